	.target	sm_90a

	.elftype	@"ET_EXEC"


//--------------------- .note.nv.tkinfo           --------------------------
	.section	.note.nv.tkinfo,"",@"SHT_NOTE"
	.sectionflags	@"SHF_NOTE_NV_TKINFO"
	.tkinfo
        /*0018*/ 	.word	0x00000002
        /*0030*/ 	.string	""
        /*0030*/ 	.string	"ptxas"
        /*0030*/ 	.string	"Cuda compilation tools, release 13.0, V13.0.88"
        /*0030*/ 	.string	"Build cuda_13.0.r13.0/compiler.36424714_0"
        /*0030*/ 	.string	"-arch sm_90a -m 64 "



//--------------------- .note.nv.cuinfo           --------------------------
	.section	.note.nv.cuinfo,"",@"SHT_NOTE"
	.sectionflags	@"SHF_NOTE_NV_CUINFO"
        /*0018*/ 	.short	0x0002
        /*001a*/ 	.short	0x005a
        /*001c*/ 	.short	0x0082
	.zero		2


//--------------------- .nv.info                  --------------------------
	.section	.nv.info,"",@"SHT_CUDA_INFO"
	.align	4


	//----- nvinfo : EIATTR_REGCOUNT
	.align		4
        /*0000*/ 	.byte	0x04, 0x2f
        /*0002*/ 	.short	(.L_19 - .L_18)
	.align		4
.L_18:
        /*0004*/ 	.word	index@(_ZN7cutlass13device_kernelIN5flash11enable_sm90INS1_16FlashAttnFwdSm90INS1_25CollectiveMainloopFwdSm90ILi2EN4cute5tupleIJNS5_1CILi1EEES8_S8_EEENS6_IJNS7_ILi128EEENS7_ILi96EEENS7_ILi192EEEEEELi192ENS_10bfloat16_tEfNS_4arch4Sm90ELb1ELb0ELb0ELb1ELb1ELb1ELb0ELb1ELb1ELb1ELb0ELb0EEENS1_21CollectiveEpilogueFwdINS6_IJSA_SC_SB_EEES9_SE_SG_Li256ELb1ELb1ELb0ELb0EEENS1_36VarlenDynamicPersistentTileSchedulerILi128ELi96ELi256ELi128ELb0ELb1ELb1ELb1ELb1ELb1EEEEEEEEEvNT_6ParamsE)
        /*0008*/ 	.word	0x000000a8


	//----- nvinfo : EIATTR_FRAME_SIZE
	.align		4
.L_19:
        /*000c*/ 	.byte	0x04, 0x11
        /*000e*/ 	.short	(.L_21 - .L_20)
	.align		4
.L_20:
        /*0010*/ 	.word	index@(_ZN7cutlass13device_kernelIN5flash11enable_sm90INS1_16FlashAttnFwdSm90INS1_25CollectiveMainloopFwdSm90ILi2EN4cute5tupleIJNS5_1CILi1EEES8_S8_EEENS6_IJNS7_ILi128EEENS7_ILi96EEENS7_ILi192EEEEEELi192ENS_10bfloat16_tEfNS_4arch4Sm90ELb1ELb0ELb0ELb1ELb1ELb1ELb0ELb1ELb1ELb1ELb0ELb0EEENS1_21CollectiveEpilogueFwdINS6_IJSA_SC_SB_EEES9_SE_SG_Li256ELb1ELb1ELb0ELb0EEENS1_36VarlenDynamicPersistentTileSchedulerILi128ELi96ELi256ELi128ELb0ELb1ELb1ELb1ELb1ELb1EEEEEEEEEvNT_6ParamsE)
        /*0014*/ 	.word	0x00000088


	//----- nvinfo : EIATTR_REGCOUNT
	.align		4
.L_21:
        /*0018*/ 	.byte	0x04, 0x2f
        /*001a*/ 	.short	(.L_23 - .L_22)
	.align		4
.L_22:
        /*001c*/ 	.word	index@(_ZN7cutlass13device_kernelIN5flash11enable_sm90INS1_16FlashAttnFwdSm90INS1_25CollectiveMainloopFwdSm90ILi2EN4cute5tupleIJNS5_1CILi1EEES8_S8_EEENS6_IJNS7_ILi128EEENS7_ILi96EEENS7_ILi192EEEEEELi192ENS_10bfloat16_tEfNS_4arch4Sm90ELb1ELb0ELb0ELb1ELb1ELb0ELb0ELb1ELb1ELb1ELb0ELb0EEENS1_21CollectiveEpilogueFwdINS6_IJSA_SC_SB_EEES9_SE_SG_Li256ELb1ELb1ELb0ELb0EEENS1_36VarlenDynamicPersistentTileSchedulerILi128ELi96ELi256ELi128ELb0ELb1ELb1ELb1ELb1ELb1EEEEEEEEEvNT_6ParamsE)
        /*0020*/ 	.word	0x000000a8


	//----- nvinfo : EIATTR_FRAME_SIZE
	.align		4
.L_23:
        /*0024*/ 	.byte	0x04, 0x11
        /*0026*/ 	.short	(.L_25 - .L_24)
	.align		4
.L_24:
        /*0028*/ 	.word	index@(_ZN7cutlass13device_kernelIN5flash11enable_sm90INS1_16FlashAttnFwdSm90INS1_25CollectiveMainloopFwdSm90ILi2EN4cute5tupleIJNS5_1CILi1EEES8_S8_EEENS6_IJNS7_ILi128EEENS7_ILi96EEENS7_ILi192EEEEEELi192ENS_10bfloat16_tEfNS_4arch4Sm90ELb1ELb0ELb0ELb1ELb1ELb0ELb0ELb1ELb1ELb1ELb0ELb0EEENS1_21CollectiveEpilogueFwdINS6_IJSA_SC_SB_EEES9_SE_SG_Li256ELb1ELb1ELb0ELb0EEENS1_36VarlenDynamicPersistentTileSchedulerILi128ELi96ELi256ELi128ELb0ELb1ELb1ELb1ELb1ELb1EEEEEEEEEvNT_6ParamsE)
        /*002c*/ 	.word	0x00000030


	//----- nvinfo : EIATTR_REGCOUNT
	.align		4
.L_25:
        /*0030*/ 	.byte	0x04, 0x2f
        /*0032*/ 	.short	(.L_27 - .L_26)
	.align		4
.L_26:
        /*0034*/ 	.word	index@(_ZN7cutlass13device_kernelIN5flash11enable_sm90INS1_16FlashAttnFwdSm90INS1_25CollectiveMainloopFwdSm90ILi2EN4cute5tupleIJNS5_1CILi1EEES8_S8_EEENS6_IJNS7_ILi128EEENS7_ILi96EEENS7_ILi192EEEEEELi192ENS_10bfloat16_tEfNS_4arch4Sm90ELb1ELb0ELb0ELb0ELb1ELb0ELb0ELb1ELb1ELb1ELb0ELb0EEENS1_21CollectiveEpilogueFwdINS6_IJSA_SC_SB_EEES9_SE_SG_Li256ELb0ELb1ELb0ELb0EEENS1_30DynamicPersistentTileSchedulerILi256ELi128ELb0ELb1ELb1EEEEEEEEEvNT_6ParamsE)
        /*0038*/ 	.word	0x000000a8


	//----- nvinfo : EIATTR_FRAME_SIZE
	.align		4
.L_27:
        /*003c*/ 	.byte	0x04, 0x11
        /*003e*/ 	.short	(.L_29 - .L_28)
	.align		4
.L_28:
        /*0040*/ 	.word	index@(_ZN7cutlass13device_kernelIN5flash11enable_sm90INS1_16FlashAttnFwdSm90INS1_25CollectiveMainloopFwdSm90ILi2EN4cute5tupleIJNS5_1CILi1EEES8_S8_EEENS6_IJNS7_ILi128EEENS7_ILi96EEENS7_ILi192EEEEEELi192ENS_10bfloat16_tEfNS_4arch4Sm90ELb1ELb0ELb0ELb0ELb1ELb0ELb0ELb1ELb1ELb1ELb0ELb0EEENS1_21CollectiveEpilogueFwdINS6_IJSA_SC_SB_EEES9_SE_SG_Li256ELb0ELb1ELb0ELb0EEENS1_30DynamicPersistentTileSchedulerILi256ELi128ELb0ELb1ELb1EEEEEEEEEvNT_6ParamsE)
        /*0044*/ 	.word	0x00000008


	//----- nvinfo : EIATTR_REGCOUNT
	.align		4
.L_29:
        /*0048*/ 	.byte	0x04, 0x2f
        /*004a*/ 	.short	(.L_31 - .L_30)
	.align		4
.L_30:
        /*004c*/ 	.word	index@(_ZN7cutlass13device_kernelIN5flash11enable_sm90INS1_16FlashAttnFwdSm90INS1_25CollectiveMainloopFwdSm90ILi2EN4cute5tupleIJNS5_1CILi1EEES8_S8_EEENS6_IJNS7_ILi128EEENS7_ILi96EEENS7_ILi192EEEEEELi192ENS_10bfloat16_tEfNS_4arch4Sm90ELb0ELb1ELb0ELb1ELb1ELb1ELb0ELb1ELb1ELb1ELb0ELb0EEENS1_21CollectiveEpilogueFwdINS6_IJSA_SC_SB_EEES9_SE_SG_Li256ELb1ELb1ELb0ELb0EEENS1_36VarlenDynamicPersistentTileSchedulerILi128ELi96ELi256ELi128ELb0ELb1ELb1ELb1ELb0ELb1EEEEEEEEEvNT_6ParamsE)
        /*0050*/ 	.word	0x000000a8


	//----- nvinfo : EIATTR_FRAME_SIZE
	.align		4
.L_31:
        /*0054*/ 	.byte	0x04, 0x11
        /*0056*/ 	.short	(.L_33 - .L_32)
	.align		4
.L_32:
        /*0058*/ 	.word	index@(_ZN7cutlass13device_kernelIN5flash11enable_sm90INS1_16FlashAttnFwdSm90INS1_25CollectiveMainloopFwdSm90ILi2EN4cute5tupleIJNS5_1CILi1EEES8_S8_EEENS6_IJNS7_ILi128EEENS7_ILi96EEENS7_ILi192EEEEEELi192ENS_10bfloat16_tEfNS_4arch4Sm90ELb0ELb1ELb0ELb1ELb1ELb1ELb0ELb1ELb1ELb1ELb0ELb0EEENS1_21CollectiveEpilogueFwdINS6_IJSA_SC_SB_EEES9_SE_SG_Li256ELb1ELb1ELb0ELb0EEENS1_36VarlenDynamicPersistentTileSchedulerILi128ELi96ELi256ELi128ELb0ELb1ELb1ELb1ELb0ELb1EEEEEEEEEvNT_6ParamsE)
        /*005c*/ 	.word	0x00000090


	//----- nvinfo : EIATTR_REGCOUNT
	.align		4
.L_33:
        /*0060*/ 	.byte	0x04, 0x2f
        /*0062*/ 	.short	(.L_35 - .L_34)
	.align		4
.L_34:
        /*0064*/ 	.word	index@(_ZN7cutlass13device_kernelIN5flash11enable_sm90INS1_16FlashAttnFwdSm90INS1_25CollectiveMainloopFwdSm90ILi2EN4cute5tupleIJNS5_1CILi1EEES8_S8_EEENS6_IJNS7_ILi128EEENS7_ILi96EEENS7_ILi192EEEEEELi192ENS_10bfloat16_tEfNS_4arch4Sm90ELb0ELb1ELb0ELb1ELb1ELb0ELb0ELb1ELb1ELb1ELb0ELb0EEENS1_21CollectiveEpilogueFwdINS6_IJSA_SC_SB_EEES9_SE_SG_Li256ELb1ELb1ELb0ELb0EEENS1_36VarlenDynamicPersistentTileSchedulerILi128ELi96ELi256ELi128ELb0ELb1ELb1ELb1ELb0ELb1EEEEEEEEEvNT_6ParamsE)
        /*0068*/ 	.word	0x000000a8


	//----- nvinfo : EIATTR_FRAME_SIZE
	.align		4
.L_35:
        /*006c*/ 	.byte	0x04, 0x11
        /*006e*/ 	.short	(.L_37 - .L_36)
	.align		4
.L_36:
        /*0070*/ 	.word	index@(_ZN7cutlass13device_kernelIN5flash11enable_sm90INS1_16FlashAttnFwdSm90INS1_25CollectiveMainloopFwdSm90ILi2EN4cute5tupleIJNS5_1CILi1EEES8_S8_EEENS6_IJNS7_ILi128EEENS7_ILi96EEENS7_ILi192EEEEEELi192ENS_10bfloat16_tEfNS_4arch4Sm90ELb0ELb1ELb0ELb1ELb1ELb0ELb0ELb1ELb1ELb1ELb0ELb0EEENS1_21CollectiveEpilogueFwdINS6_IJSA_SC_SB_EEES9_SE_SG_Li256ELb1ELb1ELb0ELb0EEENS1_36VarlenDynamicPersistentTileSchedulerILi128ELi96ELi256ELi128ELb0ELb1ELb1ELb1ELb0ELb1EEEEEEEEEvNT_6ParamsE)
        /*0074*/ 	.word	0x00000030


	//----- nvinfo : EIATTR_REGCOUNT
	.align		4
.L_37:
        /*0078*/ 	.byte	0x04, 0x2f
        /*007a*/ 	.short	(.L_39 - .L_38)
	.align		4
.L_38:
        /*007c*/ 	.word	index@(_ZN7cutlass13device_kernelIN5flash11enable_sm90INS1_16FlashAttnFwdSm90INS1_25CollectiveMainloopFwdSm90ILi2EN4cute5tupleIJNS5_1CILi1EEES8_S8_EEENS6_IJNS7_ILi128EEENS7_ILi96EEENS7_ILi192EEEEEELi192ENS_10bfloat16_tEfNS_4arch4Sm90ELb0ELb1ELb0ELb0ELb1ELb0ELb0ELb1ELb1ELb1ELb0ELb0EEENS1_21CollectiveEpilogueFwdINS6_IJSA_SC_SB_EEES9_SE_SG_Li256ELb0ELb1ELb0ELb0EEENS1_30DynamicPersistentTileSchedulerILi256ELi128ELb0ELb1ELb1EEEEEEEEEvNT_6ParamsE)
        /*0080*/ 	.word	0x000000a8


	//----- nvinfo : EIATTR_FRAME_SIZE
	.align		4
.L_39:
        /*0084*/ 	.byte	0x04, 0x11
        /*0086*/ 	.short	(.L_41 - .L_40)
	.align		4
.L_40:
        /*0088*/ 	.word	index@(_ZN7cutlass13device_kernelIN5flash11enable_sm90INS1_16FlashAttnFwdSm90INS1_25CollectiveMainloopFwdSm90ILi2EN4cute5tupleIJNS5_1CILi1EEES8_S8_EEENS6_IJNS7_ILi128EEENS7_ILi96EEENS7_ILi192EEEEEELi192ENS_10bfloat16_tEfNS_4arch4Sm90ELb0ELb1ELb0ELb0ELb1ELb0ELb0ELb1ELb1ELb1ELb0ELb0EEENS1_21CollectiveEpilogueFwdINS6_IJSA_SC_SB_EEES9_SE_SG_Li256ELb0ELb1ELb0ELb0EEENS1_30DynamicPersistentTileSchedulerILi256ELi128ELb0ELb1ELb1EEEEEEEEEvNT_6ParamsE)
        /*008c*/ 	.word	0x00000008


	//----- nvinfo : EIATTR_REGCOUNT
	.align		4
.L_41:
        /*0090*/ 	.byte	0x04, 0x2f
        /*0092*/ 	.short	(.L_43 - .L_42)
	.align		4
.L_42:
        /*0094*/ 	.word	index@(_ZN7cutlass13device_kernelIN5flash11enable_sm90INS1_16FlashAttnFwdSm90INS1_25CollectiveMainloopFwdSm90ILi2EN4cute5tupleIJNS5_1CILi1EEES8_S8_EEENS6_IJNS7_ILi128EEENS7_ILi96EEENS7_ILi192EEEEEELi192ENS_10bfloat16_tEfNS_4arch4Sm90ELb0ELb0ELb0ELb1ELb1ELb1ELb0ELb1ELb1ELb1ELb0ELb0EEENS1_21CollectiveEpilogueFwdINS6_IJSA_SC_SB_EEES9_SE_SG_Li256ELb1ELb1ELb0ELb0EEENS1_36VarlenDynamicPersistentTileSchedulerILi128ELi96ELi256ELi128ELb0ELb1ELb1ELb0ELb1ELb1EEEEEEEEEvNT_6ParamsE)
        /*0098*/ 	.word	0x000000a8


	//----- nvinfo : EIATTR_FRAME_SIZE
	.align		4
.L_43:
        /*009c*/ 	.byte	0x04, 0x11
        /*009e*/ 	.short	(.L_45 - .L_44)
	.align		4
.L_44:
        /*00a0*/ 	.word	index@(_ZN7cutlass13device_kernelIN5flash11enable_sm90INS1_16FlashAttnFwdSm90INS1_25CollectiveMainloopFwdSm90ILi2EN4cute5tupleIJNS5_1CILi1EEES8_S8_EEENS6_IJNS7_ILi128EEENS7_ILi96EEENS7_ILi192EEEEEELi192ENS_10bfloat16_tEfNS_4arch4Sm90ELb0ELb0ELb0ELb1ELb1ELb1ELb0ELb1ELb1ELb1ELb0ELb0EEENS1_21CollectiveEpilogueFwdINS6_IJSA_SC_SB_EEES9_SE_SG_Li256ELb1ELb1ELb0ELb0EEENS1_36VarlenDynamicPersistentTileSchedulerILi128ELi96ELi256ELi128ELb0ELb1ELb1ELb0ELb1ELb1EEEEEEEEEvNT_6ParamsE)
        /*00a4*/ 	.word	0x00000098


	//----- nvinfo : EIATTR_REGCOUNT
	.align		4
.L_45:
        /*00a8*/ 	.byte	0x04, 0x2f
        /*00aa*/ 	.short	(.L_47 - .L_46)
	.align		4
.L_46:
        /*00ac*/ 	.word	index@(_ZN7cutlass13device_kernelIN5flash11enable_sm90INS1_16FlashAttnFwdSm90INS1_25CollectiveMainloopFwdSm90ILi2EN4cute5tupleIJNS5_1CILi1EEES8_S8_EEENS6_IJNS7_ILi128EEENS7_ILi96EEENS7_ILi192EEEEEELi192ENS_10bfloat16_tEfNS_4arch4Sm90ELb0ELb0ELb0ELb1ELb1ELb0ELb0ELb1ELb1ELb1ELb0ELb0EEENS1_21CollectiveEpilogueFwdINS6_IJSA_SC_SB_EEES9_SE_SG_Li256ELb1ELb1ELb0ELb0EEENS1_36VarlenDynamicPersistentTileSchedulerILi128ELi96ELi256ELi128ELb0ELb1ELb1ELb0ELb1ELb1EEEEEEEEEvNT_6ParamsE)
        /*00b0*/ 	.word	0x000000a8


	//----- nvinfo : EIATTR_FRAME_SIZE
	.align		4
.L_47:
        /*00b4*/ 	.byte	0x04, 0x11
        /*00b6*/ 	.short	(.L_49 - .L_48)
	.align		4
.L_48:
        /*00b8*/ 	.word	index@(_ZN7cutlass13device_kernelIN5flash11enable_sm90INS1_16FlashAttnFwdSm90INS1_25CollectiveMainloopFwdSm90ILi2EN4cute5tupleIJNS5_1CILi1EEES8_S8_EEENS6_IJNS7_ILi128EEENS7_ILi96EEENS7_ILi192EEEEEELi192ENS_10bfloat16_tEfNS_4arch4Sm90ELb0ELb0ELb0ELb1ELb1ELb0ELb0ELb1ELb1ELb1ELb0ELb0EEENS1_21CollectiveEpilogueFwdINS6_IJSA_SC_SB_EEES9_SE_SG_Li256ELb1ELb1ELb0ELb0EEENS1_36VarlenDynamicPersistentTileSchedulerILi128ELi96ELi256ELi128ELb0ELb1ELb1ELb0ELb1ELb1EEEEEEEEEvNT_6ParamsE)
        /*00bc*/ 	.word	0x00000030


	//----- nvinfo : EIATTR_REGCOUNT
	.align		4
.L_49:
        /*00c0*/ 	.byte	0x04, 0x2f
        /*00c2*/ 	.short	(.L_51 - .L_50)
	.align		4
.L_50:
        /*00c4*/ 	.word	index@(_ZN7cutlass13device_kernelIN5flash11enable_sm90INS1_16FlashAttnFwdSm90INS1_25CollectiveMainloopFwdSm90ILi2EN4cute5tupleIJNS5_1CILi1EEES8_S8_EEENS6_IJNS7_ILi128EEENS7_ILi96EEENS7_ILi192EEEEEELi192ENS_10bfloat16_tEfNS_4arch4Sm90ELb0ELb0ELb0ELb0ELb1ELb0ELb0ELb1ELb1ELb1ELb0ELb0EEENS1_21CollectiveEpilogueFwdINS6_IJSA_SC_SB_EEES9_SE_SG_Li256ELb0ELb1ELb0ELb0EEENS1_29StaticPersistentTileSchedulerILb0EEEEEEEEEvNT_6ParamsE)
        /*00c8*/ 	.word	0x000000a8


	//----- nvinfo : EIATTR_FRAME_SIZE
	.align		4
.L_51:
        /*00cc*/ 	.byte	0x04, 0x11
        /*00ce*/ 	.short	(.L_53 - .L_52)
	.align		4
.L_52:
        /*00d0*/ 	.word	index@(_ZN7cutlass13device_kernelIN5flash11enable_sm90INS1_16FlashAttnFwdSm90INS1_25CollectiveMainloopFwdSm90ILi2EN4cute5tupleIJNS5_1CILi1EEES8_S8_EEENS6_IJNS7_ILi128EEENS7_ILi96EEENS7_ILi192EEEEEELi192ENS_10bfloat16_tEfNS_4arch4Sm90ELb0ELb0ELb0ELb0ELb1ELb0ELb0ELb1ELb1ELb1ELb0ELb0EEENS1_21CollectiveEpilogueFwdINS6_IJSA_SC_SB_EEES9_SE_SG_Li256ELb0ELb1ELb0ELb0EEENS1_29StaticPersistentTileSchedulerILb0EEEEEEEEEvNT_6ParamsE)
        /*00d4*/ 	.word	0x00000008


	//----- nvinfo : EIATTR_MIN_STACK_SIZE
	.align		4
.L_53:
        /*00d8*/ 	.byte	0x04, 0x12
        /*00da*/ 	.short	(.L_55 - .L_54)
	.align		4
.L_54:
        /*00dc*/ 	.word	index@(_ZN7cutlass13device_kernelIN5flash11enable_sm90INS1_16FlashAttnFwdSm90INS1_25CollectiveMainloopFwdSm90ILi2EN4cute5tupleIJNS5_1CILi1EEES8_S8_EEENS6_IJNS7_ILi128EEENS7_ILi96EEENS7_ILi192EEEEEELi192ENS_10bfloat16_tEfNS_4arch4Sm90ELb0ELb0ELb0ELb0ELb1ELb0ELb0ELb1ELb1ELb1ELb0ELb0EEENS1_21CollectiveEpilogueFwdINS6_IJSA_SC_SB_EEES9_SE_SG_Li256ELb0ELb1ELb0ELb0EEENS1_29StaticPersistentTileSchedulerILb0EEEEEEEEEvNT_6ParamsE)
        /*00e0*/ 	.word	0x00000008


	//----- nvinfo : EIATTR_MIN_STACK_SIZE
	.align		4
.L_55:
        /*00e4*/ 	.byte	0x04, 0x12
        /*00e6*/ 	.short	(.L_57 - .L_56)
	.align		4
.L_56:
        /*00e8*/ 	.word	index@(_ZN7cutlass13device_kernelIN5flash11enable_sm90INS1_16FlashAttnFwdSm90INS1_25CollectiveMainloopFwdSm90ILi2EN4cute5tupleIJNS5_1CILi1EEES8_S8_EEENS6_IJNS7_ILi128EEENS7_ILi96EEENS7_ILi192EEEEEELi192ENS_10bfloat16_tEfNS_4arch4Sm90ELb0ELb0ELb0ELb1ELb1ELb0ELb0ELb1ELb1ELb1ELb0ELb0EEENS1_21CollectiveEpilogueFwdINS6_IJSA_SC_SB_EEES9_SE_SG_Li256ELb1ELb1ELb0ELb0EEENS1_36VarlenDynamicPersistentTileSchedulerILi128ELi96ELi256ELi128ELb0ELb1ELb1ELb0ELb1ELb1EEEEEEEEEvNT_6ParamsE)
        /*00ec*/ 	.word	0x00000030


	//----- nvinfo : EIATTR_MIN_STACK_SIZE
	.align		4
.L_57:
        /*00f0*/ 	.byte	0x04, 0x12
        /*00f2*/ 	.short	(.L_59 - .L_58)
	.align		4
.L_58:
        /*00f4*/ 	.word	index@(_ZN7cutlass13device_kernelIN5flash11enable_sm90INS1_16FlashAttnFwdSm90INS1_25CollectiveMainloopFwdSm90ILi2EN4cute5tupleIJNS5_1CILi1EEES8_S8_EEENS6_IJNS7_ILi128EEENS7_ILi96EEENS7_ILi192EEEEEELi192ENS_10bfloat16_tEfNS_4arch4Sm90ELb0ELb0ELb0ELb1ELb1ELb1ELb0ELb1ELb1ELb1ELb0ELb0EEENS1_21CollectiveEpilogueFwdINS6_IJSA_SC_SB_EEES9_SE_SG_Li256ELb1ELb1ELb0ELb0EEENS1_36VarlenDynamicPersistentTileSchedulerILi128ELi96ELi256ELi128ELb0ELb1ELb1ELb0ELb1ELb1EEEEEEEEEvNT_6ParamsE)
        /*00f8*/ 	.word	0x00000098


	//----- nvinfo : EIATTR_MIN_STACK_SIZE
	.align		4
.L_59:
        /*00fc*/ 	.byte	0x04, 0x12
        /*00fe*/ 	.short	(.L_61 - .L_60)
	.align		4
.L_60:
        /*0100*/ 	.word	index@(_ZN7cutlass13device_kernelIN5flash11enable_sm90INS1_16FlashAttnFwdSm90INS1_25CollectiveMainloopFwdSm90ILi2EN4cute5tupleIJNS5_1CILi1EEES8_S8_EEENS6_IJNS7_ILi128EEENS7_ILi96EEENS7_ILi192EEEEEELi192ENS_10bfloat16_tEfNS_4arch4Sm90ELb0ELb1ELb0ELb0ELb1ELb0ELb0ELb1ELb1ELb1ELb0ELb0EEENS1_21CollectiveEpilogueFwdINS6_IJSA_SC_SB_EEES9_SE_SG_Li256ELb0ELb1ELb0ELb0EEENS1_30DynamicPersistentTileSchedulerILi256ELi128ELb0ELb1ELb1EEEEEEEEEvNT_6ParamsE)
        /*0104*/ 	.word	0x00000008


	//----- nvinfo : EIATTR_MIN_STACK_SIZE
	.align		4
.L_61:
        /*0108*/ 	.byte	0x04, 0x12
        /*010a*/ 	.short	(.L_63 - .L_62)
	.align		4
.L_62:
        /*010c*/ 	.word	index@(_ZN7cutlass13device_kernelIN5flash11enable_sm90INS1_16FlashAttnFwdSm90INS1_25CollectiveMainloopFwdSm90ILi2EN4cute5tupleIJNS5_1CILi1EEES8_S8_EEENS6_IJNS7_ILi128EEENS7_ILi96EEENS7_ILi192EEEEEELi192ENS_10bfloat16_tEfNS_4arch4Sm90ELb0ELb1ELb0ELb1ELb1ELb0ELb0ELb1ELb1ELb1ELb0ELb0EEENS1_21CollectiveEpilogueFwdINS6_IJSA_SC_SB_EEES9_SE_SG_Li256ELb1ELb1ELb0ELb0EEENS1_36VarlenDynamicPersistentTileSchedulerILi128ELi96ELi256ELi128ELb0ELb1ELb1ELb1ELb0ELb1EEEEEEEEEvNT_6ParamsE)
        /*0110*/ 	.word	0x00000030


	//----- nvinfo : EIATTR_MIN_STACK_SIZE
	.align		4
.L_63:
        /*0114*/ 	.byte	0x04, 0x12
        /*0116*/ 	.short	(.L_65 - .L_64)
	.align		4
.L_64:
        /*0118*/ 	.word	index@(_ZN7cutlass13device_kernelIN5flash11enable_sm90INS1_16FlashAttnFwdSm90INS1_25CollectiveMainloopFwdSm90ILi2EN4cute5tupleIJNS5_1CILi1EEES8_S8_EEENS6_IJNS7_ILi128EEENS7_ILi96EEENS7_ILi192EEEEEELi192ENS_10bfloat16_tEfNS_4arch4Sm90ELb0ELb1ELb0ELb1ELb1ELb1ELb0ELb1ELb1ELb1ELb0ELb0EEENS1_21CollectiveEpilogueFwdINS6_IJSA_SC_SB_EEES9_SE_SG_Li256ELb1ELb1ELb0ELb0EEENS1_36VarlenDynamicPersistentTileSchedulerILi128ELi96ELi256ELi128ELb0ELb1ELb1ELb1ELb0ELb1EEEEEEEEEvNT_6ParamsE)
        /*011c*/ 	.word	0x00000090


	//----- nvinfo : EIATTR_MIN_STACK_SIZE
	.align		4
.L_65:
        /*0120*/ 	.byte	0x04, 0x12
        /*0122*/ 	.short	(.L_67 - .L_66)
	.align		4
.L_66:
        /*0124*/ 	.word	index@(_ZN7cutlass13device_kernelIN5flash11enable_sm90INS1_16FlashAttnFwdSm90INS1_25CollectiveMainloopFwdSm90ILi2EN4cute5tupleIJNS5_1CILi1EEES8_S8_EEENS6_IJNS7_ILi128EEENS7_ILi96EEENS7_ILi192EEEEEELi192ENS_10bfloat16_tEfNS_4arch4Sm90ELb1ELb0ELb0ELb0ELb1ELb0ELb0ELb1ELb1ELb1ELb0ELb0EEENS1_21CollectiveEpilogueFwdINS6_IJSA_SC_SB_EEES9_SE_SG_Li256ELb0ELb1ELb0ELb0EEENS1_30DynamicPersistentTileSchedulerILi256ELi128ELb0ELb1ELb1EEEEEEEEEvNT_6ParamsE)
        /*0128*/ 	.word	0x00000008


	//----- nvinfo : EIATTR_MIN_STACK_SIZE
	.align		4
.L_67:
        /*012c*/ 	.byte	0x04, 0x12
        /*012e*/ 	.short	(.L_69 - .L_68)
	.align		4
.L_68:
        /*0130*/ 	.word	index@(_ZN7cutlass13device_kernelIN5flash11enable_sm90INS1_16FlashAttnFwdSm90INS1_25CollectiveMainloopFwdSm90ILi2EN4cute5tupleIJNS5_1CILi1EEES8_S8_EEENS6_IJNS7_ILi128EEENS7_ILi96EEENS7_ILi192EEEEEELi192ENS_10bfloat16_tEfNS_4arch4Sm90ELb1ELb0ELb0ELb1ELb1ELb0ELb0ELb1ELb1ELb1ELb0ELb0EEENS1_21CollectiveEpilogueFwdINS6_IJSA_SC_SB_EEES9_SE_SG_Li256ELb1ELb1ELb0ELb0EEENS1_36VarlenDynamicPersistentTileSchedulerILi128ELi96ELi256ELi128ELb0ELb1ELb1ELb1ELb1ELb1EEEEEEEEEvNT_6ParamsE)
        /*0134*/ 	.word	0x00000030


	//----- nvinfo : EIATTR_MIN_STACK_SIZE
	.align		4
.L_69:
        /*0138*/ 	.byte	0x04, 0x12
        /*013a*/ 	.short	(.L_71 - .L_70)
	.align		4
.L_70:
        /*013c*/ 	.word	index@(_ZN7cutlass13device_kernelIN5flash11enable_sm90INS1_16FlashAttnFwdSm90INS1_25CollectiveMainloopFwdSm90ILi2EN4cute5tupleIJNS5_1CILi1EEES8_S8_EEENS6_IJNS7_ILi128EEENS7_ILi96EEENS7_ILi192EEEEEELi192ENS_10bfloat16_tEfNS_4arch4Sm90ELb1ELb0ELb0ELb1ELb1ELb1ELb0ELb1ELb1ELb1ELb0ELb0EEENS1_21CollectiveEpilogueFwdINS6_IJSA_SC_SB_EEES9_SE_SG_Li256ELb1ELb1ELb0ELb0EEENS1_36VarlenDynamicPersistentTileSchedulerILi128ELi96ELi256ELi128ELb0ELb1ELb1ELb1ELb1ELb1EEEEEEEEEvNT_6ParamsE)
        /*0140*/ 	.word	0x00000088
.L_71:


//--------------------- .nv.compat                --------------------------
	.section	.nv.compat,"",@"SHT_CUDA_COMPAT_INFO"
	.align	4
        /*0000*/ 	.byte	0x02, 0x09, 0x01, 0x00, 0x02, 0x02, 0x04, 0x00, 0x02, 0x05, 0x05, 0x00, 0x03, 0x07, 0x01, 0x01
        /*0010*/ 	.byte	0x02, 0x03, 0x01, 0x00, 0x02, 0x06, 0x01, 0x00, 0x04, 0x0b, 0x08, 0x00, 0x00, 0x00, 0x00, 0x00
        /*0020*/ 	.byte	0x00, 0x00, 0x00, 0x00


//--------------------- .nv.info._ZN7cutlass13device_kernelIN5flash11enable_sm90INS1_16FlashAttnFwdSm90INS1_25CollectiveMainloopFwdSm90ILi2EN4cute5tupleIJNS5_1CILi1EEES8_S8_EEENS6_IJNS7_ILi128EEENS7_ILi96EEENS7_ILi192EEEEEELi192ENS_10bfloat16_tEfNS_4arch4Sm90ELb0ELb0ELb0ELb0ELb1ELb0ELb0ELb1ELb1ELb1ELb0ELb0EEENS1_21CollectiveEpilogueFwdINS6_IJSA_SC_SB_EEES9_SE_SG_Li256ELb0ELb1ELb0ELb0EEENS1_29StaticPersistentTileSchedulerILb0EEEEEEEEEvNT_6ParamsE --------------------------
	.section	.nv.info._ZN7cutlass13device_kernelIN5flash11enable_sm90INS1_16FlashAttnFwdSm90INS1_25CollectiveMainloopFwdSm90ILi2EN4cute5tupleIJNS5_1CILi1EEES8_S8_EEENS6_IJNS7_ILi128EEENS7_ILi96EEENS7_ILi192EEEEEELi192ENS_10bfloat16_tEfNS_4arch4Sm90ELb0ELb0ELb0ELb0ELb1ELb0ELb0ELb1ELb1ELb1ELb0ELb0EEENS1_21CollectiveEpilogueFwdINS6_IJSA_SC_SB_EEES9_SE_SG_Li256ELb0ELb1ELb0ELb0EEENS1_29StaticPersistentTileSchedulerILb0EEEEEEEEEvNT_6ParamsE,"",@"SHT_CUDA_INFO"
	.sectionflags	@""
	.align	4


	//----- nvinfo : EIATTR_CUDA_API_VERSION
	.align		4
        /*0000*/ 	.byte	0x04, 0x37
        /*0002*/ 	.short	(.L_73 - .L_72)
.L_72:
        /*0004*/ 	.word	0x00000082


	//----- nvinfo : EIATTR_KPARAM_INFO
	.align		4
.L_73:
        /*0008*/ 	.byte	0x04, 0x17
        /*000a*/ 	.short	(.L_75 - .L_74)
.L_74:
        /*000c*/ 	.word	0x00000000
        /*0010*/ 	.short	0x0000
        /*0012*/ 	.short	0x0070
        /*0014*/ 	.byte	0x00, 0xf0, 0x01, 0x28


	//----- nvinfo : EIATTR_SPARSE_MMA_MASK
	.align		4
.L_75:
        /*0018*/ 	.byte	0x03, 0x50
        /*001a*/ 	.short	0x0000


	//----- nvinfo : EIATTR_MAXREG_COUNT
	.align		4
        /*001c*/ 	.byte	0x03, 0x1b
        /*001e*/ 	.short	0x00a8


	//----- nvinfo : EIATTR_NUM_BARRIERS
	.align		4
        /*0020*/ 	.byte	0x02, 0x4c
        /*0022*/ 	.byte	0x09
	.zero		1


	//----- nvinfo : EIATTR_EXTERNS
	.align		4
        /*0024*/ 	.byte	0x04, 0x0f
        /*0026*/ 	.short	(.L_77 - .L_76)


	//   ....[0]....
	.align		4
.L_76:
        /*0028*/ 	.word	index@(__assertfail)


	//----- nvinfo : EIATTR_ANNOTATIONS
	.align		4
.L_77:
        /*002c*/ 	.byte	0x04, 0x55
        /*002e*/ 	.short	(.L_79 - .L_78)


	//   ....[0]....
.L_78:
        /*0030*/ 	.word	0x00000001
        /*0034*/ 	.byte	0xa0, 0x08, 0x00, 0x00, 0x01, 0x00, 0x00, 0x00, 0x50, 0x09, 0x00, 0x00, 0x01, 0x00, 0x00, 0x00
        /*0044*/ 	.byte	0x00, 0x7e, 0x00, 0x00, 0x01, 0x00, 0x00, 0x00, 0x90, 0x7e, 0x00, 0x00, 0x01, 0x00, 0x00, 0x00
        /*0054*/ 	.byte	0x90, 0x9b, 0x00, 0x00, 0x01, 0x00, 0x00, 0x00, 0xc0, 0xb2, 0x00, 0x00, 0x01, 0x00, 0x00, 0x00
        /*0064*/ 	.byte	0x70, 0xb3, 0x00, 0x00, 0x01, 0x00, 0x00, 0x00, 0xf0, 0xb4, 0x00, 0x00


	//----- nvinfo : EIATTR_MERCURY_ISA_VERSION
	.align		4
.L_79:
        /*0070*/ 	.byte	0x03, 0x5f
        /*0072*/ 	.short	0x0101


	//----- nvinfo : EIATTR_INT_WARP_WIDE_INSTR_OFFSETS
	.align		4
        /*0074*/ 	.byte	0x04, 0x31
        /*0076*/ 	.short	(.L_81 - .L_80)


	//   ....[0]....
.L_80:
        /*0078*/ 	.word	0x000000c0


	//   ....[1]....
        /*007c*/ 	.word	0x000000d0


	//   ....[2]....
        /*0080*/ 	.word	0x00000170


	//----- nvinfo : EIATTR_COOP_GROUP_MASK_REGIDS
	.align		4
.L_81:
        /*0084*/ 	.byte	0x04, 0x29
        /*0086*/ 	.short	(.L_83 - .L_82)


	//   ....[0]....
.L_82:
        /*0088*/ 	.word	0xffffffff


	//   ....[1]....
        /*008c*/ 	.word	0xffffffff


	//   ....[2]....
        /*0090*/ 	.word	0xffffffff


	//   ....[3]....
        /*0094*/ 	.word	0xffffffff


	//   ....[4]....
        /*0098*/ 	.word	0xffffffff


	//   ....[5]....
        /*009c*/ 	.word	0xffffffff


	//   ....[6]....
        /*00a0*/ 	.word	0xffffffff


	//   ....[7]....
        /*00a4*/ 	.word	0xffffffff


	//   ....[8]....
        /*00a8*/ 	.word	0xffffffff


	//   ....[9]....
        /*00ac*/ 	.word	0xffffffff


	//   ....[10]....
        /*00b0*/ 	.word	0xffffffff


	//   ....[11]....
        /*00b4*/ 	.word	0xffffffff


	//   ....[12]....
        /*00b8*/ 	.word	0xffffffff


	//   ....[13]....
        /*00bc*/ 	.word	0xffffffff


	//   ....[14]....
        /*00c0*/ 	.word	0xffffffff


	//   ....[15]....
        /*00c4*/ 	.word	0xffffffff


	//   ....[16]....
        /*00c8*/ 	.word	0xffffffff


	//   ....[17]....
        /*00cc*/ 	.word	0xffffffff


	//   ....[18]....
        /*00d0*/ 	.word	0xffffffff


	//   ....[19]....
        /*00d4*/ 	.word	0xffffffff


	//   ....[20]....
        /*00d8*/ 	.word	0xffffffff


	//   ....[21]....
        /*00dc*/ 	.word	0xffffffff


	//   ....[22]....
        /*00e0*/ 	.word	0xffffffff


	//   ....[23]....
        /*00e4*/ 	.word	0xffffffff


	//   ....[24]....
        /*00e8*/ 	.word	0xffffffff


	//   ....[25]....
        /*00ec*/ 	.word	0xffffffff


	//   ....[26]....
        /*00f0*/ 	.word	0xffffffff


	//   ....[27]....
        /*00f4*/ 	.word	0xffffffff


	//   ....[28]....
        /*00f8*/ 	.word	0xffffffff


	//   ....[29]....
        /*00fc*/ 	.word	0xffffffff


	//   ....[30]....
        /*0100*/ 	.word	0xffffffff


	//   ....[31]....
        /*0104*/ 	.word	0xffffffff


	//   ....[32]....
        /*0108*/ 	.word	0xffffffff


	//   ....[33]....
        /*010c*/ 	.word	0xffffffff


	//   ....[34]....
        /*0110*/ 	.word	0xffffffff


	//   ....[35]....
        /*0114*/ 	.word	0xffffffff


	//   ....[36]....
        /*0118*/ 	.word	0xffffffff


	//   ....[37]....
        /*011c*/ 	.word	0xffffffff


	//   ....[38]....
        /*0120*/ 	.word	0xffffffff


	//   ....[39]....
        /*0124*/ 	.word	0xffffffff


	//   ....[40]....
        /*0128*/ 	.word	0xffffffff


	//   ....[41]....
        /*012c*/ 	.word	0xffffffff


	//   ....[42]....
        /*0130*/ 	.word	0xffffffff


	//   ....[43]....
        /*0134*/ 	.word	0xffffffff


	//   ....[44]....
        /*0138*/ 	.word	0xffffffff


	//   ....[45]....
        /*013c*/ 	.word	0xffffffff


	//   ....[46]....
        /*0140*/ 	.word	0xffffffff


	//   ....[47]....
        /*0144*/ 	.word	0xffffffff


	//   ....[48]....
        /*0148*/ 	.word	0xffffffff


	//   ....[49]....
        /*014c*/ 	.word	0xffffffff


	//   ....[50]....
        /*0150*/ 	.word	0xffffffff


	//   ....[51]....
        /*0154*/ 	.word	0xffffffff


	//   ....[52]....
        /*0158*/ 	.word	0xffffffff


	//   ....[53]....
        /*015c*/ 	.word	0xffffffff


	//   ....[54]....
        /*0160*/ 	.word	0xffffffff


	//   ....[55]....
        /*0164*/ 	.word	0xffffffff


	//   ....[56]....
        /*0168*/ 	.word	0xffffffff


	//   ....[57]....
        /*016c*/ 	.word	0xffffffff


	//   ....[58]....
        /*0170*/ 	.word	0xffffffff


	//   ....[59]....
        /*0174*/ 	.word	0xffffffff


	//   ....[60]....
        /*0178*/ 	.word	0xffffffff


	//   ....[61]....
        /*017c*/ 	.word	0xffffffff


	//   ....[62]....
        /*0180*/ 	.word	0xffffffff


	//   ....[63]....
        /*0184*/ 	.word	0xffffffff


	//   ....[64]....
        /*0188*/ 	.word	0xffffffff


	//   ....[65]....
        /*018c*/ 	.word	0xffffffff


	//   ....[66]....
        /*0190*/ 	.word	0xffffffff


	//   ....[67]....
        /*0194*/ 	.word	0xffffffff


	//   ....[68]....
        /*0198*/ 	.word	0xffffffff


	//   ....[69]....
        /*019c*/ 	.word	0xffffffff


	//   ....[70]....
        /*01a0*/ 	.word	0xffffffff


	//   ....[71]....
        /*01a4*/ 	.word	0xffffffff


	//   ....[72]....
        /*01a8*/ 	.word	0xffffffff


	//   ....[73]....
        /*01ac*/ 	.word	0xffffffff


	//   ....[74]....
        /*01b0*/ 	.word	0xffffffff


	//   ....[75]....
        /*01b4*/ 	.word	0xffffffff


	//   ....[76]....
        /*01b8*/ 	.word	0xffffffff


	//   ....[77]....
        /*01bc*/ 	.word	0xffffffff


	//   ....[78]....
        /*01c0*/ 	.word	0xffffffff


	//   ....[79]....
        /*01c4*/ 	.word	0xffffffff


	//   ....[80]....
        /*01c8*/ 	.word	0xffffffff


	//   ....[81]....
        /*01cc*/ 	.word	0xffffffff


	//   ....[82]....
        /*01d0*/ 	.word	0xffffffff


	//   ....[83]....
        /*01d4*/ 	.word	0xffffffff


	//   ....[84]....
        /*01d8*/ 	.word	0xffffffff


	//   ....[85]....
        /*01dc*/ 	.word	0xffffffff


	//   ....[86]....
        /*01e0*/ 	.word	0xffffffff


	//   ....[87]....
        /*01e4*/ 	.word	0xffffffff


	//   ....[88]....
        /*01e8*/ 	.word	0xffffffff


	//   ....[89]....
        /*01ec*/ 	.word	0xffffffff


	//   ....[90]....
        /*01f0*/ 	.word	0xffffffff


	//   ....[91]....
        /*01f4*/ 	.word	0xffffffff


	//   ....[92]....
        /*01f8*/ 	.word	0xffffffff


	//   ....[93]....
        /*01fc*/ 	.word	0xffffffff


	//   ....[94]....
        /*0200*/ 	.word	0xffffffff


	//   ....[95]....
        /*0204*/ 	.word	0xffffffff


	//   ....[96]....
        /*0208*/ 	.word	0x0500000f


	//   ....[97]....
        /*020c*/ 	.word	0x0500000f


	//   ....[98]....
        /*0210*/ 	.word	0x0500000f


	//   ....[99]....
        /*0214*/ 	.word	0x0500000f


	//   ....[100]....
        /*0218*/ 	.word	0x0500000f


	//   ....[101]....
        /*021c*/ 	.word	0x0500000f


	//   ....[102]....
        /*0220*/ 	.word	0x0500000f


	//   ....[103]....
        /*0224*/ 	.word	0x0500000f


	//   ....[104]....
        /*0228*/ 	.word	0x0500000f


	//   ....[105]....
        /*022c*/ 	.word	0x0500000f


	//   ....[106]....
        /*0230*/ 	.word	0x0500000f


	//   ....[107]....
        /*0234*/ 	.word	0x0500000f


	//   ....[108]....
        /*0238*/ 	.word	0x0500000f


	//   ....[109]....
        /*023c*/ 	.word	0x0500000f


	//   ....[110]....
        /*0240*/ 	.word	0x0500000f


	//   ....[111]....
        /*0244*/ 	.word	0x0500000f


	//   ....[112]....
        /*0248*/ 	.word	0x0500000f


	//   ....[113]....
        /*024c*/ 	.word	0x0500000f


	//   ....[114]....
        /*0250*/ 	.word	0x0500000f


	//   ....[115]....
        /*0254*/ 	.word	0x0500000f


	//   ....[116]....
        /*0258*/ 	.word	0x0500000f


	//   ....[117]....
        /*025c*/ 	.word	0x0500000f


	//   ....[118]....
        /*0260*/ 	.word	0x0500000f


	//   ....[119]....
        /*0264*/ 	.word	0x0500000f


	//   ....[120]....
        /*0268*/ 	.word	0x0500000f


	//   ....[121]....
        /*026c*/ 	.word	0x0500000f


	//   ....[122]....
        /*0270*/ 	.word	0x0500000f


	//   ....[123]....
        /*0274*/ 	.word	0x0500000f


	//   ....[124]....
        /*0278*/ 	.word	0x0500000f


	//   ....[125]....
        /*027c*/ 	.word	0x0500000f


	//   ....[126]....
        /*0280*/ 	.word	0x0500000f


	//   ....[127]....
        /*0284*/ 	.word	0x0500000f


	//   ....[128]....
        /*0288*/ 	.word	0x0500000f


	//   ....[129]....
        /*028c*/ 	.word	0x0500000f


	//   ....[130]....
        /*0290*/ 	.word	0x0500000f


	//   ....[131]....
        /*0294*/ 	.word	0x0500000f


	//   ....[132]....
        /*0298*/ 	.word	0x0500000f


	//   ....[133]....
        /*029c*/ 	.word	0x0500000f


	//   ....[134]....
        /*02a0*/ 	.word	0x0500000f


	//   ....[135]....
        /*02a4*/ 	.word	0x0500000f


	//   ....[136]....
        /*02a8*/ 	.word	0x0500000f


	//   ....[137]....
        /*02ac*/ 	.word	0x0500000f


	//   ....[138]....
        /*02b0*/ 	.word	0x0500000f


	//   ....[139]....
        /*02b4*/ 	.word	0x0500000f


	//   ....[140]....
        /*02b8*/ 	.word	0x0500000f


	//   ....[141]....
        /*02bc*/ 	.word	0x0500000f


	//   ....[142]....
        /*02c0*/ 	.word	0x0500000f


	//   ....[143]....
        /*02c4*/ 	.word	0x0500000f


	//   ....[144]....
        /*02c8*/ 	.word	0x0500000f


	//   ....[145]....
        /*02cc*/ 	.word	0x0500000f


	//   ....[146]....
        /*02d0*/ 	.word	0x0500000f


	//   ....[147]....
        /*02d4*/ 	.word	0x0500000f


	//   ....[148]....
        /*02d8*/ 	.word	0x0500000f


	//   ....[149]....
        /*02dc*/ 	.word	0x0500000f


	//   ....[150]....
        /*02e0*/ 	.word	0x0500000f


	//   ....[151]....
        /*02e4*/ 	.word	0x0500000f


	//   ....[152]....
        /*02e8*/ 	.word	0x0500000f


	//   ....[153]....
        /*02ec*/ 	.word	0x0500000f


	//   ....[154]....
        /*02f0*/ 	.word	0x0500000f


	//   ....[155]....
        /*02f4*/ 	.word	0x0500000f


	//   ....[156]....
        /*02f8*/ 	.word	0x0500000f


	//   ....[157]....
        /*02fc*/ 	.word	0x0500000f


	//   ....[158]....
        /*0300*/ 	.word	0x0500000f


	//   ....[159]....
        /*0304*/ 	.word	0x0500000f


	//   ....[160]....
        /*0308*/ 	.word	0x0500000f


	//   ....[161]....
        /*030c*/ 	.word	0x0500000f


	//----- nvinfo : EIATTR_COOP_GROUP_INSTR_OFFSETS
	.align		4
.L_83:
        /*0310*/ 	.byte	0x04, 0x28
        /*0312*/ 	.short	(.L_85 - .L_84)


	//   ....[0]....
.L_84:
        /*0314*/ 	.word	0x00000070


	//   ....[1]....
        /*0318*/ 	.word	0x000000b0


	//   ....[2]....
        /*031c*/ 	.word	0x000002d0


	//   ....[3]....
        /*0320*/ 	.word	0x00000430


	//   ....[4]....
        /*0324*/ 	.word	0x00000550


	//   ....[5]....
        /*0328*/ 	.word	0x000006b0


	//   ....[6]....
        /*032c*/ 	.word	0x00000d10


	//   ....[7]....
        /*0330*/ 	.word	0x00001ff0


	//   ....[8]....
        /*0334*/ 	.word	0x00002110


	//   ....[9]....
        /*0338*/ 	.word	0x000025e0


	//   ....[10]....
        /*033c*/ 	.word	0x00002660


	//   ....[11]....
        /*0340*/ 	.word	0x00004710


	//   ....[12]....
        /*0344*/ 	.word	0x00004720


	//   ....[13]....
        /*0348*/ 	.word	0x00004760


	//   ....[14]....
        /*034c*/ 	.word	0x00004770


	//   ....[15]....
        /*0350*/ 	.word	0x00005aa0


	//   ....[16]....
        /*0354*/ 	.word	0x00005ad0


	//   ....[17]....
        /*0358*/ 	.word	0x00005b90


	//   ....[18]....
        /*035c*/ 	.word	0x00005ba0


	//   ....[19]....
        /*0360*/ 	.word	0x000070f0


	//   ....[20]....
        /*0364*/ 	.word	0x00007120


	//   ....[21]....
        /*0368*/ 	.word	0x000071b0


	//   ....[22]....
        /*036c*/ 	.word	0x00007210


	//   ....[23]....
        /*0370*/ 	.word	0x00007860


	//   ....[24]....
        /*0374*/ 	.word	0x000078a0


	//   ....[25]....
        /*0378*/ 	.word	0x000079b0


	//   ....[26]....
        /*037c*/ 	.word	0x000079d0


	//   ....[27]....
        /*0380*/ 	.word	0x00007ac0


	//   ....[28]....
        /*0384*/ 	.word	0x00007ae0


	//   ....[29]....
        /*0388*/ 	.word	0x00007bf0


	//   ....[30]....
        /*038c*/ 	.word	0x00007c20


	//   ....[31]....
        /*0390*/ 	.word	0x00008d80


	//   ....[32]....
        /*0394*/ 	.word	0x00008da0


	//   ....[33]....
        /*0398*/ 	.word	0x00008db0


	//   ....[34]....
        /*039c*/ 	.word	0x00008e00


	//   ....[35]....
        /*03a0*/ 	.word	0x00008e50


	//   ....[36]....
        /*03a4*/ 	.word	0x00008ea0


	//   ....[37]....
        /*03a8*/ 	.word	0x00008f40


	//   ....[38]....
        /*03ac*/ 	.word	0x00008f60


	//   ....[39]....
        /*03b0*/ 	.word	0x00008ff0


	//   ....[40]....
        /*03b4*/ 	.word	0x00009010


	//   ....[41]....
        /*03b8*/ 	.word	0x000090b0


	//   ....[42]....
        /*03bc*/ 	.word	0x000090f0


	//   ....[43]....
        /*03c0*/ 	.word	0x000096b0


	//   ....[44]....
        /*03c4*/ 	.word	0x000096d0


	//   ....[45]....
        /*03c8*/ 	.word	0x00009700


	//   ....[46]....
        /*03cc*/ 	.word	0x00009740


	//   ....[47]....
        /*03d0*/ 	.word	0x000097c0


	//   ....[48]....
        /*03d4*/ 	.word	0x000097f0


	//   ....[49]....
        /*03d8*/ 	.word	0x00009870


	//   ....[50]....
        /*03dc*/ 	.word	0x000098a0


	//   ....[51]....
        /*03e0*/ 	.word	0x00009920


	//   ....[52]....
        /*03e4*/ 	.word	0x00009950


	//   ....[53]....
        /*03e8*/ 	.word	0x000099d0


	//   ....[54]....
        /*03ec*/ 	.word	0x00009a00


	//   ....[55]....
        /*03f0*/ 	.word	0x00009a80


	//   ....[56]....
        /*03f4*/ 	.word	0x00009ab0


	//   ....[57]....
        /*03f8*/ 	.word	0x00009b30


	//   ....[58]....
        /*03fc*/ 	.word	0x00009b50


	//   ....[59]....
        /*0400*/ 	.word	0x0000a1a0


	//   ....[60]....
        /*0404*/ 	.word	0x0000a1d0


	//   ....[61]....
        /*0408*/ 	.word	0x0000a1e0


	//   ....[62]....
        /*040c*/ 	.word	0x0000a200


	//   ....[63]....
        /*0410*/ 	.word	0x0000a250


	//   ....[64]....
        /*0414*/ 	.word	0x0000a270


	//   ....[65]....
        /*0418*/ 	.word	0x0000a2d0


	//   ....[66]....
        /*041c*/ 	.word	0x0000a2f0


	//   ....[67]....
        /*0420*/ 	.word	0x0000a340


	//   ....[68]....
        /*0424*/ 	.word	0x0000a360


	//   ....[69]....
        /*0428*/ 	.word	0x0000a3b0


	//   ....[70]....
        /*042c*/ 	.word	0x0000a3d0


	//   ....[71]....
        /*0430*/ 	.word	0x0000a670


	//   ....[72]....
        /*0434*/ 	.word	0x0000a690


	//   ....[73]....
        /*0438*/ 	.word	0x0000a6b0


	//   ....[74]....
        /*043c*/ 	.word	0x0000a730


	//   ....[75]....
        /*0440*/ 	.word	0x0000a750


	//   ....[76]....
        /*0444*/ 	.word	0x0000a7d0


	//   ....[77]....
        /*0448*/ 	.word	0x0000a7f0


	//   ....[78]....
        /*044c*/ 	.word	0x0000a870


	//   ....[79]....
        /*0450*/ 	.word	0x0000a890


	//   ....[80]....
        /*0454*/ 	.word	0x0000a910


	//   ....[81]....
        /*0458*/ 	.word	0x0000a930


	//   ....[82]....
        /*045c*/ 	.word	0x0000a940


	//   ....[83]....
        /*0460*/ 	.word	0x0000adf0


	//   ....[84]....
        /*0464*/ 	.word	0x0000ae10


	//   ....[85]....
        /*0468*/ 	.word	0x0000ae30


	//   ....[86]....
        /*046c*/ 	.word	0x0000ae70


	//   ....[87]....
        /*0470*/ 	.word	0x0000aee0


	//   ....[88]....
        /*0474*/ 	.word	0x0000af10


	//   ....[89]....
        /*0478*/ 	.word	0x0000af80


	//   ....[90]....
        /*047c*/ 	.word	0x0000afb0


	//   ....[91]....
        /*0480*/ 	.word	0x0000b020


	//   ....[92]....
        /*0484*/ 	.word	0x0000b050


	//   ....[93]....
        /*0488*/ 	.word	0x0000b0c0


	//   ....[94]....
        /*048c*/ 	.word	0x0000b0f0


	//   ....[95]....
        /*0490*/ 	.word	0x0000b470


	//   ....[96]....
        /*0494*/ 	.word	0x0000b970


	//   ....[97]....
        /*0498*/ 	.word	0x0000ba60


	//   ....[98]....
        /*049c*/ 	.word	0x0000bb00


	//   ....[99]....
        /*04a0*/ 	.word	0x0000bb90


	//   ....[100]....
        /*04a4*/ 	.word	0x0000bc50


	//   ....[101]....
        /*04a8*/ 	.word	0x0000bce0


	//   ....[102]....
        /*04ac*/ 	.word	0x0000bdb0


	//   ....[103]....
        /*04b0*/ 	.word	0x0000be40


	//   ....[104]....
        /*04b4*/ 	.word	0x0000bf10


	//   ....[105]....
        /*04b8*/ 	.word	0x0000bf90


	//   ....[106]....
        /*04bc*/ 	.word	0x0000c070


	//   ....[107]....
        /*04c0*/ 	.word	0x0000c0f0


	//   ....[108]....
        /*04c4*/ 	.word	0x0000c1c0


	//   ....[109]....
        /*04c8*/ 	.word	0x0000c250


	//   ....[110]....
        /*04cc*/ 	.word	0x0000c2c0


	//   ....[111]....
        /*04d0*/ 	.word	0x0000c340


	//   ....[112]....
        /*04d4*/ 	.word	0x0000c400


	//   ....[113]....
        /*04d8*/ 	.word	0x0000c470


	//   ....[114]....
        /*04dc*/ 	.word	0x0000c560


	//   ....[115]....
        /*04e0*/ 	.word	0x0000c5d0


	//   ....[116]....
        /*04e4*/ 	.word	0x0000c6c0


	//   ....[117]....
        /*04e8*/ 	.word	0x0000c730


	//   ....[118]....
        /*04ec*/ 	.word	0x0000c820


	//   ....[119]....
        /*04f0*/ 	.word	0x0000c890


	//   ....[120]....
        /*04f4*/ 	.word	0x0000c980


	//   ....[121]....
        /*04f8*/ 	.word	0x0000c9f0


	//   ....[122]....
        /*04fc*/ 	.word	0x0000cae0


	//   ....[123]....
        /*0500*/ 	.word	0x0000cb50


	//   ....[124]....
        /*0504*/ 	.word	0x0000cc20


	//   ....[125]....
        /*0508*/ 	.word	0x0000cd60


	//   ....[126]....
        /*050c*/ 	.word	0x0000ce10


	//   ....[127]....
        /*0510*/ 	.word	0x0000ce70


	//   ....[128]....
        /*0514*/ 	.word	0x0000cf30


	//   ....[129]....
        /*0518*/ 	.word	0x0000cf90


	//   ....[130]....
        /*051c*/ 	.word	0x0000d050


	//   ....[131]....
        /*0520*/ 	.word	0x0000d0b0


	//   ....[132]....
        /*0524*/ 	.word	0x0000d170


	//   ....[133]....
        /*0528*/ 	.word	0x0000d1d0


	//   ....[134]....
        /*052c*/ 	.word	0x0000d290


	//   ....[135]....
        /*0530*/ 	.word	0x0000d2f0


	//   ....[136]....
        /*0534*/ 	.word	0x0000d3b0


	//   ....[137]....
        /*0538*/ 	.word	0x0000d490


	//   ....[138]....
        /*053c*/ 	.word	0x0000d530


	//   ....[139]....
        /*0540*/ 	.word	0x0000d590


	//   ....[140]....
        /*0544*/ 	.word	0x0000d680


	//   ....[141]....
        /*0548*/ 	.word	0x0000d6e0


	//   ....[142]....
        /*054c*/ 	.word	0x0000d7d0


	//   ....[143]....
        /*0550*/ 	.word	0x0000d830


	//   ....[144]....
        /*0554*/ 	.word	0x0000d920


	//   ....[145]....
        /*0558*/ 	.word	0x0000d980


	//   ....[146]....
        /*055c*/ 	.word	0x0000da70


	//   ....[147]....
        /*0560*/ 	.word	0x0000dad0


	//   ....[148]....
        /*0564*/ 	.word	0x0000db90


	//   ....[149]....
        /*0568*/ 	.word	0x0000dcd0


	//   ....[150]....
        /*056c*/ 	.word	0x0000dd70


	//   ....[151]....
        /*0570*/ 	.word	0x0000ddd0


	//   ....[152]....
        /*0574*/ 	.word	0x0000dea0


	//   ....[153]....
        /*0578*/ 	.word	0x0000df60


	//   ....[154]....
        /*057c*/ 	.word	0x0000e020


	//   ....[155]....
        /*0580*/ 	.word	0x0000e0e0


	//   ....[156]....
        /*0584*/ 	.word	0x0000e1a0


	//   ....[157]....
        /*0588*/ 	.word	0x0000e260


	//   ....[158]....
        /*058c*/ 	.word	0x0000e320


	//   ....[159]....
        /*0590*/ 	.word	0x0000e3e0


	//   ....[160]....
        /*0594*/ 	.word	0x0000e4a0


	//   ....[161]....
        /*0598*/ 	.word	0x0000e610


	//----- nvinfo : EIATTR_REG_RECONFIG
	.align		4
.L_85:
        /*059c*/ 	.byte	0x01, 0x54
	.zero		2


	//----- nvinfo : EIATTR_SYSCALL_OFFSETS
	.align		4
        /*05a0*/ 	.byte	0x04, 0x46
        /*05a2*/ 	.short	(.L_87 - .L_86)


	//   ....[0]....
.L_86:
        /*05a4*/ 	.word	0x00001080


	//   ....[1]....
        /*05a8*/ 	.word	0x00008530


	//   ....[2]....
        /*05ac*/ 	.word	0x00008670


	//   ....[3]....
        /*05b0*/ 	.word	0x00008760


	//   ....[4]....
        /*05b4*/ 	.word	0x000093c0


	//----- nvinfo : EIATTR_MBARRIER_INSTR_OFFSETS
	.align		4
.L_87:
        /*05b8*/ 	.byte	0x04, 0x39
        /*05ba*/ 	.short	(.L_89 - .L_88)


	//   ....[0]....
.L_88:
        /*05bc*/ 	.word	0x00000180
        /*05c0*/ 	.word	0x000000ff
        /*05c4*/ 	.word	0x00030800
        /*05c8*/ 	.short	0x0100
        /*05ca*/ 	.byte	0x08
	.zero		1


	//   ....[1]....
        /*05cc*/ 	.word	0x00000190
        /*05d0*/ 	.word	0x000000ff
        /*05d4*/ 	.word	0x00030820
        /*05d8*/ 	.short	0x0100
        /*05da*/ 	.byte	0x08
	.zero		1


	//   ....[2]....
        /*05dc*/ 	.word	0x00000280
        /*05e0*/ 	.word	0x000000ff
        /*05e4*/ 	.word	0x00030830
        /*05e8*/ 	.short	0x0100
        /*05ea*/ 	.byte	0x08
	.zero		1


	//   ....[3]....
        /*05ec*/ 	.word	0x00000290
        /*05f0*/ 	.word	0x000000ff
        /*05f4*/ 	.word	0x00030840
        /*05f8*/ 	.short	0x0100
        /*05fa*/ 	.byte	0x08
	.zero		1


	//   ....[4]....
        /*05fc*/ 	.word	0x000002a0
        /*0600*/ 	.word	0x000000ff
        /*0604*/ 	.word	0x00030838
        /*0608*/ 	.short	0x0100
        /*060a*/ 	.byte	0x08
	.zero		1


	//   ....[5]....
        /*060c*/ 	.word	0x000002b0
        /*0610*/ 	.word	0x000000ff
        /*0614*/ 	.word	0x00030848
        /*0618*/ 	.short	0x0100
        /*061a*/ 	.byte	0x08
	.zero		1


	//   ....[6]....
        /*061c*/ 	.word	0x000003e0
        /*0620*/ 	.word	0x000000ff
        /*0624*/ 	.word	0x00030850
        /*0628*/ 	.short	0x0100
        /*062a*/ 	.byte	0x08
	.zero		1


	//   ....[7]....
        /*062c*/ 	.word	0x000003f0
        /*0630*/ 	.word	0x000000ff
        /*0634*/ 	.word	0x00030860
        /*0638*/ 	.short	0x0100
        /*063a*/ 	.byte	0x08
	.zero		1


	//   ....[8]....
        /*063c*/ 	.word	0x00000400
        /*0640*/ 	.word	0x000000ff
        /*0644*/ 	.word	0x00030858
        /*0648*/ 	.short	0x0100
        /*064a*/ 	.byte	0x08
	.zero		1


	//   ....[9]....
        /*064c*/ 	.word	0x00000410
        /*0650*/ 	.word	0x000000ff
        /*0654*/ 	.word	0x00030868
        /*0658*/ 	.short	0x0100
        /*065a*/ 	.byte	0x08
	.zero		1


	//   ....[10]....
        /*065c*/ 	.word	0x00000500
        /*0660*/ 	.word	0x000000ff
        /*0664*/ 	.word	0x00030870
        /*0668*/ 	.short	0x0100
        /*066a*/ 	.byte	0x06
	.zero		1


	//   ....[11]....
        /*066c*/ 	.word	0x00000510
        /*0670*/ 	.word	0x000000ff
        /*0674*/ 	.word	0x00030880
        /*0678*/ 	.short	0x0100
        /*067a*/ 	.byte	0x06
	.zero		1


	//   ....[12]....
        /*067c*/ 	.word	0x00000520
        /*0680*/ 	.word	0x000000ff
        /*0684*/ 	.word	0x00030878
        /*0688*/ 	.short	0x0100
        /*068a*/ 	.byte	0x06
	.zero		1


	//   ....[13]....
        /*068c*/ 	.word	0x00000530
        /*0690*/ 	.word	0x000000ff
        /*0694*/ 	.word	0x00030888
        /*0698*/ 	.short	0x0100
        /*069a*/ 	.byte	0x06
	.zero		1


	//   ....[14]....
        /*069c*/ 	.word	0x00000660
        /*06a0*/ 	.word	0x000000ff
        /*06a4*/ 	.word	0x00030890
        /*06a8*/ 	.short	0x0100
        /*06aa*/ 	.byte	0x08
	.zero		1


	//   ....[15]....
        /*06ac*/ 	.word	0x00000670
        /*06b0*/ 	.word	0x000000ff
        /*06b4*/ 	.word	0x000308a0
        /*06b8*/ 	.short	0x0100
        /*06ba*/ 	.byte	0x08
	.zero		1


	//   ....[16]....
        /*06bc*/ 	.word	0x00000680
        /*06c0*/ 	.word	0x000000ff
        /*06c4*/ 	.word	0x00030898
        /*06c8*/ 	.short	0x0100
        /*06ca*/ 	.byte	0x08
	.zero		1


	//   ....[17]....
        /*06cc*/ 	.word	0x00000690
        /*06d0*/ 	.word	0x000000ff
        /*06d4*/ 	.word	0x000308a8
        /*06d8*/ 	.short	0x0100
        /*06da*/ 	.byte	0x08
	.zero		1


	//   ....[18]....
        /*06dc*/ 	.word	0x000007d0
        /*06e0*/ 	.word	0x000000ff
        /*06e4*/ 	.word	0x000308b0
        /*06e8*/ 	.short	0x0100
        /*06ea*/ 	.byte	0x08
	.zero		1


	//   ....[19]....
        /*06ec*/ 	.word	0x000007e0
        /*06f0*/ 	.word	0x000000ff
        /*06f4*/ 	.word	0x000308c0
        /*06f8*/ 	.short	0x0100
        /*06fa*/ 	.byte	0x08
	.zero		1


	//   ....[20]....
        /*06fc*/ 	.word	0x000007f0
        /*0700*/ 	.word	0x000000ff
        /*0704*/ 	.word	0x000308b8
        /*0708*/ 	.short	0x0100
        /*070a*/ 	.byte	0x08
	.zero		1


	//   ....[21]....
        /*070c*/ 	.word	0x00000800
        /*0710*/ 	.word	0x000000ff
        /*0714*/ 	.word	0x000308c8
        /*0718*/ 	.short	0x0100
        /*071a*/ 	.byte	0x08
	.zero		1


	//   ....[22]....
        /*071c*/ 	.word	0x00001100
        /*0720*/ 	.word	0x000000ff
        /*0724*/ 	.word	0x00030800
        /*0728*/ 	.short	0x010a
        /*072a*/ 	.byte	0x2b
	.zero		1


	//   ....[23]....
        /*072c*/ 	.word	0x00001180
        /*0730*/ 	.word	0x00000002
        /*0734*/ 	.word	0x00030830
        /*0738*/ 	.short	0x010a
        /*073a*/ 	.byte	0x3f
	.zero		1


	//   ....[24]....
        /*073c*/ 	.word	0x000011d0
        /*0740*/ 	.word	0x00000002
        /*0744*/ 	.word	0x00030830
        /*0748*/ 	.short	0x010a
        /*074a*/ 	.byte	0x3f
	.zero		1


	//   ....[25]....
        /*074c*/ 	.word	0x000020f0
        /*0750*/ 	.word	0x000000ff
        /*0754*/ 	.word	0x00000000
        /*0758*/ 	.short	0x0101
        /*075a*/ 	.byte	0x04
	.zero		1


	//   ....[26]....
        /*075c*/ 	.word	0x000035f0
        /*0760*/ 	.word	0x000000ff
        /*0764*/ 	.word	0x00030830
        /*0768*/ 	.short	0x010a
        /*076a*/ 	.byte	0x08
	.zero		1


	//   ....[27]....
        /*076c*/ 	.word	0x00003630
        /*0770*/ 	.word	0x000000ff
        /*0774*/ 	.word	0x00030830
        /*0778*/ 	.short	0x010a
        /*077a*/ 	.byte	0x08
	.zero		1


	//   ....[28]....
        /*077c*/ 	.word	0x00004130
        /*0780*/ 	.word	0x000000ff
        /*0784*/ 	.word	0x00030850
        /*0788*/ 	.short	0x010a
        /*078a*/ 	.byte	0x09
	.zero		1


	//   ....[29]....
        /*078c*/ 	.word	0x00004170
        /*0790*/ 	.word	0x000000ff
        /*0794*/ 	.word	0x00030850
        /*0798*/ 	.short	0x010a
        /*079a*/ 	.byte	0x09
	.zero		1


	//   ....[30]....
        /*079c*/ 	.word	0x00004480
        /*07a0*/ 	.word	0x000000ff
        /*07a4*/ 	.word	0x00000000
        /*07a8*/ 	.short	0x0101
        /*07aa*/ 	.byte	0x08
	.zero		1


	//   ....[31]....
        /*07ac*/ 	.word	0x00005210
        /*07b0*/ 	.word	0x000000ff
        /*07b4*/ 	.word	0x00000000
        /*07b8*/ 	.short	0x0101
        /*07ba*/ 	.byte	0x09
	.zero		1


	//   ....[32]....
        /*07bc*/ 	.word	0x000059f0
        /*07c0*/ 	.word	0x000000ff
        /*07c4*/ 	.word	0x00030850
        /*07c8*/ 	.short	0x010a
        /*07ca*/ 	.byte	0x0a
	.zero		1


	//   ....[33]....
        /*07cc*/ 	.word	0x00005a30
        /*07d0*/ 	.word	0x000000ff
        /*07d4*/ 	.word	0x00030850
        /*07d8*/ 	.short	0x010a
        /*07da*/ 	.byte	0x0a
	.zero		1


	//   ....[34]....
        /*07dc*/ 	.word	0x000068d0
        /*07e0*/ 	.word	0x000000ff
        /*07e4*/ 	.word	0x00000000
        /*07e8*/ 	.short	0x0101
        /*07ea*/ 	.byte	0x05
	.zero		1


	//   ....[35]....
        /*07ec*/ 	.word	0x00007880
        /*07f0*/ 	.word	0x000000ff
        /*07f4*/ 	.word	0x00000000
        /*07f8*/ 	.short	0x0101
        /*07fa*/ 	.byte	0x04
	.zero		1


	//   ....[36]....
        /*07fc*/ 	.word	0x00008bd0
        /*0800*/ 	.word	0x00000000
        /*0804*/ 	.word	0x00030840
        /*0808*/ 	.short	0x010a
        /*080a*/ 	.byte	0x3f
	.zero		1


	//   ....[37]....
        /*080c*/ 	.word	0x000091b0
        /*0810*/ 	.word	0x00000000
        /*0814*/ 	.word	0x00030830
        /*0818*/ 	.short	0x0107
        /*081a*/ 	.byte	0x3f
	.zero		1


	//   ....[38]....
        /*081c*/ 	.word	0x00009260
        /*0820*/ 	.word	0x00000000
        /*0824*/ 	.word	0x00030830
        /*0828*/ 	.short	0x0101
        /*082a*/ 	.byte	0x3f
	.zero		1


	//   ....[39]....
        /*082c*/ 	.word	0x00009c40
        /*0830*/ 	.word	0x000000ff
        /*0834*/ 	.word	0x00030800
        /*0838*/ 	.short	0x0107
        /*083a*/ 	.byte	0x27
	.zero		1


	//   ....[40]....
        /*083c*/ 	.word	0x00009ca0
        /*0840*/ 	.word	0x000000ff
        /*0844*/ 	.word	0x00030800
        /*0848*/ 	.short	0x0101
        /*084a*/ 	.byte	0x27
	.zero		1


	//   ....[41]....
        /*084c*/ 	.word	0x00009cc0
        /*0850*/ 	.word	0x000000ff
        /*0854*/ 	.word	0x00030820
        /*0858*/ 	.short	0x010a
        /*085a*/ 	.byte	0x27
	.zero		1


	//   ....[42]....
        /*085c*/ 	.word	0x00009fd0
        /*0860*/ 	.word	0x00000006
        /*0864*/ 	.word	0x00030840
        /*0868*/ 	.short	0x010a
        /*086a*/ 	.byte	0x3f
	.zero		1


	//   ....[43]....
        /*086c*/ 	.word	0x0000a4a0
        /*0870*/ 	.word	0x00000006
        /*0874*/ 	.word	0x00030830
        /*0878*/ 	.short	0x0107
        /*087a*/ 	.byte	0x3f
	.zero		1


	//   ....[44]....
        /*087c*/ 	.word	0x0000a550
        /*0880*/ 	.word	0x00000006
        /*0884*/ 	.word	0x00030830
        /*0888*/ 	.short	0x0101
        /*088a*/ 	.byte	0x3f
	.zero		1


	//   ....[45]....
        /*088c*/ 	.word	0x0000a5d0
        /*0890*/ 	.word	0x00000006
        /*0894*/ 	.word	0x00030860
        /*0898*/ 	.short	0x010a
        /*089a*/ 	.byte	0x3f
	.zero		1


	//   ....[46]....
        /*089c*/ 	.word	0x0000ab40
        /*08a0*/ 	.word	0x00000006
        /*08a4*/ 	.word	0x00030850
        /*08a8*/ 	.short	0x0107
        /*08aa*/ 	.byte	0x3f
	.zero		1


	//   ....[47]....
        /*08ac*/ 	.word	0x0000ac60
        /*08b0*/ 	.word	0x00000006
        /*08b4*/ 	.word	0x00030850
        /*08b8*/ 	.short	0x0101
        /*08ba*/ 	.byte	0x3f
	.zero		1


	//   ....[48]....
        /*08bc*/ 	.word	0x0000ad50
        /*08c0*/ 	.word	0x00000004
        /*08c4*/ 	.word	0x00030860
        /*08c8*/ 	.short	0x010a
        /*08ca*/ 	.byte	0x3f
	.zero		1


	//   ....[49]....
        /*08cc*/ 	.word	0x0000b210
        /*08d0*/ 	.word	0x00000004
        /*08d4*/ 	.word	0x00030850
        /*08d8*/ 	.short	0x0107
        /*08da*/ 	.byte	0x3f
	.zero		1


	//   ....[50]....
        /*08dc*/ 	.word	0x0000b300
        /*08e0*/ 	.word	0x00000004
        /*08e4*/ 	.word	0x00030850
        /*08e8*/ 	.short	0x0101
        /*08ea*/ 	.byte	0x3f
	.zero		1


	//   ....[51]....
        /*08ec*/ 	.word	0x0000b3f0
        /*08f0*/ 	.word	0x00000005
        /*08f4*/ 	.word	0x00030820
        /*08f8*/ 	.short	0x010a
        /*08fa*/ 	.byte	0x3f
	.zero		1


	//   ....[52]....
        /*08fc*/ 	.word	0x0000b590
        /*0900*/ 	.word	0x00000003
        /*0904*/ 	.word	0x00030840
        /*0908*/ 	.short	0x010a
        /*090a*/ 	.byte	0x3f
	.zero		1


	//   ....[53]....
        /*090c*/ 	.word	0x0000b630
        /*0910*/ 	.word	0x00000005
        /*0914*/ 	.word	0x00030840
        /*0918*/ 	.short	0x010a
        /*091a*/ 	.byte	0x3f
	.zero		1


	//   ....[54]....
        /*091c*/ 	.word	0x0000b670
        /*0920*/ 	.word	0x00000003
        /*0924*/ 	.word	0x00030860
        /*0928*/ 	.short	0x010a
        /*092a*/ 	.byte	0x3f
	.zero		1


	//   ....[55]....
        /*092c*/ 	.word	0x0000b6b0
        /*0930*/ 	.word	0x00000005
        /*0934*/ 	.word	0x00030860
        /*0938*/ 	.short	0x010a
        /*093a*/ 	.byte	0x3f
	.zero		1


	//   ....[56]....
        /*093c*/ 	.word	0x0000b720
        /*0940*/ 	.word	0x00000003
        /*0944*/ 	.word	0x00030800
        /*0948*/ 	.short	0x010a
        /*094a*/ 	.byte	0x3f
	.zero		1


	//   ....[57]....
        /*094c*/ 	.word	0x0000b770
        /*0950*/ 	.word	0x00000002
        /*0954*/ 	.word	0x00030830
        /*0958*/ 	.short	0x010a
        /*095a*/ 	.byte	0x3f
	.zero		1


	//   ....[58]....
        /*095c*/ 	.word	0x0000b7d0
        /*0960*/ 	.word	0x00000003
        /*0964*/ 	.word	0x00030830
        /*0968*/ 	.short	0x010a
        /*096a*/ 	.byte	0x3f
	.zero		1


	//   ....[59]....
        /*096c*/ 	.word	0x0000b830
        /*0970*/ 	.word	0x00000003
        /*0974*/ 	.word	0x00030850
        /*0978*/ 	.short	0x010a
        /*097a*/ 	.byte	0x3f
	.zero		1


	//   ....[60]....
        /*097c*/ 	.word	0x0000b890
        /*0980*/ 	.word	0x00000007
        /*0984*/ 	.word	0x00030850
        /*0988*/ 	.short	0x010a
        /*098a*/ 	.byte	0x3f
	.zero		1


	//   ....[61]....
        /*098c*/ 	.word	0x0000b9b0
        /*0990*/ 	.word	0x00000000
        /*0994*/ 	.word	0x00030840
        /*0998*/ 	.short	0x010a
        /*099a*/ 	.byte	0x3f
	.zero		1


	//   ....[62]....
        /*099c*/ 	.word	0x0000cc60
        /*09a0*/ 	.word	0x00000003
        /*09a4*/ 	.word	0x00030820
        /*09a8*/ 	.short	0x010a
        /*09aa*/ 	.byte	0x3f
	.zero		1


	//   ....[63]....
        /*09ac*/ 	.word	0x0000ccb0
        /*09b0*/ 	.word	0x00000006
        /*09b4*/ 	.word	0x00030840
        /*09b8*/ 	.short	0x010a
        /*09ba*/ 	.byte	0x3f
	.zero		1


	//   ....[64]....
        /*09bc*/ 	.word	0x0000d3e0
        /*09c0*/ 	.word	0x00000006
        /*09c4*/ 	.word	0x00030860
        /*09c8*/ 	.short	0x010a
        /*09ca*/ 	.byte	0x3f
	.zero		1


	//   ....[65]....
        /*09cc*/ 	.word	0x0000dc20
        /*09d0*/ 	.word	0x00000004
        /*09d4*/ 	.word	0x00030860
        /*09d8*/ 	.short	0x010a
        /*09da*/ 	.byte	0x3f
	.zero		1


	//   ....[66]....
        /*09dc*/ 	.word	0x0000e530
        /*09e0*/ 	.word	0x00000005
        /*09e4*/ 	.word	0x00030820
        /*09e8*/ 	.short	0x010a
        /*09ea*/ 	.byte	0x3f
	.zero		1


	//   ....[67]....
        /*09ec*/ 	.word	0x0000e6d0
        /*09f0*/ 	.word	0x00000003
        /*09f4*/ 	.word	0x00030840
        /*09f8*/ 	.short	0x010a
        /*09fa*/ 	.byte	0x3f
	.zero		1


	//   ....[68]....
        /*09fc*/ 	.word	0x0000e720
        /*0a00*/ 	.word	0x00000005
        /*0a04*/ 	.word	0x00030840
        /*0a08*/ 	.short	0x010a
        /*0a0a*/ 	.byte	0x3f
	.zero		1


	//   ....[69]....
        /*0a0c*/ 	.word	0x0000e770
        /*0a10*/ 	.word	0x00000003
        /*0a14*/ 	.word	0x00030860
        /*0a18*/ 	.short	0x010a
        /*0a1a*/ 	.byte	0x3f
	.zero		1


	//----- nvinfo : EIATTR_NUM_MBARRIERS
	.align		4
.L_89:
        /*0a1c*/ 	.byte	0x03, 0x38
        /*0a1e*/ 	.short	0x0016


	//----- nvinfo : EIATTR_EXIT_INSTR_OFFSETS
	.align		4
        /*0a20*/ 	.byte	0x04, 0x1c
        /*0a22*/ 	.short	(.L_91 - .L_90)


	//   ....[0]....
.L_90:
        /*0a24*/ 	.word	0x00000940


	//   ....[1]....
        /*0a28*/ 	.word	0x00007d60


	//   ....[2]....
        /*0a2c*/ 	.word	0x0000b700


	//----- nvinfo : EIATTR_MAX_THREADS
	.align		4
.L_91:
        /*0a30*/ 	.byte	0x04, 0x05
        /*0a32*/ 	.short	(.L_93 - .L_92)
.L_92:
        /*0a34*/ 	.word	0x00000180
        /*0a38*/ 	.word	0x00000001
        /*0a3c*/ 	.word	0x00000001


	//----- nvinfo : EIATTR_CRS_STACK_SIZE
	.align		4
.L_93:
        /*0a40*/ 	.byte	0x04, 0x1e
        /*0a42*/ 	.short	(.L_95 - .L_94)
.L_94:
        /*0a44*/ 	.word	0x00000000


	//----- nvinfo : EIATTR_CBANK_PARAM_SIZE
	.align		4
.L_95:
        /*0a48*/ 	.byte	0x03, 0x19
        /*0a4a*/ 	.short	0x0a70


	//----- nvinfo : EIATTR_PARAM_CBANK
	.align		4
        /*0a4c*/ 	.byte	0x04, 0x0a
        /*0a4e*/ 	.short	(.L_97 - .L_96)
	.align		4
.L_96:
        /*0a50*/ 	.word	index@(.nv.constant0._ZN7cutlass13device_kernelIN5flash11enable_sm90INS1_16FlashAttnFwdSm90INS1_25CollectiveMainloopFwdSm90ILi2EN4cute5tupleIJNS5_1CILi1EEES8_S8_EEENS6_IJNS7_ILi128EEENS7_ILi96EEENS7_ILi192EEEEEELi192ENS_10bfloat16_tEfNS_4arch4Sm90ELb0ELb0ELb0ELb0ELb1ELb0ELb0ELb1ELb1ELb1ELb0ELb0EEENS1_21CollectiveEpilogueFwdINS6_IJSA_SC_SB_EEES9_SE_SG_Li256ELb0ELb1ELb0ELb0EEENS1_29StaticPersistentTileSchedulerILb0EEEEEEEEEvNT_6ParamsE)
        /*0a54*/ 	.short	0x0210
        /*0a56*/ 	.short	0x0a70


	//----- nvinfo : EIATTR_SW_WAR
	.align		4
.L_97:
        /*0a58*/ 	.byte	0x04, 0x36
        /*0a5a*/ 	.short	(.L_99 - .L_98)
.L_98:
        /*0a5c*/ 	.word	0x00000008
.L_99:


//--------------------- .nv.info._ZN7cutlass13device_kernelIN5flash11enable_sm90INS1_16FlashAttnFwdSm90INS1_25CollectiveMainloopFwdSm90ILi2EN4cute5tupleIJNS5_1CILi1EEES8_S8_EEENS6_IJNS7_ILi128EEENS7_ILi96EEENS7_ILi192EEEEEELi192ENS_10bfloat16_tEfNS_4arch4Sm90ELb0ELb0ELb0ELb1ELb1ELb0ELb0ELb1ELb1ELb1ELb0ELb0EEENS1_21CollectiveEpilogueFwdINS6_IJSA_SC_SB_EEES9_SE_SG_Li256ELb1ELb1ELb0ELb0EEENS1_36VarlenDynamicPersistentTileSchedulerILi128ELi96ELi256ELi128ELb0ELb1ELb1ELb0ELb1ELb1EEEEEEEEEvNT_6ParamsE --------------------------
	.section	.nv.info._ZN7cutlass13device_kernelIN5flash11enable_sm90INS1_16FlashAttnFwdSm90INS1_25CollectiveMainloopFwdSm90ILi2EN4cute5tupleIJNS5_1CILi1EEES8_S8_EEENS6_IJNS7_ILi128EEENS7_ILi96EEENS7_ILi192EEEEEELi192ENS_10bfloat16_tEfNS_4arch4Sm90ELb0ELb0ELb0ELb1ELb1ELb0ELb0ELb1ELb1ELb1ELb0ELb0EEENS1_21CollectiveEpilogueFwdINS6_IJSA_SC_SB_EEES9_SE_SG_Li256ELb1ELb1ELb0ELb0EEENS1_36VarlenDynamicPersistentTileSchedulerILi128ELi96ELi256ELi128ELb0ELb1ELb1ELb0ELb1ELb1EEEEEEEEEvNT_6ParamsE,"",@"SHT_CUDA_INFO"
	.sectionflags	@""
	.align	4


	//----- nvinfo : EIATTR_CUDA_API_VERSION
	.align		4
        /*0000*/ 	.byte	0x04, 0x37
        /*0002*/ 	.short	(.L_101 - .L_100)
.L_100:
        /*0004*/ 	.word	0x00000082


	//----- nvinfo : EIATTR_KPARAM_INFO
	.align		4
.L_101:
        /*0008*/ 	.byte	0x04, 0x17
        /*000a*/ 	.short	(.L_103 - .L_102)
.L_102:
        /*000c*/ 	.word	0x00000000
        /*0010*/ 	.short	0x0000
        /*0012*/ 	.short	0x0070
        /*0014*/ 	.byte	0x00, 0xf0, 0x01, 0x2a


	//----- nvinfo : EIATTR_SPARSE_MMA_MASK
	.align		4
.L_103:
        /*0018*/ 	.byte	0x03, 0x50
        /*001a*/ 	.short	0x0000


	//----- nvinfo : EIATTR_MAXREG_COUNT
	.align		4
        /*001c*/ 	.byte	0x03, 0x1b
        /*001e*/ 	.short	0x00a8


	//----- nvinfo : EIATTR_NUM_BARRIERS
	.align		4
        /*0020*/ 	.byte	0x02, 0x4c
        /*0022*/ 	.byte	0x09
	.zero		1


	//----- nvinfo : EIATTR_EXTERNS
	.align		4
        /*0024*/ 	.byte	0x04, 0x0f
        /*0026*/ 	.short	(.L_105 - .L_104)


	//   ....[0]....
	.align		4
.L_104:
        /*0028*/ 	.word	index@(__assertfail)


	//----- nvinfo : EIATTR_ANNOTATIONS
	.align		4
.L_105:
        /*002c*/ 	.byte	0x04, 0x55
        /*002e*/ 	.short	(.L_107 - .L_106)


	//   ....[0]....
.L_106:
        /*0030*/ 	.word	0x00000001
        /*0034*/ 	.byte	0xa0, 0x08, 0x00, 0x00, 0x01, 0x00, 0x00, 0x00, 0xa0, 0x09, 0x00, 0x00, 0x01, 0x00, 0x00, 0x00
        /* <DEDUP_REMOVED lines=14> */
        /*0124*/ 	.byte	0x50, 0xe4, 0x00, 0x00, 0x01, 0x00, 0x00, 0x00, 0xf0, 0xe5, 0x00, 0x00


	//----- nvinfo : EIATTR_MERCURY_ISA_VERSION
	.align		4
.L_107:
        /*0130*/ 	.byte	0x03, 0x5f
        /*0132*/ 	.short	0x0101


	//----- nvinfo : EIATTR_UNUSED_LOAD_BYTE_OFFSET
	.align		4
        /*0134*/ 	.byte	0x04, 0x44
        /*0136*/ 	.short	(.L_109 - .L_108)


	//   ....[0]....
.L_108:
        /*0138*/ 	.word	0x00000950
        /*013c*/ 	.word	0x0000fff0


	//   ....[1]....
        /*0140*/ 	.word	0x00006bd0
        /*0144*/ 	.word	0x0000fff0


	//----- nvinfo : EIATTR_INT_WARP_WIDE_INSTR_OFFSETS
	.align		4
.L_109:
        /*0148*/ 	.byte	0x04, 0x31
        /*014a*/ 	.short	(.L_111 - .L_110)


	//   ....[0]....
.L_110:
        /*014c*/ 	.word	0x000000c0


	//   ....[1]....
        /*0150*/ 	.word	0x000000d0


	//   ....[2]....
        /*0154*/ 	.word	0x00000170


	//   ....[3]....
        /*0158*/ 	.word	0x0000a3f0


	//   ....[4]....
        /*015c*/ 	.word	0x0000a480


	//   ....[5]....
        /*0160*/ 	.word	0x0000d300


	//   ....[6]....
        /*0164*/ 	.word	0x0000d390


	//----- nvinfo : EIATTR_COOP_GROUP_MASK_REGIDS
	.align		4
.L_111:
        /*0168*/ 	.byte	0x04, 0x29
        /*016a*/ 	.short	(.L_113 - .L_112)


	//   ....[0]....
.L_112:
        /*016c*/ 	.word	0xffffffff


	//   ....[1]....
        /*0170*/ 	.word	0xffffffff


	//   ....[2]....
        /*0174*/ 	.word	0xffffffff


	//   ....[3]....
        /*0178*/ 	.word	0xffffffff


	//   ....[4]....
        /*017c*/ 	.word	0xffffffff


	//   ....[5]....
        /*0180*/ 	.word	0xffffffff


	//   ....[6]....
        /*0184*/ 	.word	0xffffffff


	//   ....[7]....
        /*0188*/ 	.word	0xffffffff


	//   ....[8]....
        /*018c*/ 	.word	0xffffffff


	//   ....[9]....
        /*0190*/ 	.word	0xffffffff


	//   ....[10]....
        /*0194*/ 	.word	0xffffffff


	//   ....[11]....
        /*0198*/ 	.word	0xffffffff


	//   ....[12]....
        /*019c*/ 	.word	0xffffffff


	//   ....[13]....
        /*01a0*/ 	.word	0xffffffff


	//   ....[14]....
        /*01a4*/ 	.word	0xffffffff


	//   ....[15]....
        /*01a8*/ 	.word	0xffffffff


	//   ....[16]....
        /*01ac*/ 	.word	0xffffffff


	//   ....[17]....
        /*01b0*/ 	.word	0xffffffff


	//   ....[18]....
        /*01b4*/ 	.word	0xffffffff


	//   ....[19]....
        /*01b8*/ 	.word	0xffffffff


	//   ....[20]....
        /*01bc*/ 	.word	0xffffffff


	//   ....[21]....
        /*01c0*/ 	.word	0xffffffff


	//   ....[22]....
        /*01c4*/ 	.word	0xffffffff


	//   ....[23]....
        /*01c8*/ 	.word	0xffffffff


	//   ....[24]....
        /*01cc*/ 	.word	0xffffffff


	//   ....[25]....
        /*01d0*/ 	.word	0xffffffff


	//   ....[26]....
        /*01d4*/ 	.word	0xffffffff


	//   ....[27]....
        /*01d8*/ 	.word	0xffffffff


	//   ....[28]....
        /*01dc*/ 	.word	0xffffffff


	//   ....[29]....
        /*01e0*/ 	.word	0xffffffff


	//   ....[30]....
        /*01e4*/ 	.word	0xffffffff


	//   ....[31]....
        /*01e8*/ 	.word	0xffffffff


	//   ....[32]....
        /*01ec*/ 	.word	0xffffffff


	//   ....[33]....
        /*01f0*/ 	.word	0xffffffff


	//   ....[34]....
        /*01f4*/ 	.word	0xffffffff


	//   ....[35]....
        /*01f8*/ 	.word	0xffffffff


	//   ....[36]....
        /*01fc*/ 	.word	0xffffffff


	//   ....[37]....
        /*0200*/ 	.word	0xffffffff


	//   ....[38]....
        /*0204*/ 	.word	0xffffffff


	//   ....[39]....
        /*0208*/ 	.word	0xffffffff


	//   ....[40]....
        /*020c*/ 	.word	0xffffffff


	//   ....[41]....
        /*0210*/ 	.word	0xffffffff


	//   ....[42]....
        /*0214*/ 	.word	0xffffffff


	//   ....[43]....
        /*0218*/ 	.word	0xffffffff


	//   ....[44]....
        /*021c*/ 	.word	0xffffffff


	//   ....[45]....
        /*0220*/ 	.word	0xffffffff


	//   ....[46]....
        /*0224*/ 	.word	0xffffffff


	//   ....[47]....
        /*0228*/ 	.word	0xffffffff


	//   ....[48]....
        /*022c*/ 	.word	0xffffffff


	//   ....[49]....
        /*0230*/ 	.word	0xffffffff


	//   ....[50]....
        /*0234*/ 	.word	0xffffffff


	//   ....[51]....
        /*0238*/ 	.word	0xffffffff


	//   ....[52]....
        /*023c*/ 	.word	0xffffffff


	//   ....[53]....
        /*0240*/ 	.word	0xffffffff


	//   ....[54]....
        /*0244*/ 	.word	0xffffffff


	//   ....[55]....
        /*0248*/ 	.word	0xffffffff


	//   ....[56]....
        /*024c*/ 	.word	0xffffffff


	//   ....[57]....
        /*0250*/ 	.word	0xffffffff


	//   ....[58]....
        /*0254*/ 	.word	0xffffffff


	//   ....[59]....
        /*0258*/ 	.word	0xffffffff


	//   ....[60]....
        /*025c*/ 	.word	0xffffffff


	//   ....[61]....
        /*0260*/ 	.word	0xffffffff


	//   ....[62]....
        /*0264*/ 	.word	0xffffffff


	//   ....[63]....
        /*0268*/ 	.word	0xffffffff


	//   ....[64]....
        /*026c*/ 	.word	0xffffffff


	//   ....[65]....
        /*0270*/ 	.word	0xffffffff


	//   ....[66]....
        /*0274*/ 	.word	0xffffffff


	//   ....[67]....
        /*0278*/ 	.word	0xffffffff


	//   ....[68]....
        /*027c*/ 	.word	0xffffffff


	//   ....[69]....
        /*0280*/ 	.word	0xffffffff


	//   ....[70]....
        /*0284*/ 	.word	0xffffffff


	//   ....[71]....
        /*0288*/ 	.word	0xffffffff


	//   ....[72]....
        /*028c*/ 	.word	0xffffffff


	//   ....[73]....
        /*0290*/ 	.word	0xffffffff


	//   ....[74]....
        /*0294*/ 	.word	0xffffffff


	//   ....[75]....
        /*0298*/ 	.word	0xffffffff


	//   ....[76]....
        /*029c*/ 	.word	0xffffffff


	//   ....[77]....
        /*02a0*/ 	.word	0xffffffff


	//   ....[78]....
        /*02a4*/ 	.word	0xffffffff


	//   ....[79]....
        /*02a8*/ 	.word	0xffffffff


	//   ....[80]....
        /*02ac*/ 	.word	0xffffffff


	//   ....[81]....
        /*02b0*/ 	.word	0xffffffff


	//   ....[82]....
        /*02b4*/ 	.word	0xffffffff


	//   ....[83]....
        /*02b8*/ 	.word	0xffffffff


	//   ....[84]....
        /*02bc*/ 	.word	0xffffffff


	//   ....[85]....
        /*02c0*/ 	.word	0xffffffff


	//   ....[86]....
        /*02c4*/ 	.word	0xffffffff


	//   ....[87]....
        /*02c8*/ 	.word	0xffffffff


	//   ....[88]....
        /*02cc*/ 	.word	0xffffffff


	//   ....[89]....
        /*02d0*/ 	.word	0xffffffff


	//   ....[90]....
        /*02d4*/ 	.word	0xffffffff


	//   ....[91]....
        /*02d8*/ 	.word	0xffffffff


	//   ....[92]....
        /*02dc*/ 	.word	0xffffffff


	//   ....[93]....
        /*02e0*/ 	.word	0xffffffff


	//   ....[94]....
        /*02e4*/ 	.word	0xffffffff


	//   ....[95]....
        /*02e8*/ 	.word	0xffffffff


	//   ....[96]....
        /*02ec*/ 	.word	0xffffffff


	//   ....[97]....
        /*02f0*/ 	.word	0xffffffff


	//   ....[98]....
        /*02f4*/ 	.word	0xffffffff


	//   ....[99]....
        /*02f8*/ 	.word	0xffffffff


	//   ....[100]....
        /*02fc*/ 	.word	0xffffffff


	//   ....[101]....
        /*0300*/ 	.word	0xffffffff


	//   ....[102]....
        /*0304*/ 	.word	0xffffffff


	//   ....[103]....
        /*0308*/ 	.word	0xffffffff


	//   ....[104]....
        /*030c*/ 	.word	0xffffffff


	//   ....[105]....
        /*0310*/ 	.word	0xffffffff


	//   ....[106]....
        /*0314*/ 	.word	0xffffffff


	//   ....[107]....
        /*0318*/ 	.word	0xffffffff


	//   ....[108]....
        /*031c*/ 	.word	0xffffffff


	//   ....[109]....
        /*0320*/ 	.word	0xffffffff


	//   ....[110]....
        /*0324*/ 	.word	0xffffffff


	//   ....[111]....
        /*0328*/ 	.word	0xffffffff


	//   ....[112]....
        /*032c*/ 	.word	0xffffffff


	//   ....[113]....
        /*0330*/ 	.word	0xffffffff


	//   ....[114]....
        /*0334*/ 	.word	0xffffffff


	//   ....[115]....
        /*0338*/ 	.word	0xffffffff


	//   ....[116]....
        /*033c*/ 	.word	0xffffffff


	//   ....[117]....
        /*0340*/ 	.word	0xffffffff


	//   ....[118]....
        /*0344*/ 	.word	0xffffffff


	//   ....[119]....
        /*0348*/ 	.word	0xffffffff


	//   ....[120]....
        /*034c*/ 	.word	0xffffffff


	//   ....[121]....
        /*0350*/ 	.word	0xffffffff


	//   ....[122]....
        /*0354*/ 	.word	0xffffffff


	//   ....[123]....
        /*0358*/ 	.word	0xffffffff


	//   ....[124]....
        /*035c*/ 	.word	0xffffffff


	//   ....[125]....
        /*0360*/ 	.word	0xffffffff


	//   ....[126]....
        /*0364*/ 	.word	0xffffffff


	//   ....[127]....
        /*0368*/ 	.word	0xffffffff


	//   ....[128]....
        /*036c*/ 	.word	0xffffffff


	//   ....[129]....
        /*0370*/ 	.word	0xffffffff


	//   ....[130]....
        /*0374*/ 	.word	0xffffffff


	//   ....[131]....
        /*0378*/ 	.word	0xffffffff


	//   ....[132]....
        /*037c*/ 	.word	0xffffffff


	//   ....[133]....
        /*0380*/ 	.word	0xffffffff


	//   ....[134]....
        /*0384*/ 	.word	0xffffffff


	//   ....[135]....
        /*0388*/ 	.word	0xffffffff


	//   ....[136]....
        /*038c*/ 	.word	0xffffffff


	//   ....[137]....
        /*0390*/ 	.word	0x0500000f


	//   ....[138]....
        /*0394*/ 	.word	0x0500000f


	//   ....[139]....
        /*0398*/ 	.word	0x0500000f


	//   ....[140]....
        /*039c*/ 	.word	0x0500000f


	//   ....[141]....
        /*03a0*/ 	.word	0x0500000f


	//   ....[142]....
        /*03a4*/ 	.word	0x0500000f


	//   ....[143]....
        /*03a8*/ 	.word	0x0500000f


	//   ....[144]....
        /*03ac*/ 	.word	0x0500000f


	//   ....[145]....
        /*03b0*/ 	.word	0x0500000f


	//   ....[146]....
        /*03b4*/ 	.word	0x0500000f


	//   ....[147]....
        /*03b8*/ 	.word	0x0500000f


	//   ....[148]....
        /*03bc*/ 	.word	0x0500000f


	//   ....[149]....
        /*03c0*/ 	.word	0x0500000f


	//   ....[150]....
        /*03c4*/ 	.word	0x0500000f


	//   ....[151]....
        /*03c8*/ 	.word	0x0500000f


	//   ....[152]....
        /*03cc*/ 	.word	0x0500000f


	//   ....[153]....
        /*03d0*/ 	.word	0x0500000f


	//   ....[154]....
        /*03d4*/ 	.word	0x0500000f


	//   ....[155]....
        /*03d8*/ 	.word	0x0500000f


	//   ....[156]....
        /*03dc*/ 	.word	0x0500000f


	//   ....[157]....
        /*03e0*/ 	.word	0x0500000f


	//   ....[158]....
        /*03e4*/ 	.word	0x0500000f


	//   ....[159]....
        /*03e8*/ 	.word	0x0500000f


	//   ....[160]....
        /*03ec*/ 	.word	0x0500000f


	//   ....[161]....
        /*03f0*/ 	.word	0x0500000f


	//   ....[162]....
        /*03f4*/ 	.word	0x0500000f


	//   ....[163]....
        /*03f8*/ 	.word	0x0500000f


	//   ....[164]....
        /*03fc*/ 	.word	0x0500000f


	//   ....[165]....
        /*0400*/ 	.word	0x0500000f


	//   ....[166]....
        /*0404*/ 	.word	0x0500000f


	//   ....[167]....
        /*0408*/ 	.word	0x0500000f


	//   ....[168]....
        /*040c*/ 	.word	0x0500000f


	//   ....[169]....
        /*0410*/ 	.word	0x0500000f


	//   ....[170]....
        /*0414*/ 	.word	0x0500000f


	//   ....[171]....
        /*0418*/ 	.word	0x0500000f


	//   ....[172]....
        /*041c*/ 	.word	0x0500000f


	//   ....[173]....
        /*0420*/ 	.word	0x0500000f


	//   ....[174]....
        /*0424*/ 	.word	0x0500000f


	//   ....[175]....
        /*0428*/ 	.word	0x0500000f


	//   ....[176]....
        /*042c*/ 	.word	0x0500000f


	//   ....[177]....
        /*0430*/ 	.word	0x0500000f


	//   ....[178]....
        /*0434*/ 	.word	0x0500000f


	//   ....[179]....
        /*0438*/ 	.word	0x0500000f


	//   ....[180]....
        /*043c*/ 	.word	0x0500000f


	//   ....[181]....
        /*0440*/ 	.word	0x0500000f


	//   ....[182]....
        /*0444*/ 	.word	0x0500000f


	//   ....[183]....
        /*0448*/ 	.word	0x0500000f


	//   ....[184]....
        /*044c*/ 	.word	0x0500000f


	//   ....[185]....
        /*0450*/ 	.word	0x0500000f


	//   ....[186]....
        /*0454*/ 	.word	0x0500000f


	//   ....[187]....
        /*0458*/ 	.word	0x0500000f


	//   ....[188]....
        /*045c*/ 	.word	0x0500000f


	//   ....[189]....
        /*0460*/ 	.word	0x0500000f


	//   ....[190]....
        /*0464*/ 	.word	0x0500000f


	//   ....[191]....
        /*0468*/ 	.word	0x0500000f


	//   ....[192]....
        /*046c*/ 	.word	0x0500000f


	//   ....[193]....
        /*0470*/ 	.word	0x0500000f


	//   ....[194]....
        /*0474*/ 	.word	0x0500000f


	//   ....[195]....
        /*0478*/ 	.word	0x0500000f


	//   ....[196]....
        /*047c*/ 	.word	0x0500000f


	//   ....[197]....
        /*0480*/ 	.word	0x0500000f


	//   ....[198]....
        /*0484*/ 	.word	0x0500000f


	//   ....[199]....
        /*0488*/ 	.word	0x0500000f


	//   ....[200]....
        /*048c*/ 	.word	0x0500000f


	//   ....[201]....
        /*0490*/ 	.word	0x0500000f


	//   ....[202]....
        /*0494*/ 	.word	0x0500000f


	//   ....[203]....
        /*0498*/ 	.word	0x0500000f


	//   ....[204]....
        /*049c*/ 	.word	0x0500000f


	//   ....[205]....
        /*04a0*/ 	.word	0x0500000f


	//   ....[206]....
        /*04a4*/ 	.word	0x0500000f


	//   ....[207]....
        /*04a8*/ 	.word	0x0500000f


	//   ....[208]....
        /*04ac*/ 	.word	0x0500000f


	//   ....[209]....
        /*04b0*/ 	.word	0x0500000f


	//   ....[210]....
        /*04b4*/ 	.word	0x0500000f


	//   ....[211]....
        /*04b8*/ 	.word	0x0500000f


	//   ....[212]....
        /*04bc*/ 	.word	0x0500000f


	//   ....[213]....
        /*04c0*/ 	.word	0x0500000f


	//   ....[214]....
        /*04c4*/ 	.word	0x0500000f


	//   ....[215]....
        /*04c8*/ 	.word	0x0500000f


	//   ....[216]....
        /*04cc*/ 	.word	0x0500000f


	//   ....[217]....
        /*04d0*/ 	.word	0x0500000f


	//   ....[218]....
        /*04d4*/ 	.word	0x0500000f


	//   ....[219]....
        /*04d8*/ 	.word	0x0500000f


	//----- nvinfo : EIATTR_COOP_GROUP_INSTR_OFFSETS
	.align		4
.L_113:
        /*04dc*/ 	.byte	0x04, 0x28
        /*04de*/ 	.short	(.L_115 - .L_114)


	//   ....[0]....
.L_114:
        /*04e0*/ 	.word	0x00000070


	//   ....[1]....
        /*04e4*/ 	.word	0x000000b0


	//   ....[2]....
        /*04e8*/ 	.word	0x000002d0


	//   ....[3]....
        /*04ec*/ 	.word	0x00000430


	//   ....[4]....
        /*04f0*/ 	.word	0x00000550


	//   ....[5]....
        /*04f4*/ 	.word	0x000006b0


	//   ....[6]....
        /*04f8*/ 	.word	0x000014d0


	//   ....[7]....
        /*04fc*/ 	.word	0x00002710


	//   ....[8]....
        /*0500*/ 	.word	0x000027a0


	//   ....[9]....
        /*0504*/ 	.word	0x00002c30


	//   ....[10]....
        /*0508*/ 	.word	0x00002cb0


	//   ....[11]....
        /*050c*/ 	.word	0x00004d60


	//   ....[12]....
        /*0510*/ 	.word	0x00004d70


	//   ....[13]....
        /*0514*/ 	.word	0x00004db0


	//   ....[14]....
        /*0518*/ 	.word	0x00004dc0


	//   ....[15]....
        /*051c*/ 	.word	0x000060d0


	//   ....[16]....
        /*0520*/ 	.word	0x00006100


	//   ....[17]....
        /*0524*/ 	.word	0x000061d0


	//   ....[18]....
        /*0528*/ 	.word	0x000061e0


	//   ....[19]....
        /*052c*/ 	.word	0x00007a10


	//   ....[20]....
        /*0530*/ 	.word	0x00007a50


	//   ....[21]....
        /*0534*/ 	.word	0x00007a80


	//   ....[22]....
        /*0538*/ 	.word	0x00007af0


	//   ....[23]....
        /*053c*/ 	.word	0x00008200


	//   ....[24]....
        /*0540*/ 	.word	0x00008240


	//   ....[25]....
        /*0544*/ 	.word	0x00008340


	//   ....[26]....
        /*0548*/ 	.word	0x00008360


	//   ....[27]....
        /*054c*/ 	.word	0x00008460


	//   ....[28]....
        /*0550*/ 	.word	0x00008480


	//   ....[29]....
        /*0554*/ 	.word	0x00008590


	//   ....[30]....
        /*0558*/ 	.word	0x000085b0


	//   ....[31]....
        /*055c*/ 	.word	0x00008f10


	//   ....[32]....
        /*0560*/ 	.word	0x00008f30


	//   ....[33]....
        /*0564*/ 	.word	0x00009030


	//   ....[34]....
        /*0568*/ 	.word	0x00009050


	//   ....[35]....
        /*056c*/ 	.word	0x00009150


	//   ....[36]....
        /*0570*/ 	.word	0x00009170


	//   ....[37]....
        /*0574*/ 	.word	0x00009280


	//   ....[38]....
        /*0578*/ 	.word	0x000092a0


	//   ....[39]....
        /*057c*/ 	.word	0x00009420


	//   ....[40]....
        /*0580*/ 	.word	0x000095f0


	//   ....[41]....
        /*0584*/ 	.word	0x00009620


	//   ....[42]....
        /*0588*/ 	.word	0x00009650


	//   ....[43]....
        /*058c*/ 	.word	0x00009680


	//   ....[44]....
        /*0590*/ 	.word	0x000096b0


	//   ....[45]....
        /*0594*/ 	.word	0x000096e0


	//   ....[46]....
        /*0598*/ 	.word	0x00009830


	//   ....[47]....
        /*059c*/ 	.word	0x00009860


	//   ....[48]....
        /*05a0*/ 	.word	0x00009890


	//   ....[49]....
        /*05a4*/ 	.word	0x000098c0


	//   ....[50]....
        /*05a8*/ 	.word	0x000098f0


	//   ....[51]....
        /*05ac*/ 	.word	0x00009920


	//   ....[52]....
        /*05b0*/ 	.word	0x000099b0


	//   ....[53]....
        /*05b4*/ 	.word	0x000099e0


	//   ....[54]....
        /*05b8*/ 	.word	0x00009a60


	//   ....[55]....
        /*05bc*/ 	.word	0x0000afe0


	//   ....[56]....
        /*05c0*/ 	.word	0x0000b000


	//   ....[57]....
        /*05c4*/ 	.word	0x0000b0b0


	//   ....[58]....
        /*05c8*/ 	.word	0x0000b0d0


	//   ....[59]....
        /*05cc*/ 	.word	0x0000b170


	//   ....[60]....
        /*05d0*/ 	.word	0x0000b190


	//   ....[61]....
        /*05d4*/ 	.word	0x0000b230


	//   ....[62]....
        /*05d8*/ 	.word	0x0000b250


	//   ....[63]....
        /*05dc*/ 	.word	0x0000b2f0


	//   ....[64]....
        /*05e0*/ 	.word	0x0000b310


	//   ....[65]....
        /*05e4*/ 	.word	0x0000b320


	//   ....[66]....
        /*05e8*/ 	.word	0x0000b3b0


	//   ....[67]....
        /*05ec*/ 	.word	0x0000bad0


	//   ....[68]....
        /*05f0*/ 	.word	0x0000bb00


	//   ....[69]....
        /*05f4*/ 	.word	0x0000bb60


	//   ....[70]....
        /*05f8*/ 	.word	0x0000bbb0


	//   ....[71]....
        /*05fc*/ 	.word	0x0000bc00


	//   ....[72]....
        /*0600*/ 	.word	0x0000bc60


	//   ....[73]....
        /*0604*/ 	.word	0x0000bca0


	//   ....[74]....
        /*0608*/ 	.word	0x0000bd10


	//   ....[75]....
        /*060c*/ 	.word	0x0000bd60


	//   ....[76]....
        /*0610*/ 	.word	0x0000bdc0


	//   ....[77]....
        /*0614*/ 	.word	0x0000be10


	//   ....[78]....
        /*0618*/ 	.word	0x0000be70


	//   ....[79]....
        /*061c*/ 	.word	0x0000beb0


	//   ....[80]....
        /*0620*/ 	.word	0x0000bf20


	//   ....[81]....
        /*0624*/ 	.word	0x0000bf40


	//   ....[82]....
        /*0628*/ 	.word	0x0000bf80


	//   ....[83]....
        /*062c*/ 	.word	0x0000c750


	//   ....[84]....
        /*0630*/ 	.word	0x0000c790


	//   ....[85]....
        /*0634*/ 	.word	0x0000c7a0


	//   ....[86]....
        /*0638*/ 	.word	0x0000c800


	//   ....[87]....
        /*063c*/ 	.word	0x0000c810


	//   ....[88]....
        /*0640*/ 	.word	0x0000c870


	//   ....[89]....
        /*0644*/ 	.word	0x0000c8a0


	//   ....[90]....
        /*0648*/ 	.word	0x0000c8e0


	//   ....[91]....
        /*064c*/ 	.word	0x0000c910


	//   ....[92]....
        /*0650*/ 	.word	0x0000c950


	//   ....[93]....
        /*0654*/ 	.word	0x0000c980


	//   ....[94]....
        /*0658*/ 	.word	0x0000c9c0


	//   ....[95]....
        /*065c*/ 	.word	0x0000cc40


	//   ....[96]....
        /*0660*/ 	.word	0x0000cc60


	//   ....[97]....
        /*0664*/ 	.word	0x0000cc70


	//   ....[98]....
        /*0668*/ 	.word	0x0000cd00


	//   ....[99]....
        /*066c*/ 	.word	0x0000cd10


	//   ....[100]....
        /*0670*/ 	.word	0x0000cda0


	//   ....[101]....
        /*0674*/ 	.word	0x0000cdb0


	//   ....[102]....
        /*0678*/ 	.word	0x0000ce40


	//   ....[103]....
        /*067c*/ 	.word	0x0000ce50


	//   ....[104]....
        /*0680*/ 	.word	0x0000cee0


	//   ....[105]....
        /*0684*/ 	.word	0x0000cef0


	//   ....[106]....
        /*0688*/ 	.word	0x0000cf00


	//   ....[107]....
        /*068c*/ 	.word	0x0000d4e0


	//   ....[108]....
        /*0690*/ 	.word	0x0000d520


	//   ....[109]....
        /*0694*/ 	.word	0x0000d550


	//   ....[110]....
        /*0698*/ 	.word	0x0000d590


	//   ....[111]....
        /*069c*/ 	.word	0x0000d620


	//   ....[112]....
        /*06a0*/ 	.word	0x0000d650


	//   ....[113]....
        /*06a4*/ 	.word	0x0000d6c0


	//   ....[114]....
        /*06a8*/ 	.word	0x0000d6f0


	//   ....[115]....
        /*06ac*/ 	.word	0x0000d760


	//   ....[116]....
        /*06b0*/ 	.word	0x0000d790


	//   ....[117]....
        /*06b4*/ 	.word	0x0000d7c0


	//   ....[118]....
        /*06b8*/ 	.word	0x0000d810


	//   ....[119]....
        /*06bc*/ 	.word	0x0000dbf0


	//   ....[120]....
        /*06c0*/ 	.word	0x0000dc40


	//   ....[121]....
        /*06c4*/ 	.word	0x0000dc70


	//   ....[122]....
        /*06c8*/ 	.word	0x0000dc80


	//   ....[123]....
        /*06cc*/ 	.word	0x0000dcb0


	//   ....[124]....
        /*06d0*/ 	.word	0x0000dce0


	//   ....[125]....
        /*06d4*/ 	.word	0x0000dd10


	//   ....[126]....
        /*06d8*/ 	.word	0x0000dd40


	//   ....[127]....
        /*06dc*/ 	.word	0x0000dec0


	//   ....[128]....
        /*06e0*/ 	.word	0x0000def0


	//   ....[129]....
        /*06e4*/ 	.word	0x0000df20


	//   ....[130]....
        /*06e8*/ 	.word	0x0000df50


	//   ....[131]....
        /*06ec*/ 	.word	0x0000df80


	//   ....[132]....
        /*06f0*/ 	.word	0x0000dfb0


	//   ....[133]....
        /*06f4*/ 	.word	0x0000e070


	//   ....[134]....
        /*06f8*/ 	.word	0x0000e090


	//   ....[135]....
        /*06fc*/ 	.word	0x0000e100


	//   ....[136]....
        /*0700*/ 	.word	0x0000e570


	//   ....[137]....
        /*0704*/ 	.word	0x0000ea60


	//   ....[138]....
        /*0708*/ 	.word	0x0000eb50


	//   ....[139]....
        /*070c*/ 	.word	0x0000ebf0


	//   ....[140]....
        /*0710*/ 	.word	0x0000ec50


	//   ....[141]....
        /*0714*/ 	.word	0x0000ed60


	//   ....[142]....
        /*0718*/ 	.word	0x0000edd0


	//   ....[143]....
        /*071c*/ 	.word	0x0000eee0


	//   ....[144]....
        /*0720*/ 	.word	0x0000ef50


	//   ....[145]....
        /*0724*/ 	.word	0x0000f060


	//   ....[146]....
        /*0728*/ 	.word	0x0000f0d0


	//   ....[147]....
        /*072c*/ 	.word	0x0000f1e0


	//   ....[148]....
        /*0730*/ 	.word	0x0000f250


	//   ....[149]....
        /*0734*/ 	.word	0x0000f2f0


	//   ....[150]....
        /*0738*/ 	.word	0x0000f400


	//   ....[151]....
        /*073c*/ 	.word	0x0000f470


	//   ....[152]....
        /*0740*/ 	.word	0x0000f4f0


	//   ....[153]....
        /*0744*/ 	.word	0x0000f5b0


	//   ....[154]....
        /*0748*/ 	.word	0x0000f630


	//   ....[155]....
        /*074c*/ 	.word	0x0000f710


	//   ....[156]....
        /*0750*/ 	.word	0x0000f790


	//   ....[157]....
        /*0754*/ 	.word	0x0000f870


	//   ....[158]....
        /*0758*/ 	.word	0x0000f8f0


	//   ....[159]....
        /*075c*/ 	.word	0x0000f9d0


	//   ....[160]....
        /*0760*/ 	.word	0x0000fa50


	//   ....[161]....
        /*0764*/ 	.word	0x0000fb30


	//   ....[162]....
        /*0768*/ 	.word	0x0000fbb0


	//   ....[163]....
        /*076c*/ 	.word	0x0000fc90


	//   ....[164]....
        /*0770*/ 	.word	0x0000fd10


	//   ....[165]....
        /*0774*/ 	.word	0x0000fdd0


	//   ....[166]....
        /*0778*/ 	.word	0x0000ff00


	//   ....[167]....
        /*077c*/ 	.word	0x0000ffd0


	//   ....[168]....
        /*0780*/ 	.word	0x00010040


	//   ....[169]....
        /*0784*/ 	.word	0x00010110


	//   ....[170]....
        /*0788*/ 	.word	0x00010170


	//   ....[171]....
        /*078c*/ 	.word	0x00010240


	//   ....[172]....
        /*0790*/ 	.word	0x000102a0


	//   ....[173]....
        /*0794*/ 	.word	0x00010370


	//   ....[174]....
        /*0798*/ 	.word	0x000103d0


	//   ....[175]....
        /*079c*/ 	.word	0x000104a0


	//   ....[176]....
        /*07a0*/ 	.word	0x00010500


	//   ....[177]....
        /*07a4*/ 	.word	0x000105e0


	//   ....[178]....
        /*07a8*/ 	.word	0x000106d0


	//   ....[179]....
        /*07ac*/ 	.word	0x00010770


	//   ....[180]....
        /*07b0*/ 	.word	0x000107d0


	//   ....[181]....
        /*07b4*/ 	.word	0x000108d0


	//   ....[182]....
        /*07b8*/ 	.word	0x00010930


	//   ....[183]....
        /*07bc*/ 	.word	0x00010a30


	//   ....[184]....
        /*07c0*/ 	.word	0x00010a90


	//   ....[185]....
        /*07c4*/ 	.word	0x00010b90


	//   ....[186]....
        /*07c8*/ 	.word	0x00010bf0


	//   ....[187]....
        /*07cc*/ 	.word	0x00010cf0


	//   ....[188]....
        /*07d0*/ 	.word	0x00010d50


	//   ....[189]....
        /*07d4*/ 	.word	0x00010e20


	//   ....[190]....
        /*07d8*/ 	.word	0x00010f60


	//   ....[191]....
        /*07dc*/ 	.word	0x00011000


	//   ....[192]....
        /*07e0*/ 	.word	0x000110e0


	//   ....[193]....
        /*07e4*/ 	.word	0x000111b0


	//   ....[194]....
        /*07e8*/ 	.word	0x00011210


	//   ....[195]....
        /*07ec*/ 	.word	0x00011300


	//   ....[196]....
        /*07f0*/ 	.word	0x00011360


	//   ....[197]....
        /*07f4*/ 	.word	0x00011450


	//   ....[198]....
        /*07f8*/ 	.word	0x000114b0


	//   ....[199]....
        /*07fc*/ 	.word	0x000115a0


	//   ....[200]....
        /*0800*/ 	.word	0x00011600


	//   ....[201]....
        /*0804*/ 	.word	0x000116e0


	//   ....[202]....
        /*0808*/ 	.word	0x00011770


	//   ....[203]....
        /*080c*/ 	.word	0x00011810


	//   ....[204]....
        /*0810*/ 	.word	0x00011930


	//   ....[205]....
        /*0814*/ 	.word	0x000119a0


	//   ....[206]....
        /*0818*/ 	.word	0x00011a10


	//   ....[207]....
        /*081c*/ 	.word	0x00011a80


	//   ....[208]....
        /*0820*/ 	.word	0x00011af0


	//   ....[209]....
        /*0824*/ 	.word	0x00011b70


	//   ....[210]....
        /*0828*/ 	.word	0x00011c00


	//   ....[211]....
        /*082c*/ 	.word	0x00011c90


	//   ....[212]....
        /*0830*/ 	.word	0x00011d00


	//   ....[213]....
        /*0834*/ 	.word	0x00011d70


	//   ....[214]....
        /*0838*/ 	.word	0x00011de0


	//   ....[215]....
        /*083c*/ 	.word	0x00011e60


	//   ....[216]....
        /*0840*/ 	.word	0x00011ed0


	//   ....[217]....
        /*0844*/ 	.word	0x00011f70


	//   ....[218]....
        /*0848*/ 	.word	0x00012000


	//   ....[219]....
        /*084c*/ 	.word	0x00012120


	//----- nvinfo : EIATTR_REG_RECONFIG
	.align		4
.L_115:
        /*0850*/ 	.byte	0x01, 0x54
	.zero		2


	//----- nvinfo : EIATTR_SYSCALL_OFFSETS
	.align		4
        /*0854*/ 	.byte	0x04, 0x46
        /*0856*/ 	.short	(.L_117 - .L_116)


	//   ....[0]....
.L_116:
        /*0858*/ 	.word	0x000016b0


	//   ....[1]....
        /*085c*/ 	.word	0x0000a5e0


	//   ....[2]....
        /*0860*/ 	.word	0x0000a730


	//   ....[3]....
        /*0864*/ 	.word	0x0000a820


	//   ....[4]....
        /*0868*/ 	.word	0x0000b740


	//----- nvinfo : EIATTR_MBARRIER_INSTR_OFFSETS
	.align		4
.L_117:
        /*086c*/ 	.byte	0x04, 0x39
        /*086e*/ 	.short	(.L_119 - .L_118)


	//   ....[0]....
.L_118:
        /*0870*/ 	.word	0x00000180
        /*0874*/ 	.word	0x000000ff
        /*0878*/ 	.word	0x00030800
        /*087c*/ 	.short	0x0100
        /*087e*/ 	.byte	0x08
	.zero		1


	//   ....[1]....
        /*0880*/ 	.word	0x00000190
        /*0884*/ 	.word	0x000000ff
        /*0888*/ 	.word	0x00030820
        /*088c*/ 	.short	0x0100
        /*088e*/ 	.byte	0x08
	.zero		1


	//   ....[2]....
        /*0890*/ 	.word	0x00000280
        /*0894*/ 	.word	0x000000ff
        /*0898*/ 	.word	0x00030830
        /*089c*/ 	.short	0x0100
        /*089e*/ 	.byte	0x08
	.zero		1


	//   ....[3]....
        /*08a0*/ 	.word	0x00000290
        /*08a4*/ 	.word	0x000000ff
        /*08a8*/ 	.word	0x00030840
        /*08ac*/ 	.short	0x0100
        /*08ae*/ 	.byte	0x08
	.zero		1


	//   ....[4]....
        /*08b0*/ 	.word	0x000002a0
        /*08b4*/ 	.word	0x000000ff
        /*08b8*/ 	.word	0x00030838
        /*08bc*/ 	.short	0x0100
        /*08be*/ 	.byte	0x08
	.zero		1


	//   ....[5]....
        /*08c0*/ 	.word	0x000002b0
        /*08c4*/ 	.word	0x000000ff
        /*08c8*/ 	.word	0x00030848
        /*08cc*/ 	.short	0x0100
        /*08ce*/ 	.byte	0x08
	.zero		1


	//   ....[6]....
        /*08d0*/ 	.word	0x000003e0
        /*08d4*/ 	.word	0x000000ff
        /*08d8*/ 	.word	0x00030850
        /*08dc*/ 	.short	0x0100
        /*08de*/ 	.byte	0x08
	.zero		1


	//   ....[7]....
        /*08e0*/ 	.word	0x000003f0
        /*08e4*/ 	.word	0x000000ff
        /*08e8*/ 	.word	0x00030860
        /*08ec*/ 	.short	0x0100
        /*08ee*/ 	.byte	0x08
	.zero		1


	//   ....[8]....
        /*08f0*/ 	.word	0x00000400
        /*08f4*/ 	.word	0x000000ff
        /*08f8*/ 	.word	0x00030858
        /*08fc*/ 	.short	0x0100
        /*08fe*/ 	.byte	0x08
	.zero		1


	//   ....[9]....
        /*0900*/ 	.word	0x00000410
        /*0904*/ 	.word	0x000000ff
        /*0908*/ 	.word	0x00030868
        /*090c*/ 	.short	0x0100
        /*090e*/ 	.byte	0x08
	.zero		1


	//   ....[10]....
        /*0910*/ 	.word	0x00000500
        /*0914*/ 	.word	0x000000ff
        /*0918*/ 	.word	0x00030870
        /*091c*/ 	.short	0x0100
        /*091e*/ 	.byte	0x06
	.zero		1


	//   ....[11]....
        /*0920*/ 	.word	0x00000510
        /*0924*/ 	.word	0x000000ff
        /*0928*/ 	.word	0x00030880
        /*092c*/ 	.short	0x0100
        /*092e*/ 	.byte	0x06
	.zero		1


	//   ....[12]....
        /*0930*/ 	.word	0x00000520
        /*0934*/ 	.word	0x000000ff
        /*0938*/ 	.word	0x00030878
        /*093c*/ 	.short	0x0100
        /*093e*/ 	.byte	0x06
	.zero		1


	//   ....[13]....
        /*0940*/ 	.word	0x00000530
        /*0944*/ 	.word	0x000000ff
        /*0948*/ 	.word	0x00030888
        /*094c*/ 	.short	0x0100
        /*094e*/ 	.byte	0x06
	.zero		1


	//   ....[14]....
        /*0950*/ 	.word	0x00000660
        /*0954*/ 	.word	0x000000ff
        /*0958*/ 	.word	0x00030890
        /*095c*/ 	.short	0x0100
        /*095e*/ 	.byte	0x08
	.zero		1


	//   ....[15]....
        /*0960*/ 	.word	0x00000670
        /*0964*/ 	.word	0x000000ff
        /*0968*/ 	.word	0x000308a0
        /*096c*/ 	.short	0x0100
        /*096e*/ 	.byte	0x08
	.zero		1


	//   ....[16]....
        /*0970*/ 	.word	0x00000680
        /*0974*/ 	.word	0x000000ff
        /*0978*/ 	.word	0x00030898
        /*097c*/ 	.short	0x0100
        /*097e*/ 	.byte	0x08
	.zero		1


	//   ....[17]....
        /*0980*/ 	.word	0x00000690
        /*0984*/ 	.word	0x000000ff
        /*0988*/ 	.word	0x000308a8
        /*098c*/ 	.short	0x0100
        /*098e*/ 	.byte	0x08
	.zero		1


	//   ....[18]....
        /*0990*/ 	.word	0x000007d0
        /*0994*/ 	.word	0x000000ff
        /*0998*/ 	.word	0x000308b0
        /*099c*/ 	.short	0x0100
        /*099e*/ 	.byte	0x08
	.zero		1


	//   ....[19]....
        /*09a0*/ 	.word	0x000007e0
        /*09a4*/ 	.word	0x000000ff
        /*09a8*/ 	.word	0x000308c0
        /*09ac*/ 	.short	0x0100
        /*09ae*/ 	.byte	0x08
	.zero		1


	//   ....[20]....
        /*09b0*/ 	.word	0x000007f0
        /*09b4*/ 	.word	0x000000ff
        /*09b8*/ 	.word	0x000308b8
        /*09bc*/ 	.short	0x0100
        /*09be*/ 	.byte	0x08
	.zero		1


	//   ....[21]....
        /*09c0*/ 	.word	0x00000800
        /*09c4*/ 	.word	0x000000ff
        /*09c8*/ 	.word	0x000308c8
        /*09cc*/ 	.short	0x0100
        /*09ce*/ 	.byte	0x08
	.zero		1


	//   ....[22]....
        /*09d0*/ 	.word	0x00001750
        /*09d4*/ 	.word	0x000000ff
        /*09d8*/ 	.word	0x00030800
        /*09dc*/ 	.short	0x010a
        /*09de*/ 	.byte	0x2b
	.zero		1


	//   ....[23]....
        /*09e0*/ 	.word	0x000017d0
        /*09e4*/ 	.word	0x00000002
        /*09e8*/ 	.word	0x00030830
        /*09ec*/ 	.short	0x010a
        /*09ee*/ 	.byte	0x3f
	.zero		1


	//   ....[24]....
        /*09f0*/ 	.word	0x00001820
        /*09f4*/ 	.word	0x00000002
        /*09f8*/ 	.word	0x00030830
        /*09fc*/ 	.short	0x010a
        /*09fe*/ 	.byte	0x3f
	.zero		1


	//   ....[25]....
        /*0a00*/ 	.word	0x00002790
        /*0a04*/ 	.word	0x000000ff
        /*0a08*/ 	.word	0x00000000
        /*0a0c*/ 	.short	0x0101
        /*0a0e*/ 	.byte	0x04
	.zero		1


	//   ....[26]....
        /*0a10*/ 	.word	0x00003c40
        /*0a14*/ 	.word	0x000000ff
        /*0a18*/ 	.word	0x00030830
        /*0a1c*/ 	.short	0x010a
        /*0a1e*/ 	.byte	0x08
	.zero		1


	//   ....[27]....
        /*0a20*/ 	.word	0x00003c80
        /*0a24*/ 	.word	0x000000ff
        /*0a28*/ 	.word	0x00030830
        /*0a2c*/ 	.short	0x010a
        /*0a2e*/ 	.byte	0x08
	.zero		1


	//   ....[28]....
        /*0a30*/ 	.word	0x00004780
        /*0a34*/ 	.word	0x000000ff
        /*0a38*/ 	.word	0x00030850
        /*0a3c*/ 	.short	0x010a
        /*0a3e*/ 	.byte	0x09
	.zero		1


	//   ....[29]....
        /*0a40*/ 	.word	0x000047c0
        /*0a44*/ 	.word	0x000000ff
        /*0a48*/ 	.word	0x00030850
        /*0a4c*/ 	.short	0x010a
        /*0a4e*/ 	.byte	0x09
	.zero		1


	//   ....[30]....
        /*0a50*/ 	.word	0x00004ad0
        /*0a54*/ 	.word	0x000000ff
        /*0a58*/ 	.word	0x00000000
        /*0a5c*/ 	.short	0x0101
        /*0a5e*/ 	.byte	0x08
	.zero		1


	//   ....[31]....
        /*0a60*/ 	.word	0x00005850
        /*0a64*/ 	.word	0x000000ff
        /*0a68*/ 	.word	0x00000000
        /*0a6c*/ 	.short	0x0101
        /*0a6e*/ 	.byte	0x09
	.zero		1


	//   ....[32]....
        /*0a70*/ 	.word	0x00006040
        /*0a74*/ 	.word	0x000000ff
        /*0a78*/ 	.word	0x00030850
        /*0a7c*/ 	.short	0x010a
        /*0a7e*/ 	.byte	0x05
	.zero		1


	//   ....[33]....
        /*0a80*/ 	.word	0x00006080
        /*0a84*/ 	.word	0x000000ff
        /*0a88*/ 	.word	0x00030850
        /*0a8c*/ 	.short	0x010a
        /*0a8e*/ 	.byte	0x05
	.zero		1


	//   ....[34]....
        /*0a90*/ 	.word	0x000065a0
        /*0a94*/ 	.word	0x000000ff
        /*0a98*/ 	.word	0x00000000
        /*0a9c*/ 	.short	0x0101
        /*0a9e*/ 	.byte	0x04
	.zero		1


	//   ....[35]....
        /*0aa0*/ 	.word	0x00008230
        /*0aa4*/ 	.word	0x0000002e
        /*0aa8*/ 	.word	0x00000000
        /*0aac*/ 	.short	0x0101
        /*0aae*/ 	.byte	0x3f
	.zero		1


	//   ....[36]....
        /*0ab0*/ 	.word	0x0000adc0
        /*0ab4*/ 	.word	0x00000007
        /*0ab8*/ 	.word	0x00030840
        /*0abc*/ 	.short	0x010a
        /*0abe*/ 	.byte	0x3f
	.zero		1


	//   ....[37]....
        /*0ac0*/ 	.word	0x0000b470
        /*0ac4*/ 	.word	0x00000007
        /*0ac8*/ 	.word	0x00030830
        /*0acc*/ 	.short	0x0107
        /*0ace*/ 	.byte	0x3f
	.zero		1


	//   ....[38]....
        /*0ad0*/ 	.word	0x0000b540
        /*0ad4*/ 	.word	0x00000007
        /*0ad8*/ 	.word	0x00030830
        /*0adc*/ 	.short	0x0101
        /*0ade*/ 	.byte	0x3f
	.zero		1


	//   ....[39]....
        /*0ae0*/ 	.word	0x0000c090
        /*0ae4*/ 	.word	0x00000016
        /*0ae8*/ 	.word	0x00030800
        /*0aec*/ 	.short	0x0107
        /*0aee*/ 	.byte	0x3f
	.zero		1


	//   ....[40]....
        /*0af0*/ 	.word	0x0000c190
        /*0af4*/ 	.word	0x00000016
        /*0af8*/ 	.word	0x00030800
        /*0afc*/ 	.short	0x0101
        /*0afe*/ 	.byte	0x3f
	.zero		1


	//   ....[41]....
        /*0b00*/ 	.word	0x0000c1b0
        /*0b04*/ 	.word	0x00000016
        /*0b08*/ 	.word	0x00030820
        /*0b0c*/ 	.short	0x010a
        /*0b0e*/ 	.byte	0x3f
	.zero		1


	//   ....[42]....
        /*0b10*/ 	.word	0x0000c590
        /*0b14*/ 	.word	0x00000007
        /*0b18*/ 	.word	0x00030840
        /*0b1c*/ 	.short	0x010a
        /*0b1e*/ 	.byte	0x3f
	.zero		1


	//   ....[43]....
        /*0b20*/ 	.word	0x0000ca70
        /*0b24*/ 	.word	0x00000007
        /*0b28*/ 	.word	0x00030830
        /*0b2c*/ 	.short	0x0107
        /*0b2e*/ 	.byte	0x3f
	.zero		1


	//   ....[44]....
        /*0b30*/ 	.word	0x0000cb20
        /*0b34*/ 	.word	0x00000007
        /*0b38*/ 	.word	0x00030830
        /*0b3c*/ 	.short	0x0101
        /*0b3e*/ 	.byte	0x3f
	.zero		1


	//   ....[45]....
        /*0b40*/ 	.word	0x0000cb90
        /*0b44*/ 	.word	0x00000006
        /*0b48*/ 	.word	0x00030860
        /*0b4c*/ 	.short	0x010a
        /*0b4e*/ 	.byte	0x3f
	.zero		1


	//   ....[46]....
        /*0b50*/ 	.word	0x0000d0e0
        /*0b54*/ 	.word	0x00000006
        /*0b58*/ 	.word	0x00030850
        /*0b5c*/ 	.short	0x0107
        /*0b5e*/ 	.byte	0x3f
	.zero		1


	//   ....[47]....
        /*0b60*/ 	.word	0x0000d230
        /*0b64*/ 	.word	0x00000006
        /*0b68*/ 	.word	0x00030850
        /*0b6c*/ 	.short	0x0101
        /*0b6e*/ 	.byte	0x3f
	.zero		1


	//   ....[48]....
        /*0b70*/ 	.word	0x0000d430
        /*0b74*/ 	.word	0x00000000
        /*0b78*/ 	.word	0x00030860
        /*0b7c*/ 	.short	0x010a
        /*0b7e*/ 	.byte	0x3f
	.zero		1


	//   ....[49]....
        /*0b80*/ 	.word	0x0000d940
        /*0b84*/ 	.word	0x00000000
        /*0b88*/ 	.word	0x00030850
        /*0b8c*/ 	.short	0x0107
        /*0b8e*/ 	.byte	0x3f
	.zero		1


	//   ....[50]....
        /*0b90*/ 	.word	0x0000d9f0
        /*0b94*/ 	.word	0x00000000
        /*0b98*/ 	.word	0x00030850
        /*0b9c*/ 	.short	0x0101
        /*0b9e*/ 	.byte	0x3f
	.zero		1


	//   ....[51]....
        /*0ba0*/ 	.word	0x0000e4f0
        /*0ba4*/ 	.word	0x00000004
        /*0ba8*/ 	.word	0x00030820
        /*0bac*/ 	.short	0x010a
        /*0bae*/ 	.byte	0x3f
	.zero		1


	//   ....[52]....
        /*0bb0*/ 	.word	0x0000e690
        /*0bb4*/ 	.word	0x00000005
        /*0bb8*/ 	.word	0x00030840
        /*0bbc*/ 	.short	0x010a
        /*0bbe*/ 	.byte	0x3f
	.zero		1


	//   ....[53]....
        /*0bc0*/ 	.word	0x0000e730
        /*0bc4*/ 	.word	0x0000001b
        /*0bc8*/ 	.word	0x00030840
        /*0bcc*/ 	.short	0x010a
        /*0bce*/ 	.byte	0x3f
	.zero		1


	//   ....[54]....
        /*0bd0*/ 	.word	0x0000e770
        /*0bd4*/ 	.word	0x00000005
        /*0bd8*/ 	.word	0x00030860
        /*0bdc*/ 	.short	0x010a
        /*0bde*/ 	.byte	0x3f
	.zero		1


	//   ....[55]....
        /*0be0*/ 	.word	0x0000e7b0
        /*0be4*/ 	.word	0x0000001b
        /*0be8*/ 	.word	0x00030860
        /*0bec*/ 	.short	0x010a
        /*0bee*/ 	.byte	0x3f
	.zero		1


	//   ....[56]....
        /*0bf0*/ 	.word	0x0000e820
        /*0bf4*/ 	.word	0x00000003
        /*0bf8*/ 	.word	0x00030800
        /*0bfc*/ 	.short	0x010a
        /*0bfe*/ 	.byte	0x3f
	.zero		1


	//   ....[57]....
        /*0c00*/ 	.word	0x0000e870
        /*0c04*/ 	.word	0x00000002
        /*0c08*/ 	.word	0x00030830
        /*0c0c*/ 	.short	0x010a
        /*0c0e*/ 	.byte	0x3f
	.zero		1


	//   ....[58]....
        /*0c10*/ 	.word	0x0000e8d0
        /*0c14*/ 	.word	0x00000003
        /*0c18*/ 	.word	0x00030830
        /*0c1c*/ 	.short	0x010a
        /*0c1e*/ 	.byte	0x3f
	.zero		1


	//   ....[59]....
        /*0c20*/ 	.word	0x0000e930
        /*0c24*/ 	.word	0x00000003
        /*0c28*/ 	.word	0x00030850
        /*0c2c*/ 	.short	0x010a
        /*0c2e*/ 	.byte	0x3f
	.zero		1


	//   ....[60]....
        /*0c30*/ 	.word	0x0000e990
        /*0c34*/ 	.word	0x00000007
        /*0c38*/ 	.word	0x00030850
        /*0c3c*/ 	.short	0x010a
        /*0c3e*/ 	.byte	0x3f
	.zero		1


	//   ....[61]....
        /*0c40*/ 	.word	0x0000eaa0
        /*0c44*/ 	.word	0x00000007
        /*0c48*/ 	.word	0x00030840
        /*0c4c*/ 	.short	0x010a
        /*0c4e*/ 	.byte	0x3f
	.zero		1


	//   ....[62]....
        /*0c50*/ 	.word	0x0000fe00
        /*0c54*/ 	.word	0x00000016
        /*0c58*/ 	.word	0x00030820
        /*0c5c*/ 	.short	0x010a
        /*0c5e*/ 	.byte	0x3f
	.zero		1


	//   ....[63]....
        /*0c60*/ 	.word	0x0000fe50
        /*0c64*/ 	.word	0x00000007
        /*0c68*/ 	.word	0x00030840
        /*0c6c*/ 	.short	0x010a
        /*0c6e*/ 	.byte	0x3f
	.zero		1


	//   ....[64]....
        /*0c70*/ 	.word	0x00010620
        /*0c74*/ 	.word	0x00000006
        /*0c78*/ 	.word	0x00030860
        /*0c7c*/ 	.short	0x010a
        /*0c7e*/ 	.byte	0x3f
	.zero		1


	//   ....[65]....
        /*0c80*/ 	.word	0x00010eb0
        /*0c84*/ 	.word	0x00000000
        /*0c88*/ 	.word	0x00030860
        /*0c8c*/ 	.short	0x010a
        /*0c8e*/ 	.byte	0x3f
	.zero		1


	//   ....[66]....
        /*0c90*/ 	.word	0x00012040
        /*0c94*/ 	.word	0x00000004
        /*0c98*/ 	.word	0x00030820
        /*0c9c*/ 	.short	0x010a
        /*0c9e*/ 	.byte	0x3f
	.zero		1


	//   ....[67]....
        /*0ca0*/ 	.word	0x000121e0
        /*0ca4*/ 	.word	0x00000005
        /*0ca8*/ 	.word	0x00030840
        /*0cac*/ 	.short	0x010a
        /*0cae*/ 	.byte	0x3f
	.zero		1


	//   ....[68]....
        /*0cb0*/ 	.word	0x00012230
        /*0cb4*/ 	.word	0x0000001b
        /*0cb8*/ 	.word	0x00030840
        /*0cbc*/ 	.short	0x010a
        /*0cbe*/ 	.byte	0x3f
	.zero		1


	//   ....[69]....
        /*0cc0*/ 	.word	0x00012280
        /*0cc4*/ 	.word	0x00000005
        /*0cc8*/ 	.word	0x00030860
        /*0ccc*/ 	.short	0x010a
        /*0cce*/ 	.byte	0x3f
	.zero		1


	//----- nvinfo : EIATTR_NUM_MBARRIERS
	.align		4
.L_119:
        /*0cd0*/ 	.byte	0x03, 0x38
        /*0cd2*/ 	.short	0x0016


	//----- nvinfo : EIATTR_EXIT_INSTR_OFFSETS
	.align		4
        /*0cd4*/ 	.byte	0x04, 0x1c
        /*0cd6*/ 	.short	(.L_121 - .L_120)


	//   ....[0]....
.L_120:
        /*0cd8*/ 	.word	0x00000990


	//   ....[1]....
        /*0cdc*/ 	.word	0x000093d0


	//   ....[2]....
        /*0ce0*/ 	.word	0x0000e800


	//----- nvinfo : EIATTR_MAX_THREADS
	.align		4
.L_121:
        /*0ce4*/ 	.byte	0x04, 0x05
        /*0ce6*/ 	.short	(.L_123 - .L_122)
.L_122:
        /*0ce8*/ 	.word	0x00000180
        /*0cec*/ 	.word	0x00000001
        /*0cf0*/ 	.word	0x00000001


	//----- nvinfo : EIATTR_CRS_STACK_SIZE
	.align		4
.L_123:
        /*0cf4*/ 	.byte	0x04, 0x1e
        /*0cf6*/ 	.short	(.L_125 - .L_124)
.L_124:
        /*0cf8*/ 	.word	0x00000000


	//----- nvinfo : EIATTR_CBANK_PARAM_SIZE
	.align		4
.L_125:
        /*0cfc*/ 	.byte	0x03, 0x19
        /*0cfe*/ 	.short	0x0af0


	//----- nvinfo : EIATTR_PARAM_CBANK
	.align		4
        /*0d00*/ 	.byte	0x04, 0x0a
        /*0d02*/ 	.short	(.L_127 - .L_126)
	.align		4
.L_126:
        /*0d04*/ 	.word	index@(.nv.constant0._ZN7cutlass13device_kernelIN5flash11enable_sm90INS1_16FlashAttnFwdSm90INS1_25CollectiveMainloopFwdSm90ILi2EN4cute5tupleIJNS5_1CILi1EEES8_S8_EEENS6_IJNS7_ILi128EEENS7_ILi96EEENS7_ILi192EEEEEELi192ENS_10bfloat16_tEfNS_4arch4Sm90ELb0ELb0ELb0ELb1ELb1ELb0ELb0ELb1ELb1ELb1ELb0ELb0EEENS1_21CollectiveEpilogueFwdINS6_IJSA_SC_SB_EEES9_SE_SG_Li256ELb1ELb1ELb0ELb0EEENS1_36VarlenDynamicPersistentTileSchedulerILi128ELi96ELi256ELi128ELb0ELb1ELb1ELb0ELb1ELb1EEEEEEEEEvNT_6ParamsE)
        /*0d08*/ 	.short	0x0210
        /*0d0a*/ 	.short	0x0af0


	//----- nvinfo : EIATTR_SW_WAR
	.align		4
.L_127:
        /*0d0c*/ 	.byte	0x04, 0x36
        /*0d0e*/ 	.short	(.L_129 - .L_128)
.L_128:
        /*0d10*/ 	.word	0x00000008
.L_129:


//--------------------- .nv.info._ZN7cutlass13device_kernelIN5flash11enable_sm90INS1_16FlashAttnFwdSm90INS1_25CollectiveMainloopFwdSm90ILi2EN4cute5tupleIJNS5_1CILi1EEES8_S8_EEENS6_IJNS7_ILi128EEENS7_ILi96EEENS7_ILi192EEEEEELi192ENS_10bfloat16_tEfNS_4arch4Sm90ELb0ELb0ELb0ELb1ELb1ELb1ELb0ELb1ELb1ELb1ELb0ELb0EEENS1_21CollectiveEpilogueFwdINS6_IJSA_SC_SB_EEES9_SE_SG_Li256ELb1ELb1ELb0ELb0EEENS1_36VarlenDynamicPersistentTileSchedulerILi128ELi96ELi256ELi128ELb0ELb1ELb1ELb0ELb1ELb1EEEEEEEEEvNT_6ParamsE --------------------------
	.section	.nv.info._ZN7cutlass13device_kernelIN5flash11enable_sm90INS1_16FlashAttnFwdSm90INS1_25CollectiveMainloopFwdSm90ILi2EN4cute5tupleIJNS5_1CILi1EEES8_S8_EEENS6_IJNS7_ILi128EEENS7_ILi96EEENS7_ILi192EEEEEELi192ENS_10bfloat16_tEfNS_4arch4Sm90ELb0ELb0ELb0ELb1ELb1ELb1ELb0ELb1ELb1ELb1ELb0ELb0EEENS1_21CollectiveEpilogueFwdINS6_IJSA_SC_SB_EEES9_SE_SG_Li256ELb1ELb1ELb0ELb0EEENS1_36VarlenDynamicPersistentTileSchedulerILi128ELi96ELi256ELi128ELb0ELb1ELb1ELb0ELb1ELb1EEEEEEEEEvNT_6ParamsE,"",@"SHT_CUDA_INFO"
	.sectionflags	@""
	.align	4


	//----- nvinfo : EIATTR_CUDA_API_VERSION
	.align		4
        /*0000*/ 	.byte	0x04, 0x37
        /*0002*/ 	.short	(.L_131 - .L_130)
.L_130:
        /*0004*/ 	.word	0x00000082


	//----- nvinfo : EIATTR_KPARAM_INFO
	.align		4
.L_131:
        /*0008*/ 	.byte	0x04, 0x17
        /*000a*/ 	.short	(.L_133 - .L_132)
.L_132:
        /*000c*/ 	.word	0x00000000
        /*0010*/ 	.short	0x0000
        /*0012*/ 	.short	0x0070
        /*0014*/ 	.byte	0x00, 0xf0, 0x01, 0x2a


	//----- nvinfo : EIATTR_SPARSE_MMA_MASK
	.align		4
.L_133:
        /*0018*/ 	.byte	0x03, 0x50
        /*001a*/ 	.short	0x0000


	//----- nvinfo : EIATTR_MAXREG_COUNT
	.align		4
        /*001c*/ 	.byte	0x03, 0x1b
        /*001e*/ 	.short	0x00a8


	//----- nvinfo : EIATTR_NUM_BARRIERS
	.align		4
        /*0020*/ 	.byte	0x02, 0x4c
        /*0022*/ 	.byte	0x10
	.zero		1


	//----- nvinfo : EIATTR_EXTERNS
	.align		4
        /*0024*/ 	.byte	0x04, 0x0f
        /*0026*/ 	.short	(.L_135 - .L_134)


	//   ....[0]....
	.align		4
.L_134:
        /*0028*/ 	.word	index@(__assertfail)


	//----- nvinfo : EIATTR_ANNOTATIONS
	.align		4
.L_135:
        /*002c*/ 	.byte	0x04, 0x55
        /*002e*/ 	.short	(.L_137 - .L_136)


	//   ....[0]....
.L_136:
        /* <DEDUP_REMOVED lines=59> */


	//----- nvinfo : EIATTR_MERCURY_ISA_VERSION
	.align		4
.L_137:
        /*03d0*/ 	.byte	0x03, 0x5f
        /*03d2*/ 	.short	0x0101


	//----- nvinfo : EIATTR_UNUSED_LOAD_BYTE_OFFSET
	.align		4
        /*03d4*/ 	.byte	0x04, 0x44
        /*03d6*/ 	.short	(.L_139 - .L_138)


	//   ....[0]....
.L_138:
        /*03d8*/ 	.word	0x00000a30
        /*03dc*/ 	.word	0x0000fff0


	//   ....[1]....
        /*03e0*/ 	.word	0x00016d10
        /*03e4*/ 	.word	0x0000fff0


	//----- nvinfo : EIATTR_INT_WARP_WIDE_INSTR_OFFSETS
	.align		4
.L_139:
        /*03e8*/ 	.byte	0x04, 0x31
        /*03ea*/ 	.short	(.L_141 - .L_140)


	//   ....[0]....
.L_140:
        /*03ec*/ 	.word	0x00000130


	//   ....[1]....
        /*03f0*/ 	.word	0x00000170


	//   ....[2]....
        /*03f4*/ 	.word	0x000001e0


	//   ....[3]....
        /*03f8*/ 	.word	0x0001ba60


	//   ....[4]....
        /*03fc*/ 	.word	0x0001baf0


	//   ....[5]....
        /*0400*/ 	.word	0x0001ea20


	//   ....[6]....
        /*0404*/ 	.word	0x0001eab0


	//----- nvinfo : EIATTR_COOP_GROUP_MASK_REGIDS
	.align		4
.L_141:
        /*0408*/ 	.byte	0x04, 0x29
        /*040a*/ 	.short	(.L_143 - .L_142)


	//   ....[0]....
.L_142:
        /*040c*/ 	.word	0xffffffff


	//   ....[1]....
        /*0410*/ 	.word	0xffffffff


	//   ....[2]....
        /*0414*/ 	.word	0xffffffff


	//   ....[3]....
        /*0418*/ 	.word	0xffffffff


	//   ....[4]....
        /*041c*/ 	.word	0xffffffff


	//   ....[5]....
        /*0420*/ 	.word	0xffffffff


	//   ....[6]....
        /*0424*/ 	.word	0xffffffff


	//   ....[7]....
        /*0428*/ 	.word	0xffffffff


	//   ....[8]....
        /*042c*/ 	.word	0xffffffff


	//   ....[9]....
        /*0430*/ 	.word	0xffffffff


	//   ....[10]....
        /*0434*/ 	.word	0xffffffff


	//   ....[11]....
        /*0438*/ 	.word	0xffffffff


	//   ....[12]....
        /*043c*/ 	.word	0xffffffff


	//   ....[13]....
        /*0440*/ 	.word	0xffffffff


	//   ....[14]....
        /*0444*/ 	.word	0xffffffff


	//   ....[15]....
        /*0448*/ 	.word	0xffffffff


	//   ....[16]....
        /*044c*/ 	.word	0xffffffff


	//   ....[17]....
        /*0450*/ 	.word	0xffffffff


	//   ....[18]....
        /*0454*/ 	.word	0xffffffff


	//   ....[19]....
        /*0458*/ 	.word	0xffffffff


	//   ....[20]....
        /*045c*/ 	.word	0xffffffff


	//   ....[21]....
        /*0460*/ 	.word	0xffffffff


	//   ....[22]....
        /*0464*/ 	.word	0xffffffff


	//   ....[23]....
        /*0468*/ 	.word	0xffffffff


	//   ....[24]....
        /*046c*/ 	.word	0xffffffff


	//   ....[25]....
        /*0470*/ 	.word	0xffffffff


	//   ....[26]....
        /*0474*/ 	.word	0xffffffff


	//   ....[27]....
        /*0478*/ 	.word	0xffffffff


	//   ....[28]....
        /*047c*/ 	.word	0xffffffff


	//   ....[29]....
        /*0480*/ 	.word	0xffffffff


	//   ....[30]....
        /*0484*/ 	.word	0xffffffff


	//   ....[31]....
        /*0488*/ 	.word	0xffffffff


	//   ....[32]....
        /*048c*/ 	.word	0xffffffff


	//   ....[33]....
        /*0490*/ 	.word	0xffffffff


	//   ....[34]....
        /*0494*/ 	.word	0xffffffff


	//   ....[35]....
        /*0498*/ 	.word	0xffffffff


	//   ....[36]....
        /*049c*/ 	.word	0xffffffff


	//   ....[37]....
        /*04a0*/ 	.word	0xffffffff


	//   ....[38]....
        /*04a4*/ 	.word	0xffffffff


	//   ....[39]....
        /*04a8*/ 	.word	0xffffffff


	//   ....[40]....
        /*04ac*/ 	.word	0xffffffff


	//   ....[41]....
        /*04b0*/ 	.word	0xffffffff


	//   ....[42]....
        /*04b4*/ 	.word	0xffffffff


	//   ....[43]....
        /*04b8*/ 	.word	0xffffffff


	//   ....[44]....
        /*04bc*/ 	.word	0xffffffff


	//   ....[45]....
        /*04c0*/ 	.word	0xffffffff


	//   ....[46]....
        /*04c4*/ 	.word	0xffffffff


	//   ....[47]....
        /*04c8*/ 	.word	0xffffffff


	//   ....[48]....
        /*04cc*/ 	.word	0xffffffff


	//   ....[49]....
        /*04d0*/ 	.word	0xffffffff


	//   ....[50]....
        /*04d4*/ 	.word	0xffffffff


	//   ....[51]....
        /*04d8*/ 	.word	0xffffffff


	//   ....[52]....
        /*04dc*/ 	.word	0xffffffff


	//   ....[53]....
        /*04e0*/ 	.word	0xffffffff


	//   ....[54]....
        /*04e4*/ 	.word	0xffffffff


	//   ....[55]....
        /*04e8*/ 	.word	0xffffffff


	//   ....[56]....
        /*04ec*/ 	.word	0xffffffff


	//   ....[57]....
        /*04f0*/ 	.word	0xffffffff


	//   ....[58]....
        /*04f4*/ 	.word	0xffffffff


	//   ....[59]....
        /*04f8*/ 	.word	0xffffffff


	//   ....[60]....
        /*04fc*/ 	.word	0xffffffff


	//   ....[61]....
        /*0500*/ 	.word	0xffffffff


	//   ....[62]....
        /*0504*/ 	.word	0xffffffff


	//   ....[63]....
        /*0508*/ 	.word	0xffffffff


	//   ....[64]....
        /*050c*/ 	.word	0xffffffff


	//   ....[65]....
        /*0510*/ 	.word	0xffffffff


	//   ....[66]....
        /*0514*/ 	.word	0xffffffff


	//   ....[67]....
        /*0518*/ 	.word	0xffffffff


	//   ....[68]....
        /*051c*/ 	.word	0xffffffff


	//   ....[69]....
        /*0520*/ 	.word	0xffffffff


	//   ....[70]....
        /*0524*/ 	.word	0xffffffff


	//   ....[71]....
        /*0528*/ 	.word	0xffffffff


	//   ....[72]....
        /*052c*/ 	.word	0xffffffff


	//   ....[73]....
        /*0530*/ 	.word	0xffffffff


	//   ....[74]....
        /*0534*/ 	.word	0xffffffff


	//   ....[75]....
        /*0538*/ 	.word	0xffffffff


	//   ....[76]....
        /*053c*/ 	.word	0xffffffff


	//   ....[77]....
        /*0540*/ 	.word	0xffffffff


	//   ....[78]....
        /*0544*/ 	.word	0xffffffff


	//   ....[79]....
        /*0548*/ 	.word	0xffffffff


	//   ....[80]....
        /*054c*/ 	.word	0xffffffff


	//   ....[81]....
        /*0550*/ 	.word	0xffffffff


	//   ....[82]....
        /*0554*/ 	.word	0xffffffff


	//   ....[83]....
        /*0558*/ 	.word	0xffffffff


	//   ....[84]....
        /*055c*/ 	.word	0xffffffff


	//   ....[85]....
        /*0560*/ 	.word	0xffffffff


	//   ....[86]....
        /*0564*/ 	.word	0xffffffff


	//   ....[87]....
        /*0568*/ 	.word	0xffffffff


	//   ....[88]....
        /*056c*/ 	.word	0xffffffff


	//   ....[89]....
        /*0570*/ 	.word	0xffffffff


	//   ....[90]....
        /*0574*/ 	.word	0xffffffff


	//   ....[91]....
        /*0578*/ 	.word	0xffffffff


	//   ....[92]....
        /*057c*/ 	.word	0xffffffff


	//   ....[93]....
        /*0580*/ 	.word	0xffffffff


	//   ....[94]....
        /*0584*/ 	.word	0xffffffff


	//   ....[95]....
        /*0588*/ 	.word	0xffffffff


	//   ....[96]....
        /*058c*/ 	.word	0xffffffff


	//   ....[97]....
        /*0590*/ 	.word	0xffffffff


	//   ....[98]....
        /*0594*/ 	.word	0xffffffff


	//   ....[99]....
        /*0598*/ 	.word	0xffffffff


	//   ....[100]....
        /*059c*/ 	.word	0xffffffff


	//   ....[101]....
        /*05a0*/ 	.word	0xffffffff


	//   ....[102]....
        /*05a4*/ 	.word	0xffffffff


	//   ....[103]....
        /*05a8*/ 	.word	0xffffffff


	//   ....[104]....
        /*05ac*/ 	.word	0xffffffff


	//   ....[105]....
        /*05b0*/ 	.word	0xffffffff


	//   ....[106]....
        /*05b4*/ 	.word	0xffffffff


	//   ....[107]....
        /*05b8*/ 	.word	0xffffffff


	//   ....[108]....
        /*05bc*/ 	.word	0xffffffff


	//   ....[109]....
        /*05c0*/ 	.word	0xffffffff


	//   ....[110]....
        /*05c4*/ 	.word	0xffffffff


	//   ....[111]....
        /*05c8*/ 	.word	0xffffffff


	//   ....[112]....
        /*05cc*/ 	.word	0xffffffff


	//   ....[113]....
        /*05d0*/ 	.word	0xffffffff


	//   ....[114]....
        /*05d4*/ 	.word	0xffffffff


	//   ....[115]....
        /*05d8*/ 	.word	0xffffffff


	//   ....[116]....
        /*05dc*/ 	.word	0xffffffff


	//   ....[117]....
        /*05e0*/ 	.word	0xffffffff


	//   ....[118]....
        /*05e4*/ 	.word	0xffffffff


	//   ....[119]....
        /*05e8*/ 	.word	0xffffffff


	//   ....[120]....
        /*05ec*/ 	.word	0xffffffff


	//   ....[121]....
        /*05f0*/ 	.word	0xffffffff


	//   ....[122]....
        /*05f4*/ 	.word	0xffffffff


	//   ....[123]....
        /*05f8*/ 	.word	0xffffffff


	//   ....[124]....
        /*05fc*/ 	.word	0xffffffff


	//   ....[125]....
        /*0600*/ 	.word	0xffffffff


	//   ....[126]....
        /*0604*/ 	.word	0xffffffff


	//   ....[127]....
        /*0608*/ 	.word	0xffffffff


	//   ....[128]....
        /*060c*/ 	.word	0xffffffff


	//   ....[129]....
        /*0610*/ 	.word	0xffffffff


	//   ....[130]....
        /*0614*/ 	.word	0xffffffff


	//   ....[131]....
        /*0618*/ 	.word	0xffffffff


	//   ....[132]....
        /*061c*/ 	.word	0xffffffff


	//   ....[133]....
        /*0620*/ 	.word	0xffffffff


	//   ....[134]....
        /*0624*/ 	.word	0xffffffff


	//   ....[135]....
        /*0628*/ 	.word	0xffffffff


	//   ....[136]....
        /*062c*/ 	.word	0xffffffff


	//   ....[137]....
        /*0630*/ 	.word	0xffffffff


	//   ....[138]....
        /*0634*/ 	.word	0xffffffff


	//   ....[139]....
        /*0638*/ 	.word	0xffffffff


	//   ....[140]....
        /*063c*/ 	.word	0xffffffff


	//   ....[141]....
        /*0640*/ 	.word	0xffffffff


	//   ....[142]....
        /*0644*/ 	.word	0xffffffff


	//   ....[143]....
        /*0648*/ 	.word	0xffffffff


	//   ....[144]....
        /*064c*/ 	.word	0xffffffff


	//   ....[145]....
        /*0650*/ 	.word	0xffffffff


	//   ....[146]....
        /*0654*/ 	.word	0xffffffff


	//   ....[147]....
        /*0658*/ 	.word	0xffffffff


	//   ....[148]....
        /*065c*/ 	.word	0xffffffff


	//   ....[149]....
        /*0660*/ 	.word	0xffffffff


	//   ....[150]....
        /*0664*/ 	.word	0xffffffff


	//   ....[151]....
        /*0668*/ 	.word	0xffffffff


	//   ....[152]....
        /*066c*/ 	.word	0xffffffff


	//   ....[153]....
        /*0670*/ 	.word	0xffffffff


	//   ....[154]....
        /*0674*/ 	.word	0xffffffff


	//   ....[155]....
        /*0678*/ 	.word	0xffffffff


	//   ....[156]....
        /*067c*/ 	.word	0xffffffff


	//   ....[157]....
        /*0680*/ 	.word	0xffffffff


	//   ....[158]....
        /*0684*/ 	.word	0xffffffff


	//   ....[159]....
        /*0688*/ 	.word	0xffffffff


	//   ....[160]....
        /*068c*/ 	.word	0xffffffff


	//   ....[161]....
        /*0690*/ 	.word	0xffffffff


	//   ....[162]....
        /*0694*/ 	.word	0xffffffff


	//   ....[163]....
        /*0698*/ 	.word	0x0500000f


	//   ....[164]....
        /*069c*/ 	.word	0x0500000f


	//   ....[165]....
        /*06a0*/ 	.word	0x0500000f


	//   ....[166]....
        /*06a4*/ 	.word	0x0500000f


	//   ....[167]....
        /*06a8*/ 	.word	0x0500000f


	//   ....[168]....
        /*06ac*/ 	.word	0x0500000f


	//   ....[169]....
        /*06b0*/ 	.word	0x0500000f


	//   ....[170]....
        /*06b4*/ 	.word	0x0500000f


	//   ....[171]....
        /*06b8*/ 	.word	0x0500000f


	//   ....[172]....
        /*06bc*/ 	.word	0x0500000f


	//   ....[173]....
        /*06c0*/ 	.word	0x0500000f


	//   ....[174]....
        /*06c4*/ 	.word	0x0500000f


	//   ....[175]....
        /*06c8*/ 	.word	0x0500000f


	//   ....[176]....
        /*06cc*/ 	.word	0x0500000f


	//   ....[177]....
        /*06d0*/ 	.word	0x0500000f


	//   ....[178]....
        /*06d4*/ 	.word	0x0500000f


	//   ....[179]....
        /*06d8*/ 	.word	0x0500000f


	//   ....[180]....
        /*06dc*/ 	.word	0x0500000f


	//   ....[181]....
        /*06e0*/ 	.word	0x0500000f


	//   ....[182]....
        /*06e4*/ 	.word	0x0500000f


	//   ....[183]....
        /*06e8*/ 	.word	0x0500000f


	//   ....[184]....
        /*06ec*/ 	.word	0x0500000f


	//   ....[185]....
        /*06f0*/ 	.word	0x0500000f


	//   ....[186]....
        /*06f4*/ 	.word	0x0500000f


	//   ....[187]....
        /*06f8*/ 	.word	0x0500000f


	//   ....[188]....
        /*06fc*/ 	.word	0x0500000f


	//   ....[189]....
        /*0700*/ 	.word	0x0500000f


	//   ....[190]....
        /*0704*/ 	.word	0x0500000f


	//   ....[191]....
        /*0708*/ 	.word	0x0500000f


	//   ....[192]....
        /*070c*/ 	.word	0x0500000f


	//   ....[193]....
        /*0710*/ 	.word	0x0500000f


	//   ....[194]....
        /*0714*/ 	.word	0x0500000f


	//   ....[195]....
        /*0718*/ 	.word	0x0500000f


	//   ....[196]....
        /*071c*/ 	.word	0x0500000f


	//   ....[197]....
        /*0720*/ 	.word	0x0500000f


	//   ....[198]....
        /*0724*/ 	.word	0x0500000f


	//   ....[199]....
        /*0728*/ 	.word	0x0500000f


	//   ....[200]....
        /*072c*/ 	.word	0x0500000f


	//   ....[201]....
        /*0730*/ 	.word	0x0500000f


	//   ....[202]....
        /*0734*/ 	.word	0x0500000f


	//   ....[203]....
        /*0738*/ 	.word	0x0500000f


	//   ....[204]....
        /*073c*/ 	.word	0x0500000f


	//   ....[205]....
        /*0740*/ 	.word	0x0500000f


	//   ....[206]....
        /*0744*/ 	.word	0x0500000f


	//   ....[207]....
        /*0748*/ 	.word	0x0500000f


	//   ....[208]....
        /*074c*/ 	.word	0x0500000f


	//   ....[209]....
        /*0750*/ 	.word	0x0500000f


	//   ....[210]....
        /*0754*/ 	.word	0x0500000f


	//   ....[211]....
        /*0758*/ 	.word	0x0500000f


	//   ....[212]....
        /*075c*/ 	.word	0x0500000f


	//   ....[213]....
        /*0760*/ 	.word	0x0500000f


	//   ....[214]....
        /*0764*/ 	.word	0x0500000f


	//   ....[215]....
        /*0768*/ 	.word	0x0500000f


	//   ....[216]....
        /*076c*/ 	.word	0x0500000f


	//   ....[217]....
        /*0770*/ 	.word	0x0500000f


	//   ....[218]....
        /*0774*/ 	.word	0x0500000f


	//   ....[219]....
        /*0778*/ 	.word	0x0500000f


	//   ....[220]....
        /*077c*/ 	.word	0x0500000f


	//   ....[221]....
        /*0780*/ 	.word	0x0500000f


	//   ....[222]....
        /*0784*/ 	.word	0x0500000f


	//   ....[223]....
        /*0788*/ 	.word	0x0500000f


	//   ....[224]....
        /*078c*/ 	.word	0x0500000f


	//   ....[225]....
        /*0790*/ 	.word	0x0500000f


	//   ....[226]....
        /*0794*/ 	.word	0x0500000f


	//   ....[227]....
        /*0798*/ 	.word	0x0500000f


	//   ....[228]....
        /*079c*/ 	.word	0x0500000f


	//   ....[229]....
        /*07a0*/ 	.word	0x0500000f


	//   ....[230]....
        /*07a4*/ 	.word	0x0500000f


	//   ....[231]....
        /*07a8*/ 	.word	0x0500000f


	//   ....[232]....
        /*07ac*/ 	.word	0x0500000f


	//   ....[233]....
        /*07b0*/ 	.word	0x0500000f


	//   ....[234]....
        /*07b4*/ 	.word	0x0500000f


	//   ....[235]....
        /*07b8*/ 	.word	0x0500000f


	//   ....[236]....
        /*07bc*/ 	.word	0x0500000f


	//   ....[237]....
        /*07c0*/ 	.word	0x0500000f


	//   ....[238]....
        /*07c4*/ 	.word	0x0500000f


	//   ....[239]....
        /*07c8*/ 	.word	0x0500000f


	//   ....[240]....
        /*07cc*/ 	.word	0x0500000f


	//   ....[241]....
        /*07d0*/ 	.word	0x0500000f


	//   ....[242]....
        /*07d4*/ 	.word	0x0500000f


	//   ....[243]....
        /*07d8*/ 	.word	0x0500000f


	//   ....[244]....
        /*07dc*/ 	.word	0x0500000f


	//   ....[245]....
        /*07e0*/ 	.word	0x0500000f


	//   ....[246]....
        /*07e4*/ 	.word	0x0500000f


	//   ....[247]....
        /*07e8*/ 	.word	0x0500000f


	//   ....[248]....
        /*07ec*/ 	.word	0x0500000f


	//   ....[249]....
        /*07f0*/ 	.word	0x0500000f


	//   ....[250]....
        /*07f4*/ 	.word	0x0500000f


	//   ....[251]....
        /*07f8*/ 	.word	0x0500000f


	//   ....[252]....
        /*07fc*/ 	.word	0x0500000f


	//   ....[253]....
        /*0800*/ 	.word	0x0500000f


	//   ....[254]....
        /*0804*/ 	.word	0x0500000f


	//   ....[255]....
        /*0808*/ 	.word	0x0500000f


	//   ....[0]....
        /*080c*/ 	.word	0x0500000f


	//   ....[1]....
        /*0810*/ 	.word	0x0500000f


	//   ....[2]....
        /*0814*/ 	.word	0x0500000f


	//   ....[3]....
        /*0818*/ 	.word	0x0500000f


	//   ....[4]....
        /*081c*/ 	.word	0x0500000f


	//   ....[5]....
        /*0820*/ 	.word	0x0500000f


	//   ....[6]....
        /*0824*/ 	.word	0x0500000f


	//   ....[7]....
        /*0828*/ 	.word	0x0500000f


	//   ....[8]....
        /*082c*/ 	.word	0x0500000f


	//   ....[9]....
        /*0830*/ 	.word	0x0500000f


	//   ....[10]....
        /*0834*/ 	.word	0x0500000f


	//----- nvinfo : EIATTR_COOP_GROUP_INSTR_OFFSETS
	.align		4
.L_143:
        /*0838*/ 	.byte	0x04, 0x28
        /*083a*/ 	.short	(.L_145 - .L_144)


	//   ....[0]....
.L_144:
        /*083c*/ 	.word	0x00000060


	//   ....[1]....
        /*0840*/ 	.word	0x00000140


	//   ....[2]....
        /*0844*/ 	.word	0x00000190


	//   ....[3]....
        /*0848*/ 	.word	0x000003c0


	//   ....[4]....
        /*084c*/ 	.word	0x00000520


	//   ....[5]....
        /*0850*/ 	.word	0x00000640


	//   ....[6]....
        /*0854*/ 	.word	0x000007a0


	//   ....[7]....
        /*0858*/ 	.word	0x00003820


	//   ....[8]....
        /*085c*/ 	.word	0x00003830


	//   ....[9]....
        /*0860*/ 	.word	0x00004e00


	//   ....[10]....
        /*0864*/ 	.word	0x00004e10


	//   ....[11]....
        /*0868*/ 	.word	0x00006fb0


	//   ....[12]....
        /*086c*/ 	.word	0x00006fc0


	//   ....[13]....
        /*0870*/ 	.word	0x000087a0


	//   ....[14]....
        /*0874*/ 	.word	0x000087b0


	//   ....[15]....
        /*0878*/ 	.word	0x0000a1b0


	//   ....[16]....
        /*087c*/ 	.word	0x0000a1c0


	//   ....[17]....
        /*0880*/ 	.word	0x0000a450


	//   ....[18]....
        /*0884*/ 	.word	0x0000a460


	//   ....[19]....
        /*0888*/ 	.word	0x0000a980


	//   ....[20]....
        /*088c*/ 	.word	0x0000a9a0


	//   ....[21]....
        /*0890*/ 	.word	0x0000abe0


	//   ....[22]....
        /*0894*/ 	.word	0x0000ac00


	//   ....[23]....
        /*0898*/ 	.word	0x0000b3a0


	//   ....[24]....
        /*089c*/ 	.word	0x0000b900


	//   ....[25]....
        /*08a0*/ 	.word	0x0000b910


	//   ....[26]....
        /*08a4*/ 	.word	0x0000b920


	//   ....[27]....
        /*08a8*/ 	.word	0x0000b930


	//   ....[28]....
        /*08ac*/ 	.word	0x0000e430


	//   ....[29]....
        /*08b0*/ 	.word	0x0000e440


	//   ....[30]....
        /*08b4*/ 	.word	0x0000e450


	//   ....[31]....
        /*08b8*/ 	.word	0x0000e460


	//   ....[32]....
        /*08bc*/ 	.word	0x00012370


	//   ....[33]....
        /*08c0*/ 	.word	0x00012400


	//   ....[34]....
        /*08c4*/ 	.word	0x000128e0


	//   ....[35]....
        /*08c8*/ 	.word	0x00012960


	//   ....[36]....
        /*08cc*/ 	.word	0x00014e10


	//   ....[37]....
        /*08d0*/ 	.word	0x00014e20


	//   ....[38]....
        /*08d4*/ 	.word	0x00014e50


	//   ....[39]....
        /*08d8*/ 	.word	0x00014e60


	//   ....[40]....
        /*08dc*/ 	.word	0x000163d0


	//   ....[41]....
        /*08e0*/ 	.word	0x00016400


	//   ....[42]....
        /*08e4*/ 	.word	0x000164b0


	//   ....[43]....
        /*08e8*/ 	.word	0x000164d0


	//   ....[44]....
        /*08ec*/ 	.word	0x00017ad0


	//   ....[45]....
        /*08f0*/ 	.word	0x00017b30


	//   ....[46]....
        /*08f4*/ 	.word	0x00017b70


	//   ....[47]....
        /*08f8*/ 	.word	0x00017b90


	//   ....[48]....
        /*08fc*/ 	.word	0x000182d0


	//   ....[49]....
        /*0900*/ 	.word	0x000182f0


	//   ....[50]....
        /*0904*/ 	.word	0x00018410


	//   ....[51]....
        /*0908*/ 	.word	0x00018430


	//   ....[52]....
        /*090c*/ 	.word	0x00018530


	//   ....[53]....
        /*0910*/ 	.word	0x00018550


	//   ....[54]....
        /*0914*/ 	.word	0x00018660


	//   ....[55]....
        /*0918*/ 	.word	0x00018680


	//   ....[56]....
        /*091c*/ 	.word	0x00018f50


	//   ....[57]....
        /*0920*/ 	.word	0x00018f90


	//   ....[58]....
        /*0924*/ 	.word	0x000190a0


	//   ....[59]....
        /*0928*/ 	.word	0x000190c0


	//   ....[60]....
        /*092c*/ 	.word	0x000191c0


	//   ....[61]....
        /*0930*/ 	.word	0x000191e0


	//   ....[62]....
        /*0934*/ 	.word	0x000192f0


	//   ....[63]....
        /*0938*/ 	.word	0x00019310


	//   ....[64]....
        /*093c*/ 	.word	0x000194a0


	//   ....[65]....
        /*0940*/ 	.word	0x00019670


	//   ....[66]....
        /*0944*/ 	.word	0x000196a0


	//   ....[67]....
        /*0948*/ 	.word	0x000196d0


	//   ....[68]....
        /*094c*/ 	.word	0x00019700


	//   ....[69]....
        /*0950*/ 	.word	0x00019730


	//   ....[70]....
        /*0954*/ 	.word	0x00019760


	//   ....[71]....
        /*0958*/ 	.word	0x000198d0


	//   ....[72]....
        /*095c*/ 	.word	0x00019900


	//   ....[73]....
        /*0960*/ 	.word	0x00019930


	//   ....[74]....
        /*0964*/ 	.word	0x00019960


	//   ....[75]....
        /*0968*/ 	.word	0x00019990


	//   ....[76]....
        /*096c*/ 	.word	0x000199c0


	//   ....[77]....
        /*0970*/ 	.word	0x00019a50


	//   ....[78]....
        /*0974*/ 	.word	0x00019a80


	//   ....[79]....
        /*0978*/ 	.word	0x00019b00


	//   ....[80]....
        /*097c*/ 	.word	0x0001a600


	//   ....[81]....
        /*0980*/ 	.word	0x0001c670


	//   ....[82]....
        /*0984*/ 	.word	0x0001c690


	//   ....[83]....
        /*0988*/ 	.word	0x0001c740


	//   ....[84]....
        /*098c*/ 	.word	0x0001c760


	//   ....[85]....
        /*0990*/ 	.word	0x0001c800


	//   ....[86]....
        /*0994*/ 	.word	0x0001c820


	//   ....[87]....
        /*0998*/ 	.word	0x0001c8c0


	//   ....[88]....
        /*099c*/ 	.word	0x0001c8e0


	//   ....[89]....
        /*09a0*/ 	.word	0x0001c980


	//   ....[90]....
        /*09a4*/ 	.word	0x0001c9a0


	//   ....[91]....
        /*09a8*/ 	.word	0x0001c9b0


	//   ....[92]....
        /*09ac*/ 	.word	0x0001ca40


	//   ....[93]....
        /*09b0*/ 	.word	0x0001d1a0


	//   ....[94]....
        /*09b4*/ 	.word	0x0001d1d0


	//   ....[95]....
        /*09b8*/ 	.word	0x0001d230


	//   ....[96]....
        /*09bc*/ 	.word	0x0001d280


	//   ....[97]....
        /*09c0*/ 	.word	0x0001d2d0


	//   ....[98]....
        /*09c4*/ 	.word	0x0001d330


	//   ....[99]....
        /*09c8*/ 	.word	0x0001d380


	//   ....[100]....
        /*09cc*/ 	.word	0x0001d3e0


	//   ....[101]....
        /*09d0*/ 	.word	0x0001d430


	//   ....[102]....
        /*09d4*/ 	.word	0x0001d490


	//   ....[103]....
        /*09d8*/ 	.word	0x0001d4e0


	//   ....[104]....
        /*09dc*/ 	.word	0x0001d540


	//   ....[105]....
        /*09e0*/ 	.word	0x0001d580


	//   ....[106]....
        /*09e4*/ 	.word	0x0001d5f0


	//   ....[107]....
        /*09e8*/ 	.word	0x0001d610


	//   ....[108]....
        /*09ec*/ 	.word	0x0001d650


	//   ....[109]....
        /*09f0*/ 	.word	0x0001de60


	//   ....[110]....
        /*09f4*/ 	.word	0x0001de70


	//   ....[111]....
        /*09f8*/ 	.word	0x0001dea0


	//   ....[112]....
        /*09fc*/ 	.word	0x0001def0


	//   ....[113]....
        /*0a00*/ 	.word	0x0001df00


	//   ....[114]....
        /*0a04*/ 	.word	0x0001df60


	//   ....[115]....
        /*0a08*/ 	.word	0x0001df90


	//   ....[116]....
        /*0a0c*/ 	.word	0x0001dfd0


	//   ....[117]....
        /*0a10*/ 	.word	0x0001e000


	//   ....[118]....
        /*0a14*/ 	.word	0x0001e040


	//   ....[119]....
        /*0a18*/ 	.word	0x0001e070


	//   ....[120]....
        /*0a1c*/ 	.word	0x0001e0b0


	//   ....[121]....
        /*0a20*/ 	.word	0x0001e350


	//   ....[122]....
        /*0a24*/ 	.word	0x0001e370


	//   ....[123]....
        /*0a28*/ 	.word	0x0001e380


	//   ....[124]....
        /*0a2c*/ 	.word	0x0001e410


	//   ....[125]....
        /*0a30*/ 	.word	0x0001e420


	//   ....[126]....
        /*0a34*/ 	.word	0x0001e4b0


	//   ....[127]....
        /*0a38*/ 	.word	0x0001e4c0


	//   ....[128]....
        /*0a3c*/ 	.word	0x0001e550


	//   ....[129]....
        /*0a40*/ 	.word	0x0001e560


	//   ....[130]....
        /*0a44*/ 	.word	0x0001e5f0


	//   ....[131]....
        /*0a48*/ 	.word	0x0001e600


	//   ....[132]....
        /*0a4c*/ 	.word	0x0001e610


	//   ....[133]....
        /*0a50*/ 	.word	0x0001ec10


	//   ....[134]....
        /*0a54*/ 	.word	0x0001ec50


	//   ....[135]....
        /*0a58*/ 	.word	0x0001ec90


	//   ....[136]....
        /*0a5c*/ 	.word	0x0001ecc0


	//   ....[137]....
        /*0a60*/ 	.word	0x0001ed50


	//   ....[138]....
        /*0a64*/ 	.word	0x0001ed80


	//   ....[139]....
        /*0a68*/ 	.word	0x0001edf0


	//   ....[140]....
        /*0a6c*/ 	.word	0x0001ee20


	//   ....[141]....
        /*0a70*/ 	.word	0x0001ee90


	//   ....[142]....
        /*0a74*/ 	.word	0x0001eec0


	//   ....[143]....
        /*0a78*/ 	.word	0x0001eef0


	//   ....[144]....
        /*0a7c*/ 	.word	0x0001ef40


	//   ....[145]....
        /*0a80*/ 	.word	0x0001f340


	//   ....[146]....
        /*0a84*/ 	.word	0x0001f390


	//   ....[147]....
        /*0a88*/ 	.word	0x0001f3c0


	//   ....[148]....
        /*0a8c*/ 	.word	0x0001f3d0


	//   ....[149]....
        /*0a90*/ 	.word	0x0001f400


	//   ....[150]....
        /*0a94*/ 	.word	0x0001f430


	//   ....[151]....
        /*0a98*/ 	.word	0x0001f460


	//   ....[152]....
        /*0a9c*/ 	.word	0x0001f490


	//   ....[153]....
        /*0aa0*/ 	.word	0x0001f610


	//   ....[154]....
        /*0aa4*/ 	.word	0x0001f640


	//   ....[155]....
        /*0aa8*/ 	.word	0x0001f670


	//   ....[156]....
        /*0aac*/ 	.word	0x0001f6a0


	//   ....[157]....
        /*0ab0*/ 	.word	0x0001f6d0


	//   ....[158]....
        /*0ab4*/ 	.word	0x0001f700


	//   ....[159]....
        /*0ab8*/ 	.word	0x0001f7c0


	//   ....[160]....
        /*0abc*/ 	.word	0x0001f7e0


	//   ....[161]....
        /*0ac0*/ 	.word	0x0001f850


	//   ....[162]....
        /*0ac4*/ 	.word	0x0001fcc0


	//   ....[163]....
        /*0ac8*/ 	.word	0x0001ffe0


	//   ....[164]....
        /*0acc*/ 	.word	0x00020070


	//   ....[165]....
        /*0ad0*/ 	.word	0x00020110


	//   ....[166]....
        /*0ad4*/ 	.word	0x000201a0


	//   ....[167]....
        /*0ad8*/ 	.word	0x00020290


	//   ....[168]....
        /*0adc*/ 	.word	0x00020320


	//   ....[169]....
        /*0ae0*/ 	.word	0x000203c0


	//   ....[170]....
        /*0ae4*/ 	.word	0x00020450


	//   ....[171]....
        /*0ae8*/ 	.word	0x00020540


	//   ....[172]....
        /*0aec*/ 	.word	0x000205d0


	//   ....[173]....
        /*0af0*/ 	.word	0x00020670


	//   ....[174]....
        /*0af4*/ 	.word	0x00020700


	//   ....[175]....
        /*0af8*/ 	.word	0x000207f0


	//   ....[176]....
        /*0afc*/ 	.word	0x00020880


	//   ....[177]....
        /*0b00*/ 	.word	0x000208d0


	//   ....[178]....
        /*0b04*/ 	.word	0x00020920


	//   ....[179]....
        /*0b08*/ 	.word	0x00020a00


	//   ....[180]....
        /*0b0c*/ 	.word	0x00020a90


	//   ....[181]....
        /*0b10*/ 	.word	0x00020ae0


	//   ....[182]....
        /*0b14*/ 	.word	0x00020b30


	//   ....[183]....
        /*0b18*/ 	.word	0x00020d90


	//   ....[184]....
        /*0b1c*/ 	.word	0x00021070


	//   ....[185]....
        /*0b20*/ 	.word	0x00021160


	//   ....[186]....
        /*0b24*/ 	.word	0x00021200


	//   ....[187]....
        /*0b28*/ 	.word	0x00021260


	//   ....[188]....
        /*0b2c*/ 	.word	0x00021370


	//   ....[189]....
        /*0b30*/ 	.word	0x000213e0


	//   ....[190]....
        /*0b34*/ 	.word	0x000214f0


	//   ....[191]....
        /*0b38*/ 	.word	0x00021560


	//   ....[192]....
        /*0b3c*/ 	.word	0x00021670


	//   ....[193]....
        /*0b40*/ 	.word	0x000216e0


	//   ....[194]....
        /*0b44*/ 	.word	0x000217f0


	//   ....[195]....
        /*0b48*/ 	.word	0x00021860


	//   ....[196]....
        /*0b4c*/ 	.word	0x00021940


	//   ....[197]....
        /*0b50*/ 	.word	0x00021a40


	//   ....[198]....
        /*0b54*/ 	.word	0x00021ab0


	//   ....[199]....
        /*0b58*/ 	.word	0x00021b30


	//   ....[200]....
        /*0b5c*/ 	.word	0x00021bf0


	//   ....[201]....
        /*0b60*/ 	.word	0x00021c70


	//   ....[202]....
        /*0b64*/ 	.word	0x00021d50


	//   ....[203]....
        /*0b68*/ 	.word	0x00021dd0


	//   ....[204]....
        /*0b6c*/ 	.word	0x00021eb0


	//   ....[205]....
        /*0b70*/ 	.word	0x00021f30


	//   ....[206]....
        /*0b74*/ 	.word	0x00022010


	//   ....[207]....
        /*0b78*/ 	.word	0x00022090


	//   ....[208]....
        /*0b7c*/ 	.word	0x00022170


	//   ....[209]....
        /*0b80*/ 	.word	0x000221f0


	//   ....[210]....
        /*0b84*/ 	.word	0x000222d0


	//   ....[211]....
        /*0b88*/ 	.word	0x00022350


	//   ....[212]....
        /*0b8c*/ 	.word	0x00022410


	//   ....[213]....
        /*0b90*/ 	.word	0x00022540


	//   ....[214]....
        /*0b94*/ 	.word	0x00022600


	//   ....[215]....
        /*0b98*/ 	.word	0x00022670


	//   ....[216]....
        /*0b9c*/ 	.word	0x00022780


	//   ....[217]....
        /*0ba0*/ 	.word	0x000227e0


	//   ....[218]....
        /*0ba4*/ 	.word	0x000228b0


	//   ....[219]....
        /*0ba8*/ 	.word	0x00022910


	//   ....[220]....
        /*0bac*/ 	.word	0x000229e0


	//   ....[221]....
        /*0bb0*/ 	.word	0x00022a40


	//   ....[222]....
        /*0bb4*/ 	.word	0x00022b10


	//   ....[223]....
        /*0bb8*/ 	.word	0x00022c00


	//   ....[224]....
        /*0bbc*/ 	.word	0x00022c90


	//   ....[225]....
        /*0bc0*/ 	.word	0x00022d80


	//   ....[226]....
        /*0bc4*/ 	.word	0x00022e20


	//   ....[227]....
        /*0bc8*/ 	.word	0x00022e80


	//   ....[228]....
        /*0bcc*/ 	.word	0x00022f80


	//   ....[229]....
        /*0bd0*/ 	.word	0x00022fe0


	//   ....[230]....
        /*0bd4*/ 	.word	0x000230e0


	//   ....[231]....
        /*0bd8*/ 	.word	0x00023140


	//   ....[232]....
        /*0bdc*/ 	.word	0x00023240


	//   ....[233]....
        /*0be0*/ 	.word	0x000232a0


	//   ....[234]....
        /*0be4*/ 	.word	0x000233a0


	//   ....[235]....
        /*0be8*/ 	.word	0x00023400


	//   ....[236]....
        /*0bec*/ 	.word	0x000234d0


	//   ....[237]....
        /*0bf0*/ 	.word	0x00023610


	//   ....[238]....
        /*0bf4*/ 	.word	0x000236b0


	//   ....[239]....
        /*0bf8*/ 	.word	0x00023790


	//   ....[240]....
        /*0bfc*/ 	.word	0x00023860


	//   ....[241]....
        /*0c00*/ 	.word	0x000238c0


	//   ....[242]....
        /*0c04*/ 	.word	0x000239b0


	//   ....[243]....
        /*0c08*/ 	.word	0x00023a10


	//   ....[244]....
        /*0c0c*/ 	.word	0x00023b00


	//   ....[245]....
        /*0c10*/ 	.word	0x00023b60


	//   ....[246]....
        /*0c14*/ 	.word	0x00023c50


	//   ....[247]....
        /*0c18*/ 	.word	0x00023cb0


	//   ....[248]....
        /*0c1c*/ 	.word	0x00023d90


	//   ....[249]....
        /*0c20*/ 	.word	0x00023e20


	//   ....[250]....
        /*0c24*/ 	.word	0x00023ec0


	//   ....[251]....
        /*0c28*/ 	.word	0x00023fe0


	//   ....[252]....
        /*0c2c*/ 	.word	0x00024050


	//   ....[253]....
        /*0c30*/ 	.word	0x000240c0


	//   ....[254]....
        /*0c34*/ 	.word	0x00024130


	//   ....[255]....
        /*0c38*/ 	.word	0x000241a0


	//   ....[0]....
        /*0c3c*/ 	.word	0x00024220


	//   ....[1]....
        /*0c40*/ 	.word	0x000242b0


	//   ....[2]....
        /*0c44*/ 	.word	0x00024340


	//   ....[3]....
        /*0c48*/ 	.word	0x000243b0


	//   ....[4]....
        /*0c4c*/ 	.word	0x00024420


	//   ....[5]....
        /*0c50*/ 	.word	0x00024490


	//   ....[6]....
        /*0c54*/ 	.word	0x00024510


	//   ....[7]....
        /*0c58*/ 	.word	0x00024580


	//   ....[8]....
        /*0c5c*/ 	.word	0x00024620


	//   ....[9]....
        /*0c60*/ 	.word	0x000246b0


	//   ....[10]....
        /*0c64*/ 	.word	0x000247d0


	//----- nvinfo : EIATTR_REG_RECONFIG
	.align		4
.L_145:
        /*0c68*/ 	.byte	0x01, 0x54
	.zero		2


	//----- nvinfo : EIATTR_SYSCALL_OFFSETS
	.align		4
        /*0c6c*/ 	.byte	0x04, 0x46
        /*0c6e*/ 	.short	(.L_147 - .L_146)


	//   ....[0]....
.L_146:
        /*0c70*/ 	.word	0x00001af0


	//   ....[1]....
        /*0c74*/ 	.word	0x00001c40


	//   ....[2]....
        /*0c78*/ 	.word	0x0000b510


	//   ....[3]....
        /*0c7c*/ 	.word	0x0000b880


	//   ....[4]....
        /*0c80*/ 	.word	0x0001bc50


	//   ....[5]....
        /*0c84*/ 	.word	0x0001bda0


	//   ....[6]....
        /*0c88*/ 	.word	0x0001be90


	//   ....[7]....
        /*0c8c*/ 	.word	0x0001ce00


	//----- nvinfo : EIATTR_MBARRIER_INSTR_OFFSETS
	.align		4
.L_147:
        /*0c90*/ 	.byte	0x04, 0x39
        /*0c92*/ 	.short	(.L_149 - .L_148)


	//   ....[0]....
.L_148:
        /*0c94*/ 	.word	0x00000270
        /*0c98*/ 	.word	0x000000ff
        /*0c9c*/ 	.word	0x00030800
        /*0ca0*/ 	.short	0x0100
        /*0ca2*/ 	.byte	0x08
	.zero		1


	//   ....[1]....
        /*0ca4*/ 	.word	0x00000280
        /*0ca8*/ 	.word	0x000000ff
        /*0cac*/ 	.word	0x00030820
        /*0cb0*/ 	.short	0x0100
        /*0cb2*/ 	.byte	0x08
	.zero		1


	//   ....[2]....
        /*0cb4*/ 	.word	0x00000370
        /*0cb8*/ 	.word	0x000000ff
        /*0cbc*/ 	.word	0x00030830
        /*0cc0*/ 	.short	0x0100
        /*0cc2*/ 	.byte	0x08
	.zero		1


	//   ....[3]....
        /*0cc4*/ 	.word	0x00000380
        /*0cc8*/ 	.word	0x000000ff
        /*0ccc*/ 	.word	0x00030840
        /*0cd0*/ 	.short	0x0100
        /*0cd2*/ 	.byte	0x08
	.zero		1


	//   ....[4]....
        /*0cd4*/ 	.word	0x00000390
        /*0cd8*/ 	.word	0x000000ff
        /*0cdc*/ 	.word	0x00030838
        /*0ce0*/ 	.short	0x0100
        /*0ce2*/ 	.byte	0x08
	.zero		1


	//   ....[5]....
        /*0ce4*/ 	.word	0x000003a0
        /*0ce8*/ 	.word	0x000000ff
        /*0cec*/ 	.word	0x00030848
        /*0cf0*/ 	.short	0x0100
        /*0cf2*/ 	.byte	0x08
	.zero		1


	//   ....[6]....
        /*0cf4*/ 	.word	0x000004d0
        /*0cf8*/ 	.word	0x000000ff
        /*0cfc*/ 	.word	0x00030850
        /*0d00*/ 	.short	0x0100
        /*0d02*/ 	.byte	0x08
	.zero		1


	//   ....[7]....
        /*0d04*/ 	.word	0x000004e0
        /*0d08*/ 	.word	0x000000ff
        /*0d0c*/ 	.word	0x00030860
        /*0d10*/ 	.short	0x0100
        /*0d12*/ 	.byte	0x08
	.zero		1


	//   ....[8]....
        /*0d14*/ 	.word	0x000004f0
        /*0d18*/ 	.word	0x000000ff
        /*0d1c*/ 	.word	0x00030858
        /*0d20*/ 	.short	0x0100
        /*0d22*/ 	.byte	0x08
	.zero		1


	//   ....[9]....
        /*0d24*/ 	.word	0x00000500
        /*0d28*/ 	.word	0x000000ff
        /*0d2c*/ 	.word	0x00030868
        /*0d30*/ 	.short	0x0100
        /*0d32*/ 	.byte	0x08
	.zero		1


	//   ....[10]....
        /*0d34*/ 	.word	0x000005f0
        /*0d38*/ 	.word	0x000000ff
        /*0d3c*/ 	.word	0x00030870
        /*0d40*/ 	.short	0x0100
        /*0d42*/ 	.byte	0x06
	.zero		1


	//   ....[11]....
        /*0d44*/ 	.word	0x00000600
        /*0d48*/ 	.word	0x000000ff
        /*0d4c*/ 	.word	0x00030880
        /*0d50*/ 	.short	0x0100
        /*0d52*/ 	.byte	0x06
	.zero		1


	//   ....[12]....
        /*0d54*/ 	.word	0x00000610
        /*0d58*/ 	.word	0x000000ff
        /*0d5c*/ 	.word	0x00030878
        /*0d60*/ 	.short	0x0100
        /*0d62*/ 	.byte	0x06
	.zero		1


	//   ....[13]....
        /*0d64*/ 	.word	0x00000620
        /*0d68*/ 	.word	0x000000ff
        /*0d6c*/ 	.word	0x00030888
        /*0d70*/ 	.short	0x0100
        /*0d72*/ 	.byte	0x06
	.zero		1


	//   ....[14]....
        /*0d74*/ 	.word	0x00000750
        /*0d78*/ 	.word	0x000000ff
        /*0d7c*/ 	.word	0x00030890
        /*0d80*/ 	.short	0x0100
        /*0d82*/ 	.byte	0x08
	.zero		1


	//   ....[15]....
        /*0d84*/ 	.word	0x00000760
        /*0d88*/ 	.word	0x000000ff
        /*0d8c*/ 	.word	0x000308a0
        /*0d90*/ 	.short	0x0100
        /*0d92*/ 	.byte	0x08
	.zero		1


	//   ....[16]....
        /*0d94*/ 	.word	0x00000770
        /*0d98*/ 	.word	0x000000ff
        /*0d9c*/ 	.word	0x00030898
        /*0da0*/ 	.short	0x0100
        /*0da2*/ 	.byte	0x08
	.zero		1


	//   ....[17]....
        /*0da4*/ 	.word	0x00000780
        /*0da8*/ 	.word	0x000000ff
        /*0dac*/ 	.word	0x000308a8
        /*0db0*/ 	.short	0x0100
        /*0db2*/ 	.byte	0x08
	.zero		1


	//   ....[18]....
        /*0db4*/ 	.word	0x000008b0
        /*0db8*/ 	.word	0x000000ff
        /*0dbc*/ 	.word	0x000308b0
        /*0dc0*/ 	.short	0x0100
        /*0dc2*/ 	.byte	0x08
	.zero		1


	//   ....[19]....
        /*0dc4*/ 	.word	0x000008c0
        /*0dc8*/ 	.word	0x000000ff
        /*0dcc*/ 	.word	0x000308c0
        /*0dd0*/ 	.short	0x0100
        /*0dd2*/ 	.byte	0x08
	.zero		1


	//   ....[20]....
        /*0dd4*/ 	.word	0x000008d0
        /*0dd8*/ 	.word	0x000000ff
        /*0ddc*/ 	.word	0x000308b8
        /*0de0*/ 	.short	0x0100
        /*0de2*/ 	.byte	0x08
	.zero		1


	//   ....[21]....
        /*0de4*/ 	.word	0x000008e0
        /*0de8*/ 	.word	0x000000ff
        /*0dec*/ 	.word	0x000308c8
        /*0df0*/ 	.short	0x0100
        /*0df2*/ 	.byte	0x08
	.zero		1


	//   ....[22]....
        /*0df4*/ 	.word	0x000037d0
        /*0df8*/ 	.word	0x00000056
        /*0dfc*/ 	.word	0x00030890
        /*0e00*/ 	.short	0x010a
        /*0e02*/ 	.byte	0x3f
	.zero		1


	//   ....[23]....
        /*0e04*/ 	.word	0x00006f50
        /*0e08*/ 	.word	0x00000056
        /*0e0c*/ 	.word	0x00030890
        /*0e10*/ 	.short	0x010a
        /*0e12*/ 	.byte	0x3f
	.zero		1


	//   ....[24]....
        /*0e14*/ 	.word	0x00009ff0
        /*0e18*/ 	.word	0x00000056
        /*0e1c*/ 	.word	0x00030890
        /*0e20*/ 	.short	0x010a
        /*0e22*/ 	.byte	0x3f
	.zero		1


	//   ....[25]....
        /*0e24*/ 	.word	0x0000a7b0
        /*0e28*/ 	.word	0x0000000b
        /*0e2c*/ 	.word	0x00000000
        /*0e30*/ 	.short	0x0101
        /*0e32*/ 	.byte	0x3f
	.zero		1


	//   ....[26]....
        /*0e34*/ 	.word	0x0000a7f0
        /*0e38*/ 	.word	0x00000056
        /*0e3c*/ 	.word	0x000308b0
        /*0e40*/ 	.short	0x010a
        /*0e42*/ 	.byte	0x3f
	.zero		1


	//   ....[27]....
        /*0e44*/ 	.word	0x0000aef0
        /*0e48*/ 	.word	0x00000056
        /*0e4c*/ 	.word	0x00000000
        /*0e50*/ 	.short	0x0101
        /*0e52*/ 	.byte	0x3f
	.zero		1


	//   ....[28]....
        /*0e54*/ 	.word	0x0000b5a0
        /*0e58*/ 	.word	0x00000012
        /*0e5c*/ 	.word	0x00030800
        /*0e60*/ 	.short	0x010a
        /*0e62*/ 	.byte	0x3f
	.zero		1


	//   ....[29]....
        /*0e64*/ 	.word	0x0000b5f0
        /*0e68*/ 	.word	0x00000012
        /*0e6c*/ 	.word	0x00030800
        /*0e70*/ 	.short	0x010a
        /*0e72*/ 	.byte	0x3f
	.zero		1


	//   ....[30]....
        /*0e74*/ 	.word	0x0000c3c0
        /*0e78*/ 	.word	0x00000012
        /*0e7c*/ 	.word	0x00030800
        /*0e80*/ 	.short	0x010a
        /*0e82*/ 	.byte	0x3f
	.zero		1


	//   ....[31]....
        /*0e84*/ 	.word	0x0000eca0
        /*0e88*/ 	.word	0x00000012
        /*0e8c*/ 	.word	0x00030800
        /*0e90*/ 	.short	0x010a
        /*0e92*/ 	.byte	0x3f
	.zero		1


	//   ....[32]....
        /*0e94*/ 	.word	0x00011160
        /*0e98*/ 	.word	0x00000003
        /*0e9c*/ 	.word	0x00030830
        /*0ea0*/ 	.short	0x010a
        /*0ea2*/ 	.byte	0x3f
	.zero		1


	//   ....[33]....
        /*0ea4*/ 	.word	0x000111b0
        /*0ea8*/ 	.word	0x00000003
        /*0eac*/ 	.word	0x00030830
        /*0eb0*/ 	.short	0x010a
        /*0eb2*/ 	.byte	0x3f
	.zero		1


	//   ....[34]....
        /*0eb4*/ 	.word	0x00012e60
        /*0eb8*/ 	.word	0x0000000a
        /*0ebc*/ 	.word	0x00000000
        /*0ec0*/ 	.short	0x0101
        /*0ec2*/ 	.byte	0x3f
	.zero		1


	//   ....[35]....
        /*0ec4*/ 	.word	0x00013860
        /*0ec8*/ 	.word	0x0000000a
        /*0ecc*/ 	.word	0x00030830
        /*0ed0*/ 	.short	0x010a
        /*0ed2*/ 	.byte	0x3f
	.zero		1


	//   ....[36]....
        /*0ed4*/ 	.word	0x000138e0
        /*0ed8*/ 	.word	0x0000000a
        /*0edc*/ 	.word	0x00030830
        /*0ee0*/ 	.short	0x010a
        /*0ee2*/ 	.byte	0x3f
	.zero		1


	//   ....[37]....
        /*0ee4*/ 	.word	0x00014790
        /*0ee8*/ 	.word	0x0000000b
        /*0eec*/ 	.word	0x00030850
        /*0ef0*/ 	.short	0x010a
        /*0ef2*/ 	.byte	0x3f
	.zero		1


	//   ....[38]....
        /*0ef4*/ 	.word	0x000147e0
        /*0ef8*/ 	.word	0x0000000b
        /*0efc*/ 	.word	0x00030850
        /*0f00*/ 	.short	0x010a
        /*0f02*/ 	.byte	0x3f
	.zero		1


	//   ....[39]....
        /*0f04*/ 	.word	0x00015230
        /*0f08*/ 	.word	0x00000081
        /*0f0c*/ 	.word	0x00000000
        /*0f10*/ 	.short	0x0101
        /*0f12*/ 	.byte	0x3f
	.zero		1


	//   ....[40]....
        /*0f14*/ 	.word	0x00015900
        /*0f18*/ 	.word	0x0000000b
        /*0f1c*/ 	.word	0x00000000
        /*0f20*/ 	.short	0x0101
        /*0f22*/ 	.byte	0x3f
	.zero		1


	//   ....[41]....
        /*0f24*/ 	.word	0x000160f0
        /*0f28*/ 	.word	0x00000008
        /*0f2c*/ 	.word	0x00030850
        /*0f30*/ 	.short	0x010a
        /*0f32*/ 	.byte	0x3f
	.zero		1


	//   ....[42]....
        /*0f34*/ 	.word	0x00016190
        /*0f38*/ 	.word	0x00000008
        /*0f3c*/ 	.word	0x00030850
        /*0f40*/ 	.short	0x010a
        /*0f42*/ 	.byte	0x3f
	.zero		1


	//   ....[43]....
        /*0f44*/ 	.word	0x00016690
        /*0f48*/ 	.word	0x00000008
        /*0f4c*/ 	.word	0x00000000
        /*0f50*/ 	.short	0x0101
        /*0f52*/ 	.byte	0x3f
	.zero		1


	//   ....[44]....
        /*0f54*/ 	.word	0x00018300
        /*0f58*/ 	.word	0x00000000
        /*0f5c*/ 	.word	0x00000000
        /*0f60*/ 	.short	0x0101
        /*0f62*/ 	.byte	0x3f
	.zero		1


	//   ....[45]....
        /*0f64*/ 	.word	0x0001a6e0
        /*0f68*/ 	.word	0x00000016
        /*0f6c*/ 	.word	0x00030820
        /*0f70*/ 	.short	0x010a
        /*0f72*/ 	.byte	0x3f
	.zero		1


	//   ....[46]....
        /*0f74*/ 	.word	0x0001a770
        /*0f78*/ 	.word	0x00000009
        /*0f7c*/ 	.word	0x000308a0
        /*0f80*/ 	.short	0x010a
        /*0f82*/ 	.byte	0x3f
	.zero		1


	//   ....[47]....
        /*0f84*/ 	.word	0x0001abc0
        /*0f88*/ 	.word	0x00000009
        /*0f8c*/ 	.word	0x000308c0
        /*0f90*/ 	.short	0x010a
        /*0f92*/ 	.byte	0x3f
	.zero		1


	//   ....[48]....
        /*0f94*/ 	.word	0x0001b0d0
        /*0f98*/ 	.word	0x00000008
        /*0f9c*/ 	.word	0x000308a0
        /*0fa0*/ 	.short	0x010a
        /*0fa2*/ 	.byte	0x3f
	.zero		1


	//   ....[49]....
        /*0fa4*/ 	.word	0x0001b510
        /*0fa8*/ 	.word	0x00000008
        /*0fac*/ 	.word	0x000308c0
        /*0fb0*/ 	.short	0x010a
        /*0fb2*/ 	.byte	0x3f
	.zero		1


	//   ....[50]....
        /*0fb4*/ 	.word	0x0001c440
        /*0fb8*/ 	.word	0x00000007
        /*0fbc*/ 	.word	0x00030840
        /*0fc0*/ 	.short	0x010a
        /*0fc2*/ 	.byte	0x3f
	.zero		1


	//   ....[51]....
        /*0fc4*/ 	.word	0x0001cb00
        /*0fc8*/ 	.word	0x00000007
        /*0fcc*/ 	.word	0x00030830
        /*0fd0*/ 	.short	0x0107
        /*0fd2*/ 	.byte	0x3f
	.zero		1


	//   ....[52]....
        /*0fd4*/ 	.word	0x0001cbd0
        /*0fd8*/ 	.word	0x00000007
        /*0fdc*/ 	.word	0x00030830
        /*0fe0*/ 	.short	0x0101
        /*0fe2*/ 	.byte	0x3f
	.zero		1


	//   ....[53]....
        /*0fe4*/ 	.word	0x0001d760
        /*0fe8*/ 	.word	0x00000016
        /*0fec*/ 	.word	0x00030800
        /*0ff0*/ 	.short	0x0107
        /*0ff2*/ 	.byte	0x3f
	.zero		1


	//   ....[54]....
        /*0ff4*/ 	.word	0x0001d860
        /*0ff8*/ 	.word	0x00000016
        /*0ffc*/ 	.word	0x00030800
        /*1000*/ 	.short	0x0101
        /*1002*/ 	.byte	0x3f
	.zero		1


	//   ....[55]....
        /*1004*/ 	.word	0x0001d880
        /*1008*/ 	.word	0x00000016
        /*100c*/ 	.word	0x00030820
        /*1010*/ 	.short	0x010a
        /*1012*/ 	.byte	0x3f
	.zero		1


	//   ....[56]....
        /*1014*/ 	.word	0x0001dc60
        /*1018*/ 	.word	0x00000007
        /*101c*/ 	.word	0x00030840
        /*1020*/ 	.short	0x010a
        /*1022*/ 	.byte	0x3f
	.zero		1


	//   ....[57]....
        /*1024*/ 	.word	0x0001e170
        /*1028*/ 	.word	0x00000007
        /*102c*/ 	.word	0x00030830
        /*1030*/ 	.short	0x0107
        /*1032*/ 	.byte	0x3f
	.zero		1


	//   ....[58]....
        /*1034*/ 	.word	0x0001e230
        /*1038*/ 	.word	0x00000007
        /*103c*/ 	.word	0x00030830
        /*1040*/ 	.short	0x0101
        /*1042*/ 	.byte	0x3f
	.zero		1


	//   ....[59]....
        /*1044*/ 	.word	0x0001e290
        /*1048*/ 	.word	0x00000006
        /*104c*/ 	.word	0x00030860
        /*1050*/ 	.short	0x010a
        /*1052*/ 	.byte	0x3f
	.zero		1


	//   ....[60]....
        /*1054*/ 	.word	0x0001e7f0
        /*1058*/ 	.word	0x00000006
        /*105c*/ 	.word	0x00030850
        /*1060*/ 	.short	0x0107
        /*1062*/ 	.byte	0x3f
	.zero		1


	//   ....[61]....
        /*1064*/ 	.word	0x0001e950
        /*1068*/ 	.word	0x00000006
        /*106c*/ 	.word	0x00030850
        /*1070*/ 	.short	0x0101
        /*1072*/ 	.byte	0x3f
	.zero		1


	//   ....[62]....
        /*1074*/ 	.word	0x0001eb60
        /*1078*/ 	.word	0x00000000
        /*107c*/ 	.word	0x00030860
        /*1080*/ 	.short	0x010a
        /*1082*/ 	.byte	0x3f
	.zero		1


	//   ....[63]....
        /*1084*/ 	.word	0x0001f070
        /*1088*/ 	.word	0x00000000
        /*108c*/ 	.word	0x00030850
        /*1090*/ 	.short	0x0107
        /*1092*/ 	.byte	0x3f
	.zero		1


	//   ....[64]....
        /*1094*/ 	.word	0x0001f130
        /*1098*/ 	.word	0x00000000
        /*109c*/ 	.word	0x00030850
        /*10a0*/ 	.short	0x0101
        /*10a2*/ 	.byte	0x3f
	.zero		1


	//   ....[65]....
        /*10a4*/ 	.word	0x0001fc40
        /*10a8*/ 	.word	0x00000007
        /*10ac*/ 	.word	0x00030820
        /*10b0*/ 	.short	0x010a
        /*10b2*/ 	.byte	0x3f
	.zero		1


	//   ....[66]....
        /*10b4*/ 	.word	0x0001fdb0
        /*10b8*/ 	.word	0x00000005
        /*10bc*/ 	.word	0x00030840
        /*10c0*/ 	.short	0x010a
        /*10c2*/ 	.byte	0x3f
	.zero		1


	//   ....[67]....
        /*10c4*/ 	.word	0x0001fe50
        /*10c8*/ 	.word	0x00000003
        /*10cc*/ 	.word	0x00030840
        /*10d0*/ 	.short	0x010a
        /*10d2*/ 	.byte	0x3f
	.zero		1


	//   ....[68]....
        /*10d4*/ 	.word	0x0001fe90
        /*10d8*/ 	.word	0x00000005
        /*10dc*/ 	.word	0x00030860
        /*10e0*/ 	.short	0x010a
        /*10e2*/ 	.byte	0x3f
	.zero		1


	//   ....[69]....
        /*10e4*/ 	.word	0x0001fed0
        /*10e8*/ 	.word	0x00000003
        /*10ec*/ 	.word	0x00030860
        /*10f0*/ 	.short	0x010a
        /*10f2*/ 	.byte	0x3f
	.zero		1


	//   ....[70]....
        /*10f4*/ 	.word	0x0001ff30
        /*10f8*/ 	.word	0x00000056
        /*10fc*/ 	.word	0x00030890
        /*1100*/ 	.short	0x010a
        /*1102*/ 	.byte	0x3f
	.zero		1


	//   ....[71]....
        /*1104*/ 	.word	0x000201e0
        /*1108*/ 	.word	0x00000056
        /*110c*/ 	.word	0x00030890
        /*1110*/ 	.short	0x010a
        /*1112*/ 	.byte	0x3f
	.zero		1


	//   ....[72]....
        /*1114*/ 	.word	0x00020490
        /*1118*/ 	.word	0x00000056
        /*111c*/ 	.word	0x00030890
        /*1120*/ 	.short	0x010a
        /*1122*/ 	.byte	0x3f
	.zero		1


	//   ....[73]....
        /*1124*/ 	.word	0x00020740
        /*1128*/ 	.word	0x00000056
        /*112c*/ 	.word	0x000308b0
        /*1130*/ 	.short	0x010a
        /*1132*/ 	.byte	0x3f
	.zero		1


	//   ....[74]....
        /*1134*/ 	.word	0x00020950
        /*1138*/ 	.word	0x00000012
        /*113c*/ 	.word	0x00030800
        /*1140*/ 	.short	0x010a
        /*1142*/ 	.byte	0x3f
	.zero		1


	//   ....[75]....
        /*1144*/ 	.word	0x00020b70
        /*1148*/ 	.word	0x00000012
        /*114c*/ 	.word	0x00030800
        /*1150*/ 	.short	0x010a
        /*1152*/ 	.byte	0x3f
	.zero		1


	//   ....[76]....
        /*1154*/ 	.word	0x00020bc0
        /*1158*/ 	.word	0x00000003
        /*115c*/ 	.word	0x00030830
        /*1160*/ 	.short	0x010a
        /*1162*/ 	.byte	0x3f
	.zero		1


	//   ....[77]....
        /*1164*/ 	.word	0x00020c10
        /*1168*/ 	.word	0x0000000a
        /*116c*/ 	.word	0x00030830
        /*1170*/ 	.short	0x010a
        /*1172*/ 	.byte	0x3f
	.zero		1


	//   ....[78]....
        /*1174*/ 	.word	0x00020c60
        /*1178*/ 	.word	0x0000000b
        /*117c*/ 	.word	0x00030850
        /*1180*/ 	.short	0x010a
        /*1182*/ 	.byte	0x3f
	.zero		1


	//   ....[79]....
        /*1184*/ 	.word	0x00020cb0
        /*1188*/ 	.word	0x00000008
        /*118c*/ 	.word	0x00030850
        /*1190*/ 	.short	0x010a
        /*1192*/ 	.byte	0x3f
	.zero		1


	//   ....[80]....
        /*1194*/ 	.word	0x00020e50
        /*1198*/ 	.word	0x00000016
        /*119c*/ 	.word	0x00030820
        /*11a0*/ 	.short	0x010a
        /*11a2*/ 	.byte	0x3f
	.zero		1


	//   ....[81]....
        /*11a4*/ 	.word	0x00020ea0
        /*11a8*/ 	.word	0x00000009
        /*11ac*/ 	.word	0x000308a0
        /*11b0*/ 	.short	0x010a
        /*11b2*/ 	.byte	0x3f
	.zero		1


	//   ....[82]....
        /*11b4*/ 	.word	0x00020ef0
        /*11b8*/ 	.word	0x00000009
        /*11bc*/ 	.word	0x000308c0
        /*11c0*/ 	.short	0x010a
        /*11c2*/ 	.byte	0x3f
	.zero		1


	//   ....[83]....
        /*11c4*/ 	.word	0x00020f40
        /*11c8*/ 	.word	0x00000008
        /*11cc*/ 	.word	0x000308a0
        /*11d0*/ 	.short	0x010a
        /*11d2*/ 	.byte	0x3f
	.zero		1


	//   ....[84]....
        /*11d4*/ 	.word	0x00020f90
        /*11d8*/ 	.word	0x00000008
        /*11dc*/ 	.word	0x000308c0
        /*11e0*/ 	.short	0x010a
        /*11e2*/ 	.byte	0x3f
	.zero		1


	//   ....[85]....
        /*11e4*/ 	.word	0x000210b0
        /*11e8*/ 	.word	0x00000007
        /*11ec*/ 	.word	0x00030840
        /*11f0*/ 	.short	0x010a
        /*11f2*/ 	.byte	0x3f
	.zero		1


	//   ....[86]....
        /*11f4*/ 	.word	0x00022440
        /*11f8*/ 	.word	0x00000016
        /*11fc*/ 	.word	0x00030820
        /*1200*/ 	.short	0x010a
        /*1202*/ 	.byte	0x3f
	.zero		1


	//   ....[87]....
        /*1204*/ 	.word	0x00022490
        /*1208*/ 	.word	0x00000007
        /*120c*/ 	.word	0x00030840
        /*1210*/ 	.short	0x010a
        /*1212*/ 	.byte	0x3f
	.zero		1


	//   ....[88]....
        /*1214*/ 	.word	0x00022cd0
        /*1218*/ 	.word	0x00000006
        /*121c*/ 	.word	0x00030860
        /*1220*/ 	.short	0x010a
        /*1222*/ 	.byte	0x3f
	.zero		1


	//   ....[89]....
        /*1224*/ 	.word	0x00023560
        /*1228*/ 	.word	0x00000000
        /*122c*/ 	.word	0x00030860
        /*1230*/ 	.short	0x010a
        /*1232*/ 	.byte	0x3f
	.zero		1


	//   ....[90]....
        /*1234*/ 	.word	0x000246f0
        /*1238*/ 	.word	0x00000007
        /*123c*/ 	.word	0x00030820
        /*1240*/ 	.short	0x010a
        /*1242*/ 	.byte	0x3f
	.zero		1


	//   ....[91]....
        /*1244*/ 	.word	0x00024890
        /*1248*/ 	.word	0x00000005
        /*124c*/ 	.word	0x00030840
        /*1250*/ 	.short	0x010a
        /*1252*/ 	.byte	0x3f
	.zero		1


	//   ....[92]....
        /*1254*/ 	.word	0x000248e0
        /*1258*/ 	.word	0x00000003
        /*125c*/ 	.word	0x00030840
        /*1260*/ 	.short	0x010a
        /*1262*/ 	.byte	0x3f
	.zero		1


	//   ....[93]....
        /*1264*/ 	.word	0x00024930
        /*1268*/ 	.word	0x00000005
        /*126c*/ 	.word	0x00030860
        /*1270*/ 	.short	0x010a
        /*1272*/ 	.byte	0x3f
	.zero		1


	//----- nvinfo : EIATTR_NUM_MBARRIERS
	.align		4
.L_149:
        /*1274*/ 	.byte	0x03, 0x38
        /*1276*/ 	.short	0x0016


	//----- nvinfo : EIATTR_EXIT_INSTR_OFFSETS
	.align		4
        /*1278*/ 	.byte	0x04, 0x1c
        /*127a*/ 	.short	(.L_151 - .L_150)


	//   ....[0]....
.L_150:
        /*127c*/ 	.word	0x0001ff20


	//----- nvinfo : EIATTR_MAX_THREADS
	.align		4
.L_151:
        /*1280*/ 	.byte	0x04, 0x05
        /*1282*/ 	.short	(.L_153 - .L_152)
.L_152:
        /*1284*/ 	.word	0x00000180
        /*1288*/ 	.word	0x00000001
        /*128c*/ 	.word	0x00000001


	//----- nvinfo : EIATTR_CRS_STACK_SIZE
	.align		4
.L_153:
        /*1290*/ 	.byte	0x04, 0x1e
        /*1292*/ 	.short	(.L_155 - .L_154)
.L_154:
        /*1294*/ 	.word	0x00000000


	//----- nvinfo : EIATTR_CBANK_PARAM_SIZE
	.align		4
.L_155:
        /*1298*/ 	.byte	0x03, 0x19
        /*129a*/ 	.short	0x0af0


	//----- nvinfo : EIATTR_PARAM_CBANK
	.align		4
        /*129c*/ 	.byte	0x04, 0x0a
        /*129e*/ 	.short	(.L_157 - .L_156)
	.align		4
.L_156:
        /*12a0*/ 	.word	index@(.nv.constant0._ZN7cutlass13device_kernelIN5flash11enable_sm90INS1_16FlashAttnFwdSm90INS1_25CollectiveMainloopFwdSm90ILi2EN4cute5tupleIJNS5_1CILi1EEES8_S8_EEENS6_IJNS7_ILi128EEENS7_ILi96EEENS7_ILi192EEEEEELi192ENS_10bfloat16_tEfNS_4arch4Sm90ELb0ELb0ELb0ELb1ELb1ELb1ELb0ELb1ELb1ELb1ELb0ELb0EEENS1_21CollectiveEpilogueFwdINS6_IJSA_SC_SB_EEES9_SE_SG_Li256ELb1ELb1ELb0ELb0EEENS1_36VarlenDynamicPersistentTileSchedulerILi128ELi96ELi256ELi128ELb0ELb1ELb1ELb0ELb1ELb1EEEEEEEEEvNT_6ParamsE)
        /*12a4*/ 	.short	0x0210
        /*12a6*/ 	.short	0x0af0


	//----- nvinfo : EIATTR_SW_WAR
	.align		4
.L_157:
        /*12a8*/ 	.byte	0x04, 0x36
        /*12aa*/ 	.short	(.L_159 - .L_158)
.L_158:
        /*12ac*/ 	.word	0x00000008
.L_159:


//--------------------- .nv.info._ZN7cutlass13device_kernelIN5flash11enable_sm90INS1_16FlashAttnFwdSm90INS1_25CollectiveMainloopFwdSm90ILi2EN4cute5tupleIJNS5_1CILi1EEES8_S8_EEENS6_IJNS7_ILi128EEENS7_ILi96EEENS7_ILi192EEEEEELi192ENS_10bfloat16_tEfNS_4arch4Sm90ELb0ELb1ELb0ELb0ELb1ELb0ELb0ELb1ELb1ELb1ELb0ELb0EEENS1_21CollectiveEpilogueFwdINS6_IJSA_SC_SB_EEES9_SE_SG_Li256ELb0ELb1ELb0ELb0EEENS1_30DynamicPersistentTileSchedulerILi256ELi128ELb0ELb1ELb1EEEEEEEEEvNT_6ParamsE --------------------------
	.section	.nv.info._ZN7cutlass13device_kernelIN5flash11enable_sm90INS1_16FlashAttnFwdSm90INS1_25CollectiveMainloopFwdSm90ILi2EN4cute5tupleIJNS5_1CILi1EEES8_S8_EEENS6_IJNS7_ILi128EEENS7_ILi96EEENS7_ILi192EEEEEELi192ENS_10bfloat16_tEfNS_4arch4Sm90ELb0ELb1ELb0ELb0ELb1ELb0ELb0ELb1ELb1ELb1ELb0ELb0EEENS1_21CollectiveEpilogueFwdINS6_IJSA_SC_SB_EEES9_SE_SG_Li256ELb0ELb1ELb0ELb0EEENS1_30DynamicPersistentTileSchedulerILi256ELi128ELb0ELb1ELb1EEEEEEEEEvNT_6ParamsE,"",@"SHT_CUDA_INFO"
	.sectionflags	@""
	.align	4


	//----- nvinfo : EIATTR_CUDA_API_VERSION
	.align		4
        /*0000*/ 	.byte	0x04, 0x37
        /*0002*/ 	.short	(.L_161 - .L_160)
.L_160:
        /*0004*/ 	.word	0x00000082


	//----- nvinfo : EIATTR_KPARAM_INFO
	.align		4
.L_161:
        /*0008*/ 	.byte	0x04, 0x17
        /*000a*/ 	.short	(.L_163 - .L_162)
.L_162:
        /*000c*/ 	.word	0x00000000
        /*0010*/ 	.short	0x0000
        /*0012*/ 	.short	0x0070
        /*0014*/ 	.byte	0x00, 0xf0, 0x01, 0x2a


	//----- nvinfo : EIATTR_SPARSE_MMA_MASK
	.align		4
.L_163:
        /*0018*/ 	.byte	0x03, 0x50
        /*001a*/ 	.short	0x0000


	//----- nvinfo : EIATTR_MAXREG_COUNT
	.align		4
        /*001c*/ 	.byte	0x03, 0x1b
        /*001e*/ 	.short	0x00a8


	//----- nvinfo : EIATTR_NUM_BARRIERS
	.align		4
        /*0020*/ 	.byte	0x02, 0x4c
        /*0022*/ 	.byte	0x09
	.zero		1


	//----- nvinfo : EIATTR_EXTERNS
	.align		4
        /*0024*/ 	.byte	0x04, 0x0f
        /*0026*/ 	.short	(.L_165 - .L_164)


	//   ....[0]....
	.align		4
.L_164:
        /*0028*/ 	.word	index@(__assertfail)


	//----- nvinfo : EIATTR_ANNOTATIONS
	.align		4
.L_165:
        /*002c*/ 	.byte	0x04, 0x55
        /*002e*/ 	.short	(.L_167 - .L_166)


	//   ....[0]....
.L_166:
        /*0030*/ 	.word	0x00000001
        /*0034*/ 	.byte	0xa0, 0x08, 0x00, 0x00, 0x01, 0x00, 0x00, 0x00, 0x60, 0x09, 0x00, 0x00, 0x01, 0x00, 0x00, 0x00
        /*0044*/ 	.byte	0x80, 0x00, 0x01, 0x00, 0x01, 0x00, 0x00, 0x00, 0x20, 0x01, 0x01, 0x00, 0x01, 0x00, 0x00, 0x00
        /*0054*/ 	.byte	0xa0, 0x01, 0x01, 0x00, 0x01, 0x00, 0x00, 0x00, 0x90, 0x28, 0x01, 0x00, 0x01, 0x00, 0x00, 0x00
        /*0064*/ 	.byte	0xb0, 0x28, 0x01, 0x00, 0x01, 0x00, 0x00, 0x00, 0x90, 0x42, 0x01, 0x00, 0x01, 0x00, 0x00, 0x00
        /*0074*/ 	.byte	0x30, 0x44, 0x01, 0x00


	//----- nvinfo : EIATTR_MERCURY_ISA_VERSION
	.align		4
.L_167:
        /*0078*/ 	.byte	0x03, 0x5f
        /*007a*/ 	.short	0x0101


	//----- nvinfo : EIATTR_INT_WARP_WIDE_INSTR_OFFSETS
	.align		4
        /*007c*/ 	.byte	0x04, 0x31
        /*007e*/ 	.short	(.L_169 - .L_168)


	//   ....[0]....
.L_168:
        /*0080*/ 	.word	0x000000c0


	//   ....[1]....
        /*0084*/ 	.word	0x000000d0


	//   ....[2]....
        /*0088*/ 	.word	0x00000170


	//   ....[3]....
        /*008c*/ 	.word	0x00010db0


	//   ....[4]....
        /*0090*/ 	.word	0x00010e40


	//   ....[5]....
        /*0094*/ 	.word	0x000139e0


	//   ....[6]....
        /*0098*/ 	.word	0x00013a70


	//----- nvinfo : EIATTR_COOP_GROUP_MASK_REGIDS
	.align		4
.L_169:
        /*009c*/ 	.byte	0x04, 0x29
        /*009e*/ 	.short	(.L_171 - .L_170)


	//   ....[0]....
.L_170:
        /*00a0*/ 	.word	0xffffffff


	//   ....[1]....
        /*00a4*/ 	.word	0xffffffff


	//   ....[2]....
        /*00a8*/ 	.word	0xffffffff


	//   ....[3]....
        /*00ac*/ 	.word	0xffffffff


	//   ....[4]....
        /*00b0*/ 	.word	0xffffffff


	//   ....[5]....
        /*00b4*/ 	.word	0xffffffff


	//   ....[6]....
        /*00b8*/ 	.word	0xffffffff


	//   ....[7]....
        /*00bc*/ 	.word	0xffffffff


	//   ....[8]....
        /*00c0*/ 	.word	0xffffffff


	//   ....[9]....
        /*00c4*/ 	.word	0xffffffff


	//   ....[10]....
        /*00c8*/ 	.word	0xffffffff


	//   ....[11]....
        /*00cc*/ 	.word	0xffffffff


	//   ....[12]....
        /*00d0*/ 	.word	0xffffffff


	//   ....[13]....
        /*00d4*/ 	.word	0xffffffff


	//   ....[14]....
        /*00d8*/ 	.word	0xffffffff


	//   ....[15]....
        /*00dc*/ 	.word	0xffffffff


	//   ....[16]....
        /*00e0*/ 	.word	0xffffffff


	//   ....[17]....
        /*00e4*/ 	.word	0xffffffff


	//   ....[18]....
        /*00e8*/ 	.word	0xffffffff


	//   ....[19]....
        /*00ec*/ 	.word	0xffffffff


	//   ....[20]....
        /*00f0*/ 	.word	0xffffffff


	//   ....[21]....
        /*00f4*/ 	.word	0xffffffff


	//   ....[22]....
        /*00f8*/ 	.word	0xffffffff


	//   ....[23]....
        /*00fc*/ 	.word	0xffffffff


	//   ....[24]....
        /*0100*/ 	.word	0xffffffff


	//   ....[25]....
        /*0104*/ 	.word	0xffffffff


	//   ....[26]....
        /*0108*/ 	.word	0xffffffff


	//   ....[27]....
        /*010c*/ 	.word	0xffffffff


	//   ....[28]....
        /*0110*/ 	.word	0xffffffff


	//   ....[29]....
        /*0114*/ 	.word	0xffffffff


	//   ....[30]....
        /*0118*/ 	.word	0xffffffff


	//   ....[31]....
        /*011c*/ 	.word	0xffffffff


	//   ....[32]....
        /*0120*/ 	.word	0xffffffff


	//   ....[33]....
        /*0124*/ 	.word	0xffffffff


	//   ....[34]....
        /*0128*/ 	.word	0xffffffff


	//   ....[35]....
        /*012c*/ 	.word	0xffffffff


	//   ....[36]....
        /*0130*/ 	.word	0xffffffff


	//   ....[37]....
        /*0134*/ 	.word	0xffffffff


	//   ....[38]....
        /*0138*/ 	.word	0xffffffff


	//   ....[39]....
        /*013c*/ 	.word	0xffffffff


	//   ....[40]....
        /*0140*/ 	.word	0xffffffff


	//   ....[41]....
        /*0144*/ 	.word	0xffffffff


	//   ....[42]....
        /*0148*/ 	.word	0xffffffff


	//   ....[43]....
        /*014c*/ 	.word	0xffffffff


	//   ....[44]....
        /*0150*/ 	.word	0xffffffff


	//   ....[45]....
        /*0154*/ 	.word	0xffffffff


	//   ....[46]....
        /*0158*/ 	.word	0xffffffff


	//   ....[47]....
        /*015c*/ 	.word	0xffffffff


	//   ....[48]....
        /*0160*/ 	.word	0xffffffff


	//   ....[49]....
        /*0164*/ 	.word	0xffffffff


	//   ....[50]....
        /*0168*/ 	.word	0xffffffff


	//   ....[51]....
        /*016c*/ 	.word	0xffffffff


	//   ....[52]....
        /*0170*/ 	.word	0xffffffff


	//   ....[53]....
        /*0174*/ 	.word	0xffffffff


	//   ....[54]....
        /*0178*/ 	.word	0xffffffff


	//   ....[55]....
        /*017c*/ 	.word	0xffffffff


	//   ....[56]....
        /*0180*/ 	.word	0xffffffff


	//   ....[57]....
        /*0184*/ 	.word	0xffffffff


	//   ....[58]....
        /*0188*/ 	.word	0xffffffff


	//   ....[59]....
        /*018c*/ 	.word	0xffffffff


	//   ....[60]....
        /*0190*/ 	.word	0xffffffff


	//   ....[61]....
        /*0194*/ 	.word	0xffffffff


	//   ....[62]....
        /*0198*/ 	.word	0xffffffff


	//   ....[63]....
        /*019c*/ 	.word	0xffffffff


	//   ....[64]....
        /*01a0*/ 	.word	0xffffffff


	//   ....[65]....
        /*01a4*/ 	.word	0xffffffff


	//   ....[66]....
        /*01a8*/ 	.word	0xffffffff


	//   ....[67]....
        /*01ac*/ 	.word	0xffffffff


	//   ....[68]....
        /*01b0*/ 	.word	0xffffffff


	//   ....[69]....
        /*01b4*/ 	.word	0xffffffff


	//   ....[70]....
        /*01b8*/ 	.word	0xffffffff


	//   ....[71]....
        /*01bc*/ 	.word	0xffffffff


	//   ....[72]....
        /*01c0*/ 	.word	0xffffffff


	//   ....[73]....
        /*01c4*/ 	.word	0xffffffff


	//   ....[74]....
        /*01c8*/ 	.word	0xffffffff


	//   ....[75]....
        /*01cc*/ 	.word	0xffffffff


	//   ....[76]....
        /*01d0*/ 	.word	0xffffffff


	//   ....[77]....
        /*01d4*/ 	.word	0xffffffff


	//   ....[78]....
        /*01d8*/ 	.word	0xffffffff


	//   ....[79]....
        /*01dc*/ 	.word	0xffffffff


	//   ....[80]....
        /*01e0*/ 	.word	0xffffffff


	//   ....[81]....
        /*01e4*/ 	.word	0xffffffff


	//   ....[82]....
        /*01e8*/ 	.word	0xffffffff


	//   ....[83]....
        /*01ec*/ 	.word	0xffffffff


	//   ....[84]....
        /*01f0*/ 	.word	0xffffffff


	//   ....[85]....
        /*01f4*/ 	.word	0xffffffff


	//   ....[86]....
        /*01f8*/ 	.word	0xffffffff


	//   ....[87]....
        /*01fc*/ 	.word	0xffffffff


	//   ....[88]....
        /*0200*/ 	.word	0xffffffff


	//   ....[89]....
        /*0204*/ 	.word	0xffffffff


	//   ....[90]....
        /*0208*/ 	.word	0xffffffff


	//   ....[91]....
        /*020c*/ 	.word	0xffffffff


	//   ....[92]....
        /*0210*/ 	.word	0xffffffff


	//   ....[93]....
        /*0214*/ 	.word	0xffffffff


	//   ....[94]....
        /*0218*/ 	.word	0xffffffff


	//   ....[95]....
        /*021c*/ 	.word	0xffffffff


	//   ....[96]....
        /*0220*/ 	.word	0xffffffff


	//   ....[97]....
        /*0224*/ 	.word	0xffffffff


	//   ....[98]....
        /*0228*/ 	.word	0xffffffff


	//   ....[99]....
        /*022c*/ 	.word	0xffffffff


	//   ....[100]....
        /*0230*/ 	.word	0xffffffff


	//   ....[101]....
        /*0234*/ 	.word	0xffffffff


	//   ....[102]....
        /*0238*/ 	.word	0xffffffff


	//   ....[103]....
        /*023c*/ 	.word	0xffffffff


	//   ....[104]....
        /*0240*/ 	.word	0xffffffff


	//   ....[105]....
        /*0244*/ 	.word	0xffffffff


	//   ....[106]....
        /*0248*/ 	.word	0xffffffff


	//   ....[107]....
        /*024c*/ 	.word	0xffffffff


	//   ....[108]....
        /*0250*/ 	.word	0xffffffff


	//   ....[109]....
        /*0254*/ 	.word	0xffffffff


	//   ....[110]....
        /*0258*/ 	.word	0xffffffff


	//   ....[111]....
        /*025c*/ 	.word	0xffffffff


	//   ....[112]....
        /*0260*/ 	.word	0xffffffff


	//   ....[113]....
        /*0264*/ 	.word	0xffffffff


	//   ....[114]....
        /*0268*/ 	.word	0xffffffff


	//   ....[115]....
        /*026c*/ 	.word	0xffffffff


	//   ....[116]....
        /*0270*/ 	.word	0xffffffff


	//   ....[117]....
        /*0274*/ 	.word	0xffffffff


	//   ....[118]....
        /*0278*/ 	.word	0xffffffff


	//   ....[119]....
        /*027c*/ 	.word	0xffffffff


	//   ....[120]....
        /*0280*/ 	.word	0x0500000f


	//   ....[121]....
        /*0284*/ 	.word	0x0500000f


	//   ....[122]....
        /*0288*/ 	.word	0x0500000f


	//   ....[123]....
        /*028c*/ 	.word	0x0500000f


	//   ....[124]....
        /*0290*/ 	.word	0x0500000f


	//   ....[125]....
        /*0294*/ 	.word	0x0500000f


	//   ....[126]....
        /*0298*/ 	.word	0x0500000f


	//   ....[127]....
        /*029c*/ 	.word	0x0500000f


	//   ....[128]....
        /*02a0*/ 	.word	0x0500000f


	//   ....[129]....
        /*02a4*/ 	.word	0x0500000f


	//   ....[130]....
        /*02a8*/ 	.word	0x0500000f


	//   ....[131]....
        /*02ac*/ 	.word	0x0500000f


	//   ....[132]....
        /*02b0*/ 	.word	0x0500000f


	//   ....[133]....
        /*02b4*/ 	.word	0x0500000f


	//   ....[134]....
        /*02b8*/ 	.word	0x0500000f


	//   ....[135]....
        /*02bc*/ 	.word	0x0500000f


	//   ....[136]....
        /*02c0*/ 	.word	0x0500000f


	//   ....[137]....
        /*02c4*/ 	.word	0x0500000f


	//   ....[138]....
        /*02c8*/ 	.word	0x0500000f


	//   ....[139]....
        /*02cc*/ 	.word	0x0500000f


	//   ....[140]....
        /*02d0*/ 	.word	0x0500000f


	//   ....[141]....
        /*02d4*/ 	.word	0x0500000f


	//   ....[142]....
        /*02d8*/ 	.word	0x0500000f


	//   ....[143]....
        /*02dc*/ 	.word	0x0500000f


	//   ....[144]....
        /*02e0*/ 	.word	0x0500000f


	//   ....[145]....
        /*02e4*/ 	.word	0x0500000f


	//   ....[146]....
        /*02e8*/ 	.word	0x0500000f


	//   ....[147]....
        /*02ec*/ 	.word	0x0500000f


	//   ....[148]....
        /*02f0*/ 	.word	0x0500000f


	//   ....[149]....
        /*02f4*/ 	.word	0x0500000f


	//   ....[150]....
        /*02f8*/ 	.word	0x0500000f


	//   ....[151]....
        /*02fc*/ 	.word	0x0500000f


	//   ....[152]....
        /*0300*/ 	.word	0x0500000f


	//   ....[153]....
        /*0304*/ 	.word	0x0500000f


	//   ....[154]....
        /*0308*/ 	.word	0x0500000f


	//   ....[155]....
        /*030c*/ 	.word	0x0500000f


	//   ....[156]....
        /*0310*/ 	.word	0x0500000f


	//   ....[157]....
        /*0314*/ 	.word	0x0500000f


	//   ....[158]....
        /*0318*/ 	.word	0x0500000f


	//   ....[159]....
        /*031c*/ 	.word	0x0500000f


	//   ....[160]....
        /*0320*/ 	.word	0x0500000f


	//   ....[161]....
        /*0324*/ 	.word	0x0500000f


	//   ....[162]....
        /*0328*/ 	.word	0x0500000f


	//   ....[163]....
        /*032c*/ 	.word	0x0500000f


	//   ....[164]....
        /*0330*/ 	.word	0x0500000f


	//   ....[165]....
        /*0334*/ 	.word	0x0500000f


	//   ....[166]....
        /*0338*/ 	.word	0x0500000f


	//   ....[167]....
        /*033c*/ 	.word	0x0500000f


	//   ....[168]....
        /*0340*/ 	.word	0x0500000f


	//   ....[169]....
        /*0344*/ 	.word	0x0500000f


	//   ....[170]....
        /*0348*/ 	.word	0x0500000f


	//   ....[171]....
        /*034c*/ 	.word	0x0500000f


	//   ....[172]....
        /*0350*/ 	.word	0x0500000f


	//   ....[173]....
        /*0354*/ 	.word	0x0500000f


	//   ....[174]....
        /*0358*/ 	.word	0x0500000f


	//   ....[175]....
        /*035c*/ 	.word	0x0500000f


	//   ....[176]....
        /*0360*/ 	.word	0x0500000f


	//   ....[177]....
        /*0364*/ 	.word	0x0500000f


	//   ....[178]....
        /*0368*/ 	.word	0x0500000f


	//   ....[179]....
        /*036c*/ 	.word	0x0500000f


	//   ....[180]....
        /*0370*/ 	.word	0x0500000f


	//   ....[181]....
        /*0374*/ 	.word	0x0500000f


	//   ....[182]....
        /*0378*/ 	.word	0x0500000f


	//   ....[183]....
        /*037c*/ 	.word	0x0500000f


	//   ....[184]....
        /*0380*/ 	.word	0x0500000f


	//   ....[185]....
        /*0384*/ 	.word	0x0500000f


	//   ....[186]....
        /*0388*/ 	.word	0x0500000f


	//----- nvinfo : EIATTR_COOP_GROUP_INSTR_OFFSETS
	.align		4
.L_171:
        /*038c*/ 	.byte	0x04, 0x28
        /*038e*/ 	.short	(.L_173 - .L_172)


	//   ....[0]....
.L_172:
        /*0390*/ 	.word	0x00000070


	//   ....[1]....
        /*0394*/ 	.word	0x000000b0


	//   ....[2]....
        /*0398*/ 	.word	0x000002d0


	//   ....[3]....
        /*039c*/ 	.word	0x00000430


	//   ....[4]....
        /*03a0*/ 	.word	0x00000550


	//   ....[5]....
        /*03a4*/ 	.word	0x000006b0


	//   ....[6]....
        /*03a8*/ 	.word	0x000018b0


	//   ....[7]....
        /*03ac*/ 	.word	0x00002380


	//   ....[8]....
        /*03b0*/ 	.word	0x000025b0


	//   ....[9]....
        /*03b4*/ 	.word	0x000032e0


	//   ....[10]....
        /*03b8*/ 	.word	0x000033f0


	//   ....[11]....
        /*03bc*/ 	.word	0x00003a30


	//   ....[12]....
        /*03c0*/ 	.word	0x00003aa0


	//   ....[13]....
        /*03c4*/ 	.word	0x000057f0


	//   ....[14]....
        /*03c8*/ 	.word	0x000059e0


	//   ....[15]....
        /*03cc*/ 	.word	0x00006860


	//   ....[16]....
        /*03d0*/ 	.word	0x00006980


	//   ....[17]....
        /*03d4*/ 	.word	0x00006f00


	//   ....[18]....
        /*03d8*/ 	.word	0x00006f50


	//   ....[19]....
        /*03dc*/ 	.word	0x00008db0


	//   ....[20]....
        /*03e0*/ 	.word	0x00008dc0


	//   ....[21]....
        /*03e4*/ 	.word	0x00008df0


	//   ....[22]....
        /*03e8*/ 	.word	0x00008e00


	//   ....[23]....
        /*03ec*/ 	.word	0x0000a9e0


	//   ....[24]....
        /*03f0*/ 	.word	0x0000abd0


	//   ....[25]....
        /*03f4*/ 	.word	0x0000ba30


	//   ....[26]....
        /*03f8*/ 	.word	0x0000bb40


	//   ....[27]....
        /*03fc*/ 	.word	0x0000c100


	//   ....[28]....
        /*0400*/ 	.word	0x0000c150


	//   ....[29]....
        /*0404*/ 	.word	0x0000d210


	//   ....[30]....
        /*0408*/ 	.word	0x0000d240


	//   ....[31]....
        /*040c*/ 	.word	0x0000d300


	//   ....[32]....
        /*0410*/ 	.word	0x0000d310


	//   ....[33]....
        /*0414*/ 	.word	0x0000e8d0


	//   ....[34]....
        /*0418*/ 	.word	0x0000e900


	//   ....[35]....
        /*041c*/ 	.word	0x0000e930


	//   ....[36]....
        /*0420*/ 	.word	0x0000e9c0


	//   ....[37]....
        /*0424*/ 	.word	0x0000f070


	//   ....[38]....
        /*0428*/ 	.word	0x0000f0a0


	//   ....[39]....
        /*042c*/ 	.word	0x0000f1a0


	//   ....[40]....
        /*0430*/ 	.word	0x0000f1c0


	//   ....[41]....
        /*0434*/ 	.word	0x0000f2c0


	//   ....[42]....
        /*0438*/ 	.word	0x0000f2e0


	//   ....[43]....
        /*043c*/ 	.word	0x0000f3f0


	//   ....[44]....
        /*0440*/ 	.word	0x0000f410


	//   ....[45]....
        /*0444*/ 	.word	0x0000fb30


	//   ....[46]....
        /*0448*/ 	.word	0x0000fb60


	//   ....[47]....
        /*044c*/ 	.word	0x0000fc70


	//   ....[48]....
        /*0450*/ 	.word	0x0000fc90


	//   ....[49]....
        /*0454*/ 	.word	0x0000fd90


	//   ....[50]....
        /*0458*/ 	.word	0x0000fdb0


	//   ....[51]....
        /*045c*/ 	.word	0x0000fec0


	//   ....[52]....
        /*0460*/ 	.word	0x0000fee0


	//   ....[53]....
        /*0464*/ 	.word	0x000100b0


	//   ....[54]....
        /*0468*/ 	.word	0x00011920


	//   ....[55]....
        /*046c*/ 	.word	0x00011940


	//   ....[56]....
        /*0470*/ 	.word	0x00011950


	//   ....[57]....
        /*0474*/ 	.word	0x00011990


	//   ....[58]....
        /*0478*/ 	.word	0x00011a20


	//   ....[59]....
        /*047c*/ 	.word	0x00011a40


	//   ....[60]....
        /*0480*/ 	.word	0x00011ad0


	//   ....[61]....
        /*0484*/ 	.word	0x00011af0


	//   ....[62]....
        /*0488*/ 	.word	0x00011b80


	//   ....[63]....
        /*048c*/ 	.word	0x00011ba0


	//   ....[64]....
        /*0490*/ 	.word	0x00011c30


	//   ....[65]....
        /*0494*/ 	.word	0x00011c50


	//   ....[66]....
        /*0498*/ 	.word	0x00012290


	//   ....[67]....
        /*049c*/ 	.word	0x000122b0


	//   ....[68]....
        /*04a0*/ 	.word	0x000122e0


	//   ....[69]....
        /*04a4*/ 	.word	0x00012320


	//   ....[70]....
        /*04a8*/ 	.word	0x000123a0


	//   ....[71]....
        /*04ac*/ 	.word	0x000123d0


	//   ....[72]....
        /*04b0*/ 	.word	0x00012450


	//   ....[73]....
        /*04b4*/ 	.word	0x00012480


	//   ....[74]....
        /*04b8*/ 	.word	0x00012500


	//   ....[75]....
        /*04bc*/ 	.word	0x00012530


	//   ....[76]....
        /*04c0*/ 	.word	0x000125b0


	//   ....[77]....
        /*04c4*/ 	.word	0x000125e0


	//   ....[78]....
        /*04c8*/ 	.word	0x00012660


	//   ....[79]....
        /*04cc*/ 	.word	0x00012690


	//   ....[80]....
        /*04d0*/ 	.word	0x00012710


	//   ....[81]....
        /*04d4*/ 	.word	0x00012730


	//   ....[82]....
        /*04d8*/ 	.word	0x00012e50


	//   ....[83]....
        /*04dc*/ 	.word	0x00012e80


	//   ....[84]....
        /*04e0*/ 	.word	0x00012e90


	//   ....[85]....
        /*04e4*/ 	.word	0x00012eb0


	//   ....[86]....
        /*04e8*/ 	.word	0x00012f00


	//   ....[87]....
        /*04ec*/ 	.word	0x00012f20


	//   ....[88]....
        /*04f0*/ 	.word	0x00012f80


	//   ....[89]....
        /*04f4*/ 	.word	0x00012fa0


	//   ....[90]....
        /*04f8*/ 	.word	0x00012ff0


	//   ....[91]....
        /*04fc*/ 	.word	0x00013010


	//   ....[92]....
        /*0500*/ 	.word	0x00013060


	//   ....[93]....
        /*0504*/ 	.word	0x00013080


	//   ....[94]....
        /*0508*/ 	.word	0x00013320


	//   ....[95]....
        /*050c*/ 	.word	0x00013340


	//   ....[96]....
        /*0510*/ 	.word	0x00013360


	//   ....[97]....
        /*0514*/ 	.word	0x000133e0


	//   ....[98]....
        /*0518*/ 	.word	0x00013400


	//   ....[99]....
        /*051c*/ 	.word	0x00013480


	//   ....[100]....
        /*0520*/ 	.word	0x000134a0


	//   ....[101]....
        /*0524*/ 	.word	0x00013520


	//   ....[102]....
        /*0528*/ 	.word	0x00013540


	//   ....[103]....
        /*052c*/ 	.word	0x000135c0


	//   ....[104]....
        /*0530*/ 	.word	0x000135e0


	//   ....[105]....
        /*0534*/ 	.word	0x000135f0


	//   ....[106]....
        /*0538*/ 	.word	0x00013bc0


	//   ....[107]....
        /*053c*/ 	.word	0x00013be0


	//   ....[108]....
        /*0540*/ 	.word	0x00013bf0


	//   ....[109]....
        /*0544*/ 	.word	0x00013c10


	//   ....[110]....
        /*0548*/ 	.word	0x00013cb0


	//   ....[111]....
        /*054c*/ 	.word	0x00013ce0


	//   ....[112]....
        /*0550*/ 	.word	0x00013d50


	//   ....[113]....
        /*0554*/ 	.word	0x00013d80


	//   ....[114]....
        /*0558*/ 	.word	0x00013df0


	//   ....[115]....
        /*055c*/ 	.word	0x00013e20


	//   ....[116]....
        /*0560*/ 	.word	0x00013e90


	//   ....[117]....
        /*0564*/ 	.word	0x00013ec0


	//   ....[118]....
        /*0568*/ 	.word	0x000141d0


	//   ....[119]....
        /*056c*/ 	.word	0x000143b0


	//   ....[120]....
        /*0570*/ 	.word	0x00014a20


	//   ....[121]....
        /*0574*/ 	.word	0x00014b00


	//   ....[122]....
        /*0578*/ 	.word	0x00014ba0


	//   ....[123]....
        /*057c*/ 	.word	0x00014c20


	//   ....[124]....
        /*0580*/ 	.word	0x00014ce0


	//   ....[125]....
        /*0584*/ 	.word	0x00014d60


	//   ....[126]....
        /*0588*/ 	.word	0x00014e40


	//   ....[127]....
        /*058c*/ 	.word	0x00014ec0


	//   ....[128]....
        /*0590*/ 	.word	0x00014fa0


	//   ....[129]....
        /*0594*/ 	.word	0x00015020


	//   ....[130]....
        /*0598*/ 	.word	0x00015100


	//   ....[131]....
        /*059c*/ 	.word	0x00015180


	//   ....[132]....
        /*05a0*/ 	.word	0x00015250


	//   ....[133]....
        /*05a4*/ 	.word	0x000152e0


	//   ....[134]....
        /*05a8*/ 	.word	0x00015350


	//   ....[135]....
        /*05ac*/ 	.word	0x000153d0


	//   ....[136]....
        /*05b0*/ 	.word	0x00015490


	//   ....[137]....
        /*05b4*/ 	.word	0x00015500


	//   ....[138]....
        /*05b8*/ 	.word	0x000155f0


	//   ....[139]....
        /*05bc*/ 	.word	0x00015660


	//   ....[140]....
        /*05c0*/ 	.word	0x00015750


	//   ....[141]....
        /*05c4*/ 	.word	0x000157c0


	//   ....[142]....
        /*05c8*/ 	.word	0x000158b0


	//   ....[143]....
        /*05cc*/ 	.word	0x00015920


	//   ....[144]....
        /*05d0*/ 	.word	0x00015a10


	//   ....[145]....
        /*05d4*/ 	.word	0x00015a80


	//   ....[146]....
        /*05d8*/ 	.word	0x00015b70


	//   ....[147]....
        /*05dc*/ 	.word	0x00015be0


	//   ....[148]....
        /*05e0*/ 	.word	0x00015cb0


	//   ....[149]....
        /*05e4*/ 	.word	0x00015de0


	//   ....[150]....
        /*05e8*/ 	.word	0x00015e80


	//   ....[151]....
        /*05ec*/ 	.word	0x00015ef0


	//   ....[152]....
        /*05f0*/ 	.word	0x00015fb0


	//   ....[153]....
        /*05f4*/ 	.word	0x00016010


	//   ....[154]....
        /*05f8*/ 	.word	0x000160d0


	//   ....[155]....
        /*05fc*/ 	.word	0x00016130


	//   ....[156]....
        /*0600*/ 	.word	0x000161f0


	//   ....[157]....
        /*0604*/ 	.word	0x00016250


	//   ....[158]....
        /*0608*/ 	.word	0x00016310


	//   ....[159]....
        /*060c*/ 	.word	0x00016370


	//   ....[160]....
        /*0610*/ 	.word	0x00016430


	//   ....[161]....
        /*0614*/ 	.word	0x00016510


	//   ....[162]....
        /*0618*/ 	.word	0x000165b0


	//   ....[163]....
        /*061c*/ 	.word	0x00016610


	//   ....[164]....
        /*0620*/ 	.word	0x00016700


	//   ....[165]....
        /*0624*/ 	.word	0x00016760


	//   ....[166]....
        /*0628*/ 	.word	0x00016850


	//   ....[167]....
        /*062c*/ 	.word	0x000168b0


	//   ....[168]....
        /*0630*/ 	.word	0x000169a0


	//   ....[169]....
        /*0634*/ 	.word	0x00016a00


	//   ....[170]....
        /*0638*/ 	.word	0x00016af0


	//   ....[171]....
        /*063c*/ 	.word	0x00016b50


	//   ....[172]....
        /*0640*/ 	.word	0x00016c10


	//   ....[173]....
        /*0644*/ 	.word	0x00016d50


	//   ....[174]....
        /*0648*/ 	.word	0x00016df0


	//   ....[175]....
        /*064c*/ 	.word	0x00016e50


	//   ....[176]....
        /*0650*/ 	.word	0x00016f20


	//   ....[177]....
        /*0654*/ 	.word	0x00016fe0


	//   ....[178]....
        /*0658*/ 	.word	0x000170a0


	//   ....[179]....
        /*065c*/ 	.word	0x00017160


	//   ....[180]....
        /*0660*/ 	.word	0x00017220


	//   ....[181]....
        /*0664*/ 	.word	0x000172e0


	//   ....[182]....
        /*0668*/ 	.word	0x000173a0


	//   ....[183]....
        /*066c*/ 	.word	0x00017460


	//   ....[184]....
        /*0670*/ 	.word	0x00017520


	//   ....[185]....
        /*0674*/ 	.word	0x00017610


	//   ....[186]....
        /*0678*/ 	.word	0x00017730


	//----- nvinfo : EIATTR_REG_RECONFIG
	.align		4
.L_173:
        /*067c*/ 	.byte	0x01, 0x54
	.zero		2


	//----- nvinfo : EIATTR_SYSCALL_OFFSETS
	.align		4
        /*0680*/ 	.byte	0x04, 0x46
        /*0682*/ 	.short	(.L_175 - .L_174)


	//   ....[0]....
.L_174:
        /*0684*/ 	.word	0x00001a90


	//   ....[1]....
        /*0688*/ 	.word	0x00010fa0


	//   ....[2]....
        /*068c*/ 	.word	0x000110f0


	//   ....[3]....
        /*0690*/ 	.word	0x000111e0


	//   ....[4]....
        /*0694*/ 	.word	0x00011f50


	//----- nvinfo : EIATTR_MBARRIER_INSTR_OFFSETS
	.align		4
.L_175:
        /*0698*/ 	.byte	0x04, 0x39
        /*069a*/ 	.short	(.L_177 - .L_176)


	//   ....[0]....
.L_176:
        /*069c*/ 	.word	0x00000180
        /*06a0*/ 	.word	0x000000ff
        /*06a4*/ 	.word	0x00030800
        /*06a8*/ 	.short	0x0100
        /*06aa*/ 	.byte	0x08
	.zero		1


	//   ....[1]....
        /*06ac*/ 	.word	0x00000190
        /*06b0*/ 	.word	0x000000ff
        /*06b4*/ 	.word	0x00030820
        /*06b8*/ 	.short	0x0100
        /*06ba*/ 	.byte	0x08
	.zero		1


	//   ....[2]....
        /*06bc*/ 	.word	0x00000280
        /*06c0*/ 	.word	0x000000ff
        /*06c4*/ 	.word	0x00030830
        /*06c8*/ 	.short	0x0100
        /*06ca*/ 	.byte	0x08
	.zero		1


	//   ....[3]....
        /*06cc*/ 	.word	0x00000290
        /*06d0*/ 	.word	0x000000ff
        /*06d4*/ 	.word	0x00030840
        /*06d8*/ 	.short	0x0100
        /*06da*/ 	.byte	0x08
	.zero		1


	//   ....[4]....
        /*06dc*/ 	.word	0x000002a0
        /*06e0*/ 	.word	0x000000ff
        /*06e4*/ 	.word	0x00030838
        /*06e8*/ 	.short	0x0100
        /*06ea*/ 	.byte	0x08
	.zero		1


	//   ....[5]....
        /*06ec*/ 	.word	0x000002b0
        /*06f0*/ 	.word	0x000000ff
        /*06f4*/ 	.word	0x00030848
        /*06f8*/ 	.short	0x0100
        /*06fa*/ 	.byte	0x08
	.zero		1


	//   ....[6]....
        /*06fc*/ 	.word	0x000003e0
        /*0700*/ 	.word	0x000000ff
        /*0704*/ 	.word	0x00030850
        /*0708*/ 	.short	0x0100
        /*070a*/ 	.byte	0x08
	.zero		1


	//   ....[7]....
        /*070c*/ 	.word	0x000003f0
        /*0710*/ 	.word	0x000000ff
        /*0714*/ 	.word	0x00030860
        /*0718*/ 	.short	0x0100
        /*071a*/ 	.byte	0x08
	.zero		1


	//   ....[8]....
        /*071c*/ 	.word	0x00000400
        /*0720*/ 	.word	0x000000ff
        /*0724*/ 	.word	0x00030858
        /*0728*/ 	.short	0x0100
        /*072a*/ 	.byte	0x08
	.zero		1


	//   ....[9]....
        /*072c*/ 	.word	0x00000410
        /*0730*/ 	.word	0x000000ff
        /*0734*/ 	.word	0x00030868
        /*0738*/ 	.short	0x0100
        /*073a*/ 	.byte	0x08
	.zero		1


	//   ....[10]....
        /*073c*/ 	.word	0x00000500
        /*0740*/ 	.word	0x000000ff
        /*0744*/ 	.word	0x00030870
        /*0748*/ 	.short	0x0100
        /*074a*/ 	.byte	0x06
	.zero		1


	//   ....[11]....
        /*074c*/ 	.word	0x00000510
        /*0750*/ 	.word	0x000000ff
        /*0754*/ 	.word	0x00030880
        /*0758*/ 	.short	0x0100
        /*075a*/ 	.byte	0x06
	.zero		1


	//   ....[12]....
        /*075c*/ 	.word	0x00000520
        /*0760*/ 	.word	0x000000ff
        /*0764*/ 	.word	0x00030878
        /*0768*/ 	.short	0x0100
        /*076a*/ 	.byte	0x06
	.zero		1


	//   ....[13]....
        /*076c*/ 	.word	0x00000530
        /*0770*/ 	.word	0x000000ff
        /*0774*/ 	.word	0x00030888
        /*0778*/ 	.short	0x0100
        /*077a*/ 	.byte	0x06
	.zero		1


	//   ....[14]....
        /*077c*/ 	.word	0x00000660
        /*0780*/ 	.word	0x000000ff
        /*0784*/ 	.word	0x00030890
        /*0788*/ 	.short	0x0100
        /*078a*/ 	.byte	0x08
	.zero		1


	//   ....[15]....
        /*078c*/ 	.word	0x00000670
        /*0790*/ 	.word	0x000000ff
        /*0794*/ 	.word	0x000308a0
        /*0798*/ 	.short	0x0100
        /*079a*/ 	.byte	0x08
	.zero		1


	//   ....[16]....
        /*079c*/ 	.word	0x00000680
        /*07a0*/ 	.word	0x000000ff
        /*07a4*/ 	.word	0x00030898
        /*07a8*/ 	.short	0x0100
        /*07aa*/ 	.byte	0x08
	.zero		1


	//   ....[17]....
        /*07ac*/ 	.word	0x00000690
        /*07b0*/ 	.word	0x000000ff
        /*07b4*/ 	.word	0x000308a8
        /*07b8*/ 	.short	0x0100
        /*07ba*/ 	.byte	0x08
	.zero		1


	//   ....[18]....
        /*07bc*/ 	.word	0x000007d0
        /*07c0*/ 	.word	0x000000ff
        /*07c4*/ 	.word	0x000308b0
        /*07c8*/ 	.short	0x0100
        /*07ca*/ 	.byte	0x08
	.zero		1


	//   ....[19]....
        /*07cc*/ 	.word	0x000007e0
        /*07d0*/ 	.word	0x000000ff
        /*07d4*/ 	.word	0x000308c0
        /*07d8*/ 	.short	0x0100
        /*07da*/ 	.byte	0x08
	.zero		1


	//   ....[20]....
        /*07dc*/ 	.word	0x000007f0
        /*07e0*/ 	.word	0x000000ff
        /*07e4*/ 	.word	0x000308b8
        /*07e8*/ 	.short	0x0100
        /*07ea*/ 	.byte	0x08
	.zero		1


	//   ....[21]....
        /*07ec*/ 	.word	0x00000800
        /*07f0*/ 	.word	0x000000ff
        /*07f4*/ 	.word	0x000308c8
        /*07f8*/ 	.short	0x0100
        /*07fa*/ 	.byte	0x08
	.zero		1


	//   ....[22]....
        /*07fc*/ 	.word	0x00001b30
        /*0800*/ 	.word	0x000000ff
        /*0804*/ 	.word	0x00030800
        /*0808*/ 	.short	0x010a
        /*080a*/ 	.byte	0x28
	.zero		1


	//   ....[23]....
        /*080c*/ 	.word	0x00001bb0
        /*0810*/ 	.word	0x00000003
        /*0814*/ 	.word	0x00030830
        /*0818*/ 	.short	0x010a
        /*081a*/ 	.byte	0x3f
	.zero		1


	//   ....[24]....
        /*081c*/ 	.word	0x00001bf0
        /*0820*/ 	.word	0x00000003
        /*0824*/ 	.word	0x00030830
        /*0828*/ 	.short	0x010a
        /*082a*/ 	.byte	0x3f
	.zero		1


	//   ....[25]....
        /*082c*/ 	.word	0x00002300
        /*0830*/ 	.word	0x000000ff
        /*0834*/ 	.word	0x00000000
        /*0838*/ 	.short	0x0101
        /*083a*/ 	.byte	0x04
	.zero		1


	//   ....[26]....
        /*083c*/ 	.word	0x00004960
        /*0840*/ 	.word	0x000000ff
        /*0844*/ 	.word	0x00030830
        /*0848*/ 	.short	0x010a
        /*084a*/ 	.byte	0x06
	.zero		1


	//   ....[27]....
        /*084c*/ 	.word	0x000049a0
        /*0850*/ 	.word	0x000000ff
        /*0854*/ 	.word	0x00030830
        /*0858*/ 	.short	0x010a
        /*085a*/ 	.byte	0x06
	.zero		1


	//   ....[28]....
        /*085c*/ 	.word	0x00005460
        /*0860*/ 	.word	0x000000ff
        /*0864*/ 	.word	0x00030850
        /*0868*/ 	.short	0x010a
        /*086a*/ 	.byte	0x05
	.zero		1


	//   ....[29]....
        /*086c*/ 	.word	0x000054a0
        /*0870*/ 	.word	0x000000ff
        /*0874*/ 	.word	0x00030850
        /*0878*/ 	.short	0x010a
        /*087a*/ 	.byte	0x05
	.zero		1


	//   ....[30]....
        /*087c*/ 	.word	0x000057b0
        /*0880*/ 	.word	0x000000ff
        /*0884*/ 	.word	0x00000000
        /*0888*/ 	.short	0x0101
        /*088a*/ 	.byte	0x06
	.zero		1


	//   ....[31]....
        /*088c*/ 	.word	0x000077d0
        /*0890*/ 	.word	0x000000ff
        /*0894*/ 	.word	0x00000000
        /*0898*/ 	.short	0x0101
        /*089a*/ 	.byte	0x05
	.zero		1


	//   ....[32]....
        /*089c*/ 	.word	0x00007cc0
        /*08a0*/ 	.word	0x000000ff
        /*08a4*/ 	.word	0x00030830
        /*08a8*/ 	.short	0x010a
        /*08aa*/ 	.byte	0x06
	.zero		1


	//   ....[33]....
        /*08ac*/ 	.word	0x00007d00
        /*08b0*/ 	.word	0x000000ff
        /*08b4*/ 	.word	0x00030830
        /*08b8*/ 	.short	0x010a
        /*08ba*/ 	.byte	0x06
	.zero		1


	//   ....[34]....
        /*08bc*/ 	.word	0x000087c0
        /*08c0*/ 	.word	0x000000ff
        /*08c4*/ 	.word	0x00030850
        /*08c8*/ 	.short	0x010a
        /*08ca*/ 	.byte	0x05
	.zero		1


	//   ....[35]....
        /*08cc*/ 	.word	0x00008800
        /*08d0*/ 	.word	0x000000ff
        /*08d4*/ 	.word	0x00030850
        /*08d8*/ 	.short	0x010a
        /*08da*/ 	.byte	0x05
	.zero		1


	//   ....[36]....
        /*08dc*/ 	.word	0x00008b30
        /*08e0*/ 	.word	0x000000ff
        /*08e4*/ 	.word	0x00000000
        /*08e8*/ 	.short	0x0101
        /*08ea*/ 	.byte	0x06
	.zero		1


	//   ....[37]....
        /*08ec*/ 	.word	0x00009890
        /*08f0*/ 	.word	0x000000ff
        /*08f4*/ 	.word	0x00000000
        /*08f8*/ 	.short	0x0101
        /*08fa*/ 	.byte	0x05
	.zero		1


	//   ....[38]....
        /*08fc*/ 	.word	0x00009b50
        /*0900*/ 	.word	0x000000ff
        /*0904*/ 	.word	0x00030830
        /*0908*/ 	.short	0x010a
        /*090a*/ 	.byte	0x05
	.zero		1


	//   ....[39]....
        /*090c*/ 	.word	0x00009b90
        /*0910*/ 	.word	0x000000ff
        /*0914*/ 	.word	0x00030830
        /*0918*/ 	.short	0x010a
        /*091a*/ 	.byte	0x05
	.zero		1


	//   ....[40]....
        /*091c*/ 	.word	0x0000a650
        /*0920*/ 	.word	0x000000ff
        /*0924*/ 	.word	0x00030850
        /*0928*/ 	.short	0x010a
        /*092a*/ 	.byte	0x05
	.zero		1


	//   ....[41]....
        /*092c*/ 	.word	0x0000a690
        /*0930*/ 	.word	0x000000ff
        /*0934*/ 	.word	0x00030850
        /*0938*/ 	.short	0x010a
        /*093a*/ 	.byte	0x05
	.zero		1


	//   ....[42]....
        /*093c*/ 	.word	0x0000a990
        /*0940*/ 	.word	0x000000ff
        /*0944*/ 	.word	0x00000000
        /*0948*/ 	.short	0x0101
        /*094a*/ 	.byte	0x04
	.zero		1


	//   ....[43]....
        /*094c*/ 	.word	0x0000c9c0
        /*0950*/ 	.word	0x000000ff
        /*0954*/ 	.word	0x00000000
        /*0958*/ 	.short	0x0101
        /*095a*/ 	.byte	0x05
	.zero		1


	//   ....[44]....
        /*095c*/ 	.word	0x0000d180
        /*0960*/ 	.word	0x000000ff
        /*0964*/ 	.word	0x00030850
        /*0968*/ 	.short	0x010a
        /*096a*/ 	.byte	0x05
	.zero		1


	//   ....[45]....
        /*096c*/ 	.word	0x0000d1c0
        /*0970*/ 	.word	0x000000ff
        /*0974*/ 	.word	0x00030850
        /*0978*/ 	.short	0x010a
        /*097a*/ 	.byte	0x05
	.zero		1


	//   ....[46]....
        /*097c*/ 	.word	0x0000d6c0
        /*0980*/ 	.word	0x000000ff
        /*0984*/ 	.word	0x00000000
        /*0988*/ 	.short	0x0101
        /*098a*/ 	.byte	0x04
	.zero		1


	//   ....[47]....
        /*098c*/ 	.word	0x0000f060
        /*0990*/ 	.word	0x00000011
        /*0994*/ 	.word	0x00000000
        /*0998*/ 	.short	0x0101
        /*099a*/ 	.byte	0x3f
	.zero		1


	//   ....[48]....
        /*099c*/ 	.word	0x00011730
        /*09a0*/ 	.word	0x00000000
        /*09a4*/ 	.word	0x00030840
        /*09a8*/ 	.short	0x010a
        /*09aa*/ 	.byte	0x3f
	.zero		1


	//   ....[49]....
        /*09ac*/ 	.word	0x00011d40
        /*09b0*/ 	.word	0x00000000
        /*09b4*/ 	.word	0x00030830
        /*09b8*/ 	.short	0x0107
        /*09ba*/ 	.byte	0x3f
	.zero		1


	//   ....[50]....
        /*09bc*/ 	.word	0x00011df0
        /*09c0*/ 	.word	0x00000000
        /*09c4*/ 	.word	0x00030830
        /*09c8*/ 	.short	0x0101
        /*09ca*/ 	.byte	0x3f
	.zero		1


	//   ....[51]....
        /*09cc*/ 	.word	0x00012820
        /*09d0*/ 	.word	0x00000011
        /*09d4*/ 	.word	0x00030800
        /*09d8*/ 	.short	0x0107
        /*09da*/ 	.byte	0x3f
	.zero		1


	//   ....[52]....
        /*09dc*/ 	.word	0x00012910
        /*09e0*/ 	.word	0x00000011
        /*09e4*/ 	.word	0x00030800
        /*09e8*/ 	.short	0x0101
        /*09ea*/ 	.byte	0x3f
	.zero		1


	//   ....[53]....
        /*09ec*/ 	.word	0x00012930
        /*09f0*/ 	.word	0x00000011
        /*09f4*/ 	.word	0x00030820
        /*09f8*/ 	.short	0x010a
        /*09fa*/ 	.byte	0x3f
	.zero		1


	//   ....[54]....
        /*09fc*/ 	.word	0x00012c80
        /*0a00*/ 	.word	0x00000006
        /*0a04*/ 	.word	0x00030840
        /*0a08*/ 	.short	0x010a
        /*0a0a*/ 	.byte	0x3f
	.zero		1


	//   ....[55]....
        /*0a0c*/ 	.word	0x00013150
        /*0a10*/ 	.word	0x00000006
        /*0a14*/ 	.word	0x00030830
        /*0a18*/ 	.short	0x0107
        /*0a1a*/ 	.byte	0x3f
	.zero		1


	//   ....[56]....
        /*0a1c*/ 	.word	0x00013200
        /*0a20*/ 	.word	0x00000006
        /*0a24*/ 	.word	0x00030830
        /*0a28*/ 	.short	0x0101
        /*0a2a*/ 	.byte	0x3f
	.zero		1


	//   ....[57]....
        /*0a2c*/ 	.word	0x00013260
        /*0a30*/ 	.word	0x00000006
        /*0a34*/ 	.word	0x00030860
        /*0a38*/ 	.short	0x010a
        /*0a3a*/ 	.byte	0x3f
	.zero		1


	//   ....[58]....
        /*0a3c*/ 	.word	0x000137c0
        /*0a40*/ 	.word	0x00000006
        /*0a44*/ 	.word	0x00030850
        /*0a48*/ 	.short	0x0107
        /*0a4a*/ 	.byte	0x3f
	.zero		1


	//   ....[59]....
        /*0a4c*/ 	.word	0x00013910
        /*0a50*/ 	.word	0x00000006
        /*0a54*/ 	.word	0x00030850
        /*0a58*/ 	.short	0x0101
        /*0a5a*/ 	.byte	0x3f
	.zero		1


	//   ....[60]....
        /*0a5c*/ 	.word	0x00013b10
        /*0a60*/ 	.word	0x00000004
        /*0a64*/ 	.word	0x00030860
        /*0a68*/ 	.short	0x010a
        /*0a6a*/ 	.byte	0x3f
	.zero		1


	//   ....[61]....
        /*0a6c*/ 	.word	0x00013fe0
        /*0a70*/ 	.word	0x00000004
        /*0a74*/ 	.word	0x00030850
        /*0a78*/ 	.short	0x0107
        /*0a7a*/ 	.byte	0x3f
	.zero		1


	//   ....[62]....
        /*0a7c*/ 	.word	0x00014090
        /*0a80*/ 	.word	0x00000004
        /*0a84*/ 	.word	0x00030850
        /*0a88*/ 	.short	0x0101
        /*0a8a*/ 	.byte	0x3f
	.zero		1


	//   ....[63]....
        /*0a8c*/ 	.word	0x00014330
        /*0a90*/ 	.word	0x00000004
        /*0a94*/ 	.word	0x00030820
        /*0a98*/ 	.short	0x010a
        /*0a9a*/ 	.byte	0x3f
	.zero		1


	//   ....[64]....
        /*0a9c*/ 	.word	0x000144d0
        /*0aa0*/ 	.word	0x00000005
        /*0aa4*/ 	.word	0x00030840
        /*0aa8*/ 	.short	0x010a
        /*0aaa*/ 	.byte	0x3f
	.zero		1


	//   ....[65]....
        /*0aac*/ 	.word	0x00014570
        /*0ab0*/ 	.word	0x00000017
        /*0ab4*/ 	.word	0x00030840
        /*0ab8*/ 	.short	0x010a
        /*0aba*/ 	.byte	0x3f
	.zero		1


	//   ....[66]....
        /*0abc*/ 	.word	0x000145b0
        /*0ac0*/ 	.word	0x00000005
        /*0ac4*/ 	.word	0x00030860
        /*0ac8*/ 	.short	0x010a
        /*0aca*/ 	.byte	0x3f
	.zero		1


	//   ....[67]....
        /*0acc*/ 	.word	0x000145f0
        /*0ad0*/ 	.word	0x00000017
        /*0ad4*/ 	.word	0x00030860
        /*0ad8*/ 	.short	0x010a
        /*0ada*/ 	.byte	0x3f
	.zero		1


	//   ....[68]....
        /*0adc*/ 	.word	0x00014660
        /*0ae0*/ 	.word	0x00000003
        /*0ae4*/ 	.word	0x00030800
        /*0ae8*/ 	.short	0x010a
        /*0aea*/ 	.byte	0x3f
	.zero		1


	//   ....[69]....
        /*0aec*/ 	.word	0x000146b0
        /*0af0*/ 	.word	0x00000003
        /*0af4*/ 	.word	0x00030830
        /*0af8*/ 	.short	0x010a
        /*0afa*/ 	.byte	0x3f
	.zero		1


	//   ....[70]....
        /*0afc*/ 	.word	0x00014710
        /*0b00*/ 	.word	0x00000004
        /*0b04*/ 	.word	0x00030830
        /*0b08*/ 	.short	0x010a
        /*0b0a*/ 	.byte	0x3f
	.zero		1


	//   ....[71]....
        /*0b0c*/ 	.word	0x00014770
        /*0b10*/ 	.word	0x00000003
        /*0b14*/ 	.word	0x00030850
        /*0b18*/ 	.short	0x010a
        /*0b1a*/ 	.byte	0x3f
	.zero		1


	//   ....[72]....
        /*0b1c*/ 	.word	0x000147d0
        /*0b20*/ 	.word	0x00000004
        /*0b24*/ 	.word	0x00030830
        /*0b28*/ 	.short	0x010a
        /*0b2a*/ 	.byte	0x3f
	.zero		1


	//   ....[73]....
        /*0b2c*/ 	.word	0x00014830
        /*0b30*/ 	.word	0x00000003
        /*0b34*/ 	.word	0x00030850
        /*0b38*/ 	.short	0x010a
        /*0b3a*/ 	.byte	0x3f
	.zero		1


	//   ....[74]....
        /*0b3c*/ 	.word	0x00014890
        /*0b40*/ 	.word	0x00000004
        /*0b44*/ 	.word	0x00030830
        /*0b48*/ 	.short	0x010a
        /*0b4a*/ 	.byte	0x3f
	.zero		1


	//   ....[75]....
        /*0b4c*/ 	.word	0x000148f0
        /*0b50*/ 	.word	0x00000003
        /*0b54*/ 	.word	0x00030850
        /*0b58*/ 	.short	0x010a
        /*0b5a*/ 	.byte	0x3f
	.zero		1


	//   ....[76]....
        /*0b5c*/ 	.word	0x00014950
        /*0b60*/ 	.word	0x00000007
        /*0b64*/ 	.word	0x00030850
        /*0b68*/ 	.short	0x010a
        /*0b6a*/ 	.byte	0x3f
	.zero		1


	//   ....[77]....
        /*0b6c*/ 	.word	0x00014a50
        /*0b70*/ 	.word	0x00000000
        /*0b74*/ 	.word	0x00030840
        /*0b78*/ 	.short	0x010a
        /*0b7a*/ 	.byte	0x3f
	.zero		1


	//   ....[78]....
        /*0b7c*/ 	.word	0x00015ce0
        /*0b80*/ 	.word	0x00000011
        /*0b84*/ 	.word	0x00030820
        /*0b88*/ 	.short	0x010a
        /*0b8a*/ 	.byte	0x3f
	.zero		1


	//   ....[79]....
        /*0b8c*/ 	.word	0x00015d30
        /*0b90*/ 	.word	0x00000006
        /*0b94*/ 	.word	0x00030840
        /*0b98*/ 	.short	0x010a
        /*0b9a*/ 	.byte	0x3f
	.zero		1


	//   ....[80]....
        /*0b9c*/ 	.word	0x00016460
        /*0ba0*/ 	.word	0x00000006
        /*0ba4*/ 	.word	0x00030860
        /*0ba8*/ 	.short	0x010a
        /*0baa*/ 	.byte	0x3f
	.zero		1


	//   ....[81]....
        /*0bac*/ 	.word	0x00016ca0
        /*0bb0*/ 	.word	0x00000004
        /*0bb4*/ 	.word	0x00030860
        /*0bb8*/ 	.short	0x010a
        /*0bba*/ 	.byte	0x3f
	.zero		1


	//   ....[82]....
        /*0bbc*/ 	.word	0x00017650
        /*0bc0*/ 	.word	0x00000004
        /*0bc4*/ 	.word	0x00030820
        /*0bc8*/ 	.short	0x010a
        /*0bca*/ 	.byte	0x3f
	.zero		1


	//   ....[83]....
        /*0bcc*/ 	.word	0x000177f0
        /*0bd0*/ 	.word	0x00000005
        /*0bd4*/ 	.word	0x00030840
        /*0bd8*/ 	.short	0x010a
        /*0bda*/ 	.byte	0x3f
	.zero		1


	//   ....[84]....
        /*0bdc*/ 	.word	0x00017840
        /*0be0*/ 	.word	0x00000017
        /*0be4*/ 	.word	0x00030840
        /*0be8*/ 	.short	0x010a
        /*0bea*/ 	.byte	0x3f
	.zero		1


	//   ....[85]....
        /*0bec*/ 	.word	0x00017890
        /*0bf0*/ 	.word	0x00000005
        /*0bf4*/ 	.word	0x00030860
        /*0bf8*/ 	.short	0x010a
        /*0bfa*/ 	.byte	0x3f
	.zero		1


	//----- nvinfo : EIATTR_NUM_MBARRIERS
	.align		4
.L_177:
        /*0bfc*/ 	.byte	0x03, 0x38
        /*0bfe*/ 	.short	0x0016


	//----- nvinfo : EIATTR_EXIT_INSTR_OFFSETS
	.align		4
        /*0c00*/ 	.byte	0x04, 0x1c
        /*0c02*/ 	.short	(.L_179 - .L_178)


	//   ....[0]....
.L_178:
        /*0c04*/ 	.word	0x00000950


	//   ....[1]....
        /*0c08*/ 	.word	0x00010020


	//   ....[2]....
        /*0c0c*/ 	.word	0x00014640


	//----- nvinfo : EIATTR_MAX_THREADS
	.align		4
.L_179:
        /*0c10*/ 	.byte	0x04, 0x05
        /*0c12*/ 	.short	(.L_181 - .L_180)
.L_180:
        /*0c14*/ 	.word	0x00000180
        /*0c18*/ 	.word	0x00000001
        /*0c1c*/ 	.word	0x00000001


	//----- nvinfo : EIATTR_CRS_STACK_SIZE
	.align		4
.L_181:
        /*0c20*/ 	.byte	0x04, 0x1e
        /*0c22*/ 	.short	(.L_183 - .L_182)
.L_182:
        /*0c24*/ 	.word	0x00000000


	//----- nvinfo : EIATTR_CBANK_PARAM_SIZE
	.align		4
.L_183:
        /*0c28*/ 	.byte	0x03, 0x19
        /*0c2a*/ 	.short	0x0af0


	//----- nvinfo : EIATTR_PARAM_CBANK
	.align		4
        /*0c2c*/ 	.byte	0x04, 0x0a
        /*0c2e*/ 	.short	(.L_185 - .L_184)
	.align		4
.L_184:
        /*0c30*/ 	.word	index@(.nv.constant0._ZN7cutlass13device_kernelIN5flash11enable_sm90INS1_16FlashAttnFwdSm90INS1_25CollectiveMainloopFwdSm90ILi2EN4cute5tupleIJNS5_1CILi1EEES8_S8_EEENS6_IJNS7_ILi128EEENS7_ILi96EEENS7_ILi192EEEEEELi192ENS_10bfloat16_tEfNS_4arch4Sm90ELb0ELb1ELb0ELb0ELb1ELb0ELb0ELb1ELb1ELb1ELb0ELb0EEENS1_21CollectiveEpilogueFwdINS6_IJSA_SC_SB_EEES9_SE_SG_Li256ELb0ELb1ELb0ELb0EEENS1_30DynamicPersistentTileSchedulerILi256ELi128ELb0ELb1ELb1EEEEEEEEEvNT_6ParamsE)
        /*0c34*/ 	.short	0x0210
        /*0c36*/ 	.short	0x0af0


	//----- nvinfo : EIATTR_SW_WAR
	.align		4
.L_185:
        /*0c38*/ 	.byte	0x04, 0x36
        /*0c3a*/ 	.short	(.L_187 - .L_186)
.L_186:
        /*0c3c*/ 	.word	0x00000008
.L_187:


//--------------------- .nv.info._ZN7cutlass13device_kernelIN5flash11enable_sm90INS1_16FlashAttnFwdSm90INS1_25CollectiveMainloopFwdSm90ILi2EN4cute5tupleIJNS5_1CILi1EEES8_S8_EEENS6_IJNS7_ILi128EEENS7_ILi96EEENS7_ILi192EEEEEELi192ENS_10bfloat16_tEfNS_4arch4Sm90ELb0ELb1ELb0ELb1ELb1ELb0ELb0ELb1ELb1ELb1ELb0ELb0EEENS1_21CollectiveEpilogueFwdINS6_IJSA_SC_SB_EEES9_SE_SG_Li256ELb1ELb1ELb0ELb0EEENS1_36VarlenDynamicPersistentTileSchedulerILi128ELi96ELi256ELi128ELb0ELb1ELb1ELb1ELb0ELb1EEEEEEEEEvNT_6ParamsE --------------------------
	.section	.nv.info._ZN7cutlass13device_kernelIN5flash11enable_sm90INS1_16FlashAttnFwdSm90INS1_25CollectiveMainloopFwdSm90ILi2EN4cute5tupleIJNS5_1CILi1EEES8_S8_EEENS6_IJNS7_ILi128EEENS7_ILi96EEENS7_ILi192EEEEEELi192ENS_10bfloat16_tEfNS_4arch4Sm90ELb0ELb1ELb0ELb1ELb1ELb0ELb0ELb1ELb1ELb1ELb0ELb0EEENS1_21CollectiveEpilogueFwdINS6_IJSA_SC_SB_EEES9_SE_SG_Li256ELb1ELb1ELb0ELb0EEENS1_36VarlenDynamicPersistentTileSchedulerILi128ELi96ELi256ELi128ELb0ELb1ELb1ELb1ELb0ELb1EEEEEEEEEvNT_6ParamsE,"",@"SHT_CUDA_INFO"
	.sectionflags	@""
	.align	4


	//----- nvinfo : EIATTR_CUDA_API_VERSION
	.align		4
        /*0000*/ 	.byte	0x04, 0x37
        /*0002*/ 	.short	(.L_189 - .L_188)
.L_188:
        /*0004*/ 	.word	0x00000082


	//----- nvinfo : EIATTR_KPARAM_INFO
	.align		4
.L_189:
        /*0008*/ 	.byte	0x04, 0x17
        /*000a*/ 	.short	(.L_191 - .L_190)
.L_190:
        /*000c*/ 	.word	0x00000000
        /*0010*/ 	.short	0x0000
        /*0012*/ 	.short	0x0070
        /*0014*/ 	.byte	0x00, 0xf0, 0x01, 0x2a


	//----- nvinfo : EIATTR_SPARSE_MMA_MASK
	.align		4
.L_191:
        /*0018*/ 	.byte	0x03, 0x50
        /*001a*/ 	.short	0x0000


	//----- nvinfo : EIATTR_MAXREG_COUNT
	.align		4
        /*001c*/ 	.byte	0x03, 0x1b
        /*001e*/ 	.short	0x00a8


	//----- nvinfo : EIATTR_NUM_BARRIERS
	.align		4
        /*0020*/ 	.byte	0x02, 0x4c
        /*0022*/ 	.byte	0x09
	.zero		1


	//----- nvinfo : EIATTR_EXTERNS
	.align		4
        /*0024*/ 	.byte	0x04, 0x0f
        /*0026*/ 	.short	(.L_193 - .L_192)


	//   ....[0]....
	.align		4
.L_192:
        /*0028*/ 	.word	index@(__assertfail)


	//----- nvinfo : EIATTR_ANNOTATIONS
	.align		4
.L_193:
        /*002c*/ 	.byte	0x04, 0x55
        /*002e*/ 	.short	(.L_195 - .L_194)


	//   ....[0]....
.L_194:
        /* <DEDUP_REMOVED lines=17> */


	//----- nvinfo : EIATTR_MERCURY_ISA_VERSION
	.align		4
.L_195:
        /*0130*/ 	.byte	0x03, 0x5f
        /*0132*/ 	.short	0x0101


	//----- nvinfo : EIATTR_UNUSED_LOAD_BYTE_OFFSET
	.align		4
        /*0134*/ 	.byte	0x04, 0x44
        /*0136*/ 	.short	(.L_197 - .L_196)


	//   ....[0]....
.L_196:
        /*0138*/ 	.word	0x00000920
        /*013c*/ 	.word	0x0000fff0


	//   ....[1]....
        /*0140*/ 	.word	0x0000db50
        /*0144*/ 	.word	0x0000fff0


	//----- nvinfo : EIATTR_INT_WARP_WIDE_INSTR_OFFSETS
	.align		4
.L_197:
        /*0148*/ 	.byte	0x04, 0x31
        /*014a*/ 	.short	(.L_199 - .L_198)


	//   ....[0]....
.L_198:
        /*014c*/ 	.word	0x000000c0


	//   ....[1]....
        /*0150*/ 	.word	0x000000d0


	//   ....[2]....
        /*0154*/ 	.word	0x00000170


	//   ....[3]....
        /*0158*/ 	.word	0x000116a0


	//   ....[4]....
        /*015c*/ 	.word	0x00011730


	//   ....[5]....
        /*0160*/ 	.word	0x000145e0


	//   ....[6]....
        /*0164*/ 	.word	0x00014670


	//----- nvinfo : EIATTR_COOP_GROUP_MASK_REGIDS
	.align		4
.L_199:
        /*0168*/ 	.byte	0x04, 0x29
        /*016a*/ 	.short	(.L_201 - .L_200)


	//   ....[0]....
.L_200:
        /*016c*/ 	.word	0xffffffff


	//   ....[1]....
        /*0170*/ 	.word	0xffffffff


	//   ....[2]....
        /*0174*/ 	.word	0xffffffff


	//   ....[3]....
        /*0178*/ 	.word	0xffffffff


	//   ....[4]....
        /*017c*/ 	.word	0xffffffff


	//   ....[5]....
        /*0180*/ 	.word	0xffffffff


	//   ....[6]....
        /*0184*/ 	.word	0xffffffff


	//   ....[7]....
        /*0188*/ 	.word	0xffffffff


	//   ....[8]....
        /*018c*/ 	.word	0xffffffff


	//   ....[9]....
        /*0190*/ 	.word	0xffffffff


	//   ....[10]....
        /*0194*/ 	.word	0xffffffff


	//   ....[11]....
        /*0198*/ 	.word	0xffffffff


	//   ....[12]....
        /*019c*/ 	.word	0xffffffff


	//   ....[13]....
        /*01a0*/ 	.word	0xffffffff


	//   ....[14]....
        /*01a4*/ 	.word	0xffffffff


	//   ....[15]....
        /*01a8*/ 	.word	0xffffffff


	//   ....[16]....
        /*01ac*/ 	.word	0xffffffff


	//   ....[17]....
        /*01b0*/ 	.word	0xffffffff


	//   ....[18]....
        /*01b4*/ 	.word	0xffffffff


	//   ....[19]....
        /*01b8*/ 	.word	0xffffffff


	//   ....[20]....
        /*01bc*/ 	.word	0xffffffff


	//   ....[21]....
        /*01c0*/ 	.word	0xffffffff


	//   ....[22]....
        /*01c4*/ 	.word	0xffffffff


	//   ....[23]....
        /*01c8*/ 	.word	0xffffffff


	//   ....[24]....
        /*01cc*/ 	.word	0xffffffff


	//   ....[25]....
        /*01d0*/ 	.word	0xffffffff


	//   ....[26]....
        /*01d4*/ 	.word	0xffffffff


	//   ....[27]....
        /*01d8*/ 	.word	0xffffffff


	//   ....[28]....
        /*01dc*/ 	.word	0xffffffff


	//   ....[29]....
        /*01e0*/ 	.word	0xffffffff


	//   ....[30]....
        /*01e4*/ 	.word	0xffffffff


	//   ....[31]....
        /*01e8*/ 	.word	0xffffffff


	//   ....[32]....
        /*01ec*/ 	.word	0xffffffff


	//   ....[33]....
        /*01f0*/ 	.word	0xffffffff


	//   ....[34]....
        /*01f4*/ 	.word	0xffffffff


	//   ....[35]....
        /*01f8*/ 	.word	0xffffffff


	//   ....[36]....
        /*01fc*/ 	.word	0xffffffff


	//   ....[37]....
        /*0200*/ 	.word	0xffffffff


	//   ....[38]....
        /*0204*/ 	.word	0xffffffff


	//   ....[39]....
        /*0208*/ 	.word	0xffffffff


	//   ....[40]....
        /*020c*/ 	.word	0xffffffff


	//   ....[41]....
        /*0210*/ 	.word	0xffffffff


	//   ....[42]....
        /*0214*/ 	.word	0xffffffff


	//   ....[43]....
        /*0218*/ 	.word	0xffffffff


	//   ....[44]....
        /*021c*/ 	.word	0xffffffff


	//   ....[45]....
        /*0220*/ 	.word	0xffffffff


	//   ....[46]....
        /*0224*/ 	.word	0xffffffff


	//   ....[47]....
        /*0228*/ 	.word	0xffffffff


	//   ....[48]....
        /*022c*/ 	.word	0xffffffff


	//   ....[49]....
        /*0230*/ 	.word	0xffffffff


	//   ....[50]....
        /*0234*/ 	.word	0xffffffff


	//   ....[51]....
        /*0238*/ 	.word	0xffffffff


	//   ....[52]....
        /*023c*/ 	.word	0xffffffff


	//   ....[53]....
        /*0240*/ 	.word	0xffffffff


	//   ....[54]....
        /*0244*/ 	.word	0xffffffff


	//   ....[55]....
        /*0248*/ 	.word	0xffffffff


	//   ....[56]....
        /*024c*/ 	.word	0xffffffff


	//   ....[57]....
        /*0250*/ 	.word	0xffffffff


	//   ....[58]....
        /*0254*/ 	.word	0xffffffff


	//   ....[59]....
        /*0258*/ 	.word	0xffffffff


	//   ....[60]....
        /*025c*/ 	.word	0xffffffff


	//   ....[61]....
        /*0260*/ 	.word	0xffffffff


	//   ....[62]....
        /*0264*/ 	.word	0xffffffff


	//   ....[63]....
        /*0268*/ 	.word	0xffffffff


	//   ....[64]....
        /*026c*/ 	.word	0xffffffff


	//   ....[65]....
        /*0270*/ 	.word	0xffffffff


	//   ....[66]....
        /*0274*/ 	.word	0xffffffff


	//   ....[67]....
        /*0278*/ 	.word	0xffffffff


	//   ....[68]....
        /*027c*/ 	.word	0xffffffff


	//   ....[69]....
        /*0280*/ 	.word	0xffffffff


	//   ....[70]....
        /*0284*/ 	.word	0xffffffff


	//   ....[71]....
        /*0288*/ 	.word	0xffffffff


	//   ....[72]....
        /*028c*/ 	.word	0xffffffff


	//   ....[73]....
        /*0290*/ 	.word	0xffffffff


	//   ....[74]....
        /*0294*/ 	.word	0xffffffff


	//   ....[75]....
        /*0298*/ 	.word	0xffffffff


	//   ....[76]....
        /*029c*/ 	.word	0xffffffff


	//   ....[77]....
        /*02a0*/ 	.word	0xffffffff


	//   ....[78]....
        /*02a4*/ 	.word	0xffffffff


	//   ....[79]....
        /*02a8*/ 	.word	0xffffffff


	//   ....[80]....
        /*02ac*/ 	.word	0xffffffff


	//   ....[81]....
        /*02b0*/ 	.word	0xffffffff


	//   ....[82]....
        /*02b4*/ 	.word	0xffffffff


	//   ....[83]....
        /*02b8*/ 	.word	0xffffffff


	//   ....[84]....
        /*02bc*/ 	.word	0xffffffff


	//   ....[85]....
        /*02c0*/ 	.word	0xffffffff


	//   ....[86]....
        /*02c4*/ 	.word	0xffffffff


	//   ....[87]....
        /*02c8*/ 	.word	0xffffffff


	//   ....[88]....
        /*02cc*/ 	.word	0xffffffff


	//   ....[89]....
        /*02d0*/ 	.word	0xffffffff


	//   ....[90]....
        /*02d4*/ 	.word	0xffffffff


	//   ....[91]....
        /*02d8*/ 	.word	0xffffffff


	//   ....[92]....
        /*02dc*/ 	.word	0xffffffff


	//   ....[93]....
        /*02e0*/ 	.word	0xffffffff


	//   ....[94]....
        /*02e4*/ 	.word	0xffffffff


	//   ....[95]....
        /*02e8*/ 	.word	0xffffffff


	//   ....[96]....
        /*02ec*/ 	.word	0xffffffff


	//   ....[97]....
        /*02f0*/ 	.word	0xffffffff


	//   ....[98]....
        /*02f4*/ 	.word	0xffffffff


	//   ....[99]....
        /*02f8*/ 	.word	0xffffffff


	//   ....[100]....
        /*02fc*/ 	.word	0xffffffff


	//   ....[101]....
        /*0300*/ 	.word	0xffffffff


	//   ....[102]....
        /*0304*/ 	.word	0xffffffff


	//   ....[103]....
        /*0308*/ 	.word	0xffffffff


	//   ....[104]....
        /*030c*/ 	.word	0xffffffff


	//   ....[105]....
        /*0310*/ 	.word	0xffffffff


	//   ....[106]....
        /*0314*/ 	.word	0xffffffff


	//   ....[107]....
        /*0318*/ 	.word	0xffffffff


	//   ....[108]....
        /*031c*/ 	.word	0xffffffff


	//   ....[109]....
        /*0320*/ 	.word	0xffffffff


	//   ....[110]....
        /*0324*/ 	.word	0xffffffff


	//   ....[111]....
        /*0328*/ 	.word	0xffffffff


	//   ....[112]....
        /*032c*/ 	.word	0xffffffff


	//   ....[113]....
        /*0330*/ 	.word	0xffffffff


	//   ....[114]....
        /*0334*/ 	.word	0xffffffff


	//   ....[115]....
        /*0338*/ 	.word	0xffffffff


	//   ....[116]....
        /*033c*/ 	.word	0xffffffff


	//   ....[117]....
        /*0340*/ 	.word	0xffffffff


	//   ....[118]....
        /*0344*/ 	.word	0xffffffff


	//   ....[119]....
        /*0348*/ 	.word	0xffffffff


	//   ....[120]....
        /*034c*/ 	.word	0xffffffff


	//   ....[121]....
        /*0350*/ 	.word	0xffffffff


	//   ....[122]....
        /*0354*/ 	.word	0xffffffff


	//   ....[123]....
        /*0358*/ 	.word	0xffffffff


	//   ....[124]....
        /*035c*/ 	.word	0xffffffff


	//   ....[125]....
        /*0360*/ 	.word	0xffffffff


	//   ....[126]....
        /*0364*/ 	.word	0xffffffff


	//   ....[127]....
        /*0368*/ 	.word	0xffffffff


	//   ....[128]....
        /*036c*/ 	.word	0xffffffff


	//   ....[129]....
        /*0370*/ 	.word	0xffffffff


	//   ....[130]....
        /*0374*/ 	.word	0xffffffff


	//   ....[131]....
        /*0378*/ 	.word	0xffffffff


	//   ....[132]....
        /*037c*/ 	.word	0xffffffff


	//   ....[133]....
        /*0380*/ 	.word	0xffffffff


	//   ....[134]....
        /*0384*/ 	.word	0xffffffff


	//   ....[135]....
        /*0388*/ 	.word	0xffffffff


	//   ....[136]....
        /*038c*/ 	.word	0xffffffff


	//   ....[137]....
        /*0390*/ 	.word	0xffffffff


	//   ....[138]....
        /*0394*/ 	.word	0xffffffff


	//   ....[139]....
        /*0398*/ 	.word	0xffffffff


	//   ....[140]....
        /*039c*/ 	.word	0xffffffff


	//   ....[141]....
        /*03a0*/ 	.word	0xffffffff


	//   ....[142]....
        /*03a4*/ 	.word	0xffffffff


	//   ....[143]....
        /*03a8*/ 	.word	0xffffffff


	//   ....[144]....
        /*03ac*/ 	.word	0xffffffff


	//   ....[145]....
        /*03b0*/ 	.word	0xffffffff


	//   ....[146]....
        /*03b4*/ 	.word	0xffffffff


	//   ....[147]....
        /*03b8*/ 	.word	0xffffffff


	//   ....[148]....
        /*03bc*/ 	.word	0xffffffff


	//   ....[149]....
        /*03c0*/ 	.word	0xffffffff


	//   ....[150]....
        /*03c4*/ 	.word	0xffffffff


	//   ....[151]....
        /*03c8*/ 	.word	0x0500000f


	//   ....[152]....
        /*03cc*/ 	.word	0x0500000f


	//   ....[153]....
        /*03d0*/ 	.word	0x0500000f


	//   ....[154]....
        /*03d4*/ 	.word	0x0500000f


	//   ....[155]....
        /*03d8*/ 	.word	0x0500000f


	//   ....[156]....
        /*03dc*/ 	.word	0x0500000f


	//   ....[157]....
        /*03e0*/ 	.word	0x0500000f


	//   ....[158]....
        /*03e4*/ 	.word	0x0500000f


	//   ....[159]....
        /*03e8*/ 	.word	0x0500000f


	//   ....[160]....
        /*03ec*/ 	.word	0x0500000f


	//   ....[161]....
        /*03f0*/ 	.word	0x0500000f


	//   ....[162]....
        /*03f4*/ 	.word	0x0500000f


	//   ....[163]....
        /*03f8*/ 	.word	0x0500000f


	//   ....[164]....
        /*03fc*/ 	.word	0x0500000f


	//   ....[165]....
        /*0400*/ 	.word	0x0500000f


	//   ....[166]....
        /*0404*/ 	.word	0x0500000f


	//   ....[167]....
        /*0408*/ 	.word	0x0500000f


	//   ....[168]....
        /*040c*/ 	.word	0x0500000f


	//   ....[169]....
        /*0410*/ 	.word	0x0500000f


	//   ....[170]....
        /*0414*/ 	.word	0x0500000f


	//   ....[171]....
        /*0418*/ 	.word	0x0500000f


	//   ....[172]....
        /*041c*/ 	.word	0x0500000f


	//   ....[173]....
        /*0420*/ 	.word	0x0500000f


	//   ....[174]....
        /*0424*/ 	.word	0x0500000f


	//   ....[175]....
        /*0428*/ 	.word	0x0500000f


	//   ....[176]....
        /*042c*/ 	.word	0x0500000f


	//   ....[177]....
        /*0430*/ 	.word	0x0500000f


	//   ....[178]....
        /*0434*/ 	.word	0x0500000f


	//   ....[179]....
        /*0438*/ 	.word	0x0500000f


	//   ....[180]....
        /*043c*/ 	.word	0x0500000f


	//   ....[181]....
        /*0440*/ 	.word	0x0500000f


	//   ....[182]....
        /*0444*/ 	.word	0x0500000f


	//   ....[183]....
        /*0448*/ 	.word	0x0500000f


	//   ....[184]....
        /*044c*/ 	.word	0x0500000f


	//   ....[185]....
        /*0450*/ 	.word	0x0500000f


	//   ....[186]....
        /*0454*/ 	.word	0x0500000f


	//   ....[187]....
        /*0458*/ 	.word	0x0500000f


	//   ....[188]....
        /*045c*/ 	.word	0x0500000f


	//   ....[189]....
        /*0460*/ 	.word	0x0500000f


	//   ....[190]....
        /*0464*/ 	.word	0x0500000f


	//   ....[191]....
        /*0468*/ 	.word	0x0500000f


	//   ....[192]....
        /*046c*/ 	.word	0x0500000f


	//   ....[193]....
        /*0470*/ 	.word	0x0500000f


	//   ....[194]....
        /*0474*/ 	.word	0x0500000f


	//   ....[195]....
        /*0478*/ 	.word	0x0500000f


	//   ....[196]....
        /*047c*/ 	.word	0x0500000f


	//   ....[197]....
        /*0480*/ 	.word	0x0500000f


	//   ....[198]....
        /*0484*/ 	.word	0x0500000f


	//   ....[199]....
        /*0488*/ 	.word	0x0500000f


	//   ....[200]....
        /*048c*/ 	.word	0x0500000f


	//   ....[201]....
        /*0490*/ 	.word	0x0500000f


	//   ....[202]....
        /*0494*/ 	.word	0x0500000f


	//   ....[203]....
        /*0498*/ 	.word	0x0500000f


	//   ....[204]....
        /*049c*/ 	.word	0x0500000f


	//   ....[205]....
        /*04a0*/ 	.word	0x0500000f


	//   ....[206]....
        /*04a4*/ 	.word	0x0500000f


	//   ....[207]....
        /*04a8*/ 	.word	0x0500000f


	//   ....[208]....
        /*04ac*/ 	.word	0x0500000f


	//   ....[209]....
        /*04b0*/ 	.word	0x0500000f


	//   ....[210]....
        /*04b4*/ 	.word	0x0500000f


	//   ....[211]....
        /*04b8*/ 	.word	0x0500000f


	//   ....[212]....
        /*04bc*/ 	.word	0x0500000f


	//   ....[213]....
        /*04c0*/ 	.word	0x0500000f


	//   ....[214]....
        /*04c4*/ 	.word	0x0500000f


	//   ....[215]....
        /*04c8*/ 	.word	0x0500000f


	//   ....[216]....
        /*04cc*/ 	.word	0x0500000f


	//   ....[217]....
        /*04d0*/ 	.word	0x0500000f


	//   ....[218]....
        /*04d4*/ 	.word	0x0500000f


	//   ....[219]....
        /*04d8*/ 	.word	0x0500000f


	//   ....[220]....
        /*04dc*/ 	.word	0x0500000f


	//   ....[221]....
        /*04e0*/ 	.word	0x0500000f


	//   ....[222]....
        /*04e4*/ 	.word	0x0500000f


	//   ....[223]....
        /*04e8*/ 	.word	0x0500000f


	//   ....[224]....
        /*04ec*/ 	.word	0x0500000f


	//   ....[225]....
        /*04f0*/ 	.word	0x0500000f


	//   ....[226]....
        /*04f4*/ 	.word	0x0500000f


	//   ....[227]....
        /*04f8*/ 	.word	0x0500000f


	//   ....[228]....
        /*04fc*/ 	.word	0x0500000f


	//   ....[229]....
        /*0500*/ 	.word	0x0500000f


	//   ....[230]....
        /*0504*/ 	.word	0x0500000f


	//   ....[231]....
        /*0508*/ 	.word	0x0500000f


	//   ....[232]....
        /*050c*/ 	.word	0x0500000f


	//   ....[233]....
        /*0510*/ 	.word	0x0500000f


	//----- nvinfo : EIATTR_COOP_GROUP_INSTR_OFFSETS
	.align		4
.L_201:
        /*0514*/ 	.byte	0x04, 0x28
        /*0516*/ 	.short	(.L_203 - .L_202)


	//   ....[0]....
.L_202:
        /*0518*/ 	.word	0x00000070


	//   ....[1]....
        /*051c*/ 	.word	0x000000b0


	//   ....[2]....
        /*0520*/ 	.word	0x000002d0


	//   ....[3]....
        /*0524*/ 	.word	0x00000430


	//   ....[4]....
        /*0528*/ 	.word	0x00000550


	//   ....[5]....
        /*052c*/ 	.word	0x000006b0


	//   ....[6]....
        /*0530*/ 	.word	0x00001820


	//   ....[7]....
        /*0534*/ 	.word	0x00002290


	//   ....[8]....
        /*0538*/ 	.word	0x00002bd0


	//   ....[9]....
        /*053c*/ 	.word	0x00003220


	//   ....[10]....
        /*0540*/ 	.word	0x00003330


	//   ....[11]....
        /*0544*/ 	.word	0x00003890


	//   ....[12]....
        /*0548*/ 	.word	0x00003930


	//   ....[13]....
        /*054c*/ 	.word	0x000056c0


	//   ....[14]....
        /*0550*/ 	.word	0x000058b0


	//   ....[15]....
        /*0554*/ 	.word	0x00006730


	//   ....[16]....
        /*0558*/ 	.word	0x00006850


	//   ....[17]....
        /*055c*/ 	.word	0x00006dd0


	//   ....[18]....
        /*0560*/ 	.word	0x00006e40


	//   ....[19]....
        /*0564*/ 	.word	0x00008c10


	//   ....[20]....
        /*0568*/ 	.word	0x00008c20


	//   ....[21]....
        /*056c*/ 	.word	0x00008c60


	//   ....[22]....
        /*0570*/ 	.word	0x00008c70


	//   ....[23]....
        /*0574*/ 	.word	0x0000a880


	//   ....[24]....
        /*0578*/ 	.word	0x0000aa70


	//   ....[25]....
        /*057c*/ 	.word	0x0000b8f0


	//   ....[26]....
        /*0580*/ 	.word	0x0000ba10


	//   ....[27]....
        /*0584*/ 	.word	0x0000bf90


	//   ....[28]....
        /*0588*/ 	.word	0x0000c000


	//   ....[29]....
        /*058c*/ 	.word	0x0000d0b0


	//   ....[30]....
        /*0590*/ 	.word	0x0000d0e0


	//   ....[31]....
        /*0594*/ 	.word	0x0000d190


	//   ....[32]....
        /*0598*/ 	.word	0x0000d1a0


	//   ....[33]....
        /*059c*/ 	.word	0x0000e880


	//   ....[34]....
        /*05a0*/ 	.word	0x0000e8c0


	//   ....[35]....
        /*05a4*/ 	.word	0x0000e900


	//   ....[36]....
        /*05a8*/ 	.word	0x0000e930


	//   ....[37]....
        /*05ac*/ 	.word	0x0000f000


	//   ....[38]....
        /*05b0*/ 	.word	0x0000f040


	//   ....[39]....
        /*05b4*/ 	.word	0x0000f140


	//   ....[40]....
        /*05b8*/ 	.word	0x0000f160


	//   ....[41]....
        /*05bc*/ 	.word	0x0000f260


	//   ....[42]....
        /*05c0*/ 	.word	0x0000f280


	//   ....[43]....
        /*05c4*/ 	.word	0x0000f390


	//   ....[44]....
        /*05c8*/ 	.word	0x0000f3b0


	//   ....[45]....
        /*05cc*/ 	.word	0x0000fc00


	//   ....[46]....
        /*05d0*/ 	.word	0x0000fc20


	//   ....[47]....
        /*05d4*/ 	.word	0x0000fd20


	//   ....[48]....
        /*05d8*/ 	.word	0x0000fd40


	//   ....[49]....
        /*05dc*/ 	.word	0x0000fe40


	//   ....[50]....
        /*05e0*/ 	.word	0x0000fe60


	//   ....[51]....
        /*05e4*/ 	.word	0x0000ff70


	//   ....[52]....
        /*05e8*/ 	.word	0x0000ff90


	//   ....[53]....
        /*05ec*/ 	.word	0x00010120


	//   ....[54]....
        /*05f0*/ 	.word	0x000102d0


	//   ....[55]....
        /*05f4*/ 	.word	0x00010300


	//   ....[56]....
        /*05f8*/ 	.word	0x00010330


	//   ....[57]....
        /*05fc*/ 	.word	0x00010360


	//   ....[58]....
        /*0600*/ 	.word	0x00010390


	//   ....[59]....
        /*0604*/ 	.word	0x000103c0


	//   ....[60]....
        /*0608*/ 	.word	0x00010510


	//   ....[61]....
        /*060c*/ 	.word	0x00010540


	//   ....[62]....
        /*0610*/ 	.word	0x00010570


	//   ....[63]....
        /*0614*/ 	.word	0x000105a0


	//   ....[64]....
        /*0618*/ 	.word	0x000105d0


	//   ....[65]....
        /*061c*/ 	.word	0x00010600


	//   ....[66]....
        /*0620*/ 	.word	0x00010690


	//   ....[67]....
        /*0624*/ 	.word	0x000106f0


	//   ....[68]....
        /*0628*/ 	.word	0x00010780


	//   ....[69]....
        /*062c*/ 	.word	0x00012280


	//   ....[70]....
        /*0630*/ 	.word	0x000122a0


	//   ....[71]....
        /*0634*/ 	.word	0x00012350


	//   ....[72]....
        /*0638*/ 	.word	0x00012370


	//   ....[73]....
        /*063c*/ 	.word	0x00012410


	//   ....[74]....
        /*0640*/ 	.word	0x00012430


	//   ....[75]....
        /*0644*/ 	.word	0x000124d0


	//   ....[76]....
        /*0648*/ 	.word	0x000124f0


	//   ....[77]....
        /*064c*/ 	.word	0x00012590


	//   ....[78]....
        /*0650*/ 	.word	0x000125b0


	//   ....[79]....
        /*0654*/ 	.word	0x000125c0


	//   ....[80]....
        /*0658*/ 	.word	0x00012650


	//   ....[81]....
        /*065c*/ 	.word	0x00012d60


	//   ....[82]....
        /*0660*/ 	.word	0x00012d90


	//   ....[83]....
        /*0664*/ 	.word	0x00012db0


	//   ....[84]....
        /*0668*/ 	.word	0x00012e40


	//   ....[85]....
        /*066c*/ 	.word	0x00012e50


	//   ....[86]....
        /*0670*/ 	.word	0x00012ef0


	//   ....[87]....
        /*0674*/ 	.word	0x00012f00


	//   ....[88]....
        /*0678*/ 	.word	0x00012fa0


	//   ....[89]....
        /*067c*/ 	.word	0x00012fb0


	//   ....[90]....
        /*0680*/ 	.word	0x00013050


	//   ....[91]....
        /*0684*/ 	.word	0x00013060


	//   ....[92]....
        /*0688*/ 	.word	0x00013100


	//   ....[93]....
        /*068c*/ 	.word	0x00013110


	//   ....[94]....
        /*0690*/ 	.word	0x000131b0


	//   ....[95]....
        /*0694*/ 	.word	0x000131c0


	//   ....[96]....
        /*0698*/ 	.word	0x000131d0


	//   ....[97]....
        /*069c*/ 	.word	0x000139f0


	//   ....[98]....
        /*06a0*/ 	.word	0x00013a30


	//   ....[99]....
        /*06a4*/ 	.word	0x00013a40


	//   ....[100]....
        /*06a8*/ 	.word	0x00013aa0


	//   ....[101]....
        /*06ac*/ 	.word	0x00013ab0


	//   ....[102]....
        /*06b0*/ 	.word	0x00013b10


	//   ....[103]....
        /*06b4*/ 	.word	0x00013b40


	//   ....[104]....
        /*06b8*/ 	.word	0x00013b80


	//   ....[105]....
        /*06bc*/ 	.word	0x00013bb0


	//   ....[106]....
        /*06c0*/ 	.word	0x00013bf0


	//   ....[107]....
        /*06c4*/ 	.word	0x00013c20


	//   ....[108]....
        /*06c8*/ 	.word	0x00013c60


	//   ....[109]....
        /*06cc*/ 	.word	0x00013ef0


	//   ....[110]....
        /*06d0*/ 	.word	0x00013f10


	//   ....[111]....
        /*06d4*/ 	.word	0x00013fb0


	//   ....[112]....
        /*06d8*/ 	.word	0x00013fc0


	//   ....[113]....
        /*06dc*/ 	.word	0x00014050


	//   ....[114]....
        /*06e0*/ 	.word	0x00014060


	//   ....[115]....
        /*06e4*/ 	.word	0x000140f0


	//   ....[116]....
        /*06e8*/ 	.word	0x00014100


	//   ....[117]....
        /*06ec*/ 	.word	0x00014190


	//   ....[118]....
        /*06f0*/ 	.word	0x000141a0


	//   ....[119]....
        /*06f4*/ 	.word	0x000141b0


	//   ....[120]....
        /*06f8*/ 	.word	0x00014240


	//   ....[121]....
        /*06fc*/ 	.word	0x000147d0


	//   ....[122]....
        /*0700*/ 	.word	0x00014810


	//   ....[123]....
        /*0704*/ 	.word	0x00014850


	//   ....[124]....
        /*0708*/ 	.word	0x00014880


	//   ....[125]....
        /*070c*/ 	.word	0x00014910


	//   ....[126]....
        /*0710*/ 	.word	0x00014940


	//   ....[127]....
        /*0714*/ 	.word	0x000149b0


	//   ....[128]....
        /*0718*/ 	.word	0x000149e0


	//   ....[129]....
        /*071c*/ 	.word	0x00014a50


	//   ....[130]....
        /*0720*/ 	.word	0x00014a80


	//   ....[131]....
        /*0724*/ 	.word	0x00014ab0


	//   ....[132]....
        /*0728*/ 	.word	0x00014b00


	//   ....[133]....
        /*072c*/ 	.word	0x00014ef0


	//   ....[134]....
        /*0730*/ 	.word	0x00014f20


	//   ....[135]....
        /*0734*/ 	.word	0x00014f50


	//   ....[136]....
        /*0738*/ 	.word	0x00014f80


	//   ....[137]....
        /*073c*/ 	.word	0x00014fb0


	//   ....[138]....
        /*0740*/ 	.word	0x00014fe0


	//   ....[139]....
        /*0744*/ 	.word	0x00015010


	//   ....[140]....
        /*0748*/ 	.word	0x00015040


	//   ....[141]....
        /*074c*/ 	.word	0x000151c0


	//   ....[142]....
        /*0750*/ 	.word	0x000151f0


	//   ....[143]....
        /*0754*/ 	.word	0x00015220


	//   ....[144]....
        /*0758*/ 	.word	0x00015250


	//   ....[145]....
        /*075c*/ 	.word	0x00015280


	//   ....[146]....
        /*0760*/ 	.word	0x000152b0


	//   ....[147]....
        /*0764*/ 	.word	0x00015370


	//   ....[148]....
        /*0768*/ 	.word	0x00015390


	//   ....[149]....
        /*076c*/ 	.word	0x00015400


	//   ....[150]....
        /*0770*/ 	.word	0x00015aa0


	//   ....[151]....
        /*0774*/ 	.word	0x00016100


	//   ....[152]....
        /*0778*/ 	.word	0x000161f0


	//   ....[153]....
        /*077c*/ 	.word	0x00016290


	//   ....[154]....
        /*0780*/ 	.word	0x000162f0


	//   ....[155]....
        /*0784*/ 	.word	0x00016400


	//   ....[156]....
        /*0788*/ 	.word	0x00016470


	//   ....[157]....
        /*078c*/ 	.word	0x00016580


	//   ....[158]....
        /*0790*/ 	.word	0x000165f0


	//   ....[159]....
        /*0794*/ 	.word	0x00016700


	//   ....[160]....
        /*0798*/ 	.word	0x00016770


	//   ....[161]....
        /*079c*/ 	.word	0x00016880


	//   ....[162]....
        /*07a0*/ 	.word	0x000168f0


	//   ....[163]....
        /*07a4*/ 	.word	0x00016990


	//   ....[164]....
        /*07a8*/ 	.word	0x00016aa0


	//   ....[165]....
        /*07ac*/ 	.word	0x00016b10


	//   ....[166]....
        /*07b0*/ 	.word	0x00016b70


	//   ....[167]....
        /*07b4*/ 	.word	0x00016c60


	//   ....[168]....
        /*07b8*/ 	.word	0x00016cc0


	//   ....[169]....
        /*07bc*/ 	.word	0x00016dd0


	//   ....[170]....
        /*07c0*/ 	.word	0x00016e30


	//   ....[171]....
        /*07c4*/ 	.word	0x00016f40


	//   ....[172]....
        /*07c8*/ 	.word	0x00016fa0


	//   ....[173]....
        /*07cc*/ 	.word	0x000170b0


	//   ....[174]....
        /*07d0*/ 	.word	0x00017110


	//   ....[175]....
        /*07d4*/ 	.word	0x00017220


	//   ....[176]....
        /*07d8*/ 	.word	0x00017280


	//   ....[177]....
        /*07dc*/ 	.word	0x00017390


	//   ....[178]....
        /*07e0*/ 	.word	0x000173f0


	//   ....[179]....
        /*07e4*/ 	.word	0x000174e0


	//   ....[180]....
        /*07e8*/ 	.word	0x00017610


	//   ....[181]....
        /*07ec*/ 	.word	0x000176e0


	//   ....[182]....
        /*07f0*/ 	.word	0x00017750


	//   ....[183]....
        /*07f4*/ 	.word	0x00017820


	//   ....[184]....
        /*07f8*/ 	.word	0x00017880


	//   ....[185]....
        /*07fc*/ 	.word	0x00017950


	//   ....[186]....
        /*0800*/ 	.word	0x000179b0


	//   ....[187]....
        /*0804*/ 	.word	0x00017a80


	//   ....[188]....
        /*0808*/ 	.word	0x00017ae0


	//   ....[189]....
        /*080c*/ 	.word	0x00017bb0


	//   ....[190]....
        /*0810*/ 	.word	0x00017c10


	//   ....[191]....
        /*0814*/ 	.word	0x00017cf0


	//   ....[192]....
        /*0818*/ 	.word	0x00017de0


	//   ....[193]....
        /*081c*/ 	.word	0x00017e80


	//   ....[194]....
        /*0820*/ 	.word	0x00017ee0


	//   ....[195]....
        /*0824*/ 	.word	0x00017fe0


	//   ....[196]....
        /*0828*/ 	.word	0x00018040


	//   ....[197]....
        /*082c*/ 	.word	0x00018140


	//   ....[198]....
        /*0830*/ 	.word	0x000181a0


	//   ....[199]....
        /*0834*/ 	.word	0x000182a0


	//   ....[200]....
        /*0838*/ 	.word	0x00018300


	//   ....[201]....
        /*083c*/ 	.word	0x00018400


	//   ....[202]....
        /*0840*/ 	.word	0x00018460


	//   ....[203]....
        /*0844*/ 	.word	0x00018530


	//   ....[204]....
        /*0848*/ 	.word	0x00018680


	//   ....[205]....
        /*084c*/ 	.word	0x00018720


	//   ....[206]....
        /*0850*/ 	.word	0x00018800


	//   ....[207]....
        /*0854*/ 	.word	0x000188d0


	//   ....[208]....
        /*0858*/ 	.word	0x00018930


	//   ....[209]....
        /*085c*/ 	.word	0x00018a20


	//   ....[210]....
        /*0860*/ 	.word	0x00018a80


	//   ....[211]....
        /*0864*/ 	.word	0x00018b70


	//   ....[212]....
        /*0868*/ 	.word	0x00018bd0


	//   ....[213]....
        /*086c*/ 	.word	0x00018cc0


	//   ....[214]....
        /*0870*/ 	.word	0x00018d20


	//   ....[215]....
        /*0874*/ 	.word	0x00018e00


	//   ....[216]....
        /*0878*/ 	.word	0x00018e90


	//   ....[217]....
        /*087c*/ 	.word	0x00018f30


	//   ....[218]....
        /*0880*/ 	.word	0x00019050


	//   ....[219]....
        /*0884*/ 	.word	0x000190c0


	//   ....[220]....
        /*0888*/ 	.word	0x00019130


	//   ....[221]....
        /*088c*/ 	.word	0x000191a0


	//   ....[222]....
        /*0890*/ 	.word	0x00019210


	//   ....[223]....
        /*0894*/ 	.word	0x00019290


	//   ....[224]....
        /*0898*/ 	.word	0x00019320


	//   ....[225]....
        /*089c*/ 	.word	0x000193b0


	//   ....[226]....
        /*08a0*/ 	.word	0x00019420


	//   ....[227]....
        /*08a4*/ 	.word	0x00019490


	//   ....[228]....
        /*08a8*/ 	.word	0x00019500


	//   ....[229]....
        /*08ac*/ 	.word	0x00019580


	//   ....[230]....
        /*08b0*/ 	.word	0x000195f0


	//   ....[231]....
        /*08b4*/ 	.word	0x00019690


	//   ....[232]....
        /*08b8*/ 	.word	0x00019720


	//   ....[233]....
        /*08bc*/ 	.word	0x00019840


	//----- nvinfo : EIATTR_REG_RECONFIG
	.align		4
.L_203:
        /*08c0*/ 	.byte	0x01, 0x54
	.zero		2


	//----- nvinfo : EIATTR_SYSCALL_OFFSETS
	.align		4
        /*08c4*/ 	.byte	0x04, 0x46
        /*08c6*/ 	.short	(.L_205 - .L_204)


	//   ....[0]....
.L_204:
        /*08c8*/ 	.word	0x00001a00


	//   ....[1]....
        /*08cc*/ 	.word	0x00011890


	//   ....[2]....
        /*08d0*/ 	.word	0x000119e0


	//   ....[3]....
        /*08d4*/ 	.word	0x00011ad0


	//   ....[4]....
        /*08d8*/ 	.word	0x000129a0


	//----- nvinfo : EIATTR_MBARRIER_INSTR_OFFSETS
	.align		4
.L_205:
        /*08dc*/ 	.byte	0x04, 0x39
        /*08de*/ 	.short	(.L_207 - .L_206)


	//   ....[0]....
.L_206:
        /*08e0*/ 	.word	0x00000180
        /*08e4*/ 	.word	0x000000ff
        /*08e8*/ 	.word	0x00030800
        /*08ec*/ 	.short	0x0100
        /*08ee*/ 	.byte	0x08
	.zero		1


	//   ....[1]....
        /*08f0*/ 	.word	0x00000190
        /*08f4*/ 	.word	0x000000ff
        /*08f8*/ 	.word	0x00030820
        /*08fc*/ 	.short	0x0100
        /*08fe*/ 	.byte	0x08
	.zero		1


	//   ....[2]....
        /*0900*/ 	.word	0x00000280
        /*0904*/ 	.word	0x000000ff
        /*0908*/ 	.word	0x00030830
        /*090c*/ 	.short	0x0100
        /*090e*/ 	.byte	0x08
	.zero		1


	//   ....[3]....
        /*0910*/ 	.word	0x00000290
        /*0914*/ 	.word	0x000000ff
        /*0918*/ 	.word	0x00030840
        /*091c*/ 	.short	0x0100
        /*091e*/ 	.byte	0x08
	.zero		1


	//   ....[4]....
        /*0920*/ 	.word	0x000002a0
        /*0924*/ 	.word	0x000000ff
        /*0928*/ 	.word	0x00030838
        /*092c*/ 	.short	0x0100
        /*092e*/ 	.byte	0x08
	.zero		1


	//   ....[5]....
        /*0930*/ 	.word	0x000002b0
        /*0934*/ 	.word	0x000000ff
        /*0938*/ 	.word	0x00030848
        /*093c*/ 	.short	0x0100
        /*093e*/ 	.byte	0x08
	.zero		1


	//   ....[6]....
        /*0940*/ 	.word	0x000003e0
        /*0944*/ 	.word	0x000000ff
        /*0948*/ 	.word	0x00030850
        /*094c*/ 	.short	0x0100
        /*094e*/ 	.byte	0x08
	.zero		1


	//   ....[7]....
        /*0950*/ 	.word	0x000003f0
        /*0954*/ 	.word	0x000000ff
        /*0958*/ 	.word	0x00030860
        /*095c*/ 	.short	0x0100
        /*095e*/ 	.byte	0x08
	.zero		1


	//   ....[8]....
        /*0960*/ 	.word	0x00000400
        /*0964*/ 	.word	0x000000ff
        /*0968*/ 	.word	0x00030858
        /*096c*/ 	.short	0x0100
        /*096e*/ 	.byte	0x08
	.zero		1


	//   ....[9]....
        /*0970*/ 	.word	0x00000410
        /*0974*/ 	.word	0x000000ff
        /*0978*/ 	.word	0x00030868
        /*097c*/ 	.short	0x0100
        /*097e*/ 	.byte	0x08
	.zero		1


	//   ....[10]....
        /*0980*/ 	.word	0x00000500
        /*0984*/ 	.word	0x000000ff
        /*0988*/ 	.word	0x00030870
        /*098c*/ 	.short	0x0100
        /*098e*/ 	.byte	0x06
	.zero		1


	//   ....[11]....
        /*0990*/ 	.word	0x00000510
        /*0994*/ 	.word	0x000000ff
        /*0998*/ 	.word	0x00030880
        /*099c*/ 	.short	0x0100
        /*099e*/ 	.byte	0x06
	.zero		1


	//   ....[12]....
        /*09a0*/ 	.word	0x00000520
        /*09a4*/ 	.word	0x000000ff
        /*09a8*/ 	.word	0x00030878
        /*09ac*/ 	.short	0x0100
        /*09ae*/ 	.byte	0x06
	.zero		1


	//   ....[13]....
        /*09b0*/ 	.word	0x00000530
        /*09b4*/ 	.word	0x000000ff
        /*09b8*/ 	.word	0x00030888
        /*09bc*/ 	.short	0x0100
        /*09be*/ 	.byte	0x06
	.zero		1


	//   ....[14]....
        /*09c0*/ 	.word	0x00000660
        /*09c4*/ 	.word	0x000000ff
        /*09c8*/ 	.word	0x00030890
        /*09cc*/ 	.short	0x0100
        /*09ce*/ 	.byte	0x08
	.zero		1


	//   ....[15]....
        /*09d0*/ 	.word	0x00000670
        /*09d4*/ 	.word	0x000000ff
        /*09d8*/ 	.word	0x000308a0
        /*09dc*/ 	.short	0x0100
        /*09de*/ 	.byte	0x08
	.zero		1


	//   ....[16]....
        /*09e0*/ 	.word	0x00000680
        /*09e4*/ 	.word	0x000000ff
        /*09e8*/ 	.word	0x00030898
        /*09ec*/ 	.short	0x0100
        /*09ee*/ 	.byte	0x08
	.zero		1


	//   ....[17]....
        /*09f0*/ 	.word	0x00000690
        /*09f4*/ 	.word	0x000000ff
        /*09f8*/ 	.word	0x000308a8
        /*09fc*/ 	.short	0x0100
        /*09fe*/ 	.byte	0x08
	.zero		1


	//   ....[18]....
        /*0a00*/ 	.word	0x000007c0
        /*0a04*/ 	.word	0x000000ff
        /*0a08*/ 	.word	0x000308b0
        /*0a0c*/ 	.short	0x0100
        /*0a0e*/ 	.byte	0x08
	.zero		1


	//   ....[19]....
        /*0a10*/ 	.word	0x000007d0
        /*0a14*/ 	.word	0x000000ff
        /*0a18*/ 	.word	0x000308c0
        /*0a1c*/ 	.short	0x0100
        /*0a1e*/ 	.byte	0x08
	.zero		1


	//   ....[20]....
        /*0a20*/ 	.word	0x000007e0
        /*0a24*/ 	.word	0x000000ff
        /*0a28*/ 	.word	0x000308b8
        /*0a2c*/ 	.short	0x0100
        /*0a2e*/ 	.byte	0x08
	.zero		1


	//   ....[21]....
        /*0a30*/ 	.word	0x000007f0
        /*0a34*/ 	.word	0x000000ff
        /*0a38*/ 	.word	0x000308c8
        /*0a3c*/ 	.short	0x0100
        /*0a3e*/ 	.byte	0x08
	.zero		1


	//   ....[22]....
        /*0a40*/ 	.word	0x00001a60
        /*0a44*/ 	.word	0x000000ff
        /*0a48*/ 	.word	0x00030800
        /*0a4c*/ 	.short	0x010a
        /*0a4e*/ 	.byte	0x28
	.zero		1


	//   ....[23]....
        /*0a50*/ 	.word	0x00001ae0
        /*0a54*/ 	.word	0x00000003
        /*0a58*/ 	.word	0x00030830
        /*0a5c*/ 	.short	0x010a
        /*0a5e*/ 	.byte	0x3f
	.zero		1


	//   ....[24]....
        /*0a60*/ 	.word	0x00001b20
        /*0a64*/ 	.word	0x00000003
        /*0a68*/ 	.word	0x00030830
        /*0a6c*/ 	.short	0x010a
        /*0a6e*/ 	.byte	0x3f
	.zero		1


	//   ....[25]....
        /*0a70*/ 	.word	0x00002220
        /*0a74*/ 	.word	0x000000ff
        /*0a78*/ 	.word	0x00000000
        /*0a7c*/ 	.short	0x0101
        /*0a7e*/ 	.byte	0x04
	.zero		1


	//   ....[26]....
        /*0a80*/ 	.word	0x00004830
        /*0a84*/ 	.word	0x000000ff
        /*0a88*/ 	.word	0x00030830
        /*0a8c*/ 	.short	0x010a
        /*0a8e*/ 	.byte	0x06
	.zero		1


	//   ....[27]....
        /*0a90*/ 	.word	0x00004870
        /*0a94*/ 	.word	0x000000ff
        /*0a98*/ 	.word	0x00030830
        /*0a9c*/ 	.short	0x010a
        /*0a9e*/ 	.byte	0x06
	.zero		1


	//   ....[28]....
        /*0aa0*/ 	.word	0x00005330
        /*0aa4*/ 	.word	0x000000ff
        /*0aa8*/ 	.word	0x00030850
        /*0aac*/ 	.short	0x010a
        /*0aae*/ 	.byte	0x05
	.zero		1


	//   ....[29]....
        /*0ab0*/ 	.word	0x00005370
        /*0ab4*/ 	.word	0x000000ff
        /*0ab8*/ 	.word	0x00030850
        /*0abc*/ 	.short	0x010a
        /*0abe*/ 	.byte	0x05
	.zero		1


	//   ....[30]....
        /*0ac0*/ 	.word	0x00005680
        /*0ac4*/ 	.word	0x000000ff
        /*0ac8*/ 	.word	0x00000000
        /*0acc*/ 	.short	0x0101
        /*0ace*/ 	.byte	0x06
	.zero		1


	//   ....[31]....
        /*0ad0*/ 	.word	0x000076a0
        /*0ad4*/ 	.word	0x000000ff
        /*0ad8*/ 	.word	0x00000000
        /*0adc*/ 	.short	0x0101
        /*0ade*/ 	.byte	0x05
	.zero		1


	//   ....[32]....
        /*0ae0*/ 	.word	0x00007b20
        /*0ae4*/ 	.word	0x000000ff
        /*0ae8*/ 	.word	0x00030830
        /*0aec*/ 	.short	0x010a
        /*0aee*/ 	.byte	0x06
	.zero		1


	//   ....[33]....
        /*0af0*/ 	.word	0x00007b60
        /*0af4*/ 	.word	0x000000ff
        /*0af8*/ 	.word	0x00030830
        /*0afc*/ 	.short	0x010a
        /*0afe*/ 	.byte	0x06
	.zero		1


	//   ....[34]....
        /*0b00*/ 	.word	0x00008620
        /*0b04*/ 	.word	0x000000ff
        /*0b08*/ 	.word	0x00030850
        /*0b0c*/ 	.short	0x010a
        /*0b0e*/ 	.byte	0x05
	.zero		1


	//   ....[35]....
        /*0b10*/ 	.word	0x00008660
        /*0b14*/ 	.word	0x000000ff
        /*0b18*/ 	.word	0x00030850
        /*0b1c*/ 	.short	0x010a
        /*0b1e*/ 	.byte	0x05
	.zero		1


	//   ....[36]....
        /*0b20*/ 	.word	0x00008980
        /*0b24*/ 	.word	0x000000ff
        /*0b28*/ 	.word	0x00000000
        /*0b2c*/ 	.short	0x0101
        /*0b2e*/ 	.byte	0x06
	.zero		1


	//   ....[37]....
        /*0b30*/ 	.word	0x00009700
        /*0b34*/ 	.word	0x000000ff
        /*0b38*/ 	.word	0x00000000
        /*0b3c*/ 	.short	0x0101
        /*0b3e*/ 	.byte	0x05
	.zero		1


	//   ....[38]....
        /*0b40*/ 	.word	0x000099a0
        /*0b44*/ 	.word	0x000000ff
        /*0b48*/ 	.word	0x00030830
        /*0b4c*/ 	.short	0x010a
        /*0b4e*/ 	.byte	0x05
	.zero		1


	//   ....[39]....
        /*0b50*/ 	.word	0x000099e0
        /*0b54*/ 	.word	0x000000ff
        /*0b58*/ 	.word	0x00030830
        /*0b5c*/ 	.short	0x010a
        /*0b5e*/ 	.byte	0x05
	.zero		1


	//   ....[40]....
        /*0b60*/ 	.word	0x0000a4a0
        /*0b64*/ 	.word	0x000000ff
        /*0b68*/ 	.word	0x00030850
        /*0b6c*/ 	.short	0x010a
        /*0b6e*/ 	.byte	0x05
	.zero		1


	//   ....[41]....
        /*0b70*/ 	.word	0x0000a4e0
        /*0b74*/ 	.word	0x000000ff
        /*0b78*/ 	.word	0x00030850
        /*0b7c*/ 	.short	0x010a
        /*0b7e*/ 	.byte	0x05
	.zero		1


	//   ....[42]....
        /*0b80*/ 	.word	0x0000a830
        /*0b84*/ 	.word	0x000000ff
        /*0b88*/ 	.word	0x00000000
        /*0b8c*/ 	.short	0x0101
        /*0b8e*/ 	.byte	0x04
	.zero		1


	//   ....[43]....
        /*0b90*/ 	.word	0x0000c860
        /*0b94*/ 	.word	0x000000ff
        /*0b98*/ 	.word	0x00000000
        /*0b9c*/ 	.short	0x0101
        /*0b9e*/ 	.byte	0x05
	.zero		1


	//   ....[44]....
        /*0ba0*/ 	.word	0x0000d020
        /*0ba4*/ 	.word	0x000000ff
        /*0ba8*/ 	.word	0x00030850
        /*0bac*/ 	.short	0x010a
        /*0bae*/ 	.byte	0x05
	.zero		1


	//   ....[45]....
        /*0bb0*/ 	.word	0x0000d060
        /*0bb4*/ 	.word	0x000000ff
        /*0bb8*/ 	.word	0x00030850
        /*0bbc*/ 	.short	0x010a
        /*0bbe*/ 	.byte	0x05
	.zero		1


	//   ....[46]....
        /*0bc0*/ 	.word	0x0000d530
        /*0bc4*/ 	.word	0x000000ff
        /*0bc8*/ 	.word	0x00000000
        /*0bcc*/ 	.short	0x0101
        /*0bce*/ 	.byte	0x04
	.zero		1


	//   ....[47]....
        /*0bd0*/ 	.word	0x0000f030
        /*0bd4*/ 	.word	0x00000011
        /*0bd8*/ 	.word	0x00000000
        /*0bdc*/ 	.short	0x0101
        /*0bde*/ 	.byte	0x3f
	.zero		1


	//   ....[48]....
        /*0be0*/ 	.word	0x00012060
        /*0be4*/ 	.word	0x00000007
        /*0be8*/ 	.word	0x00030840
        /*0bec*/ 	.short	0x010a
        /*0bee*/ 	.byte	0x3f
	.zero		1


	//   ....[49]....
        /*0bf0*/ 	.word	0x00012710
        /*0bf4*/ 	.word	0x00000007
        /*0bf8*/ 	.word	0x00030830
        /*0bfc*/ 	.short	0x0107
        /*0bfe*/ 	.byte	0x3f
	.zero		1


	//   ....[50]....
        /*0c00*/ 	.word	0x000127d0
        /*0c04*/ 	.word	0x00000007
        /*0c08*/ 	.word	0x00030830
        /*0c0c*/ 	.short	0x0101
        /*0c0e*/ 	.byte	0x3f
	.zero		1


	//   ....[51]....
        /*0c10*/ 	.word	0x00013320
        /*0c14*/ 	.word	0x00000011
        /*0c18*/ 	.word	0x00030800
        /*0c1c*/ 	.short	0x0107
        /*0c1e*/ 	.byte	0x3f
	.zero		1


	//   ....[52]....
        /*0c20*/ 	.word	0x00013440
        /*0c24*/ 	.word	0x00000011
        /*0c28*/ 	.word	0x00030800
        /*0c2c*/ 	.short	0x0101
        /*0c2e*/ 	.byte	0x3f
	.zero		1


	//   ....[53]....
        /*0c30*/ 	.word	0x00013460
        /*0c34*/ 	.word	0x00000011
        /*0c38*/ 	.word	0x00030820
        /*0c3c*/ 	.short	0x010a
        /*0c3e*/ 	.byte	0x3f
	.zero		1


	//   ....[54]....
        /*0c40*/ 	.word	0x00013830
        /*0c44*/ 	.word	0x00000007
        /*0c48*/ 	.word	0x00030840
        /*0c4c*/ 	.short	0x010a
        /*0c4e*/ 	.byte	0x3f
	.zero		1


	//   ....[55]....
        /*0c50*/ 	.word	0x00013d10
        /*0c54*/ 	.word	0x00000007
        /*0c58*/ 	.word	0x00030830
        /*0c5c*/ 	.short	0x0107
        /*0c5e*/ 	.byte	0x3f
	.zero		1


	//   ....[56]....
        /*0c60*/ 	.word	0x00013dd0
        /*0c64*/ 	.word	0x00000007
        /*0c68*/ 	.word	0x00030830
        /*0c6c*/ 	.short	0x0101
        /*0c6e*/ 	.byte	0x3f
	.zero		1


	//   ....[57]....
        /*0c70*/ 	.word	0x00013e30
        /*0c74*/ 	.word	0x00000006
        /*0c78*/ 	.word	0x00030860
        /*0c7c*/ 	.short	0x010a
        /*0c7e*/ 	.byte	0x3f
	.zero		1


	//   ....[58]....
        /*0c80*/ 	.word	0x000143a0
        /*0c84*/ 	.word	0x00000006
        /*0c88*/ 	.word	0x00030850
        /*0c8c*/ 	.short	0x0107
        /*0c8e*/ 	.byte	0x3f
	.zero		1


	//   ....[59]....
        /*0c90*/ 	.word	0x00014500
        /*0c94*/ 	.word	0x00000006
        /*0c98*/ 	.word	0x00030850
        /*0c9c*/ 	.short	0x0101
        /*0c9e*/ 	.byte	0x3f
	.zero		1


	//   ....[60]....
        /*0ca0*/ 	.word	0x00014720
        /*0ca4*/ 	.word	0x00000000
        /*0ca8*/ 	.word	0x00030860
        /*0cac*/ 	.short	0x010a
        /*0cae*/ 	.byte	0x3f
	.zero		1


	//   ....[61]....
        /*0cb0*/ 	.word	0x00014c30
        /*0cb4*/ 	.word	0x00000000
        /*0cb8*/ 	.word	0x00030850
        /*0cbc*/ 	.short	0x0107
        /*0cbe*/ 	.byte	0x3f
	.zero		1


	//   ....[62]....
        /*0cc0*/ 	.word	0x00014cf0
        /*0cc4*/ 	.word	0x00000000
        /*0cc8*/ 	.word	0x00030850
        /*0ccc*/ 	.short	0x0101
        /*0cce*/ 	.byte	0x3f
	.zero		1


	//   ....[63]....
        /*0cd0*/ 	.word	0x00015a20
        /*0cd4*/ 	.word	0x00000004
        /*0cd8*/ 	.word	0x00030820
        /*0cdc*/ 	.short	0x010a
        /*0cde*/ 	.byte	0x3f
	.zero		1


	//   ....[64]....
        /*0ce0*/ 	.word	0x00015ba0
        /*0ce4*/ 	.word	0x00000005
        /*0ce8*/ 	.word	0x00030840
        /*0cec*/ 	.short	0x010a
        /*0cee*/ 	.byte	0x3f
	.zero		1


	//   ....[65]....
        /*0cf0*/ 	.word	0x00015c40
        /*0cf4*/ 	.word	0x00000017
        /*0cf8*/ 	.word	0x00030840
        /*0cfc*/ 	.short	0x010a
        /*0cfe*/ 	.byte	0x3f
	.zero		1


	//   ....[66]....
        /*0d00*/ 	.word	0x00015c80
        /*0d04*/ 	.word	0x00000005
        /*0d08*/ 	.word	0x00030860
        /*0d0c*/ 	.short	0x010a
        /*0d0e*/ 	.byte	0x3f
	.zero		1


	//   ....[67]....
        /*0d10*/ 	.word	0x00015cc0
        /*0d14*/ 	.word	0x00000017
        /*0d18*/ 	.word	0x00030860
        /*0d1c*/ 	.short	0x010a
        /*0d1e*/ 	.byte	0x3f
	.zero		1


	//   ....[68]....
        /*0d20*/ 	.word	0x00015d30
        /*0d24*/ 	.word	0x00000003
        /*0d28*/ 	.word	0x00030800
        /*0d2c*/ 	.short	0x010a
        /*0d2e*/ 	.byte	0x3f
	.zero		1


	//   ....[69]....
        /*0d30*/ 	.word	0x00015d80
        /*0d34*/ 	.word	0x00000003
        /*0d38*/ 	.word	0x00030830
        /*0d3c*/ 	.short	0x010a
        /*0d3e*/ 	.byte	0x3f
	.zero		1


	//   ....[70]....
        /*0d40*/ 	.word	0x00015de0
        /*0d44*/ 	.word	0x00000005
        /*0d48*/ 	.word	0x00030830
        /*0d4c*/ 	.short	0x010a
        /*0d4e*/ 	.byte	0x3f
	.zero		1


	//   ....[71]....
        /*0d50*/ 	.word	0x00015e40
        /*0d54*/ 	.word	0x00000003
        /*0d58*/ 	.word	0x00030850
        /*0d5c*/ 	.short	0x010a
        /*0d5e*/ 	.byte	0x3f
	.zero		1


	//   ....[72]....
        /*0d60*/ 	.word	0x00015ea0
        /*0d64*/ 	.word	0x00000005
        /*0d68*/ 	.word	0x00030830
        /*0d6c*/ 	.short	0x010a
        /*0d6e*/ 	.byte	0x3f
	.zero		1


	//   ....[73]....
        /*0d70*/ 	.word	0x00015f00
        /*0d74*/ 	.word	0x00000003
        /*0d78*/ 	.word	0x00030850
        /*0d7c*/ 	.short	0x010a
        /*0d7e*/ 	.byte	0x3f
	.zero		1


	//   ....[74]....
        /*0d80*/ 	.word	0x00015f60
        /*0d84*/ 	.word	0x00000005
        /*0d88*/ 	.word	0x00030830
        /*0d8c*/ 	.short	0x010a
        /*0d8e*/ 	.byte	0x3f
	.zero		1


	//   ....[75]....
        /*0d90*/ 	.word	0x00015fc0
        /*0d94*/ 	.word	0x00000003
        /*0d98*/ 	.word	0x00030850
        /*0d9c*/ 	.short	0x010a
        /*0d9e*/ 	.byte	0x3f
	.zero		1


	//   ....[76]....
        /*0da0*/ 	.word	0x00016020
        /*0da4*/ 	.word	0x00000003
        /*0da8*/ 	.word	0x00030850
        /*0dac*/ 	.short	0x010a
        /*0dae*/ 	.byte	0x3f
	.zero		1


	//   ....[77]....
        /*0db0*/ 	.word	0x00016140
        /*0db4*/ 	.word	0x00000007
        /*0db8*/ 	.word	0x00030840
        /*0dbc*/ 	.short	0x010a
        /*0dbe*/ 	.byte	0x3f
	.zero		1


	//   ....[78]....
        /*0dc0*/ 	.word	0x00017510
        /*0dc4*/ 	.word	0x00000011
        /*0dc8*/ 	.word	0x00030820
        /*0dcc*/ 	.short	0x010a
        /*0dce*/ 	.byte	0x3f
	.zero		1


	//   ....[79]....
        /*0dd0*/ 	.word	0x00017560
        /*0dd4*/ 	.word	0x00000007
        /*0dd8*/ 	.word	0x00030840
        /*0ddc*/ 	.short	0x010a
        /*0dde*/ 	.byte	0x3f
	.zero		1


	//   ....[80]....
        /*0de0*/ 	.word	0x00017d30
        /*0de4*/ 	.word	0x00000006
        /*0de8*/ 	.word	0x00030860
        /*0dec*/ 	.short	0x010a
        /*0dee*/ 	.byte	0x3f
	.zero		1


	//   ....[81]....
        /*0df0*/ 	.word	0x000185d0
        /*0df4*/ 	.word	0x00000000
        /*0df8*/ 	.word	0x00030860
        /*0dfc*/ 	.short	0x010a
        /*0dfe*/ 	.byte	0x3f
	.zero		1


	//   ....[82]....
        /*0e00*/ 	.word	0x00019760
        /*0e04*/ 	.word	0x00000004
        /*0e08*/ 	.word	0x00030820
        /*0e0c*/ 	.short	0x010a
        /*0e0e*/ 	.byte	0x3f
	.zero		1


	//   ....[83]....
        /*0e10*/ 	.word	0x00019900
        /*0e14*/ 	.word	0x00000005
        /*0e18*/ 	.word	0x00030840
        /*0e1c*/ 	.short	0x010a
        /*0e1e*/ 	.byte	0x3f
	.zero		1


	//   ....[84]....
        /*0e20*/ 	.word	0x00019950
        /*0e24*/ 	.word	0x00000017
        /*0e28*/ 	.word	0x00030840
        /*0e2c*/ 	.short	0x010a
        /*0e2e*/ 	.byte	0x3f
	.zero		1


	//   ....[85]....
        /*0e30*/ 	.word	0x000199a0
        /*0e34*/ 	.word	0x00000005
        /*0e38*/ 	.word	0x00030860
        /*0e3c*/ 	.short	0x010a
        /*0e3e*/ 	.byte	0x3f
	.zero		1


	//----- nvinfo : EIATTR_NUM_MBARRIERS
	.align		4
.L_207:
        /*0e40*/ 	.byte	0x03, 0x38
        /*0e42*/ 	.short	0x0016


	//----- nvinfo : EIATTR_EXIT_INSTR_OFFSETS
	.align		4
        /*0e44*/ 	.byte	0x04, 0x1c
        /*0e46*/ 	.short	(.L_209 - .L_208)


	//   ....[0]....
.L_208:
        /*0e48*/ 	.word	0x00000960


	//   ....[1]....
        /*0e4c*/ 	.word	0x000100c0


	//   ....[2]....
        /*0e50*/ 	.word	0x00015d10


	//----- nvinfo : EIATTR_MAX_THREADS
	.align		4
.L_209:
        /*0e54*/ 	.byte	0x04, 0x05
        /*0e56*/ 	.short	(.L_211 - .L_210)
.L_210:
        /*0e58*/ 	.word	0x00000180
        /*0e5c*/ 	.word	0x00000001
        /*0e60*/ 	.word	0x00000001


	//----- nvinfo : EIATTR_CRS_STACK_SIZE
	.align		4
.L_211:
        /*0e64*/ 	.byte	0x04, 0x1e
        /*0e66*/ 	.short	(.L_213 - .L_212)
.L_212:
        /*0e68*/ 	.word	0x00000000


	//----- nvinfo : EIATTR_CBANK_PARAM_SIZE
	.align		4
.L_213:
        /*0e6c*/ 	.byte	0x03, 0x19
        /*0e6e*/ 	.short	0x0af0


	//----- nvinfo : EIATTR_PARAM_CBANK
	.align		4
        /*0e70*/ 	.byte	0x04, 0x0a
        /*0e72*/ 	.short	(.L_215 - .L_214)
	.align		4
.L_214:
        /*0e74*/ 	.word	index@(.nv.constant0._ZN7cutlass13device_kernelIN5flash11enable_sm90INS1_16FlashAttnFwdSm90INS1_25CollectiveMainloopFwdSm90ILi2EN4cute5tupleIJNS5_1CILi1EEES8_S8_EEENS6_IJNS7_ILi128EEENS7_ILi96EEENS7_ILi192EEEEEELi192ENS_10bfloat16_tEfNS_4arch4Sm90ELb0ELb1ELb0ELb1ELb1ELb0ELb0ELb1ELb1ELb1ELb0ELb0EEENS1_21CollectiveEpilogueFwdINS6_IJSA_SC_SB_EEES9_SE_SG_Li256ELb1ELb1ELb0ELb0EEENS1_36VarlenDynamicPersistentTileSchedulerILi128ELi96ELi256ELi128ELb0ELb1ELb1ELb1ELb0ELb1EEEEEEEEEvNT_6ParamsE)
        /*0e78*/ 	.short	0x0210
        /*0e7a*/ 	.short	0x0af0


	//----- nvinfo : EIATTR_SW_WAR
	.align		4
.L_215:
        /*0e7c*/ 	.byte	0x04, 0x36
        /*0e7e*/ 	.short	(.L_217 - .L_216)
.L_216:
        /*0e80*/ 	.word	0x00000008
.L_217:


//--------------------- .nv.info._ZN7cutlass13device_kernelIN5flash11enable_sm90INS1_16FlashAttnFwdSm90INS1_25CollectiveMainloopFwdSm90ILi2EN4cute5tupleIJNS5_1CILi1EEES8_S8_EEENS6_IJNS7_ILi128EEENS7_ILi96EEENS7_ILi192EEEEEELi192ENS_10bfloat16_tEfNS_4arch4Sm90ELb0ELb1ELb0ELb1ELb1ELb1ELb0ELb1ELb1ELb1ELb0ELb0EEENS1_21CollectiveEpilogueFwdINS6_IJSA_SC_SB_EEES9_SE_SG_Li256ELb1ELb1ELb0ELb0EEENS1_36VarlenDynamicPersistentTileSchedulerILi128ELi96ELi256ELi128ELb0ELb1ELb1ELb1ELb0ELb1EEEEEEEEEvNT_6ParamsE --------------------------
	.section	.nv.info._ZN7cutlass13device_kernelIN5flash11enable_sm90INS1_16FlashAttnFwdSm90INS1_25CollectiveMainloopFwdSm90ILi2EN4cute5tupleIJNS5_1CILi1EEES8_S8_EEENS6_IJNS7_ILi128EEENS7_ILi96EEENS7_ILi192EEEEEELi192ENS_10bfloat16_tEfNS_4arch4Sm90ELb0ELb1ELb0ELb1ELb1ELb1ELb0ELb1ELb1ELb1ELb0ELb0EEENS1_21CollectiveEpilogueFwdINS6_IJSA_SC_SB_EEES9_SE_SG_Li256ELb1ELb1ELb0ELb0EEENS1_36VarlenDynamicPersistentTileSchedulerILi128ELi96ELi256ELi128ELb0ELb1ELb1ELb1ELb0ELb1EEEEEEEEEvNT_6ParamsE,"",@"SHT_CUDA_INFO"
	.sectionflags	@""
	.align	4


	//----- nvinfo : EIATTR_CUDA_API_VERSION
	.align		4
        /*0000*/ 	.byte	0x04, 0x37
        /*0002*/ 	.short	(.L_219 - .L_218)
.L_218:
        /*0004*/ 	.word	0x00000082


	//----- nvinfo : EIATTR_KPARAM_INFO
	.align		4
.L_219:
        /*0008*/ 	.byte	0x04, 0x17
        /*000a*/ 	.short	(.L_221 - .L_220)
.L_220:
        /*000c*/ 	.word	0x00000000
        /*0010*/ 	.short	0x0000
        /*0012*/ 	.short	0x0070
        /*0014*/ 	.byte	0x00, 0xf0, 0x01, 0x2a


	//----- nvinfo : EIATTR_SPARSE_MMA_MASK
	.align		4
.L_221:
        /*0018*/ 	.byte	0x03, 0x50
        /*001a*/ 	.short	0x0000


	//----- nvinfo : EIATTR_MAXREG_COUNT
	.align		4
        /*001c*/ 	.byte	0x03, 0x1b
        /*001e*/ 	.short	0x00a8


	//----- nvinfo : EIATTR_NUM_BARRIERS
	.align		4
        /*0020*/ 	.byte	0x02, 0x4c
        /*0022*/ 	.byte	0x10
	.zero		1


	//----- nvinfo : EIATTR_EXTERNS
	.align		4
        /*0024*/ 	.byte	0x04, 0x0f
        /*0026*/ 	.short	(.L_223 - .L_222)


	//   ....[0]....
	.align		4
.L_222:
        /*0028*/ 	.word	index@(__assertfail)


	//----- nvinfo : EIATTR_ANNOTATIONS
	.align		4
.L_223:
        /*002c*/ 	.byte	0x04, 0x55
        /*002e*/ 	.short	(.L_225 - .L_224)


	//   ....[0]....
.L_224:
        /* <DEDUP_REMOVED lines=74> */


	//----- nvinfo : EIATTR_MERCURY_ISA_VERSION
	.align		4
.L_225:
        /*04c0*/ 	.byte	0x03, 0x5f
        /*04c2*/ 	.short	0x0101


	//----- nvinfo : EIATTR_UNUSED_LOAD_BYTE_OFFSET
	.align		4
        /*04c4*/ 	.byte	0x04, 0x44
        /*04c6*/ 	.short	(.L_227 - .L_226)


	//   ....[0]....
.L_226:
        /*04c8*/ 	.word	0x00000a50
        /*04cc*/ 	.word	0x0000fff0


	//   ....[1]....
        /*04d0*/ 	.word	0x00020980
        /*04d4*/ 	.word	0x0000fff0


	//----- nvinfo : EIATTR_INT_WARP_WIDE_INSTR_OFFSETS
	.align		4
.L_227:
        /*04d8*/ 	.byte	0x04, 0x31
        /*04da*/ 	.short	(.L_229 - .L_228)


	//   ....[0]....
.L_228:
        /*04dc*/ 	.word	0x00000130


	//   ....[1]....
        /*04e0*/ 	.word	0x00000170


	//   ....[2]....
        /*04e4*/ 	.word	0x000001e0


	//   ....[3]....
        /*04e8*/ 	.word	0x000260d0


	//   ....[4]....
        /*04ec*/ 	.word	0x00026160


	//   ....[5]....
        /*04f0*/ 	.word	0x00029040


	//   ....[6]....
        /*04f4*/ 	.word	0x000290d0


	//----- nvinfo : EIATTR_COOP_GROUP_MASK_REGIDS
	.align		4
.L_229:
        /*04f8*/ 	.byte	0x04, 0x29
        /*04fa*/ 	.short	(.L_231 - .L_230)


	//   ....[0]....
.L_230:
        /*04fc*/ 	.word	0xffffffff


	//   ....[1]....
        /*0500*/ 	.word	0xffffffff


	//   ....[2]....
        /*0504*/ 	.word	0xffffffff


	//   ....[3]....
        /*0508*/ 	.word	0xffffffff


	//   ....[4]....
        /*050c*/ 	.word	0xffffffff


	//   ....[5]....
        /*0510*/ 	.word	0xffffffff


	//   ....[6]....
        /*0514*/ 	.word	0xffffffff


	//   ....[7]....
        /*0518*/ 	.word	0xffffffff


	//   ....[8]....
        /*051c*/ 	.word	0xffffffff


	//   ....[9]....
        /*0520*/ 	.word	0xffffffff


	//   ....[10]....
        /*0524*/ 	.word	0xffffffff


	//   ....[11]....
        /*0528*/ 	.word	0xffffffff


	//   ....[12]....
        /*052c*/ 	.word	0xffffffff


	//   ....[13]....
        /*0530*/ 	.word	0xffffffff


	//   ....[14]....
        /*0534*/ 	.word	0xffffffff


	//   ....[15]....
        /*0538*/ 	.word	0xffffffff


	//   ....[16]....
        /*053c*/ 	.word	0xffffffff


	//   ....[17]....
        /*0540*/ 	.word	0xffffffff


	//   ....[18]....
        /*0544*/ 	.word	0xffffffff


	//   ....[19]....
        /*0548*/ 	.word	0xffffffff


	//   ....[20]....
        /*054c*/ 	.word	0xffffffff


	//   ....[21]....
        /*0550*/ 	.word	0xffffffff


	//   ....[22]....
        /*0554*/ 	.word	0xffffffff


	//   ....[23]....
        /*0558*/ 	.word	0xffffffff


	//   ....[24]....
        /*055c*/ 	.word	0xffffffff


	//   ....[25]....
        /*0560*/ 	.word	0xffffffff


	//   ....[26]....
        /*0564*/ 	.word	0xffffffff


	//   ....[27]....
        /*0568*/ 	.word	0xffffffff


	//   ....[28]....
        /*056c*/ 	.word	0xffffffff


	//   ....[29]....
        /*0570*/ 	.word	0xffffffff


	//   ....[30]....
        /*0574*/ 	.word	0xffffffff


	//   ....[31]....
        /*0578*/ 	.word	0xffffffff


	//   ....[32]....
        /*057c*/ 	.word	0xffffffff


	//   ....[33]....
        /*0580*/ 	.word	0xffffffff


	//   ....[34]....
        /*0584*/ 	.word	0xffffffff


	//   ....[35]....
        /*0588*/ 	.word	0xffffffff


	//   ....[36]....
        /*058c*/ 	.word	0xffffffff


	//   ....[37]....
        /*0590*/ 	.word	0xffffffff


	//   ....[38]....
        /*0594*/ 	.word	0xffffffff


	//   ....[39]....
        /*0598*/ 	.word	0xffffffff


	//   ....[40]....
        /*059c*/ 	.word	0xffffffff


	//   ....[41]....
        /*05a0*/ 	.word	0xffffffff


	//   ....[42]....
        /*05a4*/ 	.word	0xffffffff


	//   ....[43]....
        /*05a8*/ 	.word	0xffffffff


	//   ....[44]....
        /*05ac*/ 	.word	0xffffffff


	//   ....[45]....
        /*05b0*/ 	.word	0xffffffff


	//   ....[46]....
        /*05b4*/ 	.word	0xffffffff


	//   ....[47]....
        /*05b8*/ 	.word	0xffffffff


	//   ....[48]....
        /*05bc*/ 	.word	0xffffffff


	//   ....[49]....
        /*05c0*/ 	.word	0xffffffff


	//   ....[50]....
        /*05c4*/ 	.word	0xffffffff


	//   ....[51]....
        /*05c8*/ 	.word	0xffffffff


	//   ....[52]....
        /*05cc*/ 	.word	0xffffffff


	//   ....[53]....
        /*05d0*/ 	.word	0xffffffff


	//   ....[54]....
        /*05d4*/ 	.word	0xffffffff


	//   ....[55]....
        /*05d8*/ 	.word	0xffffffff


	//   ....[56]....
        /*05dc*/ 	.word	0xffffffff


	//   ....[57]....
        /*05e0*/ 	.word	0xffffffff


	//   ....[58]....
        /*05e4*/ 	.word	0xffffffff


	//   ....[59]....
        /*05e8*/ 	.word	0xffffffff


	//   ....[60]....
        /*05ec*/ 	.word	0xffffffff


	//   ....[61]....
        /*05f0*/ 	.word	0xffffffff


	//   ....[62]....
        /*05f4*/ 	.word	0xffffffff


	//   ....[63]....
        /*05f8*/ 	.word	0xffffffff


	//   ....[64]....
        /*05fc*/ 	.word	0xffffffff


	//   ....[65]....
        /*0600*/ 	.word	0xffffffff


	//   ....[66]....
        /*0604*/ 	.word	0xffffffff


	//   ....[67]....
        /*0608*/ 	.word	0xffffffff


	//   ....[68]....
        /*060c*/ 	.word	0xffffffff


	//   ....[69]....
        /*0610*/ 	.word	0xffffffff


	//   ....[70]....
        /*0614*/ 	.word	0xffffffff


	//   ....[71]....
        /*0618*/ 	.word	0xffffffff


	//   ....[72]....
        /*061c*/ 	.word	0xffffffff


	//   ....[73]....
        /*0620*/ 	.word	0xffffffff


	//   ....[74]....
        /*0624*/ 	.word	0xffffffff


	//   ....[75]....
        /*0628*/ 	.word	0xffffffff


	//   ....[76]....
        /*062c*/ 	.word	0xffffffff


	//   ....[77]....
        /*0630*/ 	.word	0xffffffff


	//   ....[78]....
        /*0634*/ 	.word	0xffffffff


	//   ....[79]....
        /*0638*/ 	.word	0xffffffff


	//   ....[80]....
        /*063c*/ 	.word	0xffffffff


	//   ....[81]....
        /*0640*/ 	.word	0xffffffff


	//   ....[82]....
        /*0644*/ 	.word	0xffffffff


	//   ....[83]....
        /*0648*/ 	.word	0xffffffff


	//   ....[84]....
        /*064c*/ 	.word	0xffffffff


	//   ....[85]....
        /*0650*/ 	.word	0xffffffff


	//   ....[86]....
        /*0654*/ 	.word	0xffffffff


	//   ....[87]....
        /*0658*/ 	.word	0xffffffff


	//   ....[88]....
        /*065c*/ 	.word	0xffffffff


	//   ....[89]....
        /*0660*/ 	.word	0xffffffff


	//   ....[90]....
        /*0664*/ 	.word	0xffffffff


	//   ....[91]....
        /*0668*/ 	.word	0xffffffff


	//   ....[92]....
        /*066c*/ 	.word	0xffffffff


	//   ....[93]....
        /*0670*/ 	.word	0xffffffff


	//   ....[94]....
        /*0674*/ 	.word	0xffffffff


	//   ....[95]....
        /*0678*/ 	.word	0xffffffff


	//   ....[96]....
        /*067c*/ 	.word	0xffffffff


	//   ....[97]....
        /*0680*/ 	.word	0xffffffff


	//   ....[98]....
        /*0684*/ 	.word	0xffffffff


	//   ....[99]....
        /*0688*/ 	.word	0xffffffff


	//   ....[100]....
        /*068c*/ 	.word	0xffffffff


	//   ....[101]....
        /*0690*/ 	.word	0xffffffff


	//   ....[102]....
        /*0694*/ 	.word	0xffffffff


	//   ....[103]....
        /*0698*/ 	.word	0xffffffff


	//   ....[104]....
        /*069c*/ 	.word	0xffffffff


	//   ....[105]....
        /*06a0*/ 	.word	0xffffffff


	//   ....[106]....
        /*06a4*/ 	.word	0xffffffff


	//   ....[107]....
        /*06a8*/ 	.word	0xffffffff


	//   ....[108]....
        /*06ac*/ 	.word	0xffffffff


	//   ....[109]....
        /*06b0*/ 	.word	0xffffffff


	//   ....[110]....
        /*06b4*/ 	.word	0xffffffff


	//   ....[111]....
        /*06b8*/ 	.word	0xffffffff


	//   ....[112]....
        /*06bc*/ 	.word	0xffffffff


	//   ....[113]....
        /*06c0*/ 	.word	0xffffffff


	//   ....[114]....
        /*06c4*/ 	.word	0xffffffff


	//   ....[115]....
        /*06c8*/ 	.word	0xffffffff


	//   ....[116]....
        /*06cc*/ 	.word	0xffffffff


	//   ....[117]....
        /*06d0*/ 	.word	0xffffffff


	//   ....[118]....
        /*06d4*/ 	.word	0xffffffff


	//   ....[119]....
        /*06d8*/ 	.word	0xffffffff


	//   ....[120]....
        /*06dc*/ 	.word	0xffffffff


	//   ....[121]....
        /*06e0*/ 	.word	0xffffffff


	//   ....[122]....
        /*06e4*/ 	.word	0xffffffff


	//   ....[123]....
        /*06e8*/ 	.word	0xffffffff


	//   ....[124]....
        /*06ec*/ 	.word	0xffffffff


	//   ....[125]....
        /*06f0*/ 	.word	0xffffffff


	//   ....[126]....
        /*06f4*/ 	.word	0xffffffff


	//   ....[127]....
        /*06f8*/ 	.word	0xffffffff


	//   ....[128]....
        /*06fc*/ 	.word	0xffffffff


	//   ....[129]....
        /*0700*/ 	.word	0xffffffff


	//   ....[130]....
        /*0704*/ 	.word	0xffffffff


	//   ....[131]....
        /*0708*/ 	.word	0xffffffff


	//   ....[132]....
        /*070c*/ 	.word	0xffffffff


	//   ....[133]....
        /*0710*/ 	.word	0xffffffff


	//   ....[134]....
        /*0714*/ 	.word	0xffffffff


	//   ....[135]....
        /*0718*/ 	.word	0xffffffff


	//   ....[136]....
        /*071c*/ 	.word	0xffffffff


	//   ....[137]....
        /*0720*/ 	.word	0xffffffff


	//   ....[138]....
        /*0724*/ 	.word	0xffffffff


	//   ....[139]....
        /*0728*/ 	.word	0xffffffff


	//   ....[140]....
        /*072c*/ 	.word	0xffffffff


	//   ....[141]....
        /*0730*/ 	.word	0xffffffff


	//   ....[142]....
        /*0734*/ 	.word	0xffffffff


	//   ....[143]....
        /*0738*/ 	.word	0xffffffff


	//   ....[144]....
        /*073c*/ 	.word	0xffffffff


	//   ....[145]....
        /*0740*/ 	.word	0xffffffff


	//   ....[146]....
        /*0744*/ 	.word	0xffffffff


	//   ....[147]....
        /*0748*/ 	.word	0xffffffff


	//   ....[148]....
        /*074c*/ 	.word	0xffffffff


	//   ....[149]....
        /*0750*/ 	.word	0xffffffff


	//   ....[150]....
        /*0754*/ 	.word	0xffffffff


	//   ....[151]....
        /*0758*/ 	.word	0xffffffff


	//   ....[152]....
        /*075c*/ 	.word	0xffffffff


	//   ....[153]....
        /*0760*/ 	.word	0xffffffff


	//   ....[154]....
        /*0764*/ 	.word	0xffffffff


	//   ....[155]....
        /*0768*/ 	.word	0xffffffff


	//   ....[156]....
        /*076c*/ 	.word	0xffffffff


	//   ....[157]....
        /*0770*/ 	.word	0xffffffff


	//   ....[158]....
        /*0774*/ 	.word	0xffffffff


	//   ....[159]....
        /*0778*/ 	.word	0xffffffff


	//   ....[160]....
        /*077c*/ 	.word	0xffffffff


	//   ....[161]....
        /*0780*/ 	.word	0xffffffff


	//   ....[162]....
        /*0784*/ 	.word	0xffffffff


	//   ....[163]....
        /*0788*/ 	.word	0xffffffff


	//   ....[164]....
        /*078c*/ 	.word	0xffffffff


	//   ....[165]....
        /*0790*/ 	.word	0xffffffff


	//   ....[166]....
        /*0794*/ 	.word	0xffffffff


	//   ....[167]....
        /*0798*/ 	.word	0xffffffff


	//   ....[168]....
        /*079c*/ 	.word	0xffffffff


	//   ....[169]....
        /*07a0*/ 	.word	0xffffffff


	//   ....[170]....
        /*07a4*/ 	.word	0xffffffff


	//   ....[171]....
        /*07a8*/ 	.word	0xffffffff


	//   ....[172]....
        /*07ac*/ 	.word	0xffffffff


	//   ....[173]....
        /*07b0*/ 	.word	0xffffffff


	//   ....[174]....
        /*07b4*/ 	.word	0xffffffff


	//   ....[175]....
        /*07b8*/ 	.word	0xffffffff


	//   ....[176]....
        /*07bc*/ 	.word	0xffffffff


	//   ....[177]....
        /*07c0*/ 	.word	0xffffffff


	//   ....[178]....
        /*07c4*/ 	.word	0xffffffff


	//   ....[179]....
        /*07c8*/ 	.word	0xffffffff


	//   ....[180]....
        /*07cc*/ 	.word	0xffffffff


	//   ....[181]....
        /*07d0*/ 	.word	0xffffffff


	//   ....[182]....
        /*07d4*/ 	.word	0xffffffff


	//   ....[183]....
        /*07d8*/ 	.word	0xffffffff


	//   ....[184]....
        /*07dc*/ 	.word	0xffffffff


	//   ....[185]....
        /*07e0*/ 	.word	0x0500000f


	//   ....[186]....
        /*07e4*/ 	.word	0x0500000f


	//   ....[187]....
        /*07e8*/ 	.word	0x0500000f


	//   ....[188]....
        /*07ec*/ 	.word	0x0500000f


	//   ....[189]....
        /*07f0*/ 	.word	0x0500000f


	//   ....[190]....
        /*07f4*/ 	.word	0x0500000f


	//   ....[191]....
        /*07f8*/ 	.word	0x0500000f


	//   ....[192]....
        /*07fc*/ 	.word	0x0500000f


	//   ....[193]....
        /*0800*/ 	.word	0x0500000f


	//   ....[194]....
        /*0804*/ 	.word	0x0500000f


	//   ....[195]....
        /*0808*/ 	.word	0x0500000f


	//   ....[196]....
        /*080c*/ 	.word	0x0500000f


	//   ....[197]....
        /*0810*/ 	.word	0x0500000f


	//   ....[198]....
        /*0814*/ 	.word	0x0500000f


	//   ....[199]....
        /*0818*/ 	.word	0x0500000f


	//   ....[200]....
        /*081c*/ 	.word	0x0500000f


	//   ....[201]....
        /*0820*/ 	.word	0x0500000f


	//   ....[202]....
        /*0824*/ 	.word	0x0500000f


	//   ....[203]....
        /*0828*/ 	.word	0x0500000f


	//   ....[204]....
        /*082c*/ 	.word	0x0500000f


	//   ....[205]....
        /*0830*/ 	.word	0x0500000f


	//   ....[206]....
        /*0834*/ 	.word	0x0500000f


	//   ....[207]....
        /*0838*/ 	.word	0x0500000f


	//   ....[208]....
        /*083c*/ 	.word	0x0500000f


	//   ....[209]....
        /*0840*/ 	.word	0x0500000f


	//   ....[210]....
        /*0844*/ 	.word	0x0500000f


	//   ....[211]....
        /*0848*/ 	.word	0x0500000f


	//   ....[212]....
        /*084c*/ 	.word	0x0500000f


	//   ....[213]....
        /*0850*/ 	.word	0x0500000f


	//   ....[214]....
        /*0854*/ 	.word	0x0500000f


	//   ....[215]....
        /*0858*/ 	.word	0x0500000f


	//   ....[216]....
        /*085c*/ 	.word	0x0500000f


	//   ....[217]....
        /*0860*/ 	.word	0x0500000f


	//   ....[218]....
        /*0864*/ 	.word	0x0500000f


	//   ....[219]....
        /*0868*/ 	.word	0x0500000f


	//   ....[220]....
        /*086c*/ 	.word	0x0500000f


	//   ....[221]....
        /*0870*/ 	.word	0x0500000f


	//   ....[222]....
        /*0874*/ 	.word	0x0500000f


	//   ....[223]....
        /*0878*/ 	.word	0x0500000f


	//   ....[224]....
        /*087c*/ 	.word	0x0500000f


	//   ....[225]....
        /*0880*/ 	.word	0x0500000f


	//   ....[226]....
        /*0884*/ 	.word	0x0500000f


	//   ....[227]....
        /*0888*/ 	.word	0x0500000f


	//   ....[228]....
        /*088c*/ 	.word	0x0500000f


	//   ....[229]....
        /*0890*/ 	.word	0x0500000f


	//   ....[230]....
        /*0894*/ 	.word	0x0500000f


	//   ....[231]....
        /*0898*/ 	.word	0x0500000f


	//   ....[232]....
        /*089c*/ 	.word	0x0500000f


	//   ....[233]....
        /*08a0*/ 	.word	0x0500000f


	//   ....[234]....
        /*08a4*/ 	.word	0x0500000f


	//   ....[235]....
        /*08a8*/ 	.word	0x0500000f


	//   ....[236]....
        /*08ac*/ 	.word	0x0500000f


	//   ....[237]....
        /*08b0*/ 	.word	0x0500000f


	//   ....[238]....
        /*08b4*/ 	.word	0x0500000f


	//   ....[239]....
        /*08b8*/ 	.word	0x0500000f


	//   ....[240]....
        /*08bc*/ 	.word	0x0500000f


	//   ....[241]....
        /*08c0*/ 	.word	0x0500000f


	//   ....[242]....
        /*08c4*/ 	.word	0x0500000f


	//   ....[243]....
        /*08c8*/ 	.word	0x0500000f


	//   ....[244]....
        /*08cc*/ 	.word	0x0500000f


	//   ....[245]....
        /*08d0*/ 	.word	0x0500000f


	//   ....[246]....
        /*08d4*/ 	.word	0x0500000f


	//   ....[247]....
        /*08d8*/ 	.word	0x0500000f


	//   ....[248]....
        /*08dc*/ 	.word	0x0500000f


	//   ....[249]....
        /*08e0*/ 	.word	0x0500000f


	//   ....[250]....
        /*08e4*/ 	.word	0x0500000f


	//   ....[251]....
        /*08e8*/ 	.word	0x0500000f


	//   ....[252]....
        /*08ec*/ 	.word	0x0500000f


	//   ....[253]....
        /*08f0*/ 	.word	0x0500000f


	//   ....[254]....
        /*08f4*/ 	.word	0x0500000f


	//   ....[255]....
        /*08f8*/ 	.word	0x0500000f


	//   ....[0]....
        /*08fc*/ 	.word	0x0500000f


	//   ....[1]....
        /*0900*/ 	.word	0x0500000f


	//   ....[2]....
        /*0904*/ 	.word	0x0500000f


	//   ....[3]....
        /*0908*/ 	.word	0x0500000f


	//   ....[4]....
        /*090c*/ 	.word	0x0500000f


	//   ....[5]....
        /*0910*/ 	.word	0x0500000f


	//   ....[6]....
        /*0914*/ 	.word	0x0500000f


	//   ....[7]....
        /*0918*/ 	.word	0x0500000f


	//   ....[8]....
        /*091c*/ 	.word	0x0500000f


	//   ....[9]....
        /*0920*/ 	.word	0x0500000f


	//   ....[10]....
        /*0924*/ 	.word	0x0500000f


	//   ....[11]....
        /*0928*/ 	.word	0x0500000f


	//   ....[12]....
        /*092c*/ 	.word	0x0500000f


	//   ....[13]....
        /*0930*/ 	.word	0x0500000f


	//   ....[14]....
        /*0934*/ 	.word	0x0500000f


	//   ....[15]....
        /*0938*/ 	.word	0x0500000f


	//   ....[16]....
        /*093c*/ 	.word	0x0500000f


	//   ....[17]....
        /*0940*/ 	.word	0x0500000f


	//   ....[18]....
        /*0944*/ 	.word	0x0500000f


	//   ....[19]....
        /*0948*/ 	.word	0x0500000f


	//   ....[20]....
        /*094c*/ 	.word	0x0500000f


	//   ....[21]....
        /*0950*/ 	.word	0x0500000f


	//   ....[22]....
        /*0954*/ 	.word	0x0500000f


	//   ....[23]....
        /*0958*/ 	.word	0x0500000f


	//   ....[24]....
        /*095c*/ 	.word	0x0500000f


	//   ....[25]....
        /*0960*/ 	.word	0x0500000f


	//   ....[26]....
        /*0964*/ 	.word	0x0500000f


	//   ....[27]....
        /*0968*/ 	.word	0x0500000f


	//   ....[28]....
        /*096c*/ 	.word	0x0500000f


	//   ....[29]....
        /*0970*/ 	.word	0x0500000f


	//   ....[30]....
        /*0974*/ 	.word	0x0500000f


	//   ....[31]....
        /*0978*/ 	.word	0x0500000f


	//   ....[32]....
        /*097c*/ 	.word	0x0500000f


	//   ....[33]....
        /*0980*/ 	.word	0x0500000f


	//   ....[34]....
        /*0984*/ 	.word	0x0500000f


	//   ....[35]....
        /*0988*/ 	.word	0x0500000f


	//   ....[36]....
        /*098c*/ 	.word	0x0500000f


	//   ....[37]....
        /*0990*/ 	.word	0x0500000f


	//   ....[38]....
        /*0994*/ 	.word	0x0500000f


	//   ....[39]....
        /*0998*/ 	.word	0x0500000f


	//   ....[40]....
        /*099c*/ 	.word	0x0500000f


	//----- nvinfo : EIATTR_COOP_GROUP_INSTR_OFFSETS
	.align		4
.L_231:
        /*09a0*/ 	.byte	0x04, 0x28
        /*09a2*/ 	.short	(.L_233 - .L_232)


	//   ....[0]....
.L_232:
        /*09a4*/ 	.word	0x00000060


	//   ....[1]....
        /*09a8*/ 	.word	0x00000140


	//   ....[2]....
        /*09ac*/ 	.word	0x00000190


	//   ....[3]....
        /*09b0*/ 	.word	0x000003c0


	//   ....[4]....
        /*09b4*/ 	.word	0x00000520


	//   ....[5]....
        /*09b8*/ 	.word	0x00000640


	//   ....[6]....
        /*09bc*/ 	.word	0x000007a0


	//   ....[7]....
        /*09c0*/ 	.word	0x00003b90


	//   ....[8]....
        /*09c4*/ 	.word	0x00003ba0


	//   ....[9]....
        /*09c8*/ 	.word	0x00005170


	//   ....[10]....
        /*09cc*/ 	.word	0x00005180


	//   ....[11]....
        /*09d0*/ 	.word	0x00007360


	//   ....[12]....
        /*09d4*/ 	.word	0x00007370


	//   ....[13]....
        /*09d8*/ 	.word	0x00008b30


	//   ....[14]....
        /*09dc*/ 	.word	0x00008b40


	//   ....[15]....
        /*09e0*/ 	.word	0x0000a570


	//   ....[16]....
        /*09e4*/ 	.word	0x0000a580


	//   ....[17]....
        /*09e8*/ 	.word	0x0000a810


	//   ....[18]....
        /*09ec*/ 	.word	0x0000a820


	//   ....[19]....
        /*09f0*/ 	.word	0x0000ad30


	//   ....[20]....
        /*09f4*/ 	.word	0x0000ad50


	//   ....[21]....
        /*09f8*/ 	.word	0x0000afa0


	//   ....[22]....
        /*09fc*/ 	.word	0x0000afc0


	//   ....[23]....
        /*0a00*/ 	.word	0x0000bb50


	//   ....[24]....
        /*0a04*/ 	.word	0x0000c2d0


	//   ....[25]....
        /*0a08*/ 	.word	0x0000c2e0


	//   ....[26]....
        /*0a0c*/ 	.word	0x0000c2f0


	//   ....[27]....
        /*0a10*/ 	.word	0x0000c300


	//   ....[28]....
        /*0a14*/ 	.word	0x0000cb70


	//   ....[29]....
        /*0a18*/ 	.word	0x0000cb80


	//   ....[30]....
        /*0a1c*/ 	.word	0x0000cb90


	//   ....[31]....
        /*0a20*/ 	.word	0x0000cba0


	//   ....[32]....
        /*0a24*/ 	.word	0x0000fcb0


	//   ....[33]....
        /*0a28*/ 	.word	0x0000fcc0


	//   ....[34]....
        /*0a2c*/ 	.word	0x0000fcd0


	//   ....[35]....
        /*0a30*/ 	.word	0x0000fce0


	//   ....[36]....
        /*0a34*/ 	.word	0x00010380


	//   ....[37]....
        /*0a38*/ 	.word	0x00010390


	//   ....[38]....
        /*0a3c*/ 	.word	0x000103a0


	//   ....[39]....
        /*0a40*/ 	.word	0x000103b0


	//   ....[40]....
        /*0a44*/ 	.word	0x00013ee0


	//   ....[41]....
        /*0a48*/ 	.word	0x00014220


	//   ....[42]....
        /*0a4c*/ 	.word	0x00014e60


	//   ....[43]....
        /*0a50*/ 	.word	0x00014f70


	//   ....[44]....
        /*0a54*/ 	.word	0x000154f0


	//   ....[45]....
        /*0a58*/ 	.word	0x00015570


	//   ....[46]....
        /*0a5c*/ 	.word	0x00017850


	//   ....[47]....
        /*0a60*/ 	.word	0x00017a90


	//   ....[48]....
        /*0a64*/ 	.word	0x000188e0


	//   ....[49]....
        /*0a68*/ 	.word	0x00018a00


	//   ....[50]....
        /*0a6c*/ 	.word	0x00018fa0


	//   ....[51]....
        /*0a70*/ 	.word	0x00019000


	//   ....[52]....
        /*0a74*/ 	.word	0x0001b400


	//   ....[53]....
        /*0a78*/ 	.word	0x0001b420


	//   ....[54]....
        /*0a7c*/ 	.word	0x0001b450


	//   ....[55]....
        /*0a80*/ 	.word	0x0001b460


	//   ....[56]....
        /*0a84*/ 	.word	0x0001d560


	//   ....[57]....
        /*0a88*/ 	.word	0x0001d790


	//   ....[58]....
        /*0a8c*/ 	.word	0x0001e610


	//   ....[59]....
        /*0a90*/ 	.word	0x0001e730


	//   ....[60]....
        /*0a94*/ 	.word	0x0001ecc0


	//   ....[61]....
        /*0a98*/ 	.word	0x0001ed10


	//   ....[62]....
        /*0a9c*/ 	.word	0x0001fe50


	//   ....[63]....
        /*0aa0*/ 	.word	0x00020050


	//   ....[64]....
        /*0aa4*/ 	.word	0x00020080


	//   ....[65]....
        /*0aa8*/ 	.word	0x00020140


	//   ....[66]....
        /*0aac*/ 	.word	0x00021840


	//   ....[67]....
        /*0ab0*/ 	.word	0x00021880


	//   ....[68]....
        /*0ab4*/ 	.word	0x000218c0


	//   ....[69]....
        /*0ab8*/ 	.word	0x00021900


	//   ....[70]....
        /*0abc*/ 	.word	0x00021f20


	//   ....[71]....
        /*0ac0*/ 	.word	0x00021f50


	//   ....[72]....
        /*0ac4*/ 	.word	0x00022080


	//   ....[73]....
        /*0ac8*/ 	.word	0x000220a0


	//   ....[74]....
        /*0acc*/ 	.word	0x000221a0


	//   ....[75]....
        /*0ad0*/ 	.word	0x000221c0


	//   ....[76]....
        /*0ad4*/ 	.word	0x000222d0


	//   ....[77]....
        /*0ad8*/ 	.word	0x000222f0


	//   ....[78]....
        /*0adc*/ 	.word	0x00022bd0


	//   ....[79]....
        /*0ae0*/ 	.word	0x00022c00


	//   ....[80]....
        /*0ae4*/ 	.word	0x00022d20


	//   ....[81]....
        /*0ae8*/ 	.word	0x00022d40


	//   ....[82]....
        /*0aec*/ 	.word	0x00022e40


	//   ....[83]....
        /*0af0*/ 	.word	0x00022e60


	//   ....[84]....
        /*0af4*/ 	.word	0x00022f70


	//   ....[85]....
        /*0af8*/ 	.word	0x00022f90


	//   ....[86]....
        /*0afc*/ 	.word	0x00023120


	//   ....[87]....
        /*0b00*/ 	.word	0x000232d0


	//   ....[88]....
        /*0b04*/ 	.word	0x00023300


	//   ....[89]....
        /*0b08*/ 	.word	0x00023330


	//   ....[90]....
        /*0b0c*/ 	.word	0x00023360


	//   ....[91]....
        /*0b10*/ 	.word	0x00023390


	//   ....[92]....
        /*0b14*/ 	.word	0x000233c0


	//   ....[93]....
        /*0b18*/ 	.word	0x00023530


	//   ....[94]....
        /*0b1c*/ 	.word	0x00023560


	//   ....[95]....
        /*0b20*/ 	.word	0x00023590


	//   ....[96]....
        /*0b24*/ 	.word	0x000235c0


	//   ....[97]....
        /*0b28*/ 	.word	0x000235f0


	//   ....[98]....
        /*0b2c*/ 	.word	0x00023620


	//   ....[99]....
        /*0b30*/ 	.word	0x000236b0


	//   ....[100]....
        /*0b34*/ 	.word	0x00023710


	//   ....[101]....
        /*0b38*/ 	.word	0x000237a0


	//   ....[102]....
        /*0b3c*/ 	.word	0x00024850


	//   ....[103]....
        /*0b40*/ 	.word	0x00026cc0


	//   ....[104]....
        /*0b44*/ 	.word	0x00026ce0


	//   ....[105]....
        /*0b48*/ 	.word	0x00026d90


	//   ....[106]....
        /*0b4c*/ 	.word	0x00026db0


	//   ....[107]....
        /*0b50*/ 	.word	0x00026e50


	//   ....[108]....
        /*0b54*/ 	.word	0x00026e70


	//   ....[109]....
        /*0b58*/ 	.word	0x00026f10


	//   ....[110]....
        /*0b5c*/ 	.word	0x00026f30


	//   ....[111]....
        /*0b60*/ 	.word	0x00026fd0


	//   ....[112]....
        /*0b64*/ 	.word	0x00026ff0


	//   ....[113]....
        /*0b68*/ 	.word	0x00027000


	//   ....[114]....
        /*0b6c*/ 	.word	0x00027090


	//   ....[115]....
        /*0b70*/ 	.word	0x000277e0


	//   ....[116]....
        /*0b74*/ 	.word	0x00027810


	//   ....[117]....
        /*0b78*/ 	.word	0x00027830


	//   ....[118]....
        /*0b7c*/ 	.word	0x000278c0


	//   ....[119]....
        /*0b80*/ 	.word	0x000278d0


	//   ....[120]....
        /*0b84*/ 	.word	0x00027970


	//   ....[121]....
        /*0b88*/ 	.word	0x00027980


	//   ....[122]....
        /*0b8c*/ 	.word	0x00027a20


	//   ....[123]....
        /*0b90*/ 	.word	0x00027a30


	//   ....[124]....
        /*0b94*/ 	.word	0x00027ad0


	//   ....[125]....
        /*0b98*/ 	.word	0x00027ae0


	//   ....[126]....
        /*0b9c*/ 	.word	0x00027b80


	//   ....[127]....
        /*0ba0*/ 	.word	0x00027b90


	//   ....[128]....
        /*0ba4*/ 	.word	0x00027c30


	//   ....[129]....
        /*0ba8*/ 	.word	0x00027c40


	//   ....[130]....
        /*0bac*/ 	.word	0x00027c50


	//   ....[131]....
        /*0bb0*/ 	.word	0x00028460


	//   ....[132]....
        /*0bb4*/ 	.word	0x000284a0


	//   ....[133]....
        /*0bb8*/ 	.word	0x000284b0


	//   ....[134]....
        /*0bbc*/ 	.word	0x00028510


	//   ....[135]....
        /*0bc0*/ 	.word	0x00028520


	//   ....[136]....
        /*0bc4*/ 	.word	0x00028580


	//   ....[137]....
        /*0bc8*/ 	.word	0x000285b0


	//   ....[138]....
        /*0bcc*/ 	.word	0x000285f0


	//   ....[139]....
        /*0bd0*/ 	.word	0x00028620


	//   ....[140]....
        /*0bd4*/ 	.word	0x00028660


	//   ....[141]....
        /*0bd8*/ 	.word	0x00028690


	//   ....[142]....
        /*0bdc*/ 	.word	0x000286d0


	//   ....[143]....
        /*0be0*/ 	.word	0x00028960


	//   ....[144]....
        /*0be4*/ 	.word	0x00028980


	//   ....[145]....
        /*0be8*/ 	.word	0x00028a20


	//   ....[146]....
        /*0bec*/ 	.word	0x00028a30


	//   ....[147]....
        /*0bf0*/ 	.word	0x00028ac0


	//   ....[148]....
        /*0bf4*/ 	.word	0x00028ad0


	//   ....[149]....
        /*0bf8*/ 	.word	0x00028b60


	//   ....[150]....
        /*0bfc*/ 	.word	0x00028b70


	//   ....[151]....
        /*0c00*/ 	.word	0x00028c00


	//   ....[152]....
        /*0c04*/ 	.word	0x00028c10


	//   ....[153]....
        /*0c08*/ 	.word	0x00028c20


	//   ....[154]....
        /*0c0c*/ 	.word	0x00028cb0


	//   ....[155]....
        /*0c10*/ 	.word	0x00029230


	//   ....[156]....
        /*0c14*/ 	.word	0x00029270


	//   ....[157]....
        /*0c18*/ 	.word	0x000292b0


	//   ....[158]....
        /*0c1c*/ 	.word	0x000292e0


	//   ....[159]....
        /*0c20*/ 	.word	0x00029370


	//   ....[160]....
        /*0c24*/ 	.word	0x000293a0


	//   ....[161]....
        /*0c28*/ 	.word	0x00029410


	//   ....[162]....
        /*0c2c*/ 	.word	0x00029440


	//   ....[163]....
        /*0c30*/ 	.word	0x000294b0


	//   ....[164]....
        /*0c34*/ 	.word	0x000294e0


	//   ....[165]....
        /*0c38*/ 	.word	0x00029510


	//   ....[166]....
        /*0c3c*/ 	.word	0x00029560


	//   ....[167]....
        /*0c40*/ 	.word	0x00029940


	//   ....[168]....
        /*0c44*/ 	.word	0x00029970


	//   ....[169]....
        /*0c48*/ 	.word	0x000299a0


	//   ....[170]....
        /*0c4c*/ 	.word	0x000299d0


	//   ....[171]....
        /*0c50*/ 	.word	0x00029a00


	//   ....[172]....
        /*0c54*/ 	.word	0x00029a30


	//   ....[173]....
        /*0c58*/ 	.word	0x00029a60


	//   ....[174]....
        /*0c5c*/ 	.word	0x00029a90


	//   ....[175]....
        /*0c60*/ 	.word	0x00029c10


	//   ....[176]....
        /*0c64*/ 	.word	0x00029c40


	//   ....[177]....
        /*0c68*/ 	.word	0x00029c70


	//   ....[178]....
        /*0c6c*/ 	.word	0x00029ca0


	//   ....[179]....
        /*0c70*/ 	.word	0x00029cd0


	//   ....[180]....
        /*0c74*/ 	.word	0x00029d00


	//   ....[181]....
        /*0c78*/ 	.word	0x00029dc0


	//   ....[182]....
        /*0c7c*/ 	.word	0x00029de0


	//   ....[183]....
        /*0c80*/ 	.word	0x00029e50


	//   ....[184]....
        /*0c84*/ 	.word	0x0002a4f0


	//   ....[185]....
        /*0c88*/ 	.word	0x0002a830


	//   ....[186]....
        /*0c8c*/ 	.word	0x0002a8c0


	//   ....[187]....
        /*0c90*/ 	.word	0x0002a960


	//   ....[188]....
        /*0c94*/ 	.word	0x0002a9f0


	//   ....[189]....
        /*0c98*/ 	.word	0x0002aae0


	//   ....[190]....
        /*0c9c*/ 	.word	0x0002ab70


	//   ....[191]....
        /*0ca0*/ 	.word	0x0002ac10


	//   ....[192]....
        /*0ca4*/ 	.word	0x0002aca0


	//   ....[193]....
        /*0ca8*/ 	.word	0x0002ad90


	//   ....[194]....
        /*0cac*/ 	.word	0x0002ae20


	//   ....[195]....
        /*0cb0*/ 	.word	0x0002aec0


	//   ....[196]....
        /*0cb4*/ 	.word	0x0002af50


	//   ....[197]....
        /*0cb8*/ 	.word	0x0002b040


	//   ....[198]....
        /*0cbc*/ 	.word	0x0002b0d0


	//   ....[199]....
        /*0cc0*/ 	.word	0x0002b120


	//   ....[200]....
        /*0cc4*/ 	.word	0x0002b170


	//   ....[201]....
        /*0cc8*/ 	.word	0x0002b200


	//   ....[202]....
        /*0ccc*/ 	.word	0x0002b290


	//   ....[203]....
        /*0cd0*/ 	.word	0x0002b2e0


	//   ....[204]....
        /*0cd4*/ 	.word	0x0002b330


	//   ....[205]....
        /*0cd8*/ 	.word	0x0002b420


	//   ....[206]....
        /*0cdc*/ 	.word	0x0002b4b0


	//   ....[207]....
        /*0ce0*/ 	.word	0x0002b500


	//   ....[208]....
        /*0ce4*/ 	.word	0x0002b550


	//   ....[209]....
        /*0ce8*/ 	.word	0x0002b5e0


	//   ....[210]....
        /*0cec*/ 	.word	0x0002b670


	//   ....[211]....
        /*0cf0*/ 	.word	0x0002b6c0


	//   ....[212]....
        /*0cf4*/ 	.word	0x0002b710


	//   ....[213]....
        /*0cf8*/ 	.word	0x0002bab0


	//   ....[214]....
        /*0cfc*/ 	.word	0x0002bd90


	//   ....[215]....
        /*0d00*/ 	.word	0x0002be80


	//   ....[216]....
        /*0d04*/ 	.word	0x0002bf20


	//   ....[217]....
        /*0d08*/ 	.word	0x0002bf80


	//   ....[218]....
        /*0d0c*/ 	.word	0x0002c090


	//   ....[219]....
        /*0d10*/ 	.word	0x0002c100


	//   ....[220]....
        /*0d14*/ 	.word	0x0002c210


	//   ....[221]....
        /*0d18*/ 	.word	0x0002c280


	//   ....[222]....
        /*0d1c*/ 	.word	0x0002c390


	//   ....[223]....
        /*0d20*/ 	.word	0x0002c400


	//   ....[224]....
        /*0d24*/ 	.word	0x0002c510


	//   ....[225]....
        /*0d28*/ 	.word	0x0002c580


	//   ....[226]....
        /*0d2c*/ 	.word	0x0002c620


	//   ....[227]....
        /*0d30*/ 	.word	0x0002c730


	//   ....[228]....
        /*0d34*/ 	.word	0x0002c7a0


	//   ....[229]....
        /*0d38*/ 	.word	0x0002c800


	//   ....[230]....
        /*0d3c*/ 	.word	0x0002c8f0


	//   ....[231]....
        /*0d40*/ 	.word	0x0002c950


	//   ....[232]....
        /*0d44*/ 	.word	0x0002ca60


	//   ....[233]....
        /*0d48*/ 	.word	0x0002cac0


	//   ....[234]....
        /*0d4c*/ 	.word	0x0002cbd0


	//   ....[235]....
        /*0d50*/ 	.word	0x0002cc30


	//   ....[236]....
        /*0d54*/ 	.word	0x0002cd40


	//   ....[237]....
        /*0d58*/ 	.word	0x0002cda0


	//   ....[238]....
        /*0d5c*/ 	.word	0x0002ceb0


	//   ....[239]....
        /*0d60*/ 	.word	0x0002cf10


	//   ....[240]....
        /*0d64*/ 	.word	0x0002d020


	//   ....[241]....
        /*0d68*/ 	.word	0x0002d080


	//   ....[242]....
        /*0d6c*/ 	.word	0x0002d170


	//   ....[243]....
        /*0d70*/ 	.word	0x0002d2a0


	//   ....[244]....
        /*0d74*/ 	.word	0x0002d370


	//   ....[245]....
        /*0d78*/ 	.word	0x0002d3e0


	//   ....[246]....
        /*0d7c*/ 	.word	0x0002d4b0


	//   ....[247]....
        /*0d80*/ 	.word	0x0002d510


	//   ....[248]....
        /*0d84*/ 	.word	0x0002d5e0


	//   ....[249]....
        /*0d88*/ 	.word	0x0002d640


	//   ....[250]....
        /*0d8c*/ 	.word	0x0002d710


	//   ....[251]....
        /*0d90*/ 	.word	0x0002d770


	//   ....[252]....
        /*0d94*/ 	.word	0x0002d840


	//   ....[253]....
        /*0d98*/ 	.word	0x0002d8a0


	//   ....[254]....
        /*0d9c*/ 	.word	0x0002d980


	//   ....[255]....
        /*0da0*/ 	.word	0x0002da70


	//   ....[0]....
        /*0da4*/ 	.word	0x0002db10


	//   ....[1]....
        /*0da8*/ 	.word	0x0002db70


	//   ....[2]....
        /*0dac*/ 	.word	0x0002dc70


	//   ....[3]....
        /*0db0*/ 	.word	0x0002dcd0


	//   ....[4]....
        /*0db4*/ 	.word	0x0002ddd0


	//   ....[5]....
        /*0db8*/ 	.word	0x0002de30


	//   ....[6]....
        /*0dbc*/ 	.word	0x0002df30


	//   ....[7]....
        /*0dc0*/ 	.word	0x0002df90


	//   ....[8]....
        /*0dc4*/ 	.word	0x0002e090


	//   ....[9]....
        /*0dc8*/ 	.word	0x0002e0f0


	//   ....[10]....
        /*0dcc*/ 	.word	0x0002e1c0


	//   ....[11]....
        /*0dd0*/ 	.word	0x0002e310


	//   ....[12]....
        /*0dd4*/ 	.word	0x0002e3b0


	//   ....[13]....
        /*0dd8*/ 	.word	0x0002e490


	//   ....[14]....
        /*0ddc*/ 	.word	0x0002e560


	//   ....[15]....
        /*0de0*/ 	.word	0x0002e5c0


	//   ....[16]....
        /*0de4*/ 	.word	0x0002e6b0


	//   ....[17]....
        /*0de8*/ 	.word	0x0002e710


	//   ....[18]....
        /*0dec*/ 	.word	0x0002e800


	//   ....[19]....
        /*0df0*/ 	.word	0x0002e860


	//   ....[20]....
        /*0df4*/ 	.word	0x0002e950


	//   ....[21]....
        /*0df8*/ 	.word	0x0002e9b0


	//   ....[22]....
        /*0dfc*/ 	.word	0x0002ea90


	//   ....[23]....
        /*0e00*/ 	.word	0x0002eb20


	//   ....[24]....
        /*0e04*/ 	.word	0x0002ebc0


	//   ....[25]....
        /*0e08*/ 	.word	0x0002ece0


	//   ....[26]....
        /*0e0c*/ 	.word	0x0002ed50


	//   ....[27]....
        /*0e10*/ 	.word	0x0002edc0


	//   ....[28]....
        /*0e14*/ 	.word	0x0002ee30


	//   ....[29]....
        /*0e18*/ 	.word	0x0002eea0


	//   ....[30]....
        /*0e1c*/ 	.word	0x0002ef20


	//   ....[31]....
        /*0e20*/ 	.word	0x0002efb0


	//   ....[32]....
        /*0e24*/ 	.word	0x0002f040


	//   ....[33]....
        /*0e28*/ 	.word	0x0002f0b0


	//   ....[34]....
        /*0e2c*/ 	.word	0x0002f120


	//   ....[35]....
        /*0e30*/ 	.word	0x0002f190


	//   ....[36]....
        /*0e34*/ 	.word	0x0002f210


	//   ....[37]....
        /*0e38*/ 	.word	0x0002f280


	//   ....[38]....
        /*0e3c*/ 	.word	0x0002f320


	//   ....[39]....
        /*0e40*/ 	.word	0x0002f3b0


	//   ....[40]....
        /*0e44*/ 	.word	0x0002f4d0


	//----- nvinfo : EIATTR_REG_RECONFIG
	.align		4
.L_233:
        /*0e48*/ 	.byte	0x01, 0x54
	.zero		2


	//----- nvinfo : EIATTR_SYSCALL_OFFSETS
	.align		4
        /*0e4c*/ 	.byte	0x04, 0x46
        /*0e4e*/ 	.short	(.L_235 - .L_234)


	//   ....[0]....
.L_234:
        /*0e50*/ 	.word	0x00001e80


	//   ....[1]....
        /*0e54*/ 	.word	0x00001fd0


	//   ....[2]....
        /*0e58*/ 	.word	0x0000bcf0


	//   ....[3]....
        /*0e5c*/ 	.word	0x0000c020


	//   ....[4]....
        /*0e60*/ 	.word	0x000262c0


	//   ....[5]....
        /*0e64*/ 	.word	0x00026410


	//   ....[6]....
        /*0e68*/ 	.word	0x00026500


	//   ....[7]....
        /*0e6c*/ 	.word	0x00027450


	//----- nvinfo : EIATTR_MBARRIER_INSTR_OFFSETS
	.align		4
.L_235:
        /*0e70*/ 	.byte	0x04, 0x39
        /*0e72*/ 	.short	(.L_237 - .L_236)


	//   ....[0]....
.L_236:
        /*0e74*/ 	.word	0x00000270
        /*0e78*/ 	.word	0x000000ff
        /*0e7c*/ 	.word	0x00030800
        /*0e80*/ 	.short	0x0100
        /*0e82*/ 	.byte	0x08
	.zero		1


	//   ....[1]....
        /*0e84*/ 	.word	0x00000280
        /*0e88*/ 	.word	0x000000ff
        /*0e8c*/ 	.word	0x00030820
        /*0e90*/ 	.short	0x0100
        /*0e92*/ 	.byte	0x08
	.zero		1


	//   ....[2]....
        /*0e94*/ 	.word	0x00000370
        /*0e98*/ 	.word	0x000000ff
        /*0e9c*/ 	.word	0x00030830
        /*0ea0*/ 	.short	0x0100
        /*0ea2*/ 	.byte	0x08
	.zero		1


	//   ....[3]....
        /*0ea4*/ 	.word	0x00000380
        /*0ea8*/ 	.word	0x000000ff
        /*0eac*/ 	.word	0x00030840
        /*0eb0*/ 	.short	0x0100
        /*0eb2*/ 	.byte	0x08
	.zero		1


	//   ....[4]....
        /*0eb4*/ 	.word	0x00000390
        /*0eb8*/ 	.word	0x000000ff
        /*0ebc*/ 	.word	0x00030838
        /*0ec0*/ 	.short	0x0100
        /*0ec2*/ 	.byte	0x08
	.zero		1


	//   ....[5]....
        /*0ec4*/ 	.word	0x000003a0
        /*0ec8*/ 	.word	0x000000ff
        /*0ecc*/ 	.word	0x00030848
        /*0ed0*/ 	.short	0x0100
        /*0ed2*/ 	.byte	0x08
	.zero		1


	//   ....[6]....
        /*0ed4*/ 	.word	0x000004d0
        /*0ed8*/ 	.word	0x000000ff
        /*0edc*/ 	.word	0x00030850
        /*0ee0*/ 	.short	0x0100
        /*0ee2*/ 	.byte	0x08
	.zero		1


	//   ....[7]....
        /*0ee4*/ 	.word	0x000004e0
        /*0ee8*/ 	.word	0x000000ff
        /*0eec*/ 	.word	0x00030860
        /*0ef0*/ 	.short	0x0100
        /*0ef2*/ 	.byte	0x08
	.zero		1


	//   ....[8]....
        /*0ef4*/ 	.word	0x000004f0
        /*0ef8*/ 	.word	0x000000ff
        /*0efc*/ 	.word	0x00030858
        /*0f00*/ 	.short	0x0100
        /*0f02*/ 	.byte	0x08
	.zero		1


	//   ....[9]....
        /*0f04*/ 	.word	0x00000500
        /*0f08*/ 	.word	0x000000ff
        /*0f0c*/ 	.word	0x00030868
        /*0f10*/ 	.short	0x0100
        /*0f12*/ 	.byte	0x08
	.zero		1


	//   ....[10]....
        /*0f14*/ 	.word	0x000005f0
        /*0f18*/ 	.word	0x000000ff
        /*0f1c*/ 	.word	0x00030870
        /*0f20*/ 	.short	0x0100
        /*0f22*/ 	.byte	0x06
	.zero		1


	//   ....[11]....
        /*0f24*/ 	.word	0x00000600
        /*0f28*/ 	.word	0x000000ff
        /*0f2c*/ 	.word	0x00030880
        /*0f30*/ 	.short	0x0100
        /*0f32*/ 	.byte	0x06
	.zero		1


	//   ....[12]....
        /*0f34*/ 	.word	0x00000610
        /*0f38*/ 	.word	0x000000ff
        /*0f3c*/ 	.word	0x00030878
        /*0f40*/ 	.short	0x0100
        /*0f42*/ 	.byte	0x06
	.zero		1


	//   ....[13]....
        /*0f44*/ 	.word	0x00000620
        /*0f48*/ 	.word	0x000000ff
        /*0f4c*/ 	.word	0x00030888
        /*0f50*/ 	.short	0x0100
        /*0f52*/ 	.byte	0x06
	.zero		1


	//   ....[14]....
        /*0f54*/ 	.word	0x00000750
        /*0f58*/ 	.word	0x000000ff
        /*0f5c*/ 	.word	0x00030890
        /*0f60*/ 	.short	0x0100
        /*0f62*/ 	.byte	0x08
	.zero		1


	//   ....[15]....
        /*0f64*/ 	.word	0x00000760
        /*0f68*/ 	.word	0x000000ff
        /*0f6c*/ 	.word	0x000308a0
        /*0f70*/ 	.short	0x0100
        /*0f72*/ 	.byte	0x08
	.zero		1


	//   ....[16]....
        /*0f74*/ 	.word	0x00000770
        /*0f78*/ 	.word	0x000000ff
        /*0f7c*/ 	.word	0x00030898
        /*0f80*/ 	.short	0x0100
        /*0f82*/ 	.byte	0x08
	.zero		1


	//   ....[17]....
        /*0f84*/ 	.word	0x00000780
        /*0f88*/ 	.word	0x000000ff
        /*0f8c*/ 	.word	0x000308a8
        /*0f90*/ 	.short	0x0100
        /*0f92*/ 	.byte	0x08
	.zero		1


	//   ....[18]....
        /*0f94*/ 	.word	0x000008b0
        /*0f98*/ 	.word	0x000000ff
        /*0f9c*/ 	.word	0x000308b0
        /*0fa0*/ 	.short	0x0100
        /*0fa2*/ 	.byte	0x08
	.zero		1


	//   ....[19]....
        /*0fa4*/ 	.word	0x000008c0
        /*0fa8*/ 	.word	0x000000ff
        /*0fac*/ 	.word	0x000308c0
        /*0fb0*/ 	.short	0x0100
        /*0fb2*/ 	.byte	0x08
	.zero		1


	//   ....[20]....
        /*0fb4*/ 	.word	0x000008d0
        /*0fb8*/ 	.word	0x000000ff
        /*0fbc*/ 	.word	0x000308b8
        /*0fc0*/ 	.short	0x0100
        /*0fc2*/ 	.byte	0x08
	.zero		1


	//   ....[21]....
        /*0fc4*/ 	.word	0x000008e0
        /*0fc8*/ 	.word	0x000000ff
        /*0fcc*/ 	.word	0x000308c8
        /*0fd0*/ 	.short	0x0100
        /*0fd2*/ 	.byte	0x08
	.zero		1


	//   ....[22]....
        /*0fd4*/ 	.word	0x00003b40
        /*0fd8*/ 	.word	0x00000056
        /*0fdc*/ 	.word	0x00030890
        /*0fe0*/ 	.short	0x010a
        /*0fe2*/ 	.byte	0x3f
	.zero		1


	//   ....[23]....
        /*0fe4*/ 	.word	0x00007300
        /*0fe8*/ 	.word	0x00000056
        /*0fec*/ 	.word	0x00030890
        /*0ff0*/ 	.short	0x010a
        /*0ff2*/ 	.byte	0x3f
	.zero		1


	//   ....[24]....
        /*0ff4*/ 	.word	0x0000a3b0
        /*0ff8*/ 	.word	0x00000056
        /*0ffc*/ 	.word	0x00030890
        /*1000*/ 	.short	0x010a
        /*1002*/ 	.byte	0x3f
	.zero		1


	//   ....[25]....
        /*1004*/ 	.word	0x0000ab70
        /*1008*/ 	.word	0x0000000b
        /*100c*/ 	.word	0x00000000
        /*1010*/ 	.short	0x0101
        /*1012*/ 	.byte	0x3f
	.zero		1


	//   ....[26]....
        /*1014*/ 	.word	0x0000abb0
        /*1018*/ 	.word	0x00000056
        /*101c*/ 	.word	0x000308b0
        /*1020*/ 	.short	0x010a
        /*1022*/ 	.byte	0x3f
	.zero		1


	//   ....[27]....
        /*1024*/ 	.word	0x0000b2c0
        /*1028*/ 	.word	0x00000056
        /*102c*/ 	.word	0x00000000
        /*1030*/ 	.short	0x0101
        /*1032*/ 	.byte	0x3f
	.zero		1


	//   ....[28]....
        /*1034*/ 	.word	0x0000bd80
        /*1038*/ 	.word	0x00000012
        /*103c*/ 	.word	0x00030800
        /*1040*/ 	.short	0x010a
        /*1042*/ 	.byte	0x3f
	.zero		1


	//   ....[29]....
        /*1044*/ 	.word	0x0000bdd0
        /*1048*/ 	.word	0x00000012
        /*104c*/ 	.word	0x00030800
        /*1050*/ 	.short	0x010a
        /*1052*/ 	.byte	0x3f
	.zero		1


	//   ....[30]....
        /*1054*/ 	.word	0x0000d3f0
        /*1058*/ 	.word	0x00000012
        /*105c*/ 	.word	0x00030800
        /*1060*/ 	.short	0x010a
        /*1062*/ 	.byte	0x3f
	.zero		1


	//   ....[31]....
        /*1064*/ 	.word	0x000109d0
        /*1068*/ 	.word	0x00000012
        /*106c*/ 	.word	0x00030800
        /*1070*/ 	.short	0x010a
        /*1072*/ 	.byte	0x3f
	.zero		1


	//   ....[32]....
        /*1074*/ 	.word	0x00013490
        /*1078*/ 	.word	0x00000007
        /*107c*/ 	.word	0x00030830
        /*1080*/ 	.short	0x010a
        /*1082*/ 	.byte	0x3f
	.zero		1


	//   ....[33]....
        /*1084*/ 	.word	0x000134d0
        /*1088*/ 	.word	0x00000007
        /*108c*/ 	.word	0x00030830
        /*1090*/ 	.short	0x010a
        /*1092*/ 	.byte	0x3f
	.zero		1


	//   ....[34]....
        /*1094*/ 	.word	0x00013f00
        /*1098*/ 	.word	0x00000003
        /*109c*/ 	.word	0x00000000
        /*10a0*/ 	.short	0x0101
        /*10a2*/ 	.byte	0x3f
	.zero		1


	//   ....[35]....
        /*10a4*/ 	.word	0x000164a0
        /*10a8*/ 	.word	0x00000000
        /*10ac*/ 	.word	0x00030830
        /*10b0*/ 	.short	0x010a
        /*10b2*/ 	.byte	0x3f
	.zero		1


	//   ....[36]....
        /*10b4*/ 	.word	0x00016520
        /*10b8*/ 	.word	0x00000000
        /*10bc*/ 	.word	0x00030830
        /*10c0*/ 	.short	0x010a
        /*10c2*/ 	.byte	0x3f
	.zero		1


	//   ....[37]....
        /*10c4*/ 	.word	0x00017400
        /*10c8*/ 	.word	0x00000014
        /*10cc*/ 	.word	0x00030850
        /*10d0*/ 	.short	0x010a
        /*10d2*/ 	.byte	0x3f
	.zero		1


	//   ....[38]....
        /*10d4*/ 	.word	0x00017450
        /*10d8*/ 	.word	0x00000014
        /*10dc*/ 	.word	0x00030850
        /*10e0*/ 	.short	0x010a
        /*10e2*/ 	.byte	0x3f
	.zero		1


	//   ....[39]....
        /*10e4*/ 	.word	0x00017890
        /*10e8*/ 	.word	0x00000000
        /*10ec*/ 	.word	0x00000000
        /*10f0*/ 	.short	0x0101
        /*10f2*/ 	.byte	0x3f
	.zero		1


	//   ....[40]....
        /*10f4*/ 	.word	0x00019860
        /*10f8*/ 	.word	0x00000014
        /*10fc*/ 	.word	0x00000000
        /*1100*/ 	.short	0x0101
        /*1102*/ 	.byte	0x3f
	.zero		1


	//   ....[41]....
        /*1104*/ 	.word	0x00019e00
        /*1108*/ 	.word	0x0000000b
        /*110c*/ 	.word	0x00030830
        /*1110*/ 	.short	0x010a
        /*1112*/ 	.byte	0x3f
	.zero		1


	//   ....[42]....
        /*1114*/ 	.word	0x00019e80
        /*1118*/ 	.word	0x0000000b
        /*111c*/ 	.word	0x00030830
        /*1120*/ 	.short	0x010a
        /*1122*/ 	.byte	0x3f
	.zero		1


	//   ....[43]....
        /*1124*/ 	.word	0x0001ad60
        /*1128*/ 	.word	0x0000000e
        /*112c*/ 	.word	0x00030850
        /*1130*/ 	.short	0x010a
        /*1132*/ 	.byte	0x3f
	.zero		1


	//   ....[44]....
        /*1134*/ 	.word	0x0001adb0
        /*1138*/ 	.word	0x0000000e
        /*113c*/ 	.word	0x00030850
        /*1140*/ 	.short	0x010a
        /*1142*/ 	.byte	0x3f
	.zero		1


	//   ....[45]....
        /*1144*/ 	.word	0x0001b410
        /*1148*/ 	.word	0x0000000b
        /*114c*/ 	.word	0x00000000
        /*1150*/ 	.short	0x0101
        /*1152*/ 	.byte	0x3f
	.zero		1


	//   ....[46]....
        /*1154*/ 	.word	0x0001bed0
        /*1158*/ 	.word	0x0000000e
        /*115c*/ 	.word	0x00000000
        /*1160*/ 	.short	0x0101
        /*1162*/ 	.byte	0x3f
	.zero		1


	//   ....[47]....
        /*1164*/ 	.word	0x0001c1a0
        /*1168*/ 	.word	0x00000000
        /*116c*/ 	.word	0x00030830
        /*1170*/ 	.short	0x010a
        /*1172*/ 	.byte	0x3f
	.zero		1


	//   ....[48]....
        /*1174*/ 	.word	0x0001c220
        /*1178*/ 	.word	0x00000000
        /*117c*/ 	.word	0x00030830
        /*1180*/ 	.short	0x010a
        /*1182*/ 	.byte	0x3f
	.zero		1


	//   ....[49]....
        /*1184*/ 	.word	0x0001d100
        /*1188*/ 	.word	0x0000000b
        /*118c*/ 	.word	0x00030850
        /*1190*/ 	.short	0x010a
        /*1192*/ 	.byte	0x3f
	.zero		1


	//   ....[50]....
        /*1194*/ 	.word	0x0001d150
        /*1198*/ 	.word	0x0000000b
        /*119c*/ 	.word	0x00030850
        /*11a0*/ 	.short	0x010a
        /*11a2*/ 	.byte	0x3f
	.zero		1


	//   ....[51]....
        /*11a4*/ 	.word	0x0001d5a0
        /*11a8*/ 	.word	0x00000000
        /*11ac*/ 	.word	0x00000000
        /*11b0*/ 	.short	0x0101
        /*11b2*/ 	.byte	0x3f
	.zero		1


	//   ....[52]....
        /*11b4*/ 	.word	0x0001f550
        /*11b8*/ 	.word	0x0000000b
        /*11bc*/ 	.word	0x00000000
        /*11c0*/ 	.short	0x0101
        /*11c2*/ 	.byte	0x3f
	.zero		1


	//   ....[53]....
        /*11c4*/ 	.word	0x0001fd50
        /*11c8*/ 	.word	0x00000009
        /*11cc*/ 	.word	0x00030850
        /*11d0*/ 	.short	0x010a
        /*11d2*/ 	.byte	0x3f
	.zero		1


	//   ....[54]....
        /*11d4*/ 	.word	0x0001fdf0
        /*11d8*/ 	.word	0x00000009
        /*11dc*/ 	.word	0x00030850
        /*11e0*/ 	.short	0x010a
        /*11e2*/ 	.byte	0x3f
	.zero		1


	//   ....[55]....
        /*11e4*/ 	.word	0x00020300
        /*11e8*/ 	.word	0x00000009
        /*11ec*/ 	.word	0x00000000
        /*11f0*/ 	.short	0x0101
        /*11f2*/ 	.byte	0x3f
	.zero		1


	//   ....[56]....
        /*11f4*/ 	.word	0x00021f40
        /*11f8*/ 	.word	0x00000003
        /*11fc*/ 	.word	0x00000000
        /*1200*/ 	.short	0x0101
        /*1202*/ 	.byte	0x3f
	.zero		1


	//   ....[57]....
        /*1204*/ 	.word	0x00024930
        /*1208*/ 	.word	0x00000017
        /*120c*/ 	.word	0x00030820
        /*1210*/ 	.short	0x010a
        /*1212*/ 	.byte	0x3f
	.zero		1


	//   ....[58]....
        /*1214*/ 	.word	0x000249c0
        /*1218*/ 	.word	0x00000003
        /*121c*/ 	.word	0x000308a0
        /*1220*/ 	.short	0x010a
        /*1222*/ 	.byte	0x3f
	.zero		1


	//   ....[59]....
        /*1224*/ 	.word	0x00024e10
        /*1228*/ 	.word	0x00000003
        /*122c*/ 	.word	0x000308c0
        /*1230*/ 	.short	0x010a
        /*1232*/ 	.byte	0x3f
	.zero		1


	//   ....[60]....
        /*1234*/ 	.word	0x00025320
        /*1238*/ 	.word	0x0000000b
        /*123c*/ 	.word	0x000308a0
        /*1240*/ 	.short	0x010a
        /*1242*/ 	.byte	0x3f
	.zero		1


	//   ....[61]....
        /*1244*/ 	.word	0x00025760
        /*1248*/ 	.word	0x0000000b
        /*124c*/ 	.word	0x000308c0
        /*1250*/ 	.short	0x010a
        /*1252*/ 	.byte	0x3f
	.zero		1


	//   ....[62]....
        /*1254*/ 	.word	0x00026a90
        /*1258*/ 	.word	0x00000007
        /*125c*/ 	.word	0x00030840
        /*1260*/ 	.short	0x010a
        /*1262*/ 	.byte	0x3f
	.zero		1


	//   ....[63]....
        /*1264*/ 	.word	0x00027150
        /*1268*/ 	.word	0x00000007
        /*126c*/ 	.word	0x00030830
        /*1270*/ 	.short	0x0107
        /*1272*/ 	.byte	0x3f
	.zero		1


	//   ....[64]....
        /*1274*/ 	.word	0x00027200
        /*1278*/ 	.word	0x00000007
        /*127c*/ 	.word	0x00030830
        /*1280*/ 	.short	0x0101
        /*1282*/ 	.byte	0x3f
	.zero		1


	//   ....[65]....
        /*1284*/ 	.word	0x00027da0
        /*1288*/ 	.word	0x00000017
        /*128c*/ 	.word	0x00030800
        /*1290*/ 	.short	0x0107
        /*1292*/ 	.byte	0x3f
	.zero		1


	//   ....[66]....
        /*1294*/ 	.word	0x00027eb0
        /*1298*/ 	.word	0x00000017
        /*129c*/ 	.word	0x00030800
        /*12a0*/ 	.short	0x0101
        /*12a2*/ 	.byte	0x3f
	.zero		1


	//   ....[67]....
        /*12a4*/ 	.word	0x00027ed0
        /*12a8*/ 	.word	0x00000017
        /*12ac*/ 	.word	0x00030820
        /*12b0*/ 	.short	0x010a
        /*12b2*/ 	.byte	0x3f
	.zero		1


	//   ....[68]....
        /*12b4*/ 	.word	0x00028290
        /*12b8*/ 	.word	0x00000007
        /*12bc*/ 	.word	0x00030840
        /*12c0*/ 	.short	0x010a
        /*12c2*/ 	.byte	0x3f
	.zero		1


	//   ....[69]....
        /*12c4*/ 	.word	0x00028780
        /*12c8*/ 	.word	0x00000007
        /*12cc*/ 	.word	0x00030830
        /*12d0*/ 	.short	0x0107
        /*12d2*/ 	.byte	0x3f
	.zero		1


	//   ....[70]....
        /*12d4*/ 	.word	0x00028830
        /*12d8*/ 	.word	0x00000007
        /*12dc*/ 	.word	0x00030830
        /*12e0*/ 	.short	0x0101
        /*12e2*/ 	.byte	0x3f
	.zero		1


	//   ....[71]....
        /*12e4*/ 	.word	0x00028890
        /*12e8*/ 	.word	0x00000006
        /*12ec*/ 	.word	0x00030860
        /*12f0*/ 	.short	0x010a
        /*12f2*/ 	.byte	0x3f
	.zero		1


	//   ....[72]....
        /*12f4*/ 	.word	0x00028e10
        /*12f8*/ 	.word	0x00000006
        /*12fc*/ 	.word	0x00030850
        /*1300*/ 	.short	0x0107
        /*1302*/ 	.byte	0x3f
	.zero		1


	//   ....[73]....
        /*1304*/ 	.word	0x00028f60
        /*1308*/ 	.word	0x00000006
        /*130c*/ 	.word	0x00030850
        /*1310*/ 	.short	0x0101
        /*1312*/ 	.byte	0x3f
	.zero		1


	//   ....[74]....
        /*1314*/ 	.word	0x00029170
        /*1318*/ 	.word	0x00000000
        /*131c*/ 	.word	0x00030860
        /*1320*/ 	.short	0x010a
        /*1322*/ 	.byte	0x3f
	.zero		1


	//   ....[75]....
        /*1324*/ 	.word	0x00029690
        /*1328*/ 	.word	0x00000000
        /*132c*/ 	.word	0x00030850
        /*1330*/ 	.short	0x0107
        /*1332*/ 	.byte	0x3f
	.zero		1


	//   ....[76]....
        /*1334*/ 	.word	0x00029750
        /*1338*/ 	.word	0x00000000
        /*133c*/ 	.word	0x00030850
        /*1340*/ 	.short	0x0101
        /*1342*/ 	.byte	0x3f
	.zero		1


	//   ....[77]....
        /*1344*/ 	.word	0x0002a470
        /*1348*/ 	.word	0x00000005
        /*134c*/ 	.word	0x00030820
        /*1350*/ 	.short	0x010a
        /*1352*/ 	.byte	0x3f
	.zero		1


	//   ....[78]....
        /*1354*/ 	.word	0x0002a600
        /*1358*/ 	.word	0x00000003
        /*135c*/ 	.word	0x00030840
        /*1360*/ 	.short	0x010a
        /*1362*/ 	.byte	0x3f
	.zero		1


	//   ....[79]....
        /*1364*/ 	.word	0x0002a6a0
        /*1368*/ 	.word	0x00000005
        /*136c*/ 	.word	0x00030840
        /*1370*/ 	.short	0x010a
        /*1372*/ 	.byte	0x3f
	.zero		1


	//   ....[80]....
        /*1374*/ 	.word	0x0002a6e0
        /*1378*/ 	.word	0x00000003
        /*137c*/ 	.word	0x00030860
        /*1380*/ 	.short	0x010a
        /*1382*/ 	.byte	0x3f
	.zero		1


	//   ....[81]....
        /*1384*/ 	.word	0x0002a720
        /*1388*/ 	.word	0x00000005
        /*138c*/ 	.word	0x00030860
        /*1390*/ 	.short	0x010a
        /*1392*/ 	.byte	0x3f
	.zero		1


	//   ....[82]....
        /*1394*/ 	.word	0x0002a780
        /*1398*/ 	.word	0x00000056
        /*139c*/ 	.word	0x00030890
        /*13a0*/ 	.short	0x010a
        /*13a2*/ 	.byte	0x3f
	.zero		1


	//   ....[83]....
        /*13a4*/ 	.word	0x0002aa30
        /*13a8*/ 	.word	0x00000056
        /*13ac*/ 	.word	0x00030890
        /*13b0*/ 	.short	0x010a
        /*13b2*/ 	.byte	0x3f
	.zero		1


	//   ....[84]....
        /*13b4*/ 	.word	0x0002ace0
        /*13b8*/ 	.word	0x00000056
        /*13bc*/ 	.word	0x00030890
        /*13c0*/ 	.short	0x010a
        /*13c2*/ 	.byte	0x3f
	.zero		1


	//   ....[85]....
        /*13c4*/ 	.word	0x0002af90
        /*13c8*/ 	.word	0x00000056
        /*13cc*/ 	.word	0x000308b0
        /*13d0*/ 	.short	0x010a
        /*13d2*/ 	.byte	0x3f
	.zero		1


	//   ....[86]....
        /*13d4*/ 	.word	0x0002b370
        /*13d8*/ 	.word	0x00000012
        /*13dc*/ 	.word	0x00030800
        /*13e0*/ 	.short	0x010a
        /*13e2*/ 	.byte	0x3f
	.zero		1


	//   ....[87]....
        /*13e4*/ 	.word	0x0002b750
        /*13e8*/ 	.word	0x00000012
        /*13ec*/ 	.word	0x00030800
        /*13f0*/ 	.short	0x010a
        /*13f2*/ 	.byte	0x3f
	.zero		1


	//   ....[88]....
        /*13f4*/ 	.word	0x0002b7a0
        /*13f8*/ 	.word	0x00000007
        /*13fc*/ 	.word	0x00030830
        /*1400*/ 	.short	0x010a
        /*1402*/ 	.byte	0x3f
	.zero		1


	//   ....[89]....
        /*1404*/ 	.word	0x0002b7f0
        /*1408*/ 	.word	0x00000000
        /*140c*/ 	.word	0x00030830
        /*1410*/ 	.short	0x010a
        /*1412*/ 	.byte	0x3f
	.zero		1


	//   ....[90]....
        /*1414*/ 	.word	0x0002b840
        /*1418*/ 	.word	0x00000014
        /*141c*/ 	.word	0x00030850
        /*1420*/ 	.short	0x010a
        /*1422*/ 	.byte	0x3f
	.zero		1


	//   ....[91]....
        /*1424*/ 	.word	0x0002b890
        /*1428*/ 	.word	0x0000000b
        /*142c*/ 	.word	0x00030830
        /*1430*/ 	.short	0x010a
        /*1432*/ 	.byte	0x3f
	.zero		1


	//   ....[92]....
        /*1434*/ 	.word	0x0002b8e0
        /*1438*/ 	.word	0x0000000e
        /*143c*/ 	.word	0x00030850
        /*1440*/ 	.short	0x010a
        /*1442*/ 	.byte	0x3f
	.zero		1


	//   ....[93]....
        /*1444*/ 	.word	0x0002b930
        /*1448*/ 	.word	0x00000000
        /*144c*/ 	.word	0x00030830
        /*1450*/ 	.short	0x010a
        /*1452*/ 	.byte	0x3f
	.zero		1


	//   ....[94]....
        /*1454*/ 	.word	0x0002b980
        /*1458*/ 	.word	0x0000000b
        /*145c*/ 	.word	0x00030850
        /*1460*/ 	.short	0x010a
        /*1462*/ 	.byte	0x3f
	.zero		1


	//   ....[95]....
        /*1464*/ 	.word	0x0002b9d0
        /*1468*/ 	.word	0x00000009
        /*146c*/ 	.word	0x00030850
        /*1470*/ 	.short	0x010a
        /*1472*/ 	.byte	0x3f
	.zero		1


	//   ....[96]....
        /*1474*/ 	.word	0x0002bb70
        /*1478*/ 	.word	0x00000017
        /*147c*/ 	.word	0x00030820
        /*1480*/ 	.short	0x010a
        /*1482*/ 	.byte	0x3f
	.zero		1


	//   ....[97]....
        /*1484*/ 	.word	0x0002bbc0
        /*1488*/ 	.word	0x00000003
        /*148c*/ 	.word	0x000308a0
        /*1490*/ 	.short	0x010a
        /*1492*/ 	.byte	0x3f
	.zero		1


	//   ....[98]....
        /*1494*/ 	.word	0x0002bc10
        /*1498*/ 	.word	0x00000003
        /*149c*/ 	.word	0x000308c0
        /*14a0*/ 	.short	0x010a
        /*14a2*/ 	.byte	0x3f
	.zero		1


	//   ....[99]....
        /*14a4*/ 	.word	0x0002bc60
        /*14a8*/ 	.word	0x0000000b
        /*14ac*/ 	.word	0x000308a0
        /*14b0*/ 	.short	0x010a
        /*14b2*/ 	.byte	0x3f
	.zero		1


	//   ....[100]....
        /*14b4*/ 	.word	0x0002bcb0
        /*14b8*/ 	.word	0x0000000b
        /*14bc*/ 	.word	0x000308c0
        /*14c0*/ 	.short	0x010a
        /*14c2*/ 	.byte	0x3f
	.zero		1


	//   ....[101]....
        /*14c4*/ 	.word	0x0002bdd0
        /*14c8*/ 	.word	0x00000007
        /*14cc*/ 	.word	0x00030840
        /*14d0*/ 	.short	0x010a
        /*14d2*/ 	.byte	0x3f
	.zero		1


	//   ....[102]....
        /*14d4*/ 	.word	0x0002d1a0
        /*14d8*/ 	.word	0x00000017
        /*14dc*/ 	.word	0x00030820
        /*14e0*/ 	.short	0x010a
        /*14e2*/ 	.byte	0x3f
	.zero		1


	//   ....[103]....
        /*14e4*/ 	.word	0x0002d1f0
        /*14e8*/ 	.word	0x00000007
        /*14ec*/ 	.word	0x00030840
        /*14f0*/ 	.short	0x010a
        /*14f2*/ 	.byte	0x3f
	.zero		1


	//   ....[104]....
        /*14f4*/ 	.word	0x0002d9c0
        /*14f8*/ 	.word	0x00000006
        /*14fc*/ 	.word	0x00030860
        /*1500*/ 	.short	0x010a
        /*1502*/ 	.byte	0x3f
	.zero		1


	//   ....[105]....
        /*1504*/ 	.word	0x0002e260
        /*1508*/ 	.word	0x00000000
        /*150c*/ 	.word	0x00030860
        /*1510*/ 	.short	0x010a
        /*1512*/ 	.byte	0x3f
	.zero		1


	//   ....[106]....
        /*1514*/ 	.word	0x0002f3f0
        /*1518*/ 	.word	0x00000005
        /*151c*/ 	.word	0x00030820
        /*1520*/ 	.short	0x010a
        /*1522*/ 	.byte	0x3f
	.zero		1


	//   ....[107]....
        /*1524*/ 	.word	0x0002f590
        /*1528*/ 	.word	0x00000003
        /*152c*/ 	.word	0x00030840
        /*1530*/ 	.short	0x010a
        /*1532*/ 	.byte	0x3f
	.zero		1


	//   ....[108]....
        /*1534*/ 	.word	0x0002f5e0
        /*1538*/ 	.word	0x00000005
        /*153c*/ 	.word	0x00030840
        /*1540*/ 	.short	0x010a
        /*1542*/ 	.byte	0x3f
	.zero		1


	//   ....[109]....
        /*1544*/ 	.word	0x0002f630
        /*1548*/ 	.word	0x00000003
        /*154c*/ 	.word	0x00030860
        /*1550*/ 	.short	0x010a
        /*1552*/ 	.byte	0x3f
	.zero		1


	//----- nvinfo : EIATTR_NUM_MBARRIERS
	.align		4
.L_237:
        /*1554*/ 	.byte	0x03, 0x38
        /*1556*/ 	.short	0x0016


	//----- nvinfo : EIATTR_EXIT_INSTR_OFFSETS
	.align		4
        /*1558*/ 	.byte	0x04, 0x1c
        /*155a*/ 	.short	(.L_239 - .L_238)


	//   ....[0]....
.L_238:
        /*155c*/ 	.word	0x0002a770


	//----- nvinfo : EIATTR_MAX_THREADS
	.align		4
.L_239:
        /*1560*/ 	.byte	0x04, 0x05
        /*1562*/ 	.short	(.L_241 - .L_240)
.L_240:
        /*1564*/ 	.word	0x00000180
        /*1568*/ 	.word	0x00000001
        /*156c*/ 	.word	0x00000001


	//----- nvinfo : EIATTR_CRS_STACK_SIZE
	.align		4
.L_241:
        /*1570*/ 	.byte	0x04, 0x1e
        /*1572*/ 	.short	(.L_243 - .L_242)
.L_242:
        /*1574*/ 	.word	0x00000000


	//----- nvinfo : EIATTR_CBANK_PARAM_SIZE
	.align		4
.L_243:
        /*1578*/ 	.byte	0x03, 0x19
        /*157a*/ 	.short	0x0af0


	//----- nvinfo : EIATTR_PARAM_CBANK
	.align		4
        /*157c*/ 	.byte	0x04, 0x0a
        /*157e*/ 	.short	(.L_245 - .L_244)
	.align		4
.L_244:
        /*1580*/ 	.word	index@(.nv.constant0._ZN7cutlass13device_kernelIN5flash11enable_sm90INS1_16FlashAttnFwdSm90INS1_25CollectiveMainloopFwdSm90ILi2EN4cute5tupleIJNS5_1CILi1EEES8_S8_EEENS6_IJNS7_ILi128EEENS7_ILi96EEENS7_ILi192EEEEEELi192ENS_10bfloat16_tEfNS_4arch4Sm90ELb0ELb1ELb0ELb1ELb1ELb1ELb0ELb1ELb1ELb1ELb0ELb0EEENS1_21CollectiveEpilogueFwdINS6_IJSA_SC_SB_EEES9_SE_SG_Li256ELb1ELb1ELb0ELb0EEENS1_36VarlenDynamicPersistentTileSchedulerILi128ELi96ELi256ELi128ELb0ELb1ELb1ELb1ELb0ELb1EEEEEEEEEvNT_6ParamsE)
        /*1584*/ 	.short	0x0210
        /*1586*/ 	.short	0x0af0


	//----- nvinfo : EIATTR_SW_WAR
	.align		4
.L_245:
        /*1588*/ 	.byte	0x04, 0x36
        /*158a*/ 	.short	(.L_247 - .L_246)
.L_246:
        /*158c*/ 	.word	0x00000008
.L_247:


//--------------------- .nv.info._ZN7cutlass13device_kernelIN5flash11enable_sm90INS1_16FlashAttnFwdSm90INS1_25CollectiveMainloopFwdSm90ILi2EN4cute5tupleIJNS5_1CILi1EEES8_S8_EEENS6_IJNS7_ILi128EEENS7_ILi96EEENS7_ILi192EEEEEELi192ENS_10bfloat16_tEfNS_4arch4Sm90ELb1ELb0ELb0ELb0ELb1ELb0ELb0ELb1ELb1ELb1ELb0ELb0EEENS1_21CollectiveEpilogueFwdINS6_IJSA_SC_SB_EEES9_SE_SG_Li256ELb0ELb1ELb0ELb0EEENS1_30DynamicPersistentTileSchedulerILi256ELi128ELb0ELb1ELb1EEEEEEEEEvNT_6ParamsE --------------------------
	.section	.nv.info._ZN7cutlass13device_kernelIN5flash11enable_sm90INS1_16FlashAttnFwdSm90INS1_25CollectiveMainloopFwdSm90ILi2EN4cute5tupleIJNS5_1CILi1EEES8_S8_EEENS6_IJNS7_ILi128EEENS7_ILi96EEENS7_ILi192EEEEEELi192ENS_10bfloat16_tEfNS_4arch4Sm90ELb1ELb0ELb0ELb0ELb1ELb0ELb0ELb1ELb1ELb1ELb0ELb0EEENS1_21CollectiveEpilogueFwdINS6_IJSA_SC_SB_EEES9_SE_SG_Li256ELb0ELb1ELb0ELb0EEENS1_30DynamicPersistentTileSchedulerILi256ELi128ELb0ELb1ELb1EEEEEEEEEvNT_6ParamsE,"",@"SHT_CUDA_INFO"
	.sectionflags	@""
	.align	4


	//----- nvinfo : EIATTR_CUDA_API_VERSION
	.align		4
        /*0000*/ 	.byte	0x04, 0x37
        /*0002*/ 	.short	(.L_249 - .L_248)
.L_248:
        /*0004*/ 	.word	0x00000082


	//----- nvinfo : EIATTR_KPARAM_INFO
	.align		4
.L_249:
        /*0008*/ 	.byte	0x04, 0x17
        /*000a*/ 	.short	(.L_251 - .L_250)
.L_250:
        /*000c*/ 	.word	0x00000000
        /*0010*/ 	.short	0x0000
        /*0012*/ 	.short	0x0070
        /*0014*/ 	.byte	0x00, 0xf0, 0x01, 0x2a


	//----- nvinfo : EIATTR_SPARSE_MMA_MASK
	.align		4
.L_251:
        /*0018*/ 	.byte	0x03, 0x50
        /*001a*/ 	.short	0x0000


	//----- nvinfo : EIATTR_MAXREG_COUNT
	.align		4
        /*001c*/ 	.byte	0x03, 0x1b
        /*001e*/ 	.short	0x00a8


	//----- nvinfo : EIATTR_NUM_BARRIERS
	.align		4
        /*0020*/ 	.byte	0x02, 0x4c
        /*0022*/ 	.byte	0x09
	.zero		1


	//----- nvinfo : EIATTR_EXTERNS
	.align		4
        /*0024*/ 	.byte	0x04, 0x0f
        /*0026*/ 	.short	(.L_253 - .L_252)


	//   ....[0]....
	.align		4
.L_252:
        /*0028*/ 	.word	index@(__assertfail)


	//----- nvinfo : EIATTR_ANNOTATIONS
	.align		4
.L_253:
        /*002c*/ 	.byte	0x04, 0x55
        /*002e*/ 	.short	(.L_255 - .L_254)


	//   ....[0]....
.L_254:
        /*0030*/ 	.word	0x00000001
        /*0034*/ 	.byte	0xa0, 0x08, 0x00, 0x00, 0x01, 0x00, 0x00, 0x00, 0x60, 0x09, 0x00, 0x00, 0x01, 0x00, 0x00, 0x00
        /*0044*/ 	.byte	0xd0, 0xb3, 0x00, 0x00, 0x01, 0x00, 0x00, 0x00, 0x70, 0xb4, 0x00, 0x00, 0x01, 0x00, 0x00, 0x00
        /*0054*/ 	.byte	0xf0, 0xb4, 0x00, 0x00, 0x01, 0x00, 0x00, 0x00, 0x60, 0xd8, 0x00, 0x00, 0x01, 0x00, 0x00, 0x00
        /*0064*/ 	.byte	0x80, 0xd8, 0x00, 0x00, 0x01, 0x00, 0x00, 0x00, 0x60, 0xf2, 0x00, 0x00, 0x01, 0x00, 0x00, 0x00
        /*0074*/ 	.byte	0x00, 0xf4, 0x00, 0x00


	//----- nvinfo : EIATTR_MERCURY_ISA_VERSION
	.align		4
.L_255:
        /*0078*/ 	.byte	0x03, 0x5f
        /*007a*/ 	.short	0x0101


	//----- nvinfo : EIATTR_INT_WARP_WIDE_INSTR_OFFSETS
	.align		4
        /*007c*/ 	.byte	0x04, 0x31
        /*007e*/ 	.short	(.L_257 - .L_256)


	//   ....[0]....
.L_256:
        /*0080*/ 	.word	0x000000c0


	//   ....[1]....
        /*0084*/ 	.word	0x000000d0


	//   ....[2]....
        /*0088*/ 	.word	0x00000170


	//   ....[3]....
        /*008c*/ 	.word	0x0000bd60


	//   ....[4]....
        /*0090*/ 	.word	0x0000bdf0


	//   ....[5]....
        /*0094*/ 	.word	0x0000e9b0


	//   ....[6]....
        /*0098*/ 	.word	0x0000ea40


	//----- nvinfo : EIATTR_COOP_GROUP_MASK_REGIDS
	.align		4
.L_257:
        /*009c*/ 	.byte	0x04, 0x29
        /*009e*/ 	.short	(.L_259 - .L_258)


	//   ....[0]....
.L_258:
        /*00a0*/ 	.word	0xffffffff


	//   ....[1]....
        /*00a4*/ 	.word	0xffffffff


	//   ....[2]....
        /*00a8*/ 	.word	0xffffffff


	//   ....[3]....
        /*00ac*/ 	.word	0xffffffff


	//   ....[4]....
        /*00b0*/ 	.word	0xffffffff


	//   ....[5]....
        /*00b4*/ 	.word	0xffffffff


	//   ....[6]....
        /*00b8*/ 	.word	0xffffffff


	//   ....[7]....
        /*00bc*/ 	.word	0xffffffff


	//   ....[8]....
        /*00c0*/ 	.word	0xffffffff


	//   ....[9]....
        /*00c4*/ 	.word	0xffffffff


	//   ....[10]....
        /*00c8*/ 	.word	0xffffffff


	//   ....[11]....
        /*00cc*/ 	.word	0xffffffff


	//   ....[12]....
        /*00d0*/ 	.word	0xffffffff


	//   ....[13]....
        /*00d4*/ 	.word	0xffffffff


	//   ....[14]....
        /*00d8*/ 	.word	0xffffffff


	//   ....[15]....
        /*00dc*/ 	.word	0xffffffff


	//   ....[16]....
        /*00e0*/ 	.word	0xffffffff


	//   ....[17]....
        /*00e4*/ 	.word	0xffffffff


	//   ....[18]....
        /*00e8*/ 	.word	0xffffffff


	//   ....[19]....
        /*00ec*/ 	.word	0xffffffff


	//   ....[20]....
        /*00f0*/ 	.word	0xffffffff


	//   ....[21]....
        /*00f4*/ 	.word	0xffffffff


	//   ....[22]....
        /*00f8*/ 	.word	0xffffffff


	//   ....[23]....
        /*00fc*/ 	.word	0xffffffff


	//   ....[24]....
        /*0100*/ 	.word	0xffffffff


	//   ....[25]....
        /*0104*/ 	.word	0xffffffff


	//   ....[26]....
        /*0108*/ 	.word	0xffffffff


	//   ....[27]....
        /*010c*/ 	.word	0xffffffff


	//   ....[28]....
        /*0110*/ 	.word	0xffffffff


	//   ....[29]....
        /*0114*/ 	.word	0xffffffff


	//   ....[30]....
        /*0118*/ 	.word	0xffffffff


	//   ....[31]....
        /*011c*/ 	.word	0xffffffff


	//   ....[32]....
        /*0120*/ 	.word	0xffffffff


	//   ....[33]....
        /*0124*/ 	.word	0xffffffff


	//   ....[34]....
        /*0128*/ 	.word	0xffffffff


	//   ....[35]....
        /*012c*/ 	.word	0xffffffff


	//   ....[36]....
        /*0130*/ 	.word	0xffffffff


	//   ....[37]....
        /*0134*/ 	.word	0xffffffff


	//   ....[38]....
        /*0138*/ 	.word	0xffffffff


	//   ....[39]....
        /*013c*/ 	.word	0xffffffff


	//   ....[40]....
        /*0140*/ 	.word	0xffffffff


	//   ....[41]....
        /*0144*/ 	.word	0xffffffff


	//   ....[42]....
        /*0148*/ 	.word	0xffffffff


	//   ....[43]....
        /*014c*/ 	.word	0xffffffff


	//   ....[44]....
        /*0150*/ 	.word	0xffffffff


	//   ....[45]....
        /*0154*/ 	.word	0xffffffff


	//   ....[46]....
        /*0158*/ 	.word	0xffffffff


	//   ....[47]....
        /*015c*/ 	.word	0xffffffff


	//   ....[48]....
        /*0160*/ 	.word	0xffffffff


	//   ....[49]....
        /*0164*/ 	.word	0xffffffff


	//   ....[50]....
        /*0168*/ 	.word	0xffffffff


	//   ....[51]....
        /*016c*/ 	.word	0xffffffff


	//   ....[52]....
        /*0170*/ 	.word	0xffffffff


	//   ....[53]....
        /*0174*/ 	.word	0xffffffff


	//   ....[54]....
        /*0178*/ 	.word	0xffffffff


	//   ....[55]....
        /*017c*/ 	.word	0xffffffff


	//   ....[56]....
        /*0180*/ 	.word	0xffffffff


	//   ....[57]....
        /*0184*/ 	.word	0xffffffff


	//   ....[58]....
        /*0188*/ 	.word	0xffffffff


	//   ....[59]....
        /*018c*/ 	.word	0xffffffff


	//   ....[60]....
        /*0190*/ 	.word	0xffffffff


	//   ....[61]....
        /*0194*/ 	.word	0xffffffff


	//   ....[62]....
        /*0198*/ 	.word	0xffffffff


	//   ....[63]....
        /*019c*/ 	.word	0xffffffff


	//   ....[64]....
        /*01a0*/ 	.word	0xffffffff


	//   ....[65]....
        /*01a4*/ 	.word	0xffffffff


	//   ....[66]....
        /*01a8*/ 	.word	0xffffffff


	//   ....[67]....
        /*01ac*/ 	.word	0xffffffff


	//   ....[68]....
        /*01b0*/ 	.word	0xffffffff


	//   ....[69]....
        /*01b4*/ 	.word	0xffffffff


	//   ....[70]....
        /*01b8*/ 	.word	0xffffffff


	//   ....[71]....
        /*01bc*/ 	.word	0xffffffff


	//   ....[72]....
        /*01c0*/ 	.word	0xffffffff


	//   ....[73]....
        /*01c4*/ 	.word	0xffffffff


	//   ....[74]....
        /*01c8*/ 	.word	0xffffffff


	//   ....[75]....
        /*01cc*/ 	.word	0xffffffff


	//   ....[76]....
        /*01d0*/ 	.word	0xffffffff


	//   ....[77]....
        /*01d4*/ 	.word	0xffffffff


	//   ....[78]....
        /*01d8*/ 	.word	0xffffffff


	//   ....[79]....
        /*01dc*/ 	.word	0xffffffff


	//   ....[80]....
        /*01e0*/ 	.word	0xffffffff


	//   ....[81]....
        /*01e4*/ 	.word	0xffffffff


	//   ....[82]....
        /*01e8*/ 	.word	0xffffffff


	//   ....[83]....
        /*01ec*/ 	.word	0xffffffff


	//   ....[84]....
        /*01f0*/ 	.word	0xffffffff


	//   ....[85]....
        /*01f4*/ 	.word	0xffffffff


	//   ....[86]....
        /*01f8*/ 	.word	0xffffffff


	//   ....[87]....
        /*01fc*/ 	.word	0xffffffff


	//   ....[88]....
        /*0200*/ 	.word	0xffffffff


	//   ....[89]....
        /*0204*/ 	.word	0xffffffff


	//   ....[90]....
        /*0208*/ 	.word	0xffffffff


	//   ....[91]....
        /*020c*/ 	.word	0xffffffff


	//   ....[92]....
        /*0210*/ 	.word	0xffffffff


	//   ....[93]....
        /*0214*/ 	.word	0xffffffff


	//   ....[94]....
        /*0218*/ 	.word	0xffffffff


	//   ....[95]....
        /*021c*/ 	.word	0xffffffff


	//   ....[96]....
        /*0220*/ 	.word	0xffffffff


	//   ....[97]....
        /*0224*/ 	.word	0xffffffff


	//   ....[98]....
        /*0228*/ 	.word	0xffffffff


	//   ....[99]....
        /*022c*/ 	.word	0xffffffff


	//   ....[100]....
        /*0230*/ 	.word	0xffffffff


	//   ....[101]....
        /*0234*/ 	.word	0xffffffff


	//   ....[102]....
        /*0238*/ 	.word	0xffffffff


	//   ....[103]....
        /*023c*/ 	.word	0xffffffff


	//   ....[104]....
        /*0240*/ 	.word	0xffffffff


	//   ....[105]....
        /*0244*/ 	.word	0xffffffff


	//   ....[106]....
        /*0248*/ 	.word	0xffffffff


	//   ....[107]....
        /*024c*/ 	.word	0xffffffff


	//   ....[108]....
        /*0250*/ 	.word	0xffffffff


	//   ....[109]....
        /*0254*/ 	.word	0xffffffff


	//   ....[110]....
        /*0258*/ 	.word	0xffffffff


	//   ....[111]....
        /*025c*/ 	.word	0xffffffff


	//   ....[112]....
        /*0260*/ 	.word	0xffffffff


	//   ....[113]....
        /*0264*/ 	.word	0xffffffff


	//   ....[114]....
        /*0268*/ 	.word	0x0500000f


	//   ....[115]....
        /*026c*/ 	.word	0x0500000f


	//   ....[116]....
        /*0270*/ 	.word	0x0500000f


	//   ....[117]....
        /*0274*/ 	.word	0x0500000f


	//   ....[118]....
        /*0278*/ 	.word	0x0500000f


	//   ....[119]....
        /*027c*/ 	.word	0x0500000f


	//   ....[120]....
        /*0280*/ 	.word	0x0500000f


	//   ....[121]....
        /*0284*/ 	.word	0x0500000f


	//   ....[122]....
        /*0288*/ 	.word	0x0500000f


	//   ....[123]....
        /*028c*/ 	.word	0x0500000f


	//   ....[124]....
        /*0290*/ 	.word	0x0500000f


	//   ....[125]....
        /*0294*/ 	.word	0x0500000f


	//   ....[126]....
        /*0298*/ 	.word	0x0500000f


	//   ....[127]....
        /*029c*/ 	.word	0x0500000f


	//   ....[128]....
        /*02a0*/ 	.word	0x0500000f


	//   ....[129]....
        /*02a4*/ 	.word	0x0500000f


	//   ....[130]....
        /*02a8*/ 	.word	0x0500000f


	//   ....[131]....
        /*02ac*/ 	.word	0x0500000f


	//   ....[132]....
        /*02b0*/ 	.word	0x0500000f


	//   ....[133]....
        /*02b4*/ 	.word	0x0500000f


	//   ....[134]....
        /*02b8*/ 	.word	0x0500000f


	//   ....[135]....
        /*02bc*/ 	.word	0x0500000f


	//   ....[136]....
        /*02c0*/ 	.word	0x0500000f


	//   ....[137]....
        /*02c4*/ 	.word	0x0500000f


	//   ....[138]....
        /*02c8*/ 	.word	0x0500000f


	//   ....[139]....
        /*02cc*/ 	.word	0x0500000f


	//   ....[140]....
        /*02d0*/ 	.word	0x0500000f


	//   ....[141]....
        /*02d4*/ 	.word	0x0500000f


	//   ....[142]....
        /*02d8*/ 	.word	0x0500000f


	//   ....[143]....
        /*02dc*/ 	.word	0x0500000f


	//   ....[144]....
        /*02e0*/ 	.word	0x0500000f


	//   ....[145]....
        /*02e4*/ 	.word	0x0500000f


	//   ....[146]....
        /*02e8*/ 	.word	0x0500000f


	//   ....[147]....
        /*02ec*/ 	.word	0x0500000f


	//   ....[148]....
        /*02f0*/ 	.word	0x0500000f


	//   ....[149]....
        /*02f4*/ 	.word	0x0500000f


	//   ....[150]....
        /*02f8*/ 	.word	0x0500000f


	//   ....[151]....
        /*02fc*/ 	.word	0x0500000f


	//   ....[152]....
        /*0300*/ 	.word	0x0500000f


	//   ....[153]....
        /*0304*/ 	.word	0x0500000f


	//   ....[154]....
        /*0308*/ 	.word	0x0500000f


	//   ....[155]....
        /*030c*/ 	.word	0x0500000f


	//   ....[156]....
        /*0310*/ 	.word	0x0500000f


	//   ....[157]....
        /*0314*/ 	.word	0x0500000f


	//   ....[158]....
        /*0318*/ 	.word	0x0500000f


	//   ....[159]....
        /*031c*/ 	.word	0x0500000f


	//   ....[160]....
        /*0320*/ 	.word	0x0500000f


	//   ....[161]....
        /*0324*/ 	.word	0x0500000f


	//   ....[162]....
        /*0328*/ 	.word	0x0500000f


	//   ....[163]....
        /*032c*/ 	.word	0x0500000f


	//   ....[164]....
        /*0330*/ 	.word	0x0500000f


	//   ....[165]....
        /*0334*/ 	.word	0x0500000f


	//   ....[166]....
        /*0338*/ 	.word	0x0500000f


	//   ....[167]....
        /*033c*/ 	.word	0x0500000f


	//   ....[168]....
        /*0340*/ 	.word	0x0500000f


	//   ....[169]....
        /*0344*/ 	.word	0x0500000f


	//   ....[170]....
        /*0348*/ 	.word	0x0500000f


	//   ....[171]....
        /*034c*/ 	.word	0x0500000f


	//   ....[172]....
        /*0350*/ 	.word	0x0500000f


	//   ....[173]....
        /*0354*/ 	.word	0x0500000f


	//   ....[174]....
        /*0358*/ 	.word	0x0500000f


	//   ....[175]....
        /*035c*/ 	.word	0x0500000f


	//   ....[176]....
        /*0360*/ 	.word	0x0500000f


	//   ....[177]....
        /*0364*/ 	.word	0x0500000f


	//   ....[178]....
        /*0368*/ 	.word	0x0500000f


	//   ....[179]....
        /*036c*/ 	.word	0x0500000f


	//   ....[180]....
        /*0370*/ 	.word	0x0500000f


	//----- nvinfo : EIATTR_COOP_GROUP_INSTR_OFFSETS
	.align		4
.L_259:
        /*0374*/ 	.byte	0x04, 0x28
        /*0376*/ 	.short	(.L_261 - .L_260)


	//   ....[0]....
.L_260:
        /*0378*/ 	.word	0x00000070


	//   ....[1]....
        /*037c*/ 	.word	0x000000b0


	//   ....[2]....
        /*0380*/ 	.word	0x000002d0


	//   ....[3]....
        /*0384*/ 	.word	0x00000430


	//   ....[4]....
        /*0388*/ 	.word	0x00000550


	//   ....[5]....
        /*038c*/ 	.word	0x000006b0


	//   ....[6]....
        /*0390*/ 	.word	0x00001540


	//   ....[7]....
        /*0394*/ 	.word	0x000020a0


	//   ....[8]....
        /*0398*/ 	.word	0x000020e0


	//   ....[9]....
        /*039c*/ 	.word	0x000027e0


	//   ....[10]....
        /*03a0*/ 	.word	0x000028e0


	//   ....[11]....
        /*03a4*/ 	.word	0x00002f30


	//   ....[12]....
        /*03a8*/ 	.word	0x00002fc0


	//   ....[13]....
        /*03ac*/ 	.word	0x00004950


	//   ....[14]....
        /*03b0*/ 	.word	0x00004e30


	//   ....[15]....
        /*03b4*/ 	.word	0x00004e50


	//   ....[16]....
        /*03b8*/ 	.word	0x00004ec0


	//   ....[17]....
        /*03bc*/ 	.word	0x00005550


	//   ....[18]....
        /*03c0*/ 	.word	0x000055b0


	//   ....[19]....
        /*03c4*/ 	.word	0x00007250


	//   ....[20]....
        /*03c8*/ 	.word	0x00007260


	//   ....[21]....
        /*03cc*/ 	.word	0x00007290


	//   ....[22]....
        /*03d0*/ 	.word	0x000072a0


	//   ....[23]....
        /*03d4*/ 	.word	0x00008590


	//   ....[24]....
        /*03d8*/ 	.word	0x000085c0


	//   ....[25]....
        /*03dc*/ 	.word	0x00008680


	//   ....[26]....
        /*03e0*/ 	.word	0x00008690


	//   ....[27]....
        /*03e4*/ 	.word	0x00009ba0


	//   ....[28]....
        /*03e8*/ 	.word	0x00009c60


	//   ....[29]....
        /*03ec*/ 	.word	0x00009c90


	//   ....[30]....
        /*03f0*/ 	.word	0x00009cc0


	//   ....[31]....
        /*03f4*/ 	.word	0x0000a3f0


	//   ....[32]....
        /*03f8*/ 	.word	0x0000a410


	//   ....[33]....
        /*03fc*/ 	.word	0x0000a520


	//   ....[34]....
        /*0400*/ 	.word	0x0000a540


	//   ....[35]....
        /*0404*/ 	.word	0x0000a640


	//   ....[36]....
        /*0408*/ 	.word	0x0000a660


	//   ....[37]....
        /*040c*/ 	.word	0x0000a770


	//   ....[38]....
        /*0410*/ 	.word	0x0000a790


	//   ....[39]....
        /*0414*/ 	.word	0x0000ae80


	//   ....[40]....
        /*0418*/ 	.word	0x0000aeb0


	//   ....[41]....
        /*041c*/ 	.word	0x0000afc0


	//   ....[42]....
        /*0420*/ 	.word	0x0000afe0


	//   ....[43]....
        /*0424*/ 	.word	0x0000b0e0


	//   ....[44]....
        /*0428*/ 	.word	0x0000b100


	//   ....[45]....
        /*042c*/ 	.word	0x0000b210


	//   ....[46]....
        /*0430*/ 	.word	0x0000b230


	//   ....[47]....
        /*0434*/ 	.word	0x0000b400


	//   ....[48]....
        /*0438*/ 	.word	0x0000c8d0


	//   ....[49]....
        /*043c*/ 	.word	0x0000c8f0


	//   ....[50]....
        /*0440*/ 	.word	0x0000c900


	//   ....[51]....
        /*0444*/ 	.word	0x0000c940


	//   ....[52]....
        /*0448*/ 	.word	0x0000c9d0


	//   ....[53]....
        /*044c*/ 	.word	0x0000c9f0


	//   ....[54]....
        /*0450*/ 	.word	0x0000ca80


	//   ....[55]....
        /*0454*/ 	.word	0x0000caa0


	//   ....[56]....
        /*0458*/ 	.word	0x0000cb30


	//   ....[57]....
        /*045c*/ 	.word	0x0000cb50


	//   ....[58]....
        /*0460*/ 	.word	0x0000cbe0


	//   ....[59]....
        /*0464*/ 	.word	0x0000cc00


	//   ....[60]....
        /*0468*/ 	.word	0x0000d250


	//   ....[61]....
        /*046c*/ 	.word	0x0000d270


	//   ....[62]....
        /*0470*/ 	.word	0x0000d290


	//   ....[63]....
        /*0474*/ 	.word	0x0000d2f0


	//   ....[64]....
        /*0478*/ 	.word	0x0000d370


	//   ....[65]....
        /*047c*/ 	.word	0x0000d3a0


	//   ....[66]....
        /*0480*/ 	.word	0x0000d420


	//   ....[67]....
        /*0484*/ 	.word	0x0000d450


	//   ....[68]....
        /*0488*/ 	.word	0x0000d4d0


	//   ....[69]....
        /*048c*/ 	.word	0x0000d500


	//   ....[70]....
        /*0490*/ 	.word	0x0000d580


	//   ....[71]....
        /*0494*/ 	.word	0x0000d5b0


	//   ....[72]....
        /*0498*/ 	.word	0x0000d630


	//   ....[73]....
        /*049c*/ 	.word	0x0000d660


	//   ....[74]....
        /*04a0*/ 	.word	0x0000d6e0


	//   ....[75]....
        /*04a4*/ 	.word	0x0000d700


	//   ....[76]....
        /*04a8*/ 	.word	0x0000de20


	//   ....[77]....
        /*04ac*/ 	.word	0x0000de50


	//   ....[78]....
        /*04b0*/ 	.word	0x0000de60


	//   ....[79]....
        /*04b4*/ 	.word	0x0000de80


	//   ....[80]....
        /*04b8*/ 	.word	0x0000ded0


	//   ....[81]....
        /*04bc*/ 	.word	0x0000def0


	//   ....[82]....
        /*04c0*/ 	.word	0x0000df50


	//   ....[83]....
        /*04c4*/ 	.word	0x0000df70


	//   ....[84]....
        /*04c8*/ 	.word	0x0000dfc0


	//   ....[85]....
        /*04cc*/ 	.word	0x0000dfe0


	//   ....[86]....
        /*04d0*/ 	.word	0x0000e030


	//   ....[87]....
        /*04d4*/ 	.word	0x0000e050


	//   ....[88]....
        /*04d8*/ 	.word	0x0000e2f0


	//   ....[89]....
        /*04dc*/ 	.word	0x0000e310


	//   ....[90]....
        /*04e0*/ 	.word	0x0000e330


	//   ....[91]....
        /*04e4*/ 	.word	0x0000e3b0


	//   ....[92]....
        /*04e8*/ 	.word	0x0000e3d0


	//   ....[93]....
        /*04ec*/ 	.word	0x0000e450


	//   ....[94]....
        /*04f0*/ 	.word	0x0000e470


	//   ....[95]....
        /*04f4*/ 	.word	0x0000e4f0


	//   ....[96]....
        /*04f8*/ 	.word	0x0000e510


	//   ....[97]....
        /*04fc*/ 	.word	0x0000e590


	//   ....[98]....
        /*0500*/ 	.word	0x0000e5b0


	//   ....[99]....
        /*0504*/ 	.word	0x0000e5c0


	//   ....[100]....
        /*0508*/ 	.word	0x0000eb90


	//   ....[101]....
        /*050c*/ 	.word	0x0000ebb0


	//   ....[102]....
        /*0510*/ 	.word	0x0000ebc0


	//   ....[103]....
        /*0514*/ 	.word	0x0000ebe0


	//   ....[104]....
        /*0518*/ 	.word	0x0000ec80


	//   ....[105]....
        /*051c*/ 	.word	0x0000ecb0


	//   ....[106]....
        /*0520*/ 	.word	0x0000ed20


	//   ....[107]....
        /*0524*/ 	.word	0x0000ed50


	//   ....[108]....
        /*0528*/ 	.word	0x0000edc0


	//   ....[109]....
        /*052c*/ 	.word	0x0000edf0


	//   ....[110]....
        /*0530*/ 	.word	0x0000ee60


	//   ....[111]....
        /*0534*/ 	.word	0x0000ee90


	//   ....[112]....
        /*0538*/ 	.word	0x0000f1a0


	//   ....[113]....
        /*053c*/ 	.word	0x0000f380


	//   ....[114]....
        /*0540*/ 	.word	0x0000f930


	//   ....[115]....
        /*0544*/ 	.word	0x0000fa10


	//   ....[116]....
        /*0548*/ 	.word	0x0000fab0


	//   ....[117]....
        /*054c*/ 	.word	0x0000fb30


	//   ....[118]....
        /*0550*/ 	.word	0x0000fbf0


	//   ....[119]....
        /*0554*/ 	.word	0x0000fc70


	//   ....[120]....
        /*0558*/ 	.word	0x0000fd50


	//   ....[121]....
        /*055c*/ 	.word	0x0000fdd0


	//   ....[122]....
        /*0560*/ 	.word	0x0000feb0


	//   ....[123]....
        /*0564*/ 	.word	0x0000ff30


	//   ....[124]....
        /*0568*/ 	.word	0x00010010


	//   ....[125]....
        /*056c*/ 	.word	0x00010090


	//   ....[126]....
        /*0570*/ 	.word	0x00010160


	//   ....[127]....
        /*0574*/ 	.word	0x000101f0


	//   ....[128]....
        /*0578*/ 	.word	0x00010270


	//   ....[129]....
        /*057c*/ 	.word	0x000102f0


	//   ....[130]....
        /*0580*/ 	.word	0x000103b0


	//   ....[131]....
        /*0584*/ 	.word	0x00010420


	//   ....[132]....
        /*0588*/ 	.word	0x00010510


	//   ....[133]....
        /*058c*/ 	.word	0x00010580


	//   ....[134]....
        /*0590*/ 	.word	0x00010670


	//   ....[135]....
        /*0594*/ 	.word	0x000106e0


	//   ....[136]....
        /*0598*/ 	.word	0x000107d0


	//   ....[137]....
        /*059c*/ 	.word	0x00010840


	//   ....[138]....
        /*05a0*/ 	.word	0x00010930


	//   ....[139]....
        /*05a4*/ 	.word	0x000109a0


	//   ....[140]....
        /*05a8*/ 	.word	0x00010a90


	//   ....[141]....
        /*05ac*/ 	.word	0x00010b00


	//   ....[142]....
        /*05b0*/ 	.word	0x00010bd0


	//   ....[143]....
        /*05b4*/ 	.word	0x00010d00


	//   ....[144]....
        /*05b8*/ 	.word	0x00010da0


	//   ....[145]....
        /*05bc*/ 	.word	0x00010e10


	//   ....[146]....
        /*05c0*/ 	.word	0x00010ed0


	//   ....[147]....
        /*05c4*/ 	.word	0x00010f30


	//   ....[148]....
        /*05c8*/ 	.word	0x00010ff0


	//   ....[149]....
        /*05cc*/ 	.word	0x00011050


	//   ....[150]....
        /*05d0*/ 	.word	0x00011110


	//   ....[151]....
        /*05d4*/ 	.word	0x00011170


	//   ....[152]....
        /*05d8*/ 	.word	0x00011230


	//   ....[153]....
        /*05dc*/ 	.word	0x00011290


	//   ....[154]....
        /*05e0*/ 	.word	0x00011350


	//   ....[155]....
        /*05e4*/ 	.word	0x00011430


	//   ....[156]....
        /*05e8*/ 	.word	0x000114d0


	//   ....[157]....
        /*05ec*/ 	.word	0x00011530


	//   ....[158]....
        /*05f0*/ 	.word	0x00011620


	//   ....[159]....
        /*05f4*/ 	.word	0x00011680


	//   ....[160]....
        /*05f8*/ 	.word	0x00011770


	//   ....[161]....
        /*05fc*/ 	.word	0x000117d0


	//   ....[162]....
        /*0600*/ 	.word	0x000118c0


	//   ....[163]....
        /*0604*/ 	.word	0x00011920


	//   ....[164]....
        /*0608*/ 	.word	0x00011a10


	//   ....[165]....
        /*060c*/ 	.word	0x00011a70


	//   ....[166]....
        /*0610*/ 	.word	0x00011b30


	//   ....[167]....
        /*0614*/ 	.word	0x00011c70


	//   ....[168]....
        /*0618*/ 	.word	0x00011d10


	//   ....[169]....
        /*061c*/ 	.word	0x00011d70


	//   ....[170]....
        /*0620*/ 	.word	0x00011e40


	//   ....[171]....
        /*0624*/ 	.word	0x00011f00


	//   ....[172]....
        /*0628*/ 	.word	0x00011fc0


	//   ....[173]....
        /*062c*/ 	.word	0x00012080


	//   ....[174]....
        /*0630*/ 	.word	0x00012140


	//   ....[175]....
        /*0634*/ 	.word	0x00012200


	//   ....[176]....
        /*0638*/ 	.word	0x000122c0


	//   ....[177]....
        /*063c*/ 	.word	0x00012380


	//   ....[178]....
        /*0640*/ 	.word	0x00012440


	//   ....[179]....
        /*0644*/ 	.word	0x00012530


	//   ....[180]....
        /*0648*/ 	.word	0x00012650


	//----- nvinfo : EIATTR_REG_RECONFIG
	.align		4
.L_261:
        /*064c*/ 	.byte	0x01, 0x54
	.zero		2


	//----- nvinfo : EIATTR_SYSCALL_OFFSETS
	.align		4
        /*0650*/ 	.byte	0x04, 0x46
        /*0652*/ 	.short	(.L_263 - .L_262)


	//   ....[0]....
.L_262:
        /*0654*/ 	.word	0x00001720


	//   ....[1]....
        /*0658*/ 	.word	0x0000bf50


	//   ....[2]....
        /*065c*/ 	.word	0x0000c0a0


	//   ....[3]....
        /*0660*/ 	.word	0x0000c190


	//   ....[4]....
        /*0664*/ 	.word	0x0000cf00


	//----- nvinfo : EIATTR_MBARRIER_INSTR_OFFSETS
	.align		4
.L_263:
        /*0668*/ 	.byte	0x04, 0x39
        /*066a*/ 	.short	(.L_265 - .L_264)


	//   ....[0]....
.L_264:
        /*066c*/ 	.word	0x00000180
        /*0670*/ 	.word	0x000000ff
        /*0674*/ 	.word	0x00030800
        /*0678*/ 	.short	0x0100
        /*067a*/ 	.byte	0x08
	.zero		1


	//   ....[1]....
        /*067c*/ 	.word	0x00000190
        /*0680*/ 	.word	0x000000ff
        /*0684*/ 	.word	0x00030820
        /*0688*/ 	.short	0x0100
        /*068a*/ 	.byte	0x08
	.zero		1


	//   ....[2]....
        /*068c*/ 	.word	0x00000280
        /*0690*/ 	.word	0x000000ff
        /*0694*/ 	.word	0x00030830
        /*0698*/ 	.short	0x0100
        /*069a*/ 	.byte	0x08
	.zero		1


	//   ....[3]....
        /*069c*/ 	.word	0x00000290
        /*06a0*/ 	.word	0x000000ff
        /*06a4*/ 	.word	0x00030840
        /*06a8*/ 	.short	0x0100
        /*06aa*/ 	.byte	0x08
	.zero		1


	//   ....[4]....
        /*06ac*/ 	.word	0x000002a0
        /*06b0*/ 	.word	0x000000ff
        /*06b4*/ 	.word	0x00030838
        /*06b8*/ 	.short	0x0100
        /*06ba*/ 	.byte	0x08
	.zero		1


	//   ....[5]....
        /*06bc*/ 	.word	0x000002b0
        /*06c0*/ 	.word	0x000000ff
        /*06c4*/ 	.word	0x00030848
        /*06c8*/ 	.short	0x0100
        /*06ca*/ 	.byte	0x08
	.zero		1


	//   ....[6]....
        /*06cc*/ 	.word	0x000003e0
        /*06d0*/ 	.word	0x000000ff
        /*06d4*/ 	.word	0x00030850
        /*06d8*/ 	.short	0x0100
        /*06da*/ 	.byte	0x08
	.zero		1


	//   ....[7]....
        /*06dc*/ 	.word	0x000003f0
        /*06e0*/ 	.word	0x000000ff
        /*06e4*/ 	.word	0x00030860
        /*06e8*/ 	.short	0x0100
        /*06ea*/ 	.byte	0x08
	.zero		1


	//   ....[8]....
        /*06ec*/ 	.word	0x00000400
        /*06f0*/ 	.word	0x000000ff
        /*06f4*/ 	.word	0x00030858
        /*06f8*/ 	.short	0x0100
        /*06fa*/ 	.byte	0x08
	.zero		1


	//   ....[9]....
        /*06fc*/ 	.word	0x00000410
        /*0700*/ 	.word	0x000000ff
        /*0704*/ 	.word	0x00030868
        /*0708*/ 	.short	0x0100
        /*070a*/ 	.byte	0x08
	.zero		1


	//   ....[10]....
        /*070c*/ 	.word	0x00000500
        /*0710*/ 	.word	0x000000ff
        /*0714*/ 	.word	0x00030870
        /*0718*/ 	.short	0x0100
        /*071a*/ 	.byte	0x06
	.zero		1


	//   ....[11]....
        /*071c*/ 	.word	0x00000510
        /*0720*/ 	.word	0x000000ff
        /*0724*/ 	.word	0x00030880
        /*0728*/ 	.short	0x0100
        /*072a*/ 	.byte	0x06
	.zero		1


	//   ....[12]....
        /*072c*/ 	.word	0x00000520
        /*0730*/ 	.word	0x000000ff
        /*0734*/ 	.word	0x00030878
        /*0738*/ 	.short	0x0100
        /*073a*/ 	.byte	0x06
	.zero		1


	//   ....[13]....
        /*073c*/ 	.word	0x00000530
        /*0740*/ 	.word	0x000000ff
        /*0744*/ 	.word	0x00030888
        /*0748*/ 	.short	0x0100
        /*074a*/ 	.byte	0x06
	.zero		1


	//   ....[14]....
        /*074c*/ 	.word	0x00000660
        /*0750*/ 	.word	0x000000ff
        /*0754*/ 	.word	0x00030890
        /*0758*/ 	.short	0x0100
        /*075a*/ 	.byte	0x08
	.zero		1


	//   ....[15]....
        /*075c*/ 	.word	0x00000670
        /*0760*/ 	.word	0x000000ff
        /*0764*/ 	.word	0x000308a0
        /*0768*/ 	.short	0x0100
        /*076a*/ 	.byte	0x08
	.zero		1


	//   ....[16]....
        /*076c*/ 	.word	0x00000680
        /*0770*/ 	.word	0x000000ff
        /*0774*/ 	.word	0x00030898
        /*0778*/ 	.short	0x0100
        /*077a*/ 	.byte	0x08
	.zero		1


	//   ....[17]....
        /*077c*/ 	.word	0x00000690
        /*0780*/ 	.word	0x000000ff
        /*0784*/ 	.word	0x000308a8
        /*0788*/ 	.short	0x0100
        /*078a*/ 	.byte	0x08
	.zero		1


	//   ....[18]....
        /*078c*/ 	.word	0x000007d0
        /*0790*/ 	.word	0x000000ff
        /*0794*/ 	.word	0x000308b0
        /*0798*/ 	.short	0x0100
        /*079a*/ 	.byte	0x08
	.zero		1


	//   ....[19]....
        /*079c*/ 	.word	0x000007e0
        /*07a0*/ 	.word	0x000000ff
        /*07a4*/ 	.word	0x000308c0
        /*07a8*/ 	.short	0x0100
        /*07aa*/ 	.byte	0x08
	.zero		1


	//   ....[20]....
        /*07ac*/ 	.word	0x000007f0
        /*07b0*/ 	.word	0x000000ff
        /*07b4*/ 	.word	0x000308b8
        /*07b8*/ 	.short	0x0100
        /*07ba*/ 	.byte	0x08
	.zero		1


	//   ....[21]....
        /*07bc*/ 	.word	0x00000800
        /*07c0*/ 	.word	0x000000ff
        /*07c4*/ 	.word	0x000308c8
        /*07c8*/ 	.short	0x0100
        /*07ca*/ 	.byte	0x08
	.zero		1


	//   ....[22]....
        /*07cc*/ 	.word	0x000017c0
        /*07d0*/ 	.word	0x000000ff
        /*07d4*/ 	.word	0x00030800
        /*07d8*/ 	.short	0x010a
        /*07da*/ 	.byte	0x28
	.zero		1


	//   ....[23]....
        /*07dc*/ 	.word	0x00001840
        /*07e0*/ 	.word	0x00000000
        /*07e4*/ 	.word	0x00030830
        /*07e8*/ 	.short	0x010a
        /*07ea*/ 	.byte	0x3f
	.zero		1


	//   ....[24]....
        /*07ec*/ 	.word	0x00001880
        /*07f0*/ 	.word	0x00000000
        /*07f4*/ 	.word	0x00030830
        /*07f8*/ 	.short	0x010a
        /*07fa*/ 	.byte	0x3f
	.zero		1


	//   ....[25]....
        /*07fc*/ 	.word	0x000023a0
        /*0800*/ 	.word	0x000000ff
        /*0804*/ 	.word	0x00000000
        /*0808*/ 	.short	0x0101
        /*080a*/ 	.byte	0x05
	.zero		1


	//   ....[26]....
        /*080c*/ 	.word	0x00003a50
        /*0810*/ 	.word	0x000000ff
        /*0814*/ 	.word	0x00030830
        /*0818*/ 	.short	0x010a
        /*081a*/ 	.byte	0x07
	.zero		1


	//   ....[27]....
        /*081c*/ 	.word	0x00003a90
        /*0820*/ 	.word	0x000000ff
        /*0824*/ 	.word	0x00030830
        /*0828*/ 	.short	0x010a
        /*082a*/ 	.byte	0x07
	.zero		1


	//   ....[28]....
        /*082c*/ 	.word	0x000045d0
        /*0830*/ 	.word	0x000000ff
        /*0834*/ 	.word	0x00030850
        /*0838*/ 	.short	0x010a
        /*083a*/ 	.byte	0x0a
	.zero		1


	//   ....[29]....
        /*083c*/ 	.word	0x00004610
        /*0840*/ 	.word	0x000000ff
        /*0844*/ 	.word	0x00030850
        /*0848*/ 	.short	0x010a
        /*084a*/ 	.byte	0x0a
	.zero		1


	//   ....[30]....
        /*084c*/ 	.word	0x000049a0
        /*0850*/ 	.word	0x000000ff
        /*0854*/ 	.word	0x00000000
        /*0858*/ 	.short	0x0101
        /*085a*/ 	.byte	0x07
	.zero		1


	//   ....[31]....
        /*085c*/ 	.word	0x00005ee0
        /*0860*/ 	.word	0x000000ff
        /*0864*/ 	.word	0x00000000
        /*0868*/ 	.short	0x0101
        /*086a*/ 	.byte	0x0a
	.zero		1


	//   ....[32]....
        /*086c*/ 	.word	0x000060c0
        /*0870*/ 	.word	0x000000ff
        /*0874*/ 	.word	0x00030830
        /*0878*/ 	.short	0x010a
        /*087a*/ 	.byte	0x07
	.zero		1


	//   ....[33]....
        /*087c*/ 	.word	0x00006100
        /*0880*/ 	.word	0x000000ff
        /*0884*/ 	.word	0x00030830
        /*0888*/ 	.short	0x010a
        /*088a*/ 	.byte	0x07
	.zero		1


	//   ....[34]....
        /*088c*/ 	.word	0x00006c40
        /*0890*/ 	.word	0x000000ff
        /*0894*/ 	.word	0x00030850
        /*0898*/ 	.short	0x010a
        /*089a*/ 	.byte	0x0e
	.zero		1


	//   ....[35]....
        /*089c*/ 	.word	0x00006c80
        /*08a0*/ 	.word	0x000000ff
        /*08a4*/ 	.word	0x00030850
        /*08a8*/ 	.short	0x010a
        /*08aa*/ 	.byte	0x0e
	.zero		1


	//   ....[36]....
        /*08ac*/ 	.word	0x00007070
        /*08b0*/ 	.word	0x000000ff
        /*08b4*/ 	.word	0x00000000
        /*08b8*/ 	.short	0x0101
        /*08ba*/ 	.byte	0x05
	.zero		1


	//   ....[37]....
        /*08bc*/ 	.word	0x00007dd0
        /*08c0*/ 	.word	0x000000ff
        /*08c4*/ 	.word	0x00000000
        /*08c8*/ 	.short	0x0101
        /*08ca*/ 	.byte	0x0e
	.zero		1


	//   ....[38]....
        /*08cc*/ 	.word	0x00008500
        /*08d0*/ 	.word	0x000000ff
        /*08d4*/ 	.word	0x00030850
        /*08d8*/ 	.short	0x010a
        /*08da*/ 	.byte	0x05
	.zero		1


	//   ....[39]....
        /*08dc*/ 	.word	0x00008540
        /*08e0*/ 	.word	0x000000ff
        /*08e4*/ 	.word	0x00030850
        /*08e8*/ 	.short	0x010a
        /*08ea*/ 	.byte	0x05
	.zero		1


	//   ....[40]....
        /*08ec*/ 	.word	0x00008b70
        /*08f0*/ 	.word	0x000000ff
        /*08f4*/ 	.word	0x00000000
        /*08f8*/ 	.short	0x0101
        /*08fa*/ 	.byte	0x04
	.zero		1


	//   ....[41]....
        /*08fc*/ 	.word	0x0000a3e0
        /*0900*/ 	.word	0x00000034
        /*0904*/ 	.word	0x00000000
        /*0908*/ 	.short	0x0101
        /*090a*/ 	.byte	0x3f
	.zero		1


	//   ....[42]....
        /*090c*/ 	.word	0x0000c6e0
        /*0910*/ 	.word	0x00000000
        /*0914*/ 	.word	0x00030840
        /*0918*/ 	.short	0x010a
        /*091a*/ 	.byte	0x3f
	.zero		1


	//   ....[43]....
        /*091c*/ 	.word	0x0000ccf0
        /*0920*/ 	.word	0x00000000
        /*0924*/ 	.word	0x00030830
        /*0928*/ 	.short	0x0107
        /*092a*/ 	.byte	0x3f
	.zero		1


	//   ....[44]....
        /*092c*/ 	.word	0x0000cda0
        /*0930*/ 	.word	0x00000000
        /*0934*/ 	.word	0x00030830
        /*0938*/ 	.short	0x0101
        /*093a*/ 	.byte	0x3f
	.zero		1


	//   ....[45]....
        /*093c*/ 	.word	0x0000d7f0
        /*0940*/ 	.word	0x00000011
        /*0944*/ 	.word	0x00030800
        /*0948*/ 	.short	0x0107
        /*094a*/ 	.byte	0x3f
	.zero		1


	//   ....[46]....
        /*094c*/ 	.word	0x0000d8e0
        /*0950*/ 	.word	0x00000011
        /*0954*/ 	.word	0x00030800
        /*0958*/ 	.short	0x0101
        /*095a*/ 	.byte	0x3f
	.zero		1


	//   ....[47]....
        /*095c*/ 	.word	0x0000d900
        /*0960*/ 	.word	0x00000011
        /*0964*/ 	.word	0x00030820
        /*0968*/ 	.short	0x010a
        /*096a*/ 	.byte	0x3f
	.zero		1


	//   ....[48]....
        /*096c*/ 	.word	0x0000dc50
        /*0970*/ 	.word	0x00000006
        /*0974*/ 	.word	0x00030840
        /*0978*/ 	.short	0x010a
        /*097a*/ 	.byte	0x3f
	.zero		1


	//   ....[49]....
        /*097c*/ 	.word	0x0000e120
        /*0980*/ 	.word	0x00000006
        /*0984*/ 	.word	0x00030830
        /*0988*/ 	.short	0x0107
        /*098a*/ 	.byte	0x3f
	.zero		1


	//   ....[50]....
        /*098c*/ 	.word	0x0000e1d0
        /*0990*/ 	.word	0x00000006
        /*0994*/ 	.word	0x00030830
        /*0998*/ 	.short	0x0101
        /*099a*/ 	.byte	0x3f
	.zero		1


	//   ....[51]....
        /*099c*/ 	.word	0x0000e230
        /*09a0*/ 	.word	0x00000006
        /*09a4*/ 	.word	0x00030860
        /*09a8*/ 	.short	0x010a
        /*09aa*/ 	.byte	0x3f
	.zero		1


	//   ....[52]....
        /*09ac*/ 	.word	0x0000e790
        /*09b0*/ 	.word	0x00000006
        /*09b4*/ 	.word	0x00030850
        /*09b8*/ 	.short	0x0107
        /*09ba*/ 	.byte	0x3f
	.zero		1


	//   ....[53]....
        /*09bc*/ 	.word	0x0000e8e0
        /*09c0*/ 	.word	0x00000006
        /*09c4*/ 	.word	0x00030850
        /*09c8*/ 	.short	0x0101
        /*09ca*/ 	.byte	0x3f
	.zero		1


	//   ....[54]....
        /*09cc*/ 	.word	0x0000eaf0
        /*09d0*/ 	.word	0x00000004
        /*09d4*/ 	.word	0x00030860
        /*09d8*/ 	.short	0x010a
        /*09da*/ 	.byte	0x3f
	.zero		1


	//   ....[55]....
        /*09dc*/ 	.word	0x0000efb0
        /*09e0*/ 	.word	0x00000004
        /*09e4*/ 	.word	0x00030850
        /*09e8*/ 	.short	0x0107
        /*09ea*/ 	.byte	0x3f
	.zero		1


	//   ....[56]....
        /*09ec*/ 	.word	0x0000f060
        /*09f0*/ 	.word	0x00000004
        /*09f4*/ 	.word	0x00030850
        /*09f8*/ 	.short	0x0101
        /*09fa*/ 	.byte	0x3f
	.zero		1


	//   ....[57]....
        /*09fc*/ 	.word	0x0000f300
        /*0a00*/ 	.word	0x00000004
        /*0a04*/ 	.word	0x00030820
        /*0a08*/ 	.short	0x010a
        /*0a0a*/ 	.byte	0x3f
	.zero		1


	//   ....[58]....
        /*0a0c*/ 	.word	0x0000f4a0
        /*0a10*/ 	.word	0x00000005
        /*0a14*/ 	.word	0x00030840
        /*0a18*/ 	.short	0x010a
        /*0a1a*/ 	.byte	0x3f
	.zero		1


	//   ....[59]....
        /*0a1c*/ 	.word	0x0000f540
        /*0a20*/ 	.word	0x00000017
        /*0a24*/ 	.word	0x00030840
        /*0a28*/ 	.short	0x010a
        /*0a2a*/ 	.byte	0x3f
	.zero		1


	//   ....[60]....
        /*0a2c*/ 	.word	0x0000f580
        /*0a30*/ 	.word	0x00000005
        /*0a34*/ 	.word	0x00030860
        /*0a38*/ 	.short	0x010a
        /*0a3a*/ 	.byte	0x3f
	.zero		1


	//   ....[61]....
        /*0a3c*/ 	.word	0x0000f5c0
        /*0a40*/ 	.word	0x00000017
        /*0a44*/ 	.word	0x00030860
        /*0a48*/ 	.short	0x010a
        /*0a4a*/ 	.byte	0x3f
	.zero		1


	//   ....[62]....
        /*0a4c*/ 	.word	0x0000f630
        /*0a50*/ 	.word	0x00000003
        /*0a54*/ 	.word	0x00030800
        /*0a58*/ 	.short	0x010a
        /*0a5a*/ 	.byte	0x3f
	.zero		1


	//   ....[63]....
        /*0a5c*/ 	.word	0x0000f680
        /*0a60*/ 	.word	0x00000000
        /*0a64*/ 	.word	0x00030830
        /*0a68*/ 	.short	0x010a
        /*0a6a*/ 	.byte	0x3f
	.zero		1


	//   ....[64]....
        /*0a6c*/ 	.word	0x0000f6e0
        /*0a70*/ 	.word	0x00000004
        /*0a74*/ 	.word	0x00030830
        /*0a78*/ 	.short	0x010a
        /*0a7a*/ 	.byte	0x3f
	.zero		1


	//   ....[65]....
        /*0a7c*/ 	.word	0x0000f740
        /*0a80*/ 	.word	0x00000003
        /*0a84*/ 	.word	0x00030850
        /*0a88*/ 	.short	0x010a
        /*0a8a*/ 	.byte	0x3f
	.zero		1


	//   ....[66]....
        /*0a8c*/ 	.word	0x0000f7a0
        /*0a90*/ 	.word	0x00000004
        /*0a94*/ 	.word	0x00030830
        /*0a98*/ 	.short	0x010a
        /*0a9a*/ 	.byte	0x3f
	.zero		1


	//   ....[67]....
        /*0a9c*/ 	.word	0x0000f800
        /*0aa0*/ 	.word	0x00000003
        /*0aa4*/ 	.word	0x00030850
        /*0aa8*/ 	.short	0x010a
        /*0aaa*/ 	.byte	0x3f
	.zero		1


	//   ....[68]....
        /*0aac*/ 	.word	0x0000f860
        /*0ab0*/ 	.word	0x00000007
        /*0ab4*/ 	.word	0x00030850
        /*0ab8*/ 	.short	0x010a
        /*0aba*/ 	.byte	0x3f
	.zero		1


	//   ....[69]....
        /*0abc*/ 	.word	0x0000f960
        /*0ac0*/ 	.word	0x00000000
        /*0ac4*/ 	.word	0x00030840
        /*0ac8*/ 	.short	0x010a
        /*0aca*/ 	.byte	0x3f
	.zero		1


	//   ....[70]....
        /*0acc*/ 	.word	0x00010c00
        /*0ad0*/ 	.word	0x00000011
        /*0ad4*/ 	.word	0x00030820
        /*0ad8*/ 	.short	0x010a
        /*0ada*/ 	.byte	0x3f
	.zero		1


	//   ....[71]....
        /*0adc*/ 	.word	0x00010c50
        /*0ae0*/ 	.word	0x00000006
        /*0ae4*/ 	.word	0x00030840
        /*0ae8*/ 	.short	0x010a
        /*0aea*/ 	.byte	0x3f
	.zero		1


	//   ....[72]....
        /*0aec*/ 	.word	0x00011380
        /*0af0*/ 	.word	0x00000006
        /*0af4*/ 	.word	0x00030860
        /*0af8*/ 	.short	0x010a
        /*0afa*/ 	.byte	0x3f
	.zero		1


	//   ....[73]....
        /*0afc*/ 	.word	0x00011bc0
        /*0b00*/ 	.word	0x00000004
        /*0b04*/ 	.word	0x00030860
        /*0b08*/ 	.short	0x010a
        /*0b0a*/ 	.byte	0x3f
	.zero		1


	//   ....[74]....
        /*0b0c*/ 	.word	0x00012570
        /*0b10*/ 	.word	0x00000004
        /*0b14*/ 	.word	0x00030820
        /*0b18*/ 	.short	0x010a
        /*0b1a*/ 	.byte	0x3f
	.zero		1


	//   ....[75]....
        /*0b1c*/ 	.word	0x00012710
        /*0b20*/ 	.word	0x00000005
        /*0b24*/ 	.word	0x00030840
        /*0b28*/ 	.short	0x010a
        /*0b2a*/ 	.byte	0x3f
	.zero		1


	//   ....[76]....
        /*0b2c*/ 	.word	0x00012760
        /*0b30*/ 	.word	0x00000017
        /*0b34*/ 	.word	0x00030840
        /*0b38*/ 	.short	0x010a
        /*0b3a*/ 	.byte	0x3f
	.zero		1


	//   ....[77]....
        /*0b3c*/ 	.word	0x000127b0
        /*0b40*/ 	.word	0x00000005
        /*0b44*/ 	.word	0x00030860
        /*0b48*/ 	.short	0x010a
        /*0b4a*/ 	.byte	0x3f
	.zero		1


	//----- nvinfo : EIATTR_NUM_MBARRIERS
	.align		4
.L_265:
        /*0b4c*/ 	.byte	0x03, 0x38
        /*0b4e*/ 	.short	0x0016


	//----- nvinfo : EIATTR_EXIT_INSTR_OFFSETS
	.align		4
        /*0b50*/ 	.byte	0x04, 0x1c
        /*0b52*/ 	.short	(.L_267 - .L_266)


	//   ....[0]....
.L_266:
        /*0b54*/ 	.word	0x00000950


	//   ....[1]....
        /*0b58*/ 	.word	0x0000b370


	//   ....[2]....
        /*0b5c*/ 	.word	0x0000f610


	//----- nvinfo : EIATTR_MAX_THREADS
	.align		4
.L_267:
        /*0b60*/ 	.byte	0x04, 0x05
        /*0b62*/ 	.short	(.L_269 - .L_268)
.L_268:
        /*0b64*/ 	.word	0x00000180
        /*0b68*/ 	.word	0x00000001
        /*0b6c*/ 	.word	0x00000001


	//----- nvinfo : EIATTR_CRS_STACK_SIZE
	.align		4
.L_269:
        /*0b70*/ 	.byte	0x04, 0x1e
        /*0b72*/ 	.short	(.L_271 - .L_270)
.L_270:
        /*0b74*/ 	.word	0x00000000


	//----- nvinfo : EIATTR_CBANK_PARAM_SIZE
	.align		4
.L_271:
        /*0b78*/ 	.byte	0x03, 0x19
        /*0b7a*/ 	.short	0x0af0


	//----- nvinfo : EIATTR_PARAM_CBANK
	.align		4
        /*0b7c*/ 	.byte	0x04, 0x0a
        /*0b7e*/ 	.short	(.L_273 - .L_272)
	.align		4
.L_272:
        /*0b80*/ 	.word	index@(.nv.constant0._ZN7cutlass13device_kernelIN5flash11enable_sm90INS1_16FlashAttnFwdSm90INS1_25CollectiveMainloopFwdSm90ILi2EN4cute5tupleIJNS5_1CILi1EEES8_S8_EEENS6_IJNS7_ILi128EEENS7_ILi96EEENS7_ILi192EEEEEELi192ENS_10bfloat16_tEfNS_4arch4Sm90ELb1ELb0ELb0ELb0ELb1ELb0ELb0ELb1ELb1ELb1ELb0ELb0EEENS1_21CollectiveEpilogueFwdINS6_IJSA_SC_SB_EEES9_SE_SG_Li256ELb0ELb1ELb0ELb0EEENS1_30DynamicPersistentTileSchedulerILi256ELi128ELb0ELb1ELb1EEEEEEEEEvNT_6ParamsE)
        /*0b84*/ 	.short	0x0210
        /*0b86*/ 	.short	0x0af0


	//----- nvinfo : EIATTR_SW_WAR
	.align		4
.L_273:
        /*0b88*/ 	.byte	0x04, 0x36
        /*0b8a*/ 	.short	(.L_275 - .L_274)
.L_274:
        /*0b8c*/ 	.word	0x00000008
.L_275:


//--------------------- .nv.info._ZN7cutlass13device_kernelIN5flash11enable_sm90INS1_16FlashAttnFwdSm90INS1_25CollectiveMainloopFwdSm90ILi2EN4cute5tupleIJNS5_1CILi1EEES8_S8_EEENS6_IJNS7_ILi128EEENS7_ILi96EEENS7_ILi192EEEEEELi192ENS_10bfloat16_tEfNS_4arch4Sm90ELb1ELb0ELb0ELb1ELb1ELb0ELb0ELb1ELb1ELb1ELb0ELb0EEENS1_21CollectiveEpilogueFwdINS6_IJSA_SC_SB_EEES9_SE_SG_Li256ELb1ELb1ELb0ELb0EEENS1_36VarlenDynamicPersistentTileSchedulerILi128ELi96ELi256ELi128ELb0ELb1ELb1ELb1ELb1ELb1EEEEEEEEEvNT_6ParamsE --------------------------
	.section	.nv.info._ZN7cutlass13device_kernelIN5flash11enable_sm90INS1_16FlashAttnFwdSm90INS1_25CollectiveMainloopFwdSm90ILi2EN4cute5tupleIJNS5_1CILi1EEES8_S8_EEENS6_IJNS7_ILi128EEENS7_ILi96EEENS7_ILi192EEEEEELi192ENS_10bfloat16_tEfNS_4arch4Sm90ELb1ELb0ELb0ELb1ELb1ELb0ELb0ELb1ELb1ELb1ELb0ELb0EEENS1_21CollectiveEpilogueFwdINS6_IJSA_SC_SB_EEES9_SE_SG_Li256ELb1ELb1ELb0ELb0EEENS1_36VarlenDynamicPersistentTileSchedulerILi128ELi96ELi256ELi128ELb0ELb1ELb1ELb1ELb1ELb1EEEEEEEEEvNT_6ParamsE,"",@"SHT_CUDA_INFO"
	.sectionflags	@""
	.align	4


	//----- nvinfo : EIATTR_CUDA_API_VERSION
	.align		4
        /*0000*/ 	.byte	0x04, 0x37
        /*0002*/ 	.short	(.L_277 - .L_276)
.L_276:
        /*0004*/ 	.word	0x00000082


	//----- nvinfo : EIATTR_KPARAM_INFO
	.align		4
.L_277:
        /*0008*/ 	.byte	0x04, 0x17
        /*000a*/ 	.short	(.L_279 - .L_278)
.L_278:
        /*000c*/ 	.word	0x00000000
        /*0010*/ 	.short	0x0000
        /*0012*/ 	.short	0x0070
        /*0014*/ 	.byte	0x00, 0xf0, 0x01, 0x2a


	//----- nvinfo : EIATTR_SPARSE_MMA_MASK
	.align		4
.L_279:
        /*0018*/ 	.byte	0x03, 0x50
        /*001a*/ 	.short	0x0000


	//----- nvinfo : EIATTR_MAXREG_COUNT
	.align		4
        /*001c*/ 	.byte	0x03, 0x1b
        /*001e*/ 	.short	0x00a8


	//----- nvinfo : EIATTR_NUM_BARRIERS
	.align		4
        /*0020*/ 	.byte	0x02, 0x4c
        /*0022*/ 	.byte	0x09
	.zero		1


	//----- nvinfo : EIATTR_EXTERNS
	.align		4
        /*0024*/ 	.byte	0x04, 0x0f
        /*0026*/ 	.short	(.L_281 - .L_280)


	//   ....[0]....
	.align		4
.L_280:
        /*0028*/ 	.word	index@(__assertfail)


	//----- nvinfo : EIATTR_ANNOTATIONS
	.align		4
.L_281:
        /*002c*/ 	.byte	0x04, 0x55
        /*002e*/ 	.short	(.L_283 - .L_282)


	//   ....[0]....
.L_282:
        /* <DEDUP_REMOVED lines=17> */


	//----- nvinfo : EIATTR_MERCURY_ISA_VERSION
	.align		4
.L_283:
        /*0130*/ 	.byte	0x03, 0x5f
        /*0132*/ 	.short	0x0101


	//----- nvinfo : EIATTR_UNUSED_LOAD_BYTE_OFFSET
	.align		4
        /*0134*/ 	.byte	0x04, 0x44
        /*0136*/ 	.short	(.L_285 - .L_284)


	//   ....[0]....
.L_284:
        /*0138*/ 	.word	0x00000950
        /*013c*/ 	.word	0x0000fff0


	//   ....[1]....
        /*0140*/ 	.word	0x00009220
        /*0144*/ 	.word	0x0000fff0


	//----- nvinfo : EIATTR_INT_WARP_WIDE_INSTR_OFFSETS
	.align		4
.L_285:
        /*0148*/ 	.byte	0x04, 0x31
        /*014a*/ 	.short	(.L_287 - .L_286)


	//   ....[0]....
.L_286:
        /*014c*/ 	.word	0x000000c0


	//   ....[1]....
        /*0150*/ 	.word	0x000000d0


	//   ....[2]....
        /*0154*/ 	.word	0x00000170


	//   ....[3]....
        /*0158*/ 	.word	0x0000cd40


	//   ....[4]....
        /*015c*/ 	.word	0x0000cdd0


	//   ....[5]....
        /*0160*/ 	.word	0x0000fc40


	//   ....[6]....
        /*0164*/ 	.word	0x0000fcd0


	//----- nvinfo : EIATTR_COOP_GROUP_MASK_REGIDS
	.align		4
.L_287:
        /*0168*/ 	.byte	0x04, 0x29
        /*016a*/ 	.short	(.L_289 - .L_288)


	//   ....[0]....
.L_288:
        /*016c*/ 	.word	0xffffffff


	//   ....[1]....
        /*0170*/ 	.word	0xffffffff


	//   ....[2]....
        /*0174*/ 	.word	0xffffffff


	//   ....[3]....
        /*0178*/ 	.word	0xffffffff


	//   ....[4]....
        /*017c*/ 	.word	0xffffffff


	//   ....[5]....
        /*0180*/ 	.word	0xffffffff


	//   ....[6]....
        /*0184*/ 	.word	0xffffffff


	//   ....[7]....
        /*0188*/ 	.word	0xffffffff


	//   ....[8]....
        /*018c*/ 	.word	0xffffffff


	//   ....[9]....
        /*0190*/ 	.word	0xffffffff


	//   ....[10]....
        /*0194*/ 	.word	0xffffffff


	//   ....[11]....
        /*0198*/ 	.word	0xffffffff


	//   ....[12]....
        /*019c*/ 	.word	0xffffffff


	//   ....[13]....
        /*01a0*/ 	.word	0xffffffff


	//   ....[14]....
        /*01a4*/ 	.word	0xffffffff


	//   ....[15]....
        /*01a8*/ 	.word	0xffffffff


	//   ....[16]....
        /*01ac*/ 	.word	0xffffffff


	//   ....[17]....
        /*01b0*/ 	.word	0xffffffff


	//   ....[18]....
        /*01b4*/ 	.word	0xffffffff


	//   ....[19]....
        /*01b8*/ 	.word	0xffffffff


	//   ....[20]....
        /*01bc*/ 	.word	0xffffffff


	//   ....[21]....
        /*01c0*/ 	.word	0xffffffff


	//   ....[22]....
        /*01c4*/ 	.word	0xffffffff


	//   ....[23]....
        /*01c8*/ 	.word	0xffffffff


	//   ....[24]....
        /*01cc*/ 	.word	0xffffffff


	//   ....[25]....
        /*01d0*/ 	.word	0xffffffff


	//   ....[26]....
        /*01d4*/ 	.word	0xffffffff


	//   ....[27]....
        /*01d8*/ 	.word	0xffffffff


	//   ....[28]....
        /*01dc*/ 	.word	0xffffffff


	//   ....[29]....
        /*01e0*/ 	.word	0xffffffff


	//   ....[30]....
        /*01e4*/ 	.word	0xffffffff


	//   ....[31]....
        /*01e8*/ 	.word	0xffffffff


	//   ....[32]....
        /*01ec*/ 	.word	0xffffffff


	//   ....[33]....
        /*01f0*/ 	.word	0xffffffff


	//   ....[34]....
        /*01f4*/ 	.word	0xffffffff


	//   ....[35]....
        /*01f8*/ 	.word	0xffffffff


	//   ....[36]....
        /*01fc*/ 	.word	0xffffffff


	//   ....[37]....
        /*0200*/ 	.word	0xffffffff


	//   ....[38]....
        /*0204*/ 	.word	0xffffffff


	//   ....[39]....
        /*0208*/ 	.word	0xffffffff


	//   ....[40]....
        /*020c*/ 	.word	0xffffffff


	//   ....[41]....
        /*0210*/ 	.word	0xffffffff


	//   ....[42]....
        /*0214*/ 	.word	0xffffffff


	//   ....[43]....
        /*0218*/ 	.word	0xffffffff


	//   ....[44]....
        /*021c*/ 	.word	0xffffffff


	//   ....[45]....
        /*0220*/ 	.word	0xffffffff


	//   ....[46]....
        /*0224*/ 	.word	0xffffffff


	//   ....[47]....
        /*0228*/ 	.word	0xffffffff


	//   ....[48]....
        /*022c*/ 	.word	0xffffffff


	//   ....[49]....
        /*0230*/ 	.word	0xffffffff


	//   ....[50]....
        /*0234*/ 	.word	0xffffffff


	//   ....[51]....
        /*0238*/ 	.word	0xffffffff


	//   ....[52]....
        /*023c*/ 	.word	0xffffffff


	//   ....[53]....
        /*0240*/ 	.word	0xffffffff


	//   ....[54]....
        /*0244*/ 	.word	0xffffffff


	//   ....[55]....
        /*0248*/ 	.word	0xffffffff


	//   ....[56]....
        /*024c*/ 	.word	0xffffffff


	//   ....[57]....
        /*0250*/ 	.word	0xffffffff


	//   ....[58]....
        /*0254*/ 	.word	0xffffffff


	//   ....[59]....
        /*0258*/ 	.word	0xffffffff


	//   ....[60]....
        /*025c*/ 	.word	0xffffffff


	//   ....[61]....
        /*0260*/ 	.word	0xffffffff


	//   ....[62]....
        /*0264*/ 	.word	0xffffffff


	//   ....[63]....
        /*0268*/ 	.word	0xffffffff


	//   ....[64]....
        /*026c*/ 	.word	0xffffffff


	//   ....[65]....
        /*0270*/ 	.word	0xffffffff


	//   ....[66]....
        /*0274*/ 	.word	0xffffffff


	//   ....[67]....
        /*0278*/ 	.word	0xffffffff


	//   ....[68]....
        /*027c*/ 	.word	0xffffffff


	//   ....[69]....
        /*0280*/ 	.word	0xffffffff


	//   ....[70]....
        /*0284*/ 	.word	0xffffffff


	//   ....[71]....
        /*0288*/ 	.word	0xffffffff


	//   ....[72]....
        /*028c*/ 	.word	0xffffffff


	//   ....[73]....
        /*0290*/ 	.word	0xffffffff


	//   ....[74]....
        /*0294*/ 	.word	0xffffffff


	//   ....[75]....
        /*0298*/ 	.word	0xffffffff


	//   ....[76]....
        /*029c*/ 	.word	0xffffffff


	//   ....[77]....
        /*02a0*/ 	.word	0xffffffff


	//   ....[78]....
        /*02a4*/ 	.word	0xffffffff


	//   ....[79]....
        /*02a8*/ 	.word	0xffffffff


	//   ....[80]....
        /*02ac*/ 	.word	0xffffffff


	//   ....[81]....
        /*02b0*/ 	.word	0xffffffff


	//   ....[82]....
        /*02b4*/ 	.word	0xffffffff


	//   ....[83]....
        /*02b8*/ 	.word	0xffffffff


	//   ....[84]....
        /*02bc*/ 	.word	0xffffffff


	//   ....[85]....
        /*02c0*/ 	.word	0xffffffff


	//   ....[86]....
        /*02c4*/ 	.word	0xffffffff


	//   ....[87]....
        /*02c8*/ 	.word	0xffffffff


	//   ....[88]....
        /*02cc*/ 	.word	0xffffffff


	//   ....[89]....
        /*02d0*/ 	.word	0xffffffff


	//   ....[90]....
        /*02d4*/ 	.word	0xffffffff


	//   ....[91]....
        /*02d8*/ 	.word	0xffffffff


	//   ....[92]....
        /*02dc*/ 	.word	0xffffffff


	//   ....[93]....
        /*02e0*/ 	.word	0xffffffff


	//   ....[94]....
        /*02e4*/ 	.word	0xffffffff


	//   ....[95]....
        /*02e8*/ 	.word	0xffffffff


	//   ....[96]....
        /*02ec*/ 	.word	0xffffffff


	//   ....[97]....
        /*02f0*/ 	.word	0xffffffff


	//   ....[98]....
        /*02f4*/ 	.word	0xffffffff


	//   ....[99]....
        /*02f8*/ 	.word	0xffffffff


	//   ....[100]....
        /*02fc*/ 	.word	0xffffffff


	//   ....[101]....
        /*0300*/ 	.word	0xffffffff


	//   ....[102]....
        /*0304*/ 	.word	0xffffffff


	//   ....[103]....
        /*0308*/ 	.word	0xffffffff


	//   ....[104]....
        /*030c*/ 	.word	0xffffffff


	//   ....[105]....
        /*0310*/ 	.word	0xffffffff


	//   ....[106]....
        /*0314*/ 	.word	0xffffffff


	//   ....[107]....
        /*0318*/ 	.word	0xffffffff


	//   ....[108]....
        /*031c*/ 	.word	0xffffffff


	//   ....[109]....
        /*0320*/ 	.word	0xffffffff


	//   ....[110]....
        /*0324*/ 	.word	0xffffffff


	//   ....[111]....
        /*0328*/ 	.word	0xffffffff


	//   ....[112]....
        /*032c*/ 	.word	0xffffffff


	//   ....[113]....
        /*0330*/ 	.word	0xffffffff


	//   ....[114]....
        /*0334*/ 	.word	0xffffffff


	//   ....[115]....
        /*0338*/ 	.word	0xffffffff


	//   ....[116]....
        /*033c*/ 	.word	0xffffffff


	//   ....[117]....
        /*0340*/ 	.word	0xffffffff


	//   ....[118]....
        /*0344*/ 	.word	0xffffffff


	//   ....[119]....
        /*0348*/ 	.word	0xffffffff


	//   ....[120]....
        /*034c*/ 	.word	0xffffffff


	//   ....[121]....
        /*0350*/ 	.word	0xffffffff


	//   ....[122]....
        /*0354*/ 	.word	0xffffffff


	//   ....[123]....
        /*0358*/ 	.word	0xffffffff


	//   ....[124]....
        /*035c*/ 	.word	0xffffffff


	//   ....[125]....
        /*0360*/ 	.word	0xffffffff


	//   ....[126]....
        /*0364*/ 	.word	0xffffffff


	//   ....[127]....
        /*0368*/ 	.word	0xffffffff


	//   ....[128]....
        /*036c*/ 	.word	0xffffffff


	//   ....[129]....
        /*0370*/ 	.word	0xffffffff


	//   ....[130]....
        /*0374*/ 	.word	0xffffffff


	//   ....[131]....
        /*0378*/ 	.word	0xffffffff


	//   ....[132]....
        /*037c*/ 	.word	0xffffffff


	//   ....[133]....
        /*0380*/ 	.word	0xffffffff


	//   ....[134]....
        /*0384*/ 	.word	0xffffffff


	//   ....[135]....
        /*0388*/ 	.word	0xffffffff


	//   ....[136]....
        /*038c*/ 	.word	0xffffffff


	//   ....[137]....
        /*0390*/ 	.word	0xffffffff


	//   ....[138]....
        /*0394*/ 	.word	0xffffffff


	//   ....[139]....
        /*0398*/ 	.word	0xffffffff


	//   ....[140]....
        /*039c*/ 	.word	0xffffffff


	//   ....[141]....
        /*03a0*/ 	.word	0xffffffff


	//   ....[142]....
        /*03a4*/ 	.word	0xffffffff


	//   ....[143]....
        /*03a8*/ 	.word	0xffffffff


	//   ....[144]....
        /*03ac*/ 	.word	0xffffffff


	//   ....[145]....
        /*03b0*/ 	.word	0x0500000f


	//   ....[146]....
        /*03b4*/ 	.word	0x0500000f


	//   ....[147]....
        /*03b8*/ 	.word	0x0500000f


	//   ....[148]....
        /*03bc*/ 	.word	0x0500000f


	//   ....[149]....
        /*03c0*/ 	.word	0x0500000f


	//   ....[150]....
        /*03c4*/ 	.word	0x0500000f


	//   ....[151]....
        /*03c8*/ 	.word	0x0500000f


	//   ....[152]....
        /*03cc*/ 	.word	0x0500000f


	//   ....[153]....
        /*03d0*/ 	.word	0x0500000f


	//   ....[154]....
        /*03d4*/ 	.word	0x0500000f


	//   ....[155]....
        /*03d8*/ 	.word	0x0500000f


	//   ....[156]....
        /*03dc*/ 	.word	0x0500000f


	//   ....[157]....
        /*03e0*/ 	.word	0x0500000f


	//   ....[158]....
        /*03e4*/ 	.word	0x0500000f


	//   ....[159]....
        /*03e8*/ 	.word	0x0500000f


	//   ....[160]....
        /*03ec*/ 	.word	0x0500000f


	//   ....[161]....
        /*03f0*/ 	.word	0x0500000f


	//   ....[162]....
        /*03f4*/ 	.word	0x0500000f


	//   ....[163]....
        /*03f8*/ 	.word	0x0500000f


	//   ....[164]....
        /*03fc*/ 	.word	0x0500000f


	//   ....[165]....
        /*0400*/ 	.word	0x0500000f


	//   ....[166]....
        /*0404*/ 	.word	0x0500000f


	//   ....[167]....
        /*0408*/ 	.word	0x0500000f


	//   ....[168]....
        /*040c*/ 	.word	0x0500000f


	//   ....[169]....
        /*0410*/ 	.word	0x0500000f


	//   ....[170]....
        /*0414*/ 	.word	0x0500000f


	//   ....[171]....
        /*0418*/ 	.word	0x0500000f


	//   ....[172]....
        /*041c*/ 	.word	0x0500000f


	//   ....[173]....
        /*0420*/ 	.word	0x0500000f


	//   ....[174]....
        /*0424*/ 	.word	0x0500000f


	//   ....[175]....
        /*0428*/ 	.word	0x0500000f


	//   ....[176]....
        /*042c*/ 	.word	0x0500000f


	//   ....[177]....
        /*0430*/ 	.word	0x0500000f


	//   ....[178]....
        /*0434*/ 	.word	0x0500000f


	//   ....[179]....
        /*0438*/ 	.word	0x0500000f


	//   ....[180]....
        /*043c*/ 	.word	0x0500000f


	//   ....[181]....
        /*0440*/ 	.word	0x0500000f


	//   ....[182]....
        /*0444*/ 	.word	0x0500000f


	//   ....[183]....
        /*0448*/ 	.word	0x0500000f


	//   ....[184]....
        /*044c*/ 	.word	0x0500000f


	//   ....[185]....
        /*0450*/ 	.word	0x0500000f


	//   ....[186]....
        /*0454*/ 	.word	0x0500000f


	//   ....[187]....
        /*0458*/ 	.word	0x0500000f


	//   ....[188]....
        /*045c*/ 	.word	0x0500000f


	//   ....[189]....
        /*0460*/ 	.word	0x0500000f


	//   ....[190]....
        /*0464*/ 	.word	0x0500000f


	//   ....[191]....
        /*0468*/ 	.word	0x0500000f


	//   ....[192]....
        /*046c*/ 	.word	0x0500000f


	//   ....[193]....
        /*0470*/ 	.word	0x0500000f


	//   ....[194]....
        /*0474*/ 	.word	0x0500000f


	//   ....[195]....
        /*0478*/ 	.word	0x0500000f


	//   ....[196]....
        /*047c*/ 	.word	0x0500000f


	//   ....[197]....
        /*0480*/ 	.word	0x0500000f


	//   ....[198]....
        /*0484*/ 	.word	0x0500000f


	//   ....[199]....
        /*0488*/ 	.word	0x0500000f


	//   ....[200]....
        /*048c*/ 	.word	0x0500000f


	//   ....[201]....
        /*0490*/ 	.word	0x0500000f


	//   ....[202]....
        /*0494*/ 	.word	0x0500000f


	//   ....[203]....
        /*0498*/ 	.word	0x0500000f


	//   ....[204]....
        /*049c*/ 	.word	0x0500000f


	//   ....[205]....
        /*04a0*/ 	.word	0x0500000f


	//   ....[206]....
        /*04a4*/ 	.word	0x0500000f


	//   ....[207]....
        /*04a8*/ 	.word	0x0500000f


	//   ....[208]....
        /*04ac*/ 	.word	0x0500000f


	//   ....[209]....
        /*04b0*/ 	.word	0x0500000f


	//   ....[210]....
        /*04b4*/ 	.word	0x0500000f


	//   ....[211]....
        /*04b8*/ 	.word	0x0500000f


	//   ....[212]....
        /*04bc*/ 	.word	0x0500000f


	//   ....[213]....
        /*04c0*/ 	.word	0x0500000f


	//   ....[214]....
        /*04c4*/ 	.word	0x0500000f


	//   ....[215]....
        /*04c8*/ 	.word	0x0500000f


	//   ....[216]....
        /*04cc*/ 	.word	0x0500000f


	//   ....[217]....
        /*04d0*/ 	.word	0x0500000f


	//   ....[218]....
        /*04d4*/ 	.word	0x0500000f


	//   ....[219]....
        /*04d8*/ 	.word	0x0500000f


	//   ....[220]....
        /*04dc*/ 	.word	0x0500000f


	//   ....[221]....
        /*04e0*/ 	.word	0x0500000f


	//   ....[222]....
        /*04e4*/ 	.word	0x0500000f


	//   ....[223]....
        /*04e8*/ 	.word	0x0500000f


	//   ....[224]....
        /*04ec*/ 	.word	0x0500000f


	//   ....[225]....
        /*04f0*/ 	.word	0x0500000f


	//   ....[226]....
        /*04f4*/ 	.word	0x0500000f


	//   ....[227]....
        /*04f8*/ 	.word	0x0500000f


	//----- nvinfo : EIATTR_COOP_GROUP_INSTR_OFFSETS
	.align		4
.L_289:
        /*04fc*/ 	.byte	0x04, 0x28
        /*04fe*/ 	.short	(.L_291 - .L_290)


	//   ....[0]....
.L_290:
        /*0500*/ 	.word	0x00000070


	//   ....[1]....
        /*0504*/ 	.word	0x000000b0


	//   ....[2]....
        /*0508*/ 	.word	0x000002d0


	//   ....[3]....
        /*050c*/ 	.word	0x00000430


	//   ....[4]....
        /*0510*/ 	.word	0x00000550


	//   ....[5]....
        /*0514*/ 	.word	0x000006b0


	//   ....[6]....
        /*0518*/ 	.word	0x00001740


	//   ....[7]....
        /*051c*/ 	.word	0x000022a0


	//   ....[8]....
        /*0520*/ 	.word	0x000022e0


	//   ....[9]....
        /*0524*/ 	.word	0x00002980


	//   ....[10]....
        /*0528*/ 	.word	0x00002a80


	//   ....[11]....
        /*052c*/ 	.word	0x000030e0


	//   ....[12]....
        /*0530*/ 	.word	0x00003170


	//   ....[13]....
        /*0534*/ 	.word	0x00004b00


	//   ....[14]....
        /*0538*/ 	.word	0x00004fd0


	//   ....[15]....
        /*053c*/ 	.word	0x00004ff0


	//   ....[16]....
        /*0540*/ 	.word	0x00005060


	//   ....[17]....
        /*0544*/ 	.word	0x000056f0


	//   ....[18]....
        /*0548*/ 	.word	0x00005750


	//   ....[19]....
        /*054c*/ 	.word	0x000073f0


	//   ....[20]....
        /*0550*/ 	.word	0x00007400


	//   ....[21]....
        /*0554*/ 	.word	0x00007430


	//   ....[22]....
        /*0558*/ 	.word	0x00007440


	//   ....[23]....
        /*055c*/ 	.word	0x00008730


	//   ....[24]....
        /*0560*/ 	.word	0x00008760


	//   ....[25]....
        /*0564*/ 	.word	0x00008820


	//   ....[26]....
        /*0568*/ 	.word	0x00008830


	//   ....[27]....
        /*056c*/ 	.word	0x0000a090


	//   ....[28]....
        /*0570*/ 	.word	0x0000a0c0


	//   ....[29]....
        /*0574*/ 	.word	0x0000a110


	//   ....[30]....
        /*0578*/ 	.word	0x0000a140


	//   ....[31]....
        /*057c*/ 	.word	0x0000a810


	//   ....[32]....
        /*0580*/ 	.word	0x0000a840


	//   ....[33]....
        /*0584*/ 	.word	0x0000a950


	//   ....[34]....
        /*0588*/ 	.word	0x0000a970


	//   ....[35]....
        /*058c*/ 	.word	0x0000aa70


	//   ....[36]....
        /*0590*/ 	.word	0x0000aa90


	//   ....[37]....
        /*0594*/ 	.word	0x0000aba0


	//   ....[38]....
        /*0598*/ 	.word	0x0000abc0


	//   ....[39]....
        /*059c*/ 	.word	0x0000b520


	//   ....[40]....
        /*05a0*/ 	.word	0x0000b540


	//   ....[41]....
        /*05a4*/ 	.word	0x0000b640


	//   ....[42]....
        /*05a8*/ 	.word	0x0000b660


	//   ....[43]....
        /*05ac*/ 	.word	0x0000b760


	//   ....[44]....
        /*05b0*/ 	.word	0x0000b780


	//   ....[45]....
        /*05b4*/ 	.word	0x0000b890


	//   ....[46]....
        /*05b8*/ 	.word	0x0000b8b0


	//   ....[47]....
        /*05bc*/ 	.word	0x0000ba30


	//   ....[48]....
        /*05c0*/ 	.word	0x0000bc00


	//   ....[49]....
        /*05c4*/ 	.word	0x0000bc30


	//   ....[50]....
        /*05c8*/ 	.word	0x0000bc60


	//   ....[51]....
        /*05cc*/ 	.word	0x0000bc90


	//   ....[52]....
        /*05d0*/ 	.word	0x0000bcc0


	//   ....[53]....
        /*05d4*/ 	.word	0x0000bcf0


	//   ....[54]....
        /*05d8*/ 	.word	0x0000be40


	//   ....[55]....
        /*05dc*/ 	.word	0x0000be70


	//   ....[56]....
        /*05e0*/ 	.word	0x0000bea0


	//   ....[57]....
        /*05e4*/ 	.word	0x0000bed0


	//   ....[58]....
        /*05e8*/ 	.word	0x0000bf00


	//   ....[59]....
        /*05ec*/ 	.word	0x0000bf30


	//   ....[60]....
        /*05f0*/ 	.word	0x0000bfc0


	//   ....[61]....
        /*05f4*/ 	.word	0x0000c020


	//   ....[62]....
        /*05f8*/ 	.word	0x0000c0b0


	//   ....[63]....
        /*05fc*/ 	.word	0x0000d930


	//   ....[64]....
        /*0600*/ 	.word	0x0000d950


	//   ....[65]....
        /*0604*/ 	.word	0x0000da00


	//   ....[66]....
        /*0608*/ 	.word	0x0000da20


	//   ....[67]....
        /*060c*/ 	.word	0x0000dac0


	//   ....[68]....
        /*0610*/ 	.word	0x0000dae0


	//   ....[69]....
        /*0614*/ 	.word	0x0000db80


	//   ....[70]....
        /*0618*/ 	.word	0x0000dba0


	//   ....[71]....
        /*061c*/ 	.word	0x0000dc40


	//   ....[72]....
        /*0620*/ 	.word	0x0000dc60


	//   ....[73]....
        /*0624*/ 	.word	0x0000dc70


	//   ....[74]....
        /*0628*/ 	.word	0x0000dd00


	//   ....[75]....
        /*062c*/ 	.word	0x0000e420


	//   ....[76]....
        /*0630*/ 	.word	0x0000e450


	//   ....[77]....
        /*0634*/ 	.word	0x0000e4b0


	//   ....[78]....
        /*0638*/ 	.word	0x0000e510


	//   ....[79]....
        /*063c*/ 	.word	0x0000e560


	//   ....[80]....
        /*0640*/ 	.word	0x0000e5c0


	//   ....[81]....
        /*0644*/ 	.word	0x0000e610


	//   ....[82]....
        /*0648*/ 	.word	0x0000e670


	//   ....[83]....
        /*064c*/ 	.word	0x0000e6b0


	//   ....[84]....
        /*0650*/ 	.word	0x0000e720


	//   ....[85]....
        /*0654*/ 	.word	0x0000e770


	//   ....[86]....
        /*0658*/ 	.word	0x0000e7d0


	//   ....[87]....
        /*065c*/ 	.word	0x0000e810


	//   ....[88]....
        /*0660*/ 	.word	0x0000e870


	//   ....[89]....
        /*0664*/ 	.word	0x0000e890


	//   ....[90]....
        /*0668*/ 	.word	0x0000e8d0


	//   ....[91]....
        /*066c*/ 	.word	0x0000f090


	//   ....[92]....
        /*0670*/ 	.word	0x0000f0d0


	//   ....[93]....
        /*0674*/ 	.word	0x0000f0e0


	//   ....[94]....
        /*0678*/ 	.word	0x0000f140


	//   ....[95]....
        /*067c*/ 	.word	0x0000f150


	//   ....[96]....
        /*0680*/ 	.word	0x0000f1b0


	//   ....[97]....
        /*0684*/ 	.word	0x0000f1e0


	//   ....[98]....
        /*0688*/ 	.word	0x0000f220


	//   ....[99]....
        /*068c*/ 	.word	0x0000f250


	//   ....[100]....
        /*0690*/ 	.word	0x0000f290


	//   ....[101]....
        /*0694*/ 	.word	0x0000f2c0


	//   ....[102]....
        /*0698*/ 	.word	0x0000f300


	//   ....[103]....
        /*069c*/ 	.word	0x0000f580


	//   ....[104]....
        /*06a0*/ 	.word	0x0000f5a0


	//   ....[105]....
        /*06a4*/ 	.word	0x0000f5b0


	//   ....[106]....
        /*06a8*/ 	.word	0x0000f640


	//   ....[107]....
        /*06ac*/ 	.word	0x0000f650


	//   ....[108]....
        /*06b0*/ 	.word	0x0000f6e0


	//   ....[109]....
        /*06b4*/ 	.word	0x0000f6f0


	//   ....[110]....
        /*06b8*/ 	.word	0x0000f780


	//   ....[111]....
        /*06bc*/ 	.word	0x0000f790


	//   ....[112]....
        /*06c0*/ 	.word	0x0000f820


	//   ....[113]....
        /*06c4*/ 	.word	0x0000f830


	//   ....[114]....
        /*06c8*/ 	.word	0x0000f840


	//   ....[115]....
        /*06cc*/ 	.word	0x0000fe20


	//   ....[116]....
        /*06d0*/ 	.word	0x0000fe60


	//   ....[117]....
        /*06d4*/ 	.word	0x0000fea0


	//   ....[118]....
        /*06d8*/ 	.word	0x0000fed0


	//   ....[119]....
        /*06dc*/ 	.word	0x0000ff60


	//   ....[120]....
        /*06e0*/ 	.word	0x0000ff90


	//   ....[121]....
        /*06e4*/ 	.word	0x00010000


	//   ....[122]....
        /*06e8*/ 	.word	0x00010030


	//   ....[123]....
        /*06ec*/ 	.word	0x000100a0


	//   ....[124]....
        /*06f0*/ 	.word	0x000100d0


	//   ....[125]....
        /*06f4*/ 	.word	0x00010100


	//   ....[126]....
        /*06f8*/ 	.word	0x00010150


	//   ....[127]....
        /*06fc*/ 	.word	0x00010530


	//   ....[128]....
        /*0700*/ 	.word	0x00010560


	//   ....[129]....
        /*0704*/ 	.word	0x00010590


	//   ....[130]....
        /*0708*/ 	.word	0x000105c0


	//   ....[131]....
        /*070c*/ 	.word	0x000105f0


	//   ....[132]....
        /*0710*/ 	.word	0x00010620


	//   ....[133]....
        /*0714*/ 	.word	0x00010650


	//   ....[134]....
        /*0718*/ 	.word	0x00010680


	//   ....[135]....
        /*071c*/ 	.word	0x00010800


	//   ....[136]....
        /*0720*/ 	.word	0x00010830


	//   ....[137]....
        /*0724*/ 	.word	0x00010860


	//   ....[138]....
        /*0728*/ 	.word	0x00010890


	//   ....[139]....
        /*072c*/ 	.word	0x000108c0


	//   ....[140]....
        /*0730*/ 	.word	0x000108f0


	//   ....[141]....
        /*0734*/ 	.word	0x000109b0


	//   ....[142]....
        /*0738*/ 	.word	0x000109d0


	//   ....[143]....
        /*073c*/ 	.word	0x00010a40


	//   ....[144]....
        /*0740*/ 	.word	0x000110e0


	//   ....[145]....
        /*0744*/ 	.word	0x00011690


	//   ....[146]....
        /*0748*/ 	.word	0x00011780


	//   ....[147]....
        /*074c*/ 	.word	0x00011820


	//   ....[148]....
        /*0750*/ 	.word	0x00011880


	//   ....[149]....
        /*0754*/ 	.word	0x00011990


	//   ....[150]....
        /*0758*/ 	.word	0x00011a00


	//   ....[151]....
        /*075c*/ 	.word	0x00011b10


	//   ....[152]....
        /*0760*/ 	.word	0x00011b80


	//   ....[153]....
        /*0764*/ 	.word	0x00011c90


	//   ....[154]....
        /*0768*/ 	.word	0x00011d00


	//   ....[155]....
        /*076c*/ 	.word	0x00011e10


	//   ....[156]....
        /*0770*/ 	.word	0x00011e80


	//   ....[157]....
        /*0774*/ 	.word	0x00011f20


	//   ....[158]....
        /*0778*/ 	.word	0x00012030


	//   ....[159]....
        /*077c*/ 	.word	0x000120a0


	//   ....[160]....
        /*0780*/ 	.word	0x00012120


	//   ....[161]....
        /*0784*/ 	.word	0x000121f0


	//   ....[162]....
        /*0788*/ 	.word	0x00012270


	//   ....[163]....
        /*078c*/ 	.word	0x00012350


	//   ....[164]....
        /*0790*/ 	.word	0x000123d0


	//   ....[165]....
        /*0794*/ 	.word	0x000124b0


	//   ....[166]....
        /*0798*/ 	.word	0x00012530


	//   ....[167]....
        /*079c*/ 	.word	0x00012610


	//   ....[168]....
        /*07a0*/ 	.word	0x00012690


	//   ....[169]....
        /*07a4*/ 	.word	0x00012770


	//   ....[170]....
        /*07a8*/ 	.word	0x000127f0


	//   ....[171]....
        /*07ac*/ 	.word	0x000128c0


	//   ....[172]....
        /*07b0*/ 	.word	0x00012940


	//   ....[173]....
        /*07b4*/ 	.word	0x00012a00


	//   ....[174]....
        /*07b8*/ 	.word	0x00012b30


	//   ....[175]....
        /*07bc*/ 	.word	0x00012bf0


	//   ....[176]....
        /*07c0*/ 	.word	0x00012c70


	//   ....[177]....
        /*07c4*/ 	.word	0x00012d40


	//   ....[178]....
        /*07c8*/ 	.word	0x00012da0


	//   ....[179]....
        /*07cc*/ 	.word	0x00012e70


	//   ....[180]....
        /*07d0*/ 	.word	0x00012ed0


	//   ....[181]....
        /*07d4*/ 	.word	0x00012fa0


	//   ....[182]....
        /*07d8*/ 	.word	0x00013000


	//   ....[183]....
        /*07dc*/ 	.word	0x000130d0


	//   ....[184]....
        /*07e0*/ 	.word	0x00013130


	//   ....[185]....
        /*07e4*/ 	.word	0x00013210


	//   ....[186]....
        /*07e8*/ 	.word	0x00013300


	//   ....[187]....
        /*07ec*/ 	.word	0x000133a0


	//   ....[188]....
        /*07f0*/ 	.word	0x00013400


	//   ....[189]....
        /*07f4*/ 	.word	0x00013500


	//   ....[190]....
        /*07f8*/ 	.word	0x00013560


	//   ....[191]....
        /*07fc*/ 	.word	0x00013660


	//   ....[192]....
        /*0800*/ 	.word	0x000136c0


	//   ....[193]....
        /*0804*/ 	.word	0x000137c0


	//   ....[194]....
        /*0808*/ 	.word	0x00013820


	//   ....[195]....
        /*080c*/ 	.word	0x00013920


	//   ....[196]....
        /*0810*/ 	.word	0x00013980


	//   ....[197]....
        /*0814*/ 	.word	0x00013a50


	//   ....[198]....
        /*0818*/ 	.word	0x00013b90


	//   ....[199]....
        /*081c*/ 	.word	0x00013c40


	//   ....[200]....
        /*0820*/ 	.word	0x00013d10


	//   ....[201]....
        /*0824*/ 	.word	0x00013de0


	//   ....[202]....
        /*0828*/ 	.word	0x00013e40


	//   ....[203]....
        /*082c*/ 	.word	0x00013f30


	//   ....[204]....
        /*0830*/ 	.word	0x00013f90


	//   ....[205]....
        /*0834*/ 	.word	0x00014080


	//   ....[206]....
        /*0838*/ 	.word	0x000140e0


	//   ....[207]....
        /*083c*/ 	.word	0x000141d0


	//   ....[208]....
        /*0840*/ 	.word	0x00014230


	//   ....[209]....
        /*0844*/ 	.word	0x00014310


	//   ....[210]....
        /*0848*/ 	.word	0x000143a0


	//   ....[211]....
        /*084c*/ 	.word	0x00014440


	//   ....[212]....
        /*0850*/ 	.word	0x00014560


	//   ....[213]....
        /*0854*/ 	.word	0x000145d0


	//   ....[214]....
        /*0858*/ 	.word	0x00014640


	//   ....[215]....
        /*085c*/ 	.word	0x000146b0


	//   ....[216]....
        /*0860*/ 	.word	0x00014720


	//   ....[217]....
        /*0864*/ 	.word	0x000147a0


	//   ....[218]....
        /*0868*/ 	.word	0x00014830


	//   ....[219]....
        /*086c*/ 	.word	0x000148c0


	//   ....[220]....
        /*0870*/ 	.word	0x00014930


	//   ....[221]....
        /*0874*/ 	.word	0x000149a0


	//   ....[222]....
        /*0878*/ 	.word	0x00014a10


	//   ....[223]....
        /*087c*/ 	.word	0x00014a90


	//   ....[224]....
        /*0880*/ 	.word	0x00014b00


	//   ....[225]....
        /*0884*/ 	.word	0x00014ba0


	//   ....[226]....
        /*0888*/ 	.word	0x00014c30


	//   ....[227]....
        /*088c*/ 	.word	0x00014d50


	//----- nvinfo : EIATTR_REG_RECONFIG
	.align		4
.L_291:
        /*0890*/ 	.byte	0x01, 0x54
	.zero		2


	//----- nvinfo : EIATTR_SYSCALL_OFFSETS
	.align		4
        /*0894*/ 	.byte	0x04, 0x46
        /*0896*/ 	.short	(.L_293 - .L_292)


	//   ....[0]....
.L_292:
        /*0898*/ 	.word	0x00001920


	//   ....[1]....
        /*089c*/ 	.word	0x0000cf30


	//   ....[2]....
        /*08a0*/ 	.word	0x0000d080


	//   ....[3]....
        /*08a4*/ 	.word	0x0000d170


	//   ....[4]....
        /*08a8*/ 	.word	0x0000e090


	//----- nvinfo : EIATTR_MBARRIER_INSTR_OFFSETS
	.align		4
.L_293:
        /*08ac*/ 	.byte	0x04, 0x39
        /*08ae*/ 	.short	(.L_295 - .L_294)


	//   ....[0]....
.L_294:
        /*08b0*/ 	.word	0x00000180
        /*08b4*/ 	.word	0x000000ff
        /*08b8*/ 	.word	0x00030800
        /*08bc*/ 	.short	0x0100
        /*08be*/ 	.byte	0x08
	.zero		1


	//   ....[1]....
        /*08c0*/ 	.word	0x00000190
        /*08c4*/ 	.word	0x000000ff
        /*08c8*/ 	.word	0x00030820
        /*08cc*/ 	.short	0x0100
        /*08ce*/ 	.byte	0x08
	.zero		1


	//   ....[2]....
        /*08d0*/ 	.word	0x00000280
        /*08d4*/ 	.word	0x000000ff
        /*08d8*/ 	.word	0x00030830
        /*08dc*/ 	.short	0x0100
        /*08de*/ 	.byte	0x08
	.zero		1


	//   ....[3]....
        /*08e0*/ 	.word	0x00000290
        /*08e4*/ 	.word	0x000000ff
        /*08e8*/ 	.word	0x00030840
        /*08ec*/ 	.short	0x0100
        /*08ee*/ 	.byte	0x08
	.zero		1


	//   ....[4]....
        /*08f0*/ 	.word	0x000002a0
        /*08f4*/ 	.word	0x000000ff
        /*08f8*/ 	.word	0x00030838
        /*08fc*/ 	.short	0x0100
        /*08fe*/ 	.byte	0x08
	.zero		1


	//   ....[5]....
        /*0900*/ 	.word	0x000002b0
        /*0904*/ 	.word	0x000000ff
        /*0908*/ 	.word	0x00030848
        /*090c*/ 	.short	0x0100
        /*090e*/ 	.byte	0x08
	.zero		1


	//   ....[6]....
        /*0910*/ 	.word	0x000003e0
        /*0914*/ 	.word	0x000000ff
        /*0918*/ 	.word	0x00030850
        /*091c*/ 	.short	0x0100
        /*091e*/ 	.byte	0x08
	.zero		1


	//   ....[7]....
        /*0920*/ 	.word	0x000003f0
        /*0924*/ 	.word	0x000000ff
        /*0928*/ 	.word	0x00030860
        /*092c*/ 	.short	0x0100
        /*092e*/ 	.byte	0x08
	.zero		1


	//   ....[8]....
        /*0930*/ 	.word	0x00000400
        /*0934*/ 	.word	0x000000ff
        /*0938*/ 	.word	0x00030858
        /*093c*/ 	.short	0x0100
        /*093e*/ 	.byte	0x08
	.zero		1


	//   ....[9]....
        /*0940*/ 	.word	0x00000410
        /*0944*/ 	.word	0x000000ff
        /*0948*/ 	.word	0x00030868
        /*094c*/ 	.short	0x0100
        /*094e*/ 	.byte	0x08
	.zero		1


	//   ....[10]....
        /*0950*/ 	.word	0x00000500
        /*0954*/ 	.word	0x000000ff
        /*0958*/ 	.word	0x00030870
        /*095c*/ 	.short	0x0100
        /*095e*/ 	.byte	0x06
	.zero		1


	//   ....[11]....
        /*0960*/ 	.word	0x00000510
        /*0964*/ 	.word	0x000000ff
        /*0968*/ 	.word	0x00030880
        /*096c*/ 	.short	0x0100
        /*096e*/ 	.byte	0x06
	.zero		1


	//   ....[12]....
        /*0970*/ 	.word	0x00000520
        /*0974*/ 	.word	0x000000ff
        /*0978*/ 	.word	0x00030878
        /*097c*/ 	.short	0x0100
        /*097e*/ 	.byte	0x06
	.zero		1


	//   ....[13]....
        /*0980*/ 	.word	0x00000530
        /*0984*/ 	.word	0x000000ff
        /*0988*/ 	.word	0x00030888
        /*098c*/ 	.short	0x0100
        /*098e*/ 	.byte	0x06
	.zero		1


	//   ....[14]....
        /*0990*/ 	.word	0x00000660
        /*0994*/ 	.word	0x000000ff
        /*0998*/ 	.word	0x00030890
        /*099c*/ 	.short	0x0100
        /*099e*/ 	.byte	0x08
	.zero		1


	//   ....[15]....
        /*09a0*/ 	.word	0x00000670
        /*09a4*/ 	.word	0x000000ff
        /*09a8*/ 	.word	0x000308a0
        /*09ac*/ 	.short	0x0100
        /*09ae*/ 	.byte	0x08
	.zero		1


	//   ....[16]....
        /*09b0*/ 	.word	0x00000680
        /*09b4*/ 	.word	0x000000ff
        /*09b8*/ 	.word	0x00030898
        /*09bc*/ 	.short	0x0100
        /*09be*/ 	.byte	0x08
	.zero		1


	//   ....[17]....
        /*09c0*/ 	.word	0x00000690
        /*09c4*/ 	.word	0x000000ff
        /*09c8*/ 	.word	0x000308a8
        /*09cc*/ 	.short	0x0100
        /*09ce*/ 	.byte	0x08
	.zero		1


	//   ....[18]....
        /*09d0*/ 	.word	0x000007d0
        /*09d4*/ 	.word	0x000000ff
        /*09d8*/ 	.word	0x000308b0
        /*09dc*/ 	.short	0x0100
        /*09de*/ 	.byte	0x08
	.zero		1


	//   ....[19]....
        /*09e0*/ 	.word	0x000007e0
        /*09e4*/ 	.word	0x000000ff
        /*09e8*/ 	.word	0x000308c0
        /*09ec*/ 	.short	0x0100
        /*09ee*/ 	.byte	0x08
	.zero		1


	//   ....[20]....
        /*09f0*/ 	.word	0x000007f0
        /*09f4*/ 	.word	0x000000ff
        /*09f8*/ 	.word	0x000308b8
        /*09fc*/ 	.short	0x0100
        /*09fe*/ 	.byte	0x08
	.zero		1


	//   ....[21]....
        /*0a00*/ 	.word	0x00000800
        /*0a04*/ 	.word	0x000000ff
        /*0a08*/ 	.word	0x000308c8
        /*0a0c*/ 	.short	0x0100
        /*0a0e*/ 	.byte	0x08
	.zero		1


	//   ....[22]....
        /*0a10*/ 	.word	0x000019c0
        /*0a14*/ 	.word	0x000000ff
        /*0a18*/ 	.word	0x00030800
        /*0a1c*/ 	.short	0x010a
        /*0a1e*/ 	.byte	0x28
	.zero		1


	//   ....[23]....
        /*0a20*/ 	.word	0x00001a40
        /*0a24*/ 	.word	0x00000000
        /*0a28*/ 	.word	0x00030830
        /*0a2c*/ 	.short	0x010a
        /*0a2e*/ 	.byte	0x3f
	.zero		1


	//   ....[24]....
        /*0a30*/ 	.word	0x00001a80
        /*0a34*/ 	.word	0x00000000
        /*0a38*/ 	.word	0x00030830
        /*0a3c*/ 	.short	0x010a
        /*0a3e*/ 	.byte	0x3f
	.zero		1


	//   ....[25]....
        /*0a40*/ 	.word	0x00002520
        /*0a44*/ 	.word	0x000000ff
        /*0a48*/ 	.word	0x00000000
        /*0a4c*/ 	.short	0x0101
        /*0a4e*/ 	.byte	0x05
	.zero		1


	//   ....[26]....
        /*0a50*/ 	.word	0x00003bf0
        /*0a54*/ 	.word	0x000000ff
        /*0a58*/ 	.word	0x00030830
        /*0a5c*/ 	.short	0x010a
        /*0a5e*/ 	.byte	0x07
	.zero		1


	//   ....[27]....
        /*0a60*/ 	.word	0x00003c30
        /*0a64*/ 	.word	0x000000ff
        /*0a68*/ 	.word	0x00030830
        /*0a6c*/ 	.short	0x010a
        /*0a6e*/ 	.byte	0x07
	.zero		1


	//   ....[28]....
        /*0a70*/ 	.word	0x00004770
        /*0a74*/ 	.word	0x000000ff
        /*0a78*/ 	.word	0x00030850
        /*0a7c*/ 	.short	0x010a
        /*0a7e*/ 	.byte	0x0a
	.zero		1


	//   ....[29]....
        /*0a80*/ 	.word	0x000047b0
        /*0a84*/ 	.word	0x000000ff
        /*0a88*/ 	.word	0x00030850
        /*0a8c*/ 	.short	0x010a
        /*0a8e*/ 	.byte	0x0a
	.zero		1


	//   ....[30]....
        /*0a90*/ 	.word	0x00004b20
        /*0a94*/ 	.word	0x000000ff
        /*0a98*/ 	.word	0x00000000
        /*0a9c*/ 	.short	0x0101
        /*0a9e*/ 	.byte	0x07
	.zero		1


	//   ....[31]....
        /*0aa0*/ 	.word	0x00006080
        /*0aa4*/ 	.word	0x000000ff
        /*0aa8*/ 	.word	0x00000000
        /*0aac*/ 	.short	0x0101
        /*0aae*/ 	.byte	0x0a
	.zero		1


	//   ....[32]....
        /*0ab0*/ 	.word	0x00006260
        /*0ab4*/ 	.word	0x000000ff
        /*0ab8*/ 	.word	0x00030830
        /*0abc*/ 	.short	0x010a
        /*0abe*/ 	.byte	0x07
	.zero		1


	//   ....[33]....
        /*0ac0*/ 	.word	0x000062a0
        /*0ac4*/ 	.word	0x000000ff
        /*0ac8*/ 	.word	0x00030830
        /*0acc*/ 	.short	0x010a
        /*0ace*/ 	.byte	0x07
	.zero		1


	//   ....[34]....
        /*0ad0*/ 	.word	0x00006de0
        /*0ad4*/ 	.word	0x000000ff
        /*0ad8*/ 	.word	0x00030850
        /*0adc*/ 	.short	0x010a
        /*0ade*/ 	.byte	0x0e
	.zero		1


	//   ....[35]....
        /*0ae0*/ 	.word	0x00006e20
        /*0ae4*/ 	.word	0x000000ff
        /*0ae8*/ 	.word	0x00030850
        /*0aec*/ 	.short	0x010a
        /*0aee*/ 	.byte	0x0e
	.zero		1


	//   ....[36]....
        /*0af0*/ 	.word	0x00007210
        /*0af4*/ 	.word	0x000000ff
        /*0af8*/ 	.word	0x00000000
        /*0afc*/ 	.short	0x0101
        /*0afe*/ 	.byte	0x05
	.zero		1


	//   ....[37]....
        /*0b00*/ 	.word	0x00007f80
        /*0b04*/ 	.word	0x000000ff
        /*0b08*/ 	.word	0x00000000
        /*0b0c*/ 	.short	0x0101
        /*0b0e*/ 	.byte	0x0e
	.zero		1


	//   ....[38]....
        /*0b10*/ 	.word	0x000086a0
        /*0b14*/ 	.word	0x000000ff
        /*0b18*/ 	.word	0x00030850
        /*0b1c*/ 	.short	0x010a
        /*0b1e*/ 	.byte	0x05
	.zero		1


	//   ....[39]....
        /*0b20*/ 	.word	0x000086e0
        /*0b24*/ 	.word	0x000000ff
        /*0b28*/ 	.word	0x00030850
        /*0b2c*/ 	.short	0x010a
        /*0b2e*/ 	.byte	0x05
	.zero		1


	//   ....[40]....
        /*0b30*/ 	.word	0x00008d10
        /*0b34*/ 	.word	0x000000ff
        /*0b38*/ 	.word	0x00000000
        /*0b3c*/ 	.short	0x0101
        /*0b3e*/ 	.byte	0x04
	.zero		1


	//   ....[41]....
        /*0b40*/ 	.word	0x0000a820
        /*0b44*/ 	.word	0x0000002a
        /*0b48*/ 	.word	0x00000000
        /*0b4c*/ 	.short	0x0101
        /*0b4e*/ 	.byte	0x3f
	.zero		1


	//   ....[42]....
        /*0b50*/ 	.word	0x0000d710
        /*0b54*/ 	.word	0x00000007
        /*0b58*/ 	.word	0x00030840
        /*0b5c*/ 	.short	0x010a
        /*0b5e*/ 	.byte	0x3f
	.zero		1


	//   ....[43]....
        /*0b60*/ 	.word	0x0000ddc0
        /*0b64*/ 	.word	0x00000007
        /*0b68*/ 	.word	0x00030830
        /*0b6c*/ 	.short	0x0107
        /*0b6e*/ 	.byte	0x3f
	.zero		1


	//   ....[44]....
        /*0b70*/ 	.word	0x0000de90
        /*0b74*/ 	.word	0x00000007
        /*0b78*/ 	.word	0x00030830
        /*0b7c*/ 	.short	0x0101
        /*0b7e*/ 	.byte	0x3f
	.zero		1


	//   ....[45]....
        /*0b80*/ 	.word	0x0000e9e0
        /*0b84*/ 	.word	0x00000016
        /*0b88*/ 	.word	0x00030800
        /*0b8c*/ 	.short	0x0107
        /*0b8e*/ 	.byte	0x3f
	.zero		1


	//   ....[46]....
        /*0b90*/ 	.word	0x0000eae0
        /*0b94*/ 	.word	0x00000016
        /*0b98*/ 	.word	0x00030800
        /*0b9c*/ 	.short	0x0101
        /*0b9e*/ 	.byte	0x3f
	.zero		1


	//   ....[47]....
        /*0ba0*/ 	.word	0x0000eb00
        /*0ba4*/ 	.word	0x00000016
        /*0ba8*/ 	.word	0x00030820
        /*0bac*/ 	.short	0x010a
        /*0bae*/ 	.byte	0x3f
	.zero		1


	//   ....[48]....
        /*0bb0*/ 	.word	0x0000eed0
        /*0bb4*/ 	.word	0x00000007
        /*0bb8*/ 	.word	0x00030840
        /*0bbc*/ 	.short	0x010a
        /*0bbe*/ 	.byte	0x3f
	.zero		1


	//   ....[49]....
        /*0bc0*/ 	.word	0x0000f3b0
        /*0bc4*/ 	.word	0x00000007
        /*0bc8*/ 	.word	0x00030830
        /*0bcc*/ 	.short	0x0107
        /*0bce*/ 	.byte	0x3f
	.zero		1


	//   ....[50]....
        /*0bd0*/ 	.word	0x0000f460
        /*0bd4*/ 	.word	0x00000007
        /*0bd8*/ 	.word	0x00030830
        /*0bdc*/ 	.short	0x0101
        /*0bde*/ 	.byte	0x3f
	.zero		1


	//   ....[51]....
        /*0be0*/ 	.word	0x0000f4d0
        /*0be4*/ 	.word	0x00000006
        /*0be8*/ 	.word	0x00030860
        /*0bec*/ 	.short	0x010a
        /*0bee*/ 	.byte	0x3f
	.zero		1


	//   ....[52]....
        /*0bf0*/ 	.word	0x0000fa20
        /*0bf4*/ 	.word	0x00000006
        /*0bf8*/ 	.word	0x00030850
        /*0bfc*/ 	.short	0x0107
        /*0bfe*/ 	.byte	0x3f
	.zero		1


	//   ....[53]....
        /*0c00*/ 	.word	0x0000fb70
        /*0c04*/ 	.word	0x00000006
        /*0c08*/ 	.word	0x00030850
        /*0c0c*/ 	.short	0x0101
        /*0c0e*/ 	.byte	0x3f
	.zero		1


	//   ....[54]....
        /*0c10*/ 	.word	0x0000fd70
        /*0c14*/ 	.word	0x00000000
        /*0c18*/ 	.word	0x00030860
        /*0c1c*/ 	.short	0x010a
        /*0c1e*/ 	.byte	0x3f
	.zero		1


	//   ....[55]....
        /*0c20*/ 	.word	0x00010280
        /*0c24*/ 	.word	0x00000000
        /*0c28*/ 	.word	0x00030850
        /*0c2c*/ 	.short	0x0107
        /*0c2e*/ 	.byte	0x3f
	.zero		1


	//   ....[56]....
        /*0c30*/ 	.word	0x00010330
        /*0c34*/ 	.word	0x00000000
        /*0c38*/ 	.word	0x00030850
        /*0c3c*/ 	.short	0x0101
        /*0c3e*/ 	.byte	0x3f
	.zero		1


	//   ....[57]....
        /*0c40*/ 	.word	0x00011060
        /*0c44*/ 	.word	0x00000004
        /*0c48*/ 	.word	0x00030820
        /*0c4c*/ 	.short	0x010a
        /*0c4e*/ 	.byte	0x3f
	.zero		1


	//   ....[58]....
        /*0c50*/ 	.word	0x00011200
        /*0c54*/ 	.word	0x00000005
        /*0c58*/ 	.word	0x00030840
        /*0c5c*/ 	.short	0x010a
        /*0c5e*/ 	.byte	0x3f
	.zero		1


	//   ....[59]....
        /*0c60*/ 	.word	0x000112a0
        /*0c64*/ 	.word	0x0000001b
        /*0c68*/ 	.word	0x00030840
        /*0c6c*/ 	.short	0x010a
        /*0c6e*/ 	.byte	0x3f
	.zero		1


	//   ....[60]....
        /*0c70*/ 	.word	0x000112e0
        /*0c74*/ 	.word	0x00000005
        /*0c78*/ 	.word	0x00030860
        /*0c7c*/ 	.short	0x010a
        /*0c7e*/ 	.byte	0x3f
	.zero		1


	//   ....[61]....
        /*0c80*/ 	.word	0x00011320
        /*0c84*/ 	.word	0x0000001b
        /*0c88*/ 	.word	0x00030860
        /*0c8c*/ 	.short	0x010a
        /*0c8e*/ 	.byte	0x3f
	.zero		1


	//   ....[62]....
        /*0c90*/ 	.word	0x00011390
        /*0c94*/ 	.word	0x00000003
        /*0c98*/ 	.word	0x00030800
        /*0c9c*/ 	.short	0x010a
        /*0c9e*/ 	.byte	0x3f
	.zero		1


	//   ....[63]....
        /*0ca0*/ 	.word	0x000113e0
        /*0ca4*/ 	.word	0x00000000
        /*0ca8*/ 	.word	0x00030830
        /*0cac*/ 	.short	0x010a
        /*0cae*/ 	.byte	0x3f
	.zero		1


	//   ....[64]....
        /*0cb0*/ 	.word	0x00011440
        /*0cb4*/ 	.word	0x00000004
        /*0cb8*/ 	.word	0x00030830
        /*0cbc*/ 	.short	0x010a
        /*0cbe*/ 	.byte	0x3f
	.zero		1


	//   ....[65]....
        /*0cc0*/ 	.word	0x000114a0
        /*0cc4*/ 	.word	0x00000003
        /*0cc8*/ 	.word	0x00030850
        /*0ccc*/ 	.short	0x010a
        /*0cce*/ 	.byte	0x3f
	.zero		1


	//   ....[66]....
        /*0cd0*/ 	.word	0x00011500
        /*0cd4*/ 	.word	0x00000004
        /*0cd8*/ 	.word	0x00030830
        /*0cdc*/ 	.short	0x010a
        /*0cde*/ 	.byte	0x3f
	.zero		1


	//   ....[67]....
        /*0ce0*/ 	.word	0x00011560
        /*0ce4*/ 	.word	0x00000003
        /*0ce8*/ 	.word	0x00030850
        /*0cec*/ 	.short	0x010a
        /*0cee*/ 	.byte	0x3f
	.zero		1


	//   ....[68]....
        /*0cf0*/ 	.word	0x000115c0
        /*0cf4*/ 	.word	0x00000007
        /*0cf8*/ 	.word	0x00030850
        /*0cfc*/ 	.short	0x010a
        /*0cfe*/ 	.byte	0x3f
	.zero		1


	//   ....[69]....
        /*0d00*/ 	.word	0x000116d0
        /*0d04*/ 	.word	0x00000007
        /*0d08*/ 	.word	0x00030840
        /*0d0c*/ 	.short	0x010a
        /*0d0e*/ 	.byte	0x3f
	.zero		1


	//   ....[70]....
        /*0d10*/ 	.word	0x00012a30
        /*0d14*/ 	.word	0x00000016
        /*0d18*/ 	.word	0x00030820
        /*0d1c*/ 	.short	0x010a
        /*0d1e*/ 	.byte	0x3f
	.zero		1


	//   ....[71]....
        /*0d20*/ 	.word	0x00012a80
        /*0d24*/ 	.word	0x00000007
        /*0d28*/ 	.word	0x00030840
        /*0d2c*/ 	.short	0x010a
        /*0d2e*/ 	.byte	0x3f
	.zero		1


	//   ....[72]....
        /*0d30*/ 	.word	0x00013250
        /*0d34*/ 	.word	0x00000006
        /*0d38*/ 	.word	0x00030860
        /*0d3c*/ 	.short	0x010a
        /*0d3e*/ 	.byte	0x3f
	.zero		1


	//   ....[73]....
        /*0d40*/ 	.word	0x00013ae0
        /*0d44*/ 	.word	0x00000000
        /*0d48*/ 	.word	0x00030860
        /*0d4c*/ 	.short	0x010a
        /*0d4e*/ 	.byte	0x3f
	.zero		1


	//   ....[74]....
        /*0d50*/ 	.word	0x00014c70
        /*0d54*/ 	.word	0x00000004
        /*0d58*/ 	.word	0x00030820
        /*0d5c*/ 	.short	0x010a
        /*0d5e*/ 	.byte	0x3f
	.zero		1


	//   ....[75]....
        /*0d60*/ 	.word	0x00014e10
        /*0d64*/ 	.word	0x00000005
        /*0d68*/ 	.word	0x00030840
        /*0d6c*/ 	.short	0x010a
        /*0d6e*/ 	.byte	0x3f
	.zero		1


	//   ....[76]....
        /*0d70*/ 	.word	0x00014e60
        /*0d74*/ 	.word	0x0000001b
        /*0d78*/ 	.word	0x00030840
        /*0d7c*/ 	.short	0x010a
        /*0d7e*/ 	.byte	0x3f
	.zero		1


	//   ....[77]....
        /*0d80*/ 	.word	0x00014eb0
        /*0d84*/ 	.word	0x00000005
        /*0d88*/ 	.word	0x00030860
        /*0d8c*/ 	.short	0x010a
        /*0d8e*/ 	.byte	0x3f
	.zero		1


	//----- nvinfo : EIATTR_NUM_MBARRIERS
	.align		4
.L_295:
        /*0d90*/ 	.byte	0x03, 0x38
        /*0d92*/ 	.short	0x0016


	//----- nvinfo : EIATTR_EXIT_INSTR_OFFSETS
	.align		4
        /*0d94*/ 	.byte	0x04, 0x1c
        /*0d96*/ 	.short	(.L_297 - .L_296)


	//   ....[0]....
.L_296:
        /*0d98*/ 	.word	0x00000990


	//   ....[1]....
        /*0d9c*/ 	.word	0x0000b9e0


	//   ....[2]....
        /*0da0*/ 	.word	0x00011370


	//----- nvinfo : EIATTR_MAX_THREADS
	.align		4
.L_297:
        /*0da4*/ 	.byte	0x04, 0x05
        /*0da6*/ 	.short	(.L_299 - .L_298)
.L_298:
        /*0da8*/ 	.word	0x00000180
        /*0dac*/ 	.word	0x00000001
        /*0db0*/ 	.word	0x00000001


	//----- nvinfo : EIATTR_CRS_STACK_SIZE
	.align		4
.L_299:
        /*0db4*/ 	.byte	0x04, 0x1e
        /*0db6*/ 	.short	(.L_301 - .L_300)
.L_300:
        /*0db8*/ 	.word	0x00000000


	//----- nvinfo : EIATTR_CBANK_PARAM_SIZE
	.align		4
.L_301:
        /*0dbc*/ 	.byte	0x03, 0x19
        /*0dbe*/ 	.short	0x0af0


	//----- nvinfo : EIATTR_PARAM_CBANK
	.align		4
        /*0dc0*/ 	.byte	0x04, 0x0a
        /*0dc2*/ 	.short	(.L_303 - .L_302)
	.align		4
.L_302:
        /*0dc4*/ 	.word	index@(.nv.constant0._ZN7cutlass13device_kernelIN5flash11enable_sm90INS1_16FlashAttnFwdSm90INS1_25CollectiveMainloopFwdSm90ILi2EN4cute5tupleIJNS5_1CILi1EEES8_S8_EEENS6_IJNS7_ILi128EEENS7_ILi96EEENS7_ILi192EEEEEELi192ENS_10bfloat16_tEfNS_4arch4Sm90ELb1ELb0ELb0ELb1ELb1ELb0ELb0ELb1ELb1ELb1ELb0ELb0EEENS1_21CollectiveEpilogueFwdINS6_IJSA_SC_SB_EEES9_SE_SG_Li256ELb1ELb1ELb0ELb0EEENS1_36VarlenDynamicPersistentTileSchedulerILi128ELi96ELi256ELi128ELb0ELb1ELb1ELb1ELb1ELb1EEEEEEEEEvNT_6ParamsE)
        /*0dc8*/ 	.short	0x0210
        /*0dca*/ 	.short	0x0af0


	//----- nvinfo : EIATTR_SW_WAR
	.align		4
.L_303:
        /*0dcc*/ 	.byte	0x04, 0x36
        /*0dce*/ 	.short	(.L_305 - .L_304)
.L_304:
        /*0dd0*/ 	.word	0x00000008
.L_305:


//--------------------- .nv.info._ZN7cutlass13device_kernelIN5flash11enable_sm90INS1_16FlashAttnFwdSm90INS1_25CollectiveMainloopFwdSm90ILi2EN4cute5tupleIJNS5_1CILi1EEES8_S8_EEENS6_IJNS7_ILi128EEENS7_ILi96EEENS7_ILi192EEEEEELi192ENS_10bfloat16_tEfNS_4arch4Sm90ELb1ELb0ELb0ELb1ELb1ELb1ELb0ELb1ELb1ELb1ELb0ELb0EEENS1_21CollectiveEpilogueFwdINS6_IJSA_SC_SB_EEES9_SE_SG_Li256ELb1ELb1ELb0ELb0EEENS1_36VarlenDynamicPersistentTileSchedulerILi128ELi96ELi256ELi128ELb0ELb1ELb1ELb1ELb1ELb1EEEEEEEEEvNT_6ParamsE --------------------------
	.section	.nv.info._ZN7cutlass13device_kernelIN5flash11enable_sm90INS1_16FlashAttnFwdSm90INS1_25CollectiveMainloopFwdSm90ILi2EN4cute5tupleIJNS5_1CILi1EEES8_S8_EEENS6_IJNS7_ILi128EEENS7_ILi96EEENS7_ILi192EEEEEELi192ENS_10bfloat16_tEfNS_4arch4Sm90ELb1ELb0ELb0ELb1ELb1ELb1ELb0ELb1ELb1ELb1ELb0ELb0EEENS1_21CollectiveEpilogueFwdINS6_IJSA_SC_SB_EEES9_SE_SG_Li256ELb1ELb1ELb0ELb0EEENS1_36VarlenDynamicPersistentTileSchedulerILi128ELi96ELi256ELi128ELb0ELb1ELb1ELb1ELb1ELb1EEEEEEEEEvNT_6ParamsE,"",@"SHT_CUDA_INFO"
	.sectionflags	@""
	.align	4


	//----- nvinfo : EIATTR_CUDA_API_VERSION
	.align		4
        /*0000*/ 	.byte	0x04, 0x37
        /*0002*/ 	.short	(.L_307 - .L_306)
.L_306:
        /*0004*/ 	.word	0x00000082


	//----- nvinfo : EIATTR_KPARAM_INFO
	.align		4
.L_307:
        /*0008*/ 	.byte	0x04, 0x17
        /*000a*/ 	.short	(.L_309 - .L_308)
.L_308:
        /*000c*/ 	.word	0x00000000
        /*0010*/ 	.short	0x0000
        /*0012*/ 	.short	0x0070
        /*0014*/ 	.byte	0x00, 0xf0, 0x01, 0x2a


	//----- nvinfo : EIATTR_SPARSE_MMA_MASK
	.align		4
.L_309:
        /*0018*/ 	.byte	0x03, 0x50
        /*001a*/ 	.short	0x0000


	//----- nvinfo : EIATTR_MAXREG_COUNT
	.align		4
        /*001c*/ 	.byte	0x03, 0x1b
        /*001e*/ 	.short	0x00a8


	//----- nvinfo : EIATTR_NUM_BARRIERS
	.align		4
        /*0020*/ 	.byte	0x02, 0x4c
        /*0022*/ 	.byte	0x10
	.zero		1


	//----- nvinfo : EIATTR_EXTERNS
	.align		4
        /*0024*/ 	.byte	0x04, 0x0f
        /*0026*/ 	.short	(.L_311 - .L_310)


	//   ....[0]....
	.align		4
.L_310:
        /*0028*/ 	.word	index@(__assertfail)


	//----- nvinfo : EIATTR_ANNOTATIONS
	.align		4
.L_311:
        /*002c*/ 	.byte	0x04, 0x55
        /*002e*/ 	.short	(.L_313 - .L_312)


	//   ....[0]....
.L_312:
        /* <DEDUP_REMOVED lines=59> */
        /*03d4*/ 	.byte	0xc0, 0x79, 0x02, 0x00


	//----- nvinfo : EIATTR_MERCURY_ISA_VERSION
	.align		4
.L_313:
        /*03d8*/ 	.byte	0x03, 0x5f
        /*03da*/ 	.short	0x0101


	//----- nvinfo : EIATTR_UNUSED_LOAD_BYTE_OFFSET
	.align		4
        /*03dc*/ 	.byte	0x04, 0x44
        /*03de*/ 	.short	(.L_315 - .L_314)


	//   ....[0]....
.L_314:
        /*03e0*/ 	.word	0x00000a20
        /*03e4*/ 	.word	0x0000fff0


	//   ....[1]....
        /*03e8*/ 	.word	0x0001ae60
        /*03ec*/ 	.word	0x0000fff0


	//----- nvinfo : EIATTR_INT_WARP_WIDE_INSTR_OFFSETS
	.align		4
.L_315:
        /*03f0*/ 	.byte	0x04, 0x31
        /*03f2*/ 	.short	(.L_317 - .L_316)


	//   ....[0]....
.L_316:
        /*03f4*/ 	.word	0x00000130


	//   ....[1]....
        /*03f8*/ 	.word	0x00000170


	//   ....[2]....
        /*03fc*/ 	.word	0x000001e0


	//   ....[3]....
        /*0400*/ 	.word	0x00020040


	//   ....[4]....
        /*0404*/ 	.word	0x000200e0


	//   ....[5]....
        /*0408*/ 	.word	0x00023090


	//   ....[6]....
        /*040c*/ 	.word	0x00023130


	//----- nvinfo : EIATTR_COOP_GROUP_MASK_REGIDS
	.align		4
.L_317:
        /*0410*/ 	.byte	0x04, 0x29
        /*0412*/ 	.short	(.L_319 - .L_318)


	//   ....[0]....
.L_318:
        /*0414*/ 	.word	0xffffffff


	//   ....[1]....
        /*0418*/ 	.word	0xffffffff


	//   ....[2]....
        /*041c*/ 	.word	0xffffffff


	//   ....[3]....
        /*0420*/ 	.word	0xffffffff


	//   ....[4]....
        /*0424*/ 	.word	0xffffffff


	//   ....[5]....
        /*0428*/ 	.word	0xffffffff


	//   ....[6]....
        /*042c*/ 	.word	0xffffffff


	//   ....[7]....
        /*0430*/ 	.word	0xffffffff


	//   ....[8]....
        /*0434*/ 	.word	0xffffffff


	//   ....[9]....
        /*0438*/ 	.word	0xffffffff


	//   ....[10]....
        /*043c*/ 	.word	0xffffffff


	//   ....[11]....
        /*0440*/ 	.word	0xffffffff


	//   ....[12]....
        /*0444*/ 	.word	0xffffffff


	//   ....[13]....
        /*0448*/ 	.word	0xffffffff


	//   ....[14]....
        /*044c*/ 	.word	0xffffffff


	//   ....[15]....
        /*0450*/ 	.word	0xffffffff


	//   ....[16]....
        /*0454*/ 	.word	0xffffffff


	//   ....[17]....
        /*0458*/ 	.word	0xffffffff


	//   ....[18]....
        /*045c*/ 	.word	0xffffffff


	//   ....[19]....
        /*0460*/ 	.word	0xffffffff


	//   ....[20]....
        /*0464*/ 	.word	0xffffffff


	//   ....[21]....
        /*0468*/ 	.word	0xffffffff


	//   ....[22]....
        /*046c*/ 	.word	0xffffffff


	//   ....[23]....
        /*0470*/ 	.word	0xffffffff


	//   ....[24]....
        /*0474*/ 	.word	0xffffffff


	//   ....[25]....
        /*0478*/ 	.word	0xffffffff


	//   ....[26]....
        /*047c*/ 	.word	0xffffffff


	//   ....[27]....
        /*0480*/ 	.word	0xffffffff


	//   ....[28]....
        /*0484*/ 	.word	0xffffffff


	//   ....[29]....
        /*0488*/ 	.word	0xffffffff


	//   ....[30]....
        /*048c*/ 	.word	0xffffffff


	//   ....[31]....
        /*0490*/ 	.word	0xffffffff


	//   ....[32]....
        /*0494*/ 	.word	0xffffffff


	//   ....[33]....
        /*0498*/ 	.word	0xffffffff


	//   ....[34]....
        /*049c*/ 	.word	0xffffffff


	//   ....[35]....
        /*04a0*/ 	.word	0xffffffff


	//   ....[36]....
        /*04a4*/ 	.word	0xffffffff


	//   ....[37]....
        /*04a8*/ 	.word	0xffffffff


	//   ....[38]....
        /*04ac*/ 	.word	0xffffffff


	//   ....[39]....
        /*04b0*/ 	.word	0xffffffff


	//   ....[40]....
        /*04b4*/ 	.word	0xffffffff


	//   ....[41]....
        /*04b8*/ 	.word	0xffffffff


	//   ....[42]....
        /*04bc*/ 	.word	0xffffffff


	//   ....[43]....
        /*04c0*/ 	.word	0xffffffff


	//   ....[44]....
        /*04c4*/ 	.word	0xffffffff


	//   ....[45]....
        /*04c8*/ 	.word	0xffffffff


	//   ....[46]....
        /*04cc*/ 	.word	0xffffffff


	//   ....[47]....
        /*04d0*/ 	.word	0xffffffff


	//   ....[48]....
        /*04d4*/ 	.word	0xffffffff


	//   ....[49]....
        /*04d8*/ 	.word	0xffffffff


	//   ....[50]....
        /*04dc*/ 	.word	0xffffffff


	//   ....[51]....
        /*04e0*/ 	.word	0xffffffff


	//   ....[52]....
        /*04e4*/ 	.word	0xffffffff


	//   ....[53]....
        /*04e8*/ 	.word	0xffffffff


	//   ....[54]....
        /*04ec*/ 	.word	0xffffffff


	//   ....[55]....
        /*04f0*/ 	.word	0xffffffff


	//   ....[56]....
        /*04f4*/ 	.word	0xffffffff


	//   ....[57]....
        /*04f8*/ 	.word	0xffffffff


	//   ....[58]....
        /*04fc*/ 	.word	0xffffffff


	//   ....[59]....
        /*0500*/ 	.word	0xffffffff


	//   ....[60]....
        /*0504*/ 	.word	0xffffffff


	//   ....[61]....
        /*0508*/ 	.word	0xffffffff


	//   ....[62]....
        /*050c*/ 	.word	0xffffffff


	//   ....[63]....
        /*0510*/ 	.word	0xffffffff


	//   ....[64]....
        /*0514*/ 	.word	0xffffffff


	//   ....[65]....
        /*0518*/ 	.word	0xffffffff


	//   ....[66]....
        /*051c*/ 	.word	0xffffffff


	//   ....[67]....
        /*0520*/ 	.word	0xffffffff


	//   ....[68]....
        /*0524*/ 	.word	0xffffffff


	//   ....[69]....
        /*0528*/ 	.word	0xffffffff


	//   ....[70]....
        /*052c*/ 	.word	0xffffffff


	//   ....[71]....
        /*0530*/ 	.word	0xffffffff


	//   ....[72]....
        /*0534*/ 	.word	0xffffffff


	//   ....[73]....
        /*0538*/ 	.word	0xffffffff


	//   ....[74]....
        /*053c*/ 	.word	0xffffffff


	//   ....[75]....
        /*0540*/ 	.word	0xffffffff


	//   ....[76]....
        /*0544*/ 	.word	0xffffffff


	//   ....[77]....
        /*0548*/ 	.word	0xffffffff


	//   ....[78]....
        /*054c*/ 	.word	0xffffffff


	//   ....[79]....
        /*0550*/ 	.word	0xffffffff


	//   ....[80]....
        /*0554*/ 	.word	0xffffffff


	//   ....[81]....
        /*0558*/ 	.word	0xffffffff


	//   ....[82]....
        /*055c*/ 	.word	0xffffffff


	//   ....[83]....
        /*0560*/ 	.word	0xffffffff


	//   ....[84]....
        /*0564*/ 	.word	0xffffffff


	//   ....[85]....
        /*0568*/ 	.word	0xffffffff


	//   ....[86]....
        /*056c*/ 	.word	0xffffffff


	//   ....[87]....
        /*0570*/ 	.word	0xffffffff


	//   ....[88]....
        /*0574*/ 	.word	0xffffffff


	//   ....[89]....
        /*0578*/ 	.word	0xffffffff


	//   ....[90]....
        /*057c*/ 	.word	0xffffffff


	//   ....[91]....
        /*0580*/ 	.word	0xffffffff


	//   ....[92]....
        /*0584*/ 	.word	0xffffffff


	//   ....[93]....
        /*0588*/ 	.word	0xffffffff


	//   ....[94]....
        /*058c*/ 	.word	0xffffffff


	//   ....[95]....
        /*0590*/ 	.word	0xffffffff


	//   ....[96]....
        /*0594*/ 	.word	0xffffffff


	//   ....[97]....
        /*0598*/ 	.word	0xffffffff


	//   ....[98]....
        /*059c*/ 	.word	0xffffffff


	//   ....[99]....
        /*05a0*/ 	.word	0xffffffff


	//   ....[100]....
        /*05a4*/ 	.word	0xffffffff


	//   ....[101]....
        /*05a8*/ 	.word	0xffffffff


	//   ....[102]....
        /*05ac*/ 	.word	0xffffffff


	//   ....[103]....
        /*05b0*/ 	.word	0xffffffff


	//   ....[104]....
        /*05b4*/ 	.word	0xffffffff


	//   ....[105]....
        /*05b8*/ 	.word	0xffffffff


	//   ....[106]....
        /*05bc*/ 	.word	0xffffffff


	//   ....[107]....
        /*05c0*/ 	.word	0xffffffff


	//   ....[108]....
        /*05c4*/ 	.word	0xffffffff


	//   ....[109]....
        /*05c8*/ 	.word	0xffffffff


	//   ....[110]....
        /*05cc*/ 	.word	0xffffffff


	//   ....[111]....
        /*05d0*/ 	.word	0xffffffff


	//   ....[112]....
        /*05d4*/ 	.word	0xffffffff


	//   ....[113]....
        /*05d8*/ 	.word	0xffffffff


	//   ....[114]....
        /*05dc*/ 	.word	0xffffffff


	//   ....[115]....
        /*05e0*/ 	.word	0xffffffff


	//   ....[116]....
        /*05e4*/ 	.word	0xffffffff


	//   ....[117]....
        /*05e8*/ 	.word	0xffffffff


	//   ....[118]....
        /*05ec*/ 	.word	0xffffffff


	//   ....[119]....
        /*05f0*/ 	.word	0xffffffff


	//   ....[120]....
        /*05f4*/ 	.word	0xffffffff


	//   ....[121]....
        /*05f8*/ 	.word	0xffffffff


	//   ....[122]....
        /*05fc*/ 	.word	0xffffffff


	//   ....[123]....
        /*0600*/ 	.word	0xffffffff


	//   ....[124]....
        /*0604*/ 	.word	0xffffffff


	//   ....[125]....
        /*0608*/ 	.word	0xffffffff


	//   ....[126]....
        /*060c*/ 	.word	0xffffffff


	//   ....[127]....
        /*0610*/ 	.word	0xffffffff


	//   ....[128]....
        /*0614*/ 	.word	0xffffffff


	//   ....[129]....
        /*0618*/ 	.word	0xffffffff


	//   ....[130]....
        /*061c*/ 	.word	0xffffffff


	//   ....[131]....
        /*0620*/ 	.word	0xffffffff


	//   ....[132]....
        /*0624*/ 	.word	0xffffffff


	//   ....[133]....
        /*0628*/ 	.word	0xffffffff


	//   ....[134]....
        /*062c*/ 	.word	0xffffffff


	//   ....[135]....
        /*0630*/ 	.word	0xffffffff


	//   ....[136]....
        /*0634*/ 	.word	0xffffffff


	//   ....[137]....
        /*0638*/ 	.word	0xffffffff


	//   ....[138]....
        /*063c*/ 	.word	0xffffffff


	//   ....[139]....
        /*0640*/ 	.word	0xffffffff


	//   ....[140]....
        /*0644*/ 	.word	0xffffffff


	//   ....[141]....
        /*0648*/ 	.word	0xffffffff


	//   ....[142]....
        /*064c*/ 	.word	0xffffffff


	//   ....[143]....
        /*0650*/ 	.word	0xffffffff


	//   ....[144]....
        /*0654*/ 	.word	0xffffffff


	//   ....[145]....
        /*0658*/ 	.word	0xffffffff


	//   ....[146]....
        /*065c*/ 	.word	0xffffffff


	//   ....[147]....
        /*0660*/ 	.word	0xffffffff


	//   ....[148]....
        /*0664*/ 	.word	0xffffffff


	//   ....[149]....
        /*0668*/ 	.word	0xffffffff


	//   ....[150]....
        /*066c*/ 	.word	0xffffffff


	//   ....[151]....
        /*0670*/ 	.word	0xffffffff


	//   ....[152]....
        /*0674*/ 	.word	0xffffffff


	//   ....[153]....
        /*0678*/ 	.word	0xffffffff


	//   ....[154]....
        /*067c*/ 	.word	0xffffffff


	//   ....[155]....
        /*0680*/ 	.word	0xffffffff


	//   ....[156]....
        /*0684*/ 	.word	0xffffffff


	//   ....[157]....
        /*0688*/ 	.word	0xffffffff


	//   ....[158]....
        /*068c*/ 	.word	0xffffffff


	//   ....[159]....
        /*0690*/ 	.word	0xffffffff


	//   ....[160]....
        /*0694*/ 	.word	0xffffffff


	//   ....[161]....
        /*0698*/ 	.word	0xffffffff


	//   ....[162]....
        /*069c*/ 	.word	0xffffffff


	//   ....[163]....
        /*06a0*/ 	.word	0xffffffff


	//   ....[164]....
        /*06a4*/ 	.word	0xffffffff


	//   ....[165]....
        /*06a8*/ 	.word	0xffffffff


	//   ....[166]....
        /*06ac*/ 	.word	0xffffffff


	//   ....[167]....
        /*06b0*/ 	.word	0xffffffff


	//   ....[168]....
        /*06b4*/ 	.word	0xffffffff


	//   ....[169]....
        /*06b8*/ 	.word	0xffffffff


	//   ....[170]....
        /*06bc*/ 	.word	0xffffffff


	//   ....[171]....
        /*06c0*/ 	.word	0xffffffff


	//   ....[172]....
        /*06c4*/ 	.word	0xffffffff


	//   ....[173]....
        /*06c8*/ 	.word	0xffffffff


	//   ....[174]....
        /*06cc*/ 	.word	0xffffffff


	//   ....[175]....
        /*06d0*/ 	.word	0xffffffff


	//   ....[176]....
        /*06d4*/ 	.word	0xffffffff


	//   ....[177]....
        /*06d8*/ 	.word	0xffffffff


	//   ....[178]....
        /*06dc*/ 	.word	0xffffffff


	//   ....[179]....
        /*06e0*/ 	.word	0x0500000f


	//   ....[180]....
        /*06e4*/ 	.word	0x0500000f


	//   ....[181]....
        /*06e8*/ 	.word	0x0500000f


	//   ....[182]....
        /*06ec*/ 	.word	0x0500000f


	//   ....[183]....
        /*06f0*/ 	.word	0x0500000f


	//   ....[184]....
        /*06f4*/ 	.word	0x0500000f


	//   ....[185]....
        /*06f8*/ 	.word	0x0500000f


	//   ....[186]....
        /*06fc*/ 	.word	0x0500000f


	//   ....[187]....
        /*0700*/ 	.word	0x0500000f


	//   ....[188]....
        /*0704*/ 	.word	0x0500000f


	//   ....[189]....
        /*0708*/ 	.word	0x0500000f


	//   ....[190]....
        /*070c*/ 	.word	0x0500000f


	//   ....[191]....
        /*0710*/ 	.word	0x0500000f


	//   ....[192]....
        /*0714*/ 	.word	0x0500000f


	//   ....[193]....
        /*0718*/ 	.word	0x0500000f


	//   ....[194]....
        /*071c*/ 	.word	0x0500000f


	//   ....[195]....
        /*0720*/ 	.word	0x0500000f


	//   ....[196]....
        /*0724*/ 	.word	0x0500000f


	//   ....[197]....
        /*0728*/ 	.word	0x0500000f


	//   ....[198]....
        /*072c*/ 	.word	0x0500000f


	//   ....[199]....
        /*0730*/ 	.word	0x0500000f


	//   ....[200]....
        /*0734*/ 	.word	0x0500000f


	//   ....[201]....
        /*0738*/ 	.word	0x0500000f


	//   ....[202]....
        /*073c*/ 	.word	0x0500000f


	//   ....[203]....
        /*0740*/ 	.word	0x0500000f


	//   ....[204]....
        /*0744*/ 	.word	0x0500000f


	//   ....[205]....
        /*0748*/ 	.word	0x0500000f


	//   ....[206]....
        /*074c*/ 	.word	0x0500000f


	//   ....[207]....
        /*0750*/ 	.word	0x0500000f


	//   ....[208]....
        /*0754*/ 	.word	0x0500000f


	//   ....[209]....
        /*0758*/ 	.word	0x0500000f


	//   ....[210]....
        /*075c*/ 	.word	0x0500000f


	//   ....[211]....
        /*0760*/ 	.word	0x0500000f


	//   ....[212]....
        /*0764*/ 	.word	0x0500000f


	//   ....[213]....
        /*0768*/ 	.word	0x0500000f


	//   ....[214]....
        /*076c*/ 	.word	0x0500000f


	//   ....[215]....
        /*0770*/ 	.word	0x0500000f


	//   ....[216]....
        /*0774*/ 	.word	0x0500000f


	//   ....[217]....
        /*0778*/ 	.word	0x0500000f


	//   ....[218]....
        /*077c*/ 	.word	0x0500000f


	//   ....[219]....
        /*0780*/ 	.word	0x0500000f


	//   ....[220]....
        /*0784*/ 	.word	0x0500000f


	//   ....[221]....
        /*0788*/ 	.word	0x0500000f


	//   ....[222]....
        /*078c*/ 	.word	0x0500000f


	//   ....[223]....
        /*0790*/ 	.word	0x0500000f


	//   ....[224]....
        /*0794*/ 	.word	0x0500000f


	//   ....[225]....
        /*0798*/ 	.word	0x0500000f


	//   ....[226]....
        /*079c*/ 	.word	0x0500000f


	//   ....[227]....
        /*07a0*/ 	.word	0x0500000f


	//   ....[228]....
        /*07a4*/ 	.word	0x0500000f


	//   ....[229]....
        /*07a8*/ 	.word	0x0500000f


	//   ....[230]....
        /*07ac*/ 	.word	0x0500000f


	//   ....[231]....
        /*07b0*/ 	.word	0x0500000f


	//   ....[232]....
        /*07b4*/ 	.word	0x0500000f


	//   ....[233]....
        /*07b8*/ 	.word	0x0500000f


	//   ....[234]....
        /*07bc*/ 	.word	0x0500000f


	//   ....[235]....
        /*07c0*/ 	.word	0x0500000f


	//   ....[236]....
        /*07c4*/ 	.word	0x0500000f


	//   ....[237]....
        /*07c8*/ 	.word	0x0500000f


	//   ....[238]....
        /*07cc*/ 	.word	0x0500000f


	//   ....[239]....
        /*07d0*/ 	.word	0x0500000f


	//   ....[240]....
        /*07d4*/ 	.word	0x0500000f


	//   ....[241]....
        /*07d8*/ 	.word	0x0500000f


	//   ....[242]....
        /*07dc*/ 	.word	0x0500000f


	//   ....[243]....
        /*07e0*/ 	.word	0x0500000f


	//   ....[244]....
        /*07e4*/ 	.word	0x0500000f


	//   ....[245]....
        /*07e8*/ 	.word	0x0500000f


	//   ....[246]....
        /*07ec*/ 	.word	0x0500000f


	//   ....[247]....
        /*07f0*/ 	.word	0x0500000f


	//   ....[248]....
        /*07f4*/ 	.word	0x0500000f


	//   ....[249]....
        /*07f8*/ 	.word	0x0500000f


	//   ....[250]....
        /*07fc*/ 	.word	0x0500000f


	//   ....[251]....
        /*0800*/ 	.word	0x0500000f


	//   ....[252]....
        /*0804*/ 	.word	0x0500000f


	//   ....[253]....
        /*0808*/ 	.word	0x0500000f


	//   ....[254]....
        /*080c*/ 	.word	0x0500000f


	//   ....[255]....
        /*0810*/ 	.word	0x0500000f


	//   ....[0]....
        /*0814*/ 	.word	0x0500000f


	//   ....[1]....
        /*0818*/ 	.word	0x0500000f


	//   ....[2]....
        /*081c*/ 	.word	0x0500000f


	//   ....[3]....
        /*0820*/ 	.word	0x0500000f


	//   ....[4]....
        /*0824*/ 	.word	0x0500000f


	//   ....[5]....
        /*0828*/ 	.word	0x0500000f


	//   ....[6]....
        /*082c*/ 	.word	0x0500000f


	//   ....[7]....
        /*0830*/ 	.word	0x0500000f


	//   ....[8]....
        /*0834*/ 	.word	0x0500000f


	//   ....[9]....
        /*0838*/ 	.word	0x0500000f


	//   ....[10]....
        /*083c*/ 	.word	0x0500000f


	//   ....[11]....
        /*0840*/ 	.word	0x0500000f


	//   ....[12]....
        /*0844*/ 	.word	0x0500000f


	//   ....[13]....
        /*0848*/ 	.word	0x0500000f


	//   ....[14]....
        /*084c*/ 	.word	0x0500000f


	//   ....[15]....
        /*0850*/ 	.word	0x0500000f


	//   ....[16]....
        /*0854*/ 	.word	0x0500000f


	//   ....[17]....
        /*0858*/ 	.word	0x0500000f


	//   ....[18]....
        /*085c*/ 	.word	0x0500000f


	//   ....[19]....
        /*0860*/ 	.word	0x0500000f


	//   ....[20]....
        /*0864*/ 	.word	0x0500000f


	//   ....[21]....
        /*0868*/ 	.word	0x0500000f


	//   ....[22]....
        /*086c*/ 	.word	0x0500000f


	//   ....[23]....
        /*0870*/ 	.word	0x0500000f


	//   ....[24]....
        /*0874*/ 	.word	0x0500000f


	//   ....[25]....
        /*0878*/ 	.word	0x0500000f


	//   ....[26]....
        /*087c*/ 	.word	0x0500000f


	//   ....[27]....
        /*0880*/ 	.word	0x0500000f


	//   ....[28]....
        /*0884*/ 	.word	0x0500000f


	//   ....[29]....
        /*0888*/ 	.word	0x0500000f


	//   ....[30]....
        /*088c*/ 	.word	0x0500000f


	//   ....[31]....
        /*0890*/ 	.word	0x0500000f


	//   ....[32]....
        /*0894*/ 	.word	0x0500000f


	//   ....[33]....
        /*0898*/ 	.word	0x0500000f


	//   ....[34]....
        /*089c*/ 	.word	0x0500000f


	//----- nvinfo : EIATTR_COOP_GROUP_INSTR_OFFSETS
	.align		4
.L_319:
        /*08a0*/ 	.byte	0x04, 0x28
        /*08a2*/ 	.short	(.L_321 - .L_320)


	//   ....[0]....
.L_320:
        /*08a4*/ 	.word	0x00000060


	//   ....[1]....
        /*08a8*/ 	.word	0x00000140


	//   ....[2]....
        /*08ac*/ 	.word	0x00000190


	//   ....[3]....
        /*08b0*/ 	.word	0x000003c0


	//   ....[4]....
        /*08b4*/ 	.word	0x00000520


	//   ....[5]....
        /*08b8*/ 	.word	0x00000640


	//   ....[6]....
        /*08bc*/ 	.word	0x000007a0


	//   ....[7]....
        /*08c0*/ 	.word	0x000038a0


	//   ....[8]....
        /*08c4*/ 	.word	0x000038b0


	//   ....[9]....
        /*08c8*/ 	.word	0x00004f10


	//   ....[10]....
        /*08cc*/ 	.word	0x00004f20


	//   ....[11]....
        /*08d0*/ 	.word	0x00007170


	//   ....[12]....
        /*08d4*/ 	.word	0x00007180


	//   ....[13]....
        /*08d8*/ 	.word	0x00008990


	//   ....[14]....
        /*08dc*/ 	.word	0x000089a0


	//   ....[15]....
        /*08e0*/ 	.word	0x0000a3c0


	//   ....[16]....
        /*08e4*/ 	.word	0x0000a3d0


	//   ....[17]....
        /*08e8*/ 	.word	0x0000a670


	//   ....[18]....
        /*08ec*/ 	.word	0x0000a680


	//   ....[19]....
        /*08f0*/ 	.word	0x0000abb0


	//   ....[20]....
        /*08f4*/ 	.word	0x0000abd0


	//   ....[21]....
        /*08f8*/ 	.word	0x0000ae20


	//   ....[22]....
        /*08fc*/ 	.word	0x0000ae40


	//   ....[23]....
        /*0900*/ 	.word	0x0000b660


	//   ....[24]....
        /*0904*/ 	.word	0x0000bdd0


	//   ....[25]....
        /*0908*/ 	.word	0x0000bde0


	//   ....[26]....
        /*090c*/ 	.word	0x0000bdf0


	//   ....[27]....
        /*0910*/ 	.word	0x0000be00


	//   ....[28]....
        /*0914*/ 	.word	0x0000c680


	//   ....[29]....
        /*0918*/ 	.word	0x0000c690


	//   ....[30]....
        /*091c*/ 	.word	0x0000c6a0


	//   ....[31]....
        /*0920*/ 	.word	0x0000c6b0


	//   ....[32]....
        /*0924*/ 	.word	0x0000f7c0


	//   ....[33]....
        /*0928*/ 	.word	0x0000f7d0


	//   ....[34]....
        /*092c*/ 	.word	0x0000f7e0


	//   ....[35]....
        /*0930*/ 	.word	0x0000f7f0


	//   ....[36]....
        /*0934*/ 	.word	0x0000fea0


	//   ....[37]....
        /*0938*/ 	.word	0x0000feb0


	//   ....[38]....
        /*093c*/ 	.word	0x0000fec0


	//   ....[39]....
        /*0940*/ 	.word	0x0000fed0


	//   ....[40]....
        /*0944*/ 	.word	0x00013a80


	//   ....[41]....
        /*0948*/ 	.word	0x00013aa0


	//   ....[42]....
        /*094c*/ 	.word	0x00013f40


	//   ....[43]....
        /*0950*/ 	.word	0x00013f80


	//   ....[44]....
        /*0954*/ 	.word	0x00014740


	//   ....[45]....
        /*0958*/ 	.word	0x000147c0


	//   ....[46]....
        /*095c*/ 	.word	0x00016470


	//   ....[47]....
        /*0960*/ 	.word	0x00016940


	//   ....[48]....
        /*0964*/ 	.word	0x00016960


	//   ....[49]....
        /*0968*/ 	.word	0x00016970


	//   ....[50]....
        /*096c*/ 	.word	0x00017030


	//   ....[51]....
        /*0970*/ 	.word	0x00017080


	//   ....[52]....
        /*0974*/ 	.word	0x00018f50


	//   ....[53]....
        /*0978*/ 	.word	0x00018f70


	//   ....[54]....
        /*097c*/ 	.word	0x00018f90


	//   ....[55]....
        /*0980*/ 	.word	0x00018fb0


	//   ....[56]....
        /*0984*/ 	.word	0x0001a340


	//   ....[57]....
        /*0988*/ 	.word	0x0001a530


	//   ....[58]....
        /*098c*/ 	.word	0x0001a5b0


	//   ....[59]....
        /*0990*/ 	.word	0x0001a5d0


	//   ....[60]....
        /*0994*/ 	.word	0x0001bbc0


	//   ....[61]....
        /*0998*/ 	.word	0x0001bc40


	//   ....[62]....
        /*099c*/ 	.word	0x0001bdc0


	//   ....[63]....
        /*09a0*/ 	.word	0x0001be00


	//   ....[64]....
        /*09a4*/ 	.word	0x0001c3c0


	//   ....[65]....
        /*09a8*/ 	.word	0x0001c3f0


	//   ....[66]....
        /*09ac*/ 	.word	0x0001c520


	//   ....[67]....
        /*09b0*/ 	.word	0x0001c540


	//   ....[68]....
        /*09b4*/ 	.word	0x0001c650


	//   ....[69]....
        /*09b8*/ 	.word	0x0001c670


	//   ....[70]....
        /*09bc*/ 	.word	0x0001c790


	//   ....[71]....
        /*09c0*/ 	.word	0x0001c7b0


	//   ....[72]....
        /*09c4*/ 	.word	0x0001d0b0


	//   ....[73]....
        /*09c8*/ 	.word	0x0001d0d0


	//   ....[74]....
        /*09cc*/ 	.word	0x0001d1e0


	//   ....[75]....
        /*09d0*/ 	.word	0x0001d200


	//   ....[76]....
        /*09d4*/ 	.word	0x0001d310


	//   ....[77]....
        /*09d8*/ 	.word	0x0001d330


	//   ....[78]....
        /*09dc*/ 	.word	0x0001d450


	//   ....[79]....
        /*09e0*/ 	.word	0x0001d470


	//   ....[80]....
        /*09e4*/ 	.word	0x0001d610


	//   ....[81]....
        /*09e8*/ 	.word	0x0001d7f0


	//   ....[82]....
        /*09ec*/ 	.word	0x0001d820


	//   ....[83]....
        /*09f0*/ 	.word	0x0001d850


	//   ....[84]....
        /*09f4*/ 	.word	0x0001d880


	//   ....[85]....
        /*09f8*/ 	.word	0x0001d8b0


	//   ....[86]....
        /*09fc*/ 	.word	0x0001d8e0


	//   ....[87]....
        /*0a00*/ 	.word	0x0001da60


	//   ....[88]....
        /*0a04*/ 	.word	0x0001da90


	//   ....[89]....
        /*0a08*/ 	.word	0x0001dac0


	//   ....[90]....
        /*0a0c*/ 	.word	0x0001daf0


	//   ....[91]....
        /*0a10*/ 	.word	0x0001db20


	//   ....[92]....
        /*0a14*/ 	.word	0x0001db50


	//   ....[93]....
        /*0a18*/ 	.word	0x0001dbf0


	//   ....[94]....
        /*0a1c*/ 	.word	0x0001dc50


	//   ....[95]....
        /*0a20*/ 	.word	0x0001dce0


	//   ....[96]....
        /*0a24*/ 	.word	0x0001eb20


	//   ....[97]....
        /*0a28*/ 	.word	0x00020c70


	//   ....[98]....
        /*0a2c*/ 	.word	0x00020ca0


	//   ....[99]....
        /*0a30*/ 	.word	0x00020d50


	//   ....[100]....
        /*0a34*/ 	.word	0x00020d70


	//   ....[101]....
        /*0a38*/ 	.word	0x00020e10


	//   ....[102]....
        /*0a3c*/ 	.word	0x00020e30


	//   ....[103]....
        /*0a40*/ 	.word	0x00020ed0


	//   ....[104]....
        /*0a44*/ 	.word	0x00020ef0


	//   ....[105]....
        /*0a48*/ 	.word	0x00020f90


	//   ....[106]....
        /*0a4c*/ 	.word	0x00020fb0


	//   ....[107]....
        /*0a50*/ 	.word	0x00020fc0


	//   ....[108]....
        /*0a54*/ 	.word	0x00021050


	//   ....[109]....
        /*0a58*/ 	.word	0x000217b0


	//   ....[110]....
        /*0a5c*/ 	.word	0x000217f0


	//   ....[111]....
        /*0a60*/ 	.word	0x00021850


	//   ....[112]....
        /*0a64*/ 	.word	0x000218b0


	//   ....[113]....
        /*0a68*/ 	.word	0x00021900


	//   ....[114]....
        /*0a6c*/ 	.word	0x00021960


	//   ....[115]....
        /*0a70*/ 	.word	0x000219b0


	//   ....[116]....
        /*0a74*/ 	.word	0x00021a10


	//   ....[117]....
        /*0a78*/ 	.word	0x00021a60


	//   ....[118]....
        /*0a7c*/ 	.word	0x00021ac0


	//   ....[119]....
        /*0a80*/ 	.word	0x00021b10


	//   ....[120]....
        /*0a84*/ 	.word	0x00021b70


	//   ....[121]....
        /*0a88*/ 	.word	0x00021bb0


	//   ....[122]....
        /*0a8c*/ 	.word	0x00021c10


	//   ....[123]....
        /*0a90*/ 	.word	0x00021c30


	//   ....[124]....
        /*0a94*/ 	.word	0x00021c70


	//   ....[125]....
        /*0a98*/ 	.word	0x000224a0


	//   ....[126]....
        /*0a9c*/ 	.word	0x000224b0


	//   ....[127]....
        /*0aa0*/ 	.word	0x000224e0


	//   ....[128]....
        /*0aa4*/ 	.word	0x00022530


	//   ....[129]....
        /*0aa8*/ 	.word	0x00022540


	//   ....[130]....
        /*0aac*/ 	.word	0x000225a0


	//   ....[131]....
        /*0ab0*/ 	.word	0x000225d0


	//   ....[132]....
        /*0ab4*/ 	.word	0x00022610


	//   ....[133]....
        /*0ab8*/ 	.word	0x00022640


	//   ....[134]....
        /*0abc*/ 	.word	0x00022680


	//   ....[135]....
        /*0ac0*/ 	.word	0x000226b0


	//   ....[136]....
        /*0ac4*/ 	.word	0x000226f0


	//   ....[137]....
        /*0ac8*/ 	.word	0x000229a0


	//   ....[138]....
        /*0acc*/ 	.word	0x000229d0


	//   ....[139]....
        /*0ad0*/ 	.word	0x000229e0


	//   ....[140]....
        /*0ad4*/ 	.word	0x00022a70


	//   ....[141]....
        /*0ad8*/ 	.word	0x00022a80


	//   ....[142]....
        /*0adc*/ 	.word	0x00022b10


	//   ....[143]....
        /*0ae0*/ 	.word	0x00022b20


	//   ....[144]....
        /*0ae4*/ 	.word	0x00022bb0


	//   ....[145]....
        /*0ae8*/ 	.word	0x00022bc0


	//   ....[146]....
        /*0aec*/ 	.word	0x00022c50


	//   ....[147]....
        /*0af0*/ 	.word	0x00022c60


	//   ....[148]....
        /*0af4*/ 	.word	0x00022c70


	//   ....[149]....
        /*0af8*/ 	.word	0x00023290


	//   ....[150]....
        /*0afc*/ 	.word	0x000232d0


	//   ....[151]....
        /*0b00*/ 	.word	0x00023320


	//   ....[152]....
        /*0b04*/ 	.word	0x00023350


	//   ....[153]....
        /*0b08*/ 	.word	0x000233e0


	//   ....[154]....
        /*0b0c*/ 	.word	0x00023410


	//   ....[155]....
        /*0b10*/ 	.word	0x00023480


	//   ....[156]....
        /*0b14*/ 	.word	0x000234b0


	//   ....[157]....
        /*0b18*/ 	.word	0x00023520


	//   ....[158]....
        /*0b1c*/ 	.word	0x00023550


	//   ....[159]....
        /*0b20*/ 	.word	0x00023580


	//   ....[160]....
        /*0b24*/ 	.word	0x000235d0


	//   ....[161]....
        /*0b28*/ 	.word	0x000239f0


	//   ....[162]....
        /*0b2c*/ 	.word	0x00023a20


	//   ....[163]....
        /*0b30*/ 	.word	0x00023a50


	//   ....[164]....
        /*0b34*/ 	.word	0x00023a80


	//   ....[165]....
        /*0b38*/ 	.word	0x00023ab0


	//   ....[166]....
        /*0b3c*/ 	.word	0x00023ae0


	//   ....[167]....
        /*0b40*/ 	.word	0x00023b10


	//   ....[168]....
        /*0b44*/ 	.word	0x00023b40


	//   ....[169]....
        /*0b48*/ 	.word	0x00023cd0


	//   ....[170]....
        /*0b4c*/ 	.word	0x00023d00


	//   ....[171]....
        /*0b50*/ 	.word	0x00023d30


	//   ....[172]....
        /*0b54*/ 	.word	0x00023d60


	//   ....[173]....
        /*0b58*/ 	.word	0x00023d90


	//   ....[174]....
        /*0b5c*/ 	.word	0x00023dc0


	//   ....[175]....
        /*0b60*/ 	.word	0x00023e80


	//   ....[176]....
        /*0b64*/ 	.word	0x00023ea0


	//   ....[177]....
        /*0b68*/ 	.word	0x00023f10


	//   ....[178]....
        /*0b6c*/ 	.word	0x000245c0


	//   ....[179]....
        /*0b70*/ 	.word	0x000248e0


	//   ....[180]....
        /*0b74*/ 	.word	0x00024970


	//   ....[181]....
        /*0b78*/ 	.word	0x00024a10


	//   ....[182]....
        /*0b7c*/ 	.word	0x00024aa0


	//   ....[183]....
        /*0b80*/ 	.word	0x00024b90


	//   ....[184]....
        /*0b84*/ 	.word	0x00024c20


	//   ....[185]....
        /*0b88*/ 	.word	0x00024cc0


	//   ....[186]....
        /*0b8c*/ 	.word	0x00024d50


	//   ....[187]....
        /*0b90*/ 	.word	0x00024e40


	//   ....[188]....
        /*0b94*/ 	.word	0x00024ed0


	//   ....[189]....
        /*0b98*/ 	.word	0x00024f70


	//   ....[190]....
        /*0b9c*/ 	.word	0x00025000


	//   ....[191]....
        /*0ba0*/ 	.word	0x000250f0


	//   ....[192]....
        /*0ba4*/ 	.word	0x00025180


	//   ....[193]....
        /*0ba8*/ 	.word	0x000251d0


	//   ....[194]....
        /*0bac*/ 	.word	0x00025220


	//   ....[195]....
        /*0bb0*/ 	.word	0x000252b0


	//   ....[196]....
        /*0bb4*/ 	.word	0x00025340


	//   ....[197]....
        /*0bb8*/ 	.word	0x00025390


	//   ....[198]....
        /*0bbc*/ 	.word	0x000253e0


	//   ....[199]....
        /*0bc0*/ 	.word	0x000254d0


	//   ....[200]....
        /*0bc4*/ 	.word	0x00025560


	//   ....[201]....
        /*0bc8*/ 	.word	0x000255b0


	//   ....[202]....
        /*0bcc*/ 	.word	0x00025600


	//   ....[203]....
        /*0bd0*/ 	.word	0x00025690


	//   ....[204]....
        /*0bd4*/ 	.word	0x00025720


	//   ....[205]....
        /*0bd8*/ 	.word	0x00025770


	//   ....[206]....
        /*0bdc*/ 	.word	0x000257c0


	//   ....[207]....
        /*0be0*/ 	.word	0x00025ac0


	//   ....[208]....
        /*0be4*/ 	.word	0x00025da0


	//   ....[209]....
        /*0be8*/ 	.word	0x00025e90


	//   ....[210]....
        /*0bec*/ 	.word	0x00025f30


	//   ....[211]....
        /*0bf0*/ 	.word	0x00026060


	//   ....[212]....
        /*0bf4*/ 	.word	0x000260c0


	//   ....[213]....
        /*0bf8*/ 	.word	0x000261f0


	//   ....[214]....
        /*0bfc*/ 	.word	0x00026250


	//   ....[215]....
        /*0c00*/ 	.word	0x00026380


	//   ....[216]....
        /*0c04*/ 	.word	0x000263e0


	//   ....[217]....
        /*0c08*/ 	.word	0x00026510


	//   ....[218]....
        /*0c0c*/ 	.word	0x00026570


	//   ....[219]....
        /*0c10*/ 	.word	0x00026690


	//   ....[220]....
        /*0c14*/ 	.word	0x000266e0


	//   ....[221]....
        /*0c18*/ 	.word	0x00026790


	//   ....[222]....
        /*0c1c*/ 	.word	0x00026800


	//   ....[223]....
        /*0c20*/ 	.word	0x00026910


	//   ....[224]....
        /*0c24*/ 	.word	0x00026960


	//   ....[225]....
        /*0c28*/ 	.word	0x00026a80


	//   ....[226]....
        /*0c2c*/ 	.word	0x00026ad0


	//   ....[227]....
        /*0c30*/ 	.word	0x00026bf0


	//   ....[228]....
        /*0c34*/ 	.word	0x00026c40


	//   ....[229]....
        /*0c38*/ 	.word	0x00026d60


	//   ....[230]....
        /*0c3c*/ 	.word	0x00026db0


	//   ....[231]....
        /*0c40*/ 	.word	0x00026ed0


	//   ....[232]....
        /*0c44*/ 	.word	0x00026f20


	//   ....[233]....
        /*0c48*/ 	.word	0x00027030


	//   ....[234]....
        /*0c4c*/ 	.word	0x00027080


	//   ....[235]....
        /*0c50*/ 	.word	0x00027180


	//   ....[236]....
        /*0c54*/ 	.word	0x000271d0


	//   ....[237]....
        /*0c58*/ 	.word	0x00027300


	//   ....[238]....
        /*0c5c*/ 	.word	0x000273c0


	//   ....[239]....
        /*0c60*/ 	.word	0x00027500


	//   ....[240]....
        /*0c64*/ 	.word	0x00027550


	//   ....[241]....
        /*0c68*/ 	.word	0x00027640


	//   ....[242]....
        /*0c6c*/ 	.word	0x00027690


	//   ....[243]....
        /*0c70*/ 	.word	0x00027780


	//   ....[244]....
        /*0c74*/ 	.word	0x000277d0


	//   ....[245]....
        /*0c78*/ 	.word	0x000278c0


	//   ....[246]....
        /*0c7c*/ 	.word	0x00027910


	//   ....[247]....
        /*0c80*/ 	.word	0x00027a20


	//   ....[248]....
        /*0c84*/ 	.word	0x00027a70


	//   ....[249]....
        /*0c88*/ 	.word	0x00027b60


	//   ....[250]....
        /*0c8c*/ 	.word	0x00027c00


	//   ....[251]....
        /*0c90*/ 	.word	0x00027d20


	//   ....[252]....
        /*0c94*/ 	.word	0x00027d70


	//   ....[253]....
        /*0c98*/ 	.word	0x00027e90


	//   ....[254]....
        /*0c9c*/ 	.word	0x00027ee0


	//   ....[255]....
        /*0ca0*/ 	.word	0x00028000


	//   ....[0]....
        /*0ca4*/ 	.word	0x00028050


	//   ....[1]....
        /*0ca8*/ 	.word	0x00028170


	//   ....[2]....
        /*0cac*/ 	.word	0x000281c0


	//   ....[3]....
        /*0cb0*/ 	.word	0x000282e0


	//   ....[4]....
        /*0cb4*/ 	.word	0x00028330


	//   ....[5]....
        /*0cb8*/ 	.word	0x00028410


	//   ....[6]....
        /*0cbc*/ 	.word	0x000284b0


	//   ....[7]....
        /*0cc0*/ 	.word	0x00028620


	//   ....[8]....
        /*0cc4*/ 	.word	0x00028670


	//   ....[9]....
        /*0cc8*/ 	.word	0x00028780


	//   ....[10]....
        /*0ccc*/ 	.word	0x000287d0


	//   ....[11]....
        /*0cd0*/ 	.word	0x000288e0


	//   ....[12]....
        /*0cd4*/ 	.word	0x00028930


	//   ....[13]....
        /*0cd8*/ 	.word	0x00028a40


	//   ....[14]....
        /*0cdc*/ 	.word	0x00028a90


	//   ....[15]....
        /*0ce0*/ 	.word	0x00028b90


	//   ....[16]....
        /*0ce4*/ 	.word	0x00028be0


	//   ....[17]....
        /*0ce8*/ 	.word	0x00028c70


	//   ....[18]....
        /*0cec*/ 	.word	0x00028d10


	//   ....[19]....
        /*0cf0*/ 	.word	0x00028e40


	//   ....[20]....
        /*0cf4*/ 	.word	0x00028eb0


	//   ....[21]....
        /*0cf8*/ 	.word	0x00028f20


	//   ....[22]....
        /*0cfc*/ 	.word	0x00028f90


	//   ....[23]....
        /*0d00*/ 	.word	0x00029000


	//   ....[24]....
        /*0d04*/ 	.word	0x00029080


	//   ....[25]....
        /*0d08*/ 	.word	0x00029110


	//   ....[26]....
        /*0d0c*/ 	.word	0x000291a0


	//   ....[27]....
        /*0d10*/ 	.word	0x00029210


	//   ....[28]....
        /*0d14*/ 	.word	0x00029280


	//   ....[29]....
        /*0d18*/ 	.word	0x000292f0


	//   ....[30]....
        /*0d1c*/ 	.word	0x00029370


	//   ....[31]....
        /*0d20*/ 	.word	0x000293e0


	//   ....[32]....
        /*0d24*/ 	.word	0x00029480


	//   ....[33]....
        /*0d28*/ 	.word	0x00029510


	//   ....[34]....
        /*0d2c*/ 	.word	0x00029630


	//----- nvinfo : EIATTR_REG_RECONFIG
	.align		4
.L_321:
        /*0d30*/ 	.byte	0x01, 0x54
	.zero		2


	//----- nvinfo : EIATTR_SYSCALL_OFFSETS
	.align		4
        /*0d34*/ 	.byte	0x04, 0x46
        /*0d36*/ 	.short	(.L_323 - .L_322)


	//   ....[0]....
.L_322:
        /*0d38*/ 	.word	0x00001b70


	//   ....[1]....
        /*0d3c*/ 	.word	0x00001cc0


	//   ....[2]....
        /*0d40*/ 	.word	0x0000b800


	//   ....[3]....
        /*0d44*/ 	.word	0x0000bb30


	//   ....[4]....
        /*0d48*/ 	.word	0x00020240


	//   ....[5]....
        /*0d4c*/ 	.word	0x00020390


	//   ....[6]....
        /*0d50*/ 	.word	0x00020480


	//   ....[7]....
        /*0d54*/ 	.word	0x00021420


	//----- nvinfo : EIATTR_MBARRIER_INSTR_OFFSETS
	.align		4
.L_323:
        /*0d58*/ 	.byte	0x04, 0x39
        /*0d5a*/ 	.short	(.L_325 - .L_324)


	//   ....[0]....
.L_324:
        /*0d5c*/ 	.word	0x00000270
        /*0d60*/ 	.word	0x000000ff
        /*0d64*/ 	.word	0x00030800
        /*0d68*/ 	.short	0x0100
        /*0d6a*/ 	.byte	0x08
	.zero		1


	//   ....[1]....
        /*0d6c*/ 	.word	0x00000280
        /*0d70*/ 	.word	0x000000ff
        /*0d74*/ 	.word	0x00030820
        /*0d78*/ 	.short	0x0100
        /*0d7a*/ 	.byte	0x08
	.zero		1


	//   ....[2]....
        /*0d7c*/ 	.word	0x00000370
        /*0d80*/ 	.word	0x000000ff
        /*0d84*/ 	.word	0x00030830
        /*0d88*/ 	.short	0x0100
        /*0d8a*/ 	.byte	0x08
	.zero		1


	//   ....[3]....
        /*0d8c*/ 	.word	0x00000380
        /*0d90*/ 	.word	0x000000ff
        /*0d94*/ 	.word	0x00030840
        /*0d98*/ 	.short	0x0100
        /*0d9a*/ 	.byte	0x08
	.zero		1


	//   ....[4]....
        /*0d9c*/ 	.word	0x00000390
        /*0da0*/ 	.word	0x000000ff
        /*0da4*/ 	.word	0x00030838
        /*0da8*/ 	.short	0x0100
        /*0daa*/ 	.byte	0x08
	.zero		1


	//   ....[5]....
        /*0dac*/ 	.word	0x000003a0
        /*0db0*/ 	.word	0x000000ff
        /*0db4*/ 	.word	0x00030848
        /*0db8*/ 	.short	0x0100
        /*0dba*/ 	.byte	0x08
	.zero		1


	//   ....[6]....
        /*0dbc*/ 	.word	0x000004d0
        /*0dc0*/ 	.word	0x000000ff
        /*0dc4*/ 	.word	0x00030850
        /*0dc8*/ 	.short	0x0100
        /*0dca*/ 	.byte	0x08
	.zero		1


	//   ....[7]....
        /*0dcc*/ 	.word	0x000004e0
        /*0dd0*/ 	.word	0x000000ff
        /*0dd4*/ 	.word	0x00030860
        /*0dd8*/ 	.short	0x0100
        /*0dda*/ 	.byte	0x08
	.zero		1


	//   ....[8]....
        /*0ddc*/ 	.word	0x000004f0
        /*0de0*/ 	.word	0x000000ff
        /*0de4*/ 	.word	0x00030858
        /*0de8*/ 	.short	0x0100
        /*0dea*/ 	.byte	0x08
	.zero		1


	//   ....[9]....
        /*0dec*/ 	.word	0x00000500
        /*0df0*/ 	.word	0x000000ff
        /*0df4*/ 	.word	0x00030868
        /*0df8*/ 	.short	0x0100
        /*0dfa*/ 	.byte	0x08
	.zero		1


	//   ....[10]....
        /*0dfc*/ 	.word	0x000005f0
        /*0e00*/ 	.word	0x000000ff
        /*0e04*/ 	.word	0x00030870
        /*0e08*/ 	.short	0x0100
        /*0e0a*/ 	.byte	0x06
	.zero		1


	//   ....[11]....
        /*0e0c*/ 	.word	0x00000600
        /*0e10*/ 	.word	0x000000ff
        /*0e14*/ 	.word	0x00030880
        /*0e18*/ 	.short	0x0100
        /*0e1a*/ 	.byte	0x06
	.zero		1


	//   ....[12]....
        /*0e1c*/ 	.word	0x00000610
        /*0e20*/ 	.word	0x000000ff
        /*0e24*/ 	.word	0x00030878
        /*0e28*/ 	.short	0x0100
        /*0e2a*/ 	.byte	0x06
	.zero		1


	//   ....[13]....
        /*0e2c*/ 	.word	0x00000620
        /*0e30*/ 	.word	0x000000ff
        /*0e34*/ 	.word	0x00030888
        /*0e38*/ 	.short	0x0100
        /*0e3a*/ 	.byte	0x06
	.zero		1


	//   ....[14]....
        /*0e3c*/ 	.word	0x00000750
        /*0e40*/ 	.word	0x000000ff
        /*0e44*/ 	.word	0x00030890
        /*0e48*/ 	.short	0x0100
        /*0e4a*/ 	.byte	0x08
	.zero		1


	//   ....[15]....
        /*0e4c*/ 	.word	0x00000760
        /*0e50*/ 	.word	0x000000ff
        /*0e54*/ 	.word	0x000308a0
        /*0e58*/ 	.short	0x0100
        /*0e5a*/ 	.byte	0x08
	.zero		1


	//   ....[16]....
        /*0e5c*/ 	.word	0x00000770
        /*0e60*/ 	.word	0x000000ff
        /*0e64*/ 	.word	0x00030898
        /*0e68*/ 	.short	0x0100
        /*0e6a*/ 	.byte	0x08
	.zero		1


	//   ....[17]....
        /*0e6c*/ 	.word	0x00000780
        /*0e70*/ 	.word	0x000000ff
        /*0e74*/ 	.word	0x000308a8
        /*0e78*/ 	.short	0x0100
        /*0e7a*/ 	.byte	0x08
	.zero		1


	//   ....[18]....
        /*0e7c*/ 	.word	0x000008b0
        /*0e80*/ 	.word	0x000000ff
        /*0e84*/ 	.word	0x000308b0
        /*0e88*/ 	.short	0x0100
        /*0e8a*/ 	.byte	0x08
	.zero		1


	//   ....[19]....
        /*0e8c*/ 	.word	0x000008c0
        /*0e90*/ 	.word	0x000000ff
        /*0e94*/ 	.word	0x000308c0
        /*0e98*/ 	.short	0x0100
        /*0e9a*/ 	.byte	0x08
	.zero		1


	//   ....[20]....
        /*0e9c*/ 	.word	0x000008d0
        /*0ea0*/ 	.word	0x000000ff
        /*0ea4*/ 	.word	0x000308b8
        /*0ea8*/ 	.short	0x0100
        /*0eaa*/ 	.byte	0x08
	.zero		1


	//   ....[21]....
        /*0eac*/ 	.word	0x000008e0
        /*0eb0*/ 	.word	0x000000ff
        /*0eb4*/ 	.word	0x000308c8
        /*0eb8*/ 	.short	0x0100
        /*0eba*/ 	.byte	0x08
	.zero		1


	//   ....[22]....
        /*0ebc*/ 	.word	0x00003850
        /*0ec0*/ 	.word	0x00000057
        /*0ec4*/ 	.word	0x00030890
        /*0ec8*/ 	.short	0x010a
        /*0eca*/ 	.byte	0x3f
	.zero		1


	//   ....[23]....
        /*0ecc*/ 	.word	0x00007110
        /*0ed0*/ 	.word	0x00000057
        /*0ed4*/ 	.word	0x00030890
        /*0ed8*/ 	.short	0x010a
        /*0eda*/ 	.byte	0x3f
	.zero		1


	//   ....[24]....
        /*0edc*/ 	.word	0x0000a200
        /*0ee0*/ 	.word	0x00000057
        /*0ee4*/ 	.word	0x00030890
        /*0ee8*/ 	.short	0x010a
        /*0eea*/ 	.byte	0x3f
	.zero		1


	//   ....[25]....
        /*0eec*/ 	.word	0x0000a9e0
        /*0ef0*/ 	.word	0x0000000b
        /*0ef4*/ 	.word	0x00000000
        /*0ef8*/ 	.short	0x0101
        /*0efa*/ 	.byte	0x3f
	.zero		1


	//   ....[26]....
        /*0efc*/ 	.word	0x0000aa20
        /*0f00*/ 	.word	0x00000057
        /*0f04*/ 	.word	0x000308b0
        /*0f08*/ 	.short	0x010a
        /*0f0a*/ 	.byte	0x3f
	.zero		1


	//   ....[27]....
        /*0f0c*/ 	.word	0x0000b140
        /*0f10*/ 	.word	0x00000057
        /*0f14*/ 	.word	0x00000000
        /*0f18*/ 	.short	0x0101
        /*0f1a*/ 	.byte	0x3f
	.zero		1


	//   ....[28]....
        /*0f1c*/ 	.word	0x0000b890
        /*0f20*/ 	.word	0x00000012
        /*0f24*/ 	.word	0x00030800
        /*0f28*/ 	.short	0x010a
        /*0f2a*/ 	.byte	0x3f
	.zero		1


	//   ....[29]....
        /*0f2c*/ 	.word	0x0000b8e0
        /*0f30*/ 	.word	0x00000012
        /*0f34*/ 	.word	0x00030800
        /*0f38*/ 	.short	0x010a
        /*0f3a*/ 	.byte	0x3f
	.zero		1


	//   ....[30]....
        /*0f3c*/ 	.word	0x0000cee0
        /*0f40*/ 	.word	0x00000012
        /*0f44*/ 	.word	0x00030800
        /*0f48*/ 	.short	0x010a
        /*0f4a*/ 	.byte	0x3f
	.zero		1


	//   ....[31]....
        /*0f4c*/ 	.word	0x000104f0
        /*0f50*/ 	.word	0x00000012
        /*0f54*/ 	.word	0x00030800
        /*0f58*/ 	.short	0x010a
        /*0f5a*/ 	.byte	0x3f
	.zero		1


	//   ....[32]....
        /*0f5c*/ 	.word	0x00012f90
        /*0f60*/ 	.word	0x00000000
        /*0f64*/ 	.word	0x00030830
        /*0f68*/ 	.short	0x010a
        /*0f6a*/ 	.byte	0x3f
	.zero		1


	//   ....[33]....
        /*0f6c*/ 	.word	0x00012fd0
        /*0f70*/ 	.word	0x00000000
        /*0f74*/ 	.word	0x00030830
        /*0f78*/ 	.short	0x010a
        /*0f7a*/ 	.byte	0x3f
	.zero		1


	//   ....[34]....
        /*0f7c*/ 	.word	0x00014af0
        /*0f80*/ 	.word	0x00000007
        /*0f84*/ 	.word	0x00000000
        /*0f88*/ 	.short	0x0101
        /*0f8a*/ 	.byte	0x3f
	.zero		1


	//   ....[35]....
        /*0f8c*/ 	.word	0x00015350
        /*0f90*/ 	.word	0x0000000c
        /*0f94*/ 	.word	0x00030830
        /*0f98*/ 	.short	0x010a
        /*0f9a*/ 	.byte	0x3f
	.zero		1


	//   ....[36]....
        /*0f9c*/ 	.word	0x000153d0
        /*0fa0*/ 	.word	0x0000000c
        /*0fa4*/ 	.word	0x00030830
        /*0fa8*/ 	.short	0x010a
        /*0faa*/ 	.byte	0x3f
	.zero		1


	//   ....[37]....
        /*0fac*/ 	.word	0x00016050
        /*0fb0*/ 	.word	0x0000000d
        /*0fb4*/ 	.word	0x00030850
        /*0fb8*/ 	.short	0x010a
        /*0fba*/ 	.byte	0x3f
	.zero		1


	//   ....[38]....
        /*0fbc*/ 	.word	0x000160a0
        /*0fc0*/ 	.word	0x0000000d
        /*0fc4*/ 	.word	0x00030850
        /*0fc8*/ 	.short	0x010a
        /*0fca*/ 	.byte	0x3f
	.zero		1


	//   ....[39]....
        /*0fcc*/ 	.word	0x00016430
        /*0fd0*/ 	.word	0x0000000c
        /*0fd4*/ 	.word	0x00000000
        /*0fd8*/ 	.short	0x0101
        /*0fda*/ 	.byte	0x3f
	.zero		1


	//   ....[40]....
        /*0fdc*/ 	.word	0x00017910
        /*0fe0*/ 	.word	0x0000000d
        /*0fe4*/ 	.word	0x00000000
        /*0fe8*/ 	.short	0x0101
        /*0fea*/ 	.byte	0x3f
	.zero		1


	//   ....[41]....
        /*0fec*/ 	.word	0x00017bc0
        /*0ff0*/ 	.word	0x00000002
        /*0ff4*/ 	.word	0x00030830
        /*0ff8*/ 	.short	0x010a
        /*0ffa*/ 	.byte	0x3f
	.zero		1


	//   ....[42]....
        /*0ffc*/ 	.word	0x00017c40
        /*1000*/ 	.word	0x00000002
        /*1004*/ 	.word	0x00030830
        /*1008*/ 	.short	0x010a
        /*100a*/ 	.byte	0x3f
	.zero		1


	//   ....[43]....
        /*100c*/ 	.word	0x000188c0
        /*1010*/ 	.word	0x0000000c
        /*1014*/ 	.word	0x00030850
        /*1018*/ 	.short	0x010a
        /*101a*/ 	.byte	0x3f
	.zero		1


	//   ....[44]....
        /*101c*/ 	.word	0x00018910
        /*1020*/ 	.word	0x0000000c
        /*1024*/ 	.word	0x00030850
        /*1028*/ 	.short	0x010a
        /*102a*/ 	.byte	0x3f
	.zero		1


	//   ....[45]....
        /*102c*/ 	.word	0x000191a0
        /*1030*/ 	.word	0x00000082
        /*1034*/ 	.word	0x00000000
        /*1038*/ 	.short	0x0101
        /*103a*/ 	.byte	0x3f
	.zero		1


	//   ....[46]....
        /*103c*/ 	.word	0x00019a40
        /*1040*/ 	.word	0x0000000c
        /*1044*/ 	.word	0x00000000
        /*1048*/ 	.short	0x0101
        /*104a*/ 	.byte	0x3f
	.zero		1


	//   ....[47]....
        /*104c*/ 	.word	0x0001a240
        /*1050*/ 	.word	0x0000000a
        /*1054*/ 	.word	0x00030850
        /*1058*/ 	.short	0x010a
        /*105a*/ 	.byte	0x3f
	.zero		1


	//   ....[48]....
        /*105c*/ 	.word	0x0001a2e0
        /*1060*/ 	.word	0x0000000a
        /*1064*/ 	.word	0x00030850
        /*1068*/ 	.short	0x010a
        /*106a*/ 	.byte	0x3f
	.zero		1


	//   ....[49]....
        /*106c*/ 	.word	0x0001a7e0
        /*1070*/ 	.word	0x000000d4
        /*1074*/ 	.word	0x00000000
        /*1078*/ 	.short	0x0101
        /*107a*/ 	.byte	0x3f
	.zero		1


	//   ....[50]....
        /*107c*/ 	.word	0x0001c3b0
        /*1080*/ 	.word	0x00000000
        /*1084*/ 	.word	0x00000000
        /*1088*/ 	.short	0x0101
        /*108a*/ 	.byte	0x3f
	.zero		1


	//   ....[51]....
        /*108c*/ 	.word	0x0001ec00
        /*1090*/ 	.word	0x00000016
        /*1094*/ 	.word	0x00030820
        /*1098*/ 	.short	0x010a
        /*109a*/ 	.byte	0x3f
	.zero		1


	//   ....[52]....
        /*109c*/ 	.word	0x0001ec90
        /*10a0*/ 	.word	0x0000000b
        /*10a4*/ 	.word	0x000308a0
        /*10a8*/ 	.short	0x010a
        /*10aa*/ 	.byte	0x3f
	.zero		1


	//   ....[53]....
        /*10ac*/ 	.word	0x0001f0e0
        /*10b0*/ 	.word	0x0000000b
        /*10b4*/ 	.word	0x000308c0
        /*10b8*/ 	.short	0x010a
        /*10ba*/ 	.byte	0x3f
	.zero		1


	//   ....[54]....
        /*10bc*/ 	.word	0x0001f5f0
        /*10c0*/ 	.word	0x0000000a
        /*10c4*/ 	.word	0x000308a0
        /*10c8*/ 	.short	0x010a
        /*10ca*/ 	.byte	0x3f
	.zero		1


	//   ....[55]....
        /*10cc*/ 	.word	0x0001fa30
        /*10d0*/ 	.word	0x0000000a
        /*10d4*/ 	.word	0x000308c0
        /*10d8*/ 	.short	0x010a
        /*10da*/ 	.byte	0x3f
	.zero		1


	//   ....[56]....
        /*10dc*/ 	.word	0x00020a40
        /*10e0*/ 	.word	0x00000007
        /*10e4*/ 	.word	0x00030840
        /*10e8*/ 	.short	0x010a
        /*10ea*/ 	.byte	0x3f
	.zero		1


	//   ....[57]....
        /*10ec*/ 	.word	0x00021120
        /*10f0*/ 	.word	0x00000007
        /*10f4*/ 	.word	0x00030830
        /*10f8*/ 	.short	0x0107
        /*10fa*/ 	.byte	0x3f
	.zero		1


	//   ....[58]....
        /*10fc*/ 	.word	0x000211f0
        /*1100*/ 	.word	0x00000007
        /*1104*/ 	.word	0x00030830
        /*1108*/ 	.short	0x0101
        /*110a*/ 	.byte	0x3f
	.zero		1


	//   ....[59]....
        /*110c*/ 	.word	0x00021d90
        /*1110*/ 	.word	0x00000016
        /*1114*/ 	.word	0x00030800
        /*1118*/ 	.short	0x0107
        /*111a*/ 	.byte	0x3f
	.zero		1


	//   ....[60]....
        /*111c*/ 	.word	0x00021e90
        /*1120*/ 	.word	0x00000016
        /*1124*/ 	.word	0x00030800
        /*1128*/ 	.short	0x0101
        /*112a*/ 	.byte	0x3f
	.zero		1


	//   ....[61]....
        /*112c*/ 	.word	0x00021eb0
        /*1130*/ 	.word	0x00000016
        /*1134*/ 	.word	0x00030820
        /*1138*/ 	.short	0x010a
        /*113a*/ 	.byte	0x3f
	.zero		1


	//   ....[62]....
        /*113c*/ 	.word	0x00022290
        /*1140*/ 	.word	0x00000007
        /*1144*/ 	.word	0x00030840
        /*1148*/ 	.short	0x010a
        /*114a*/ 	.byte	0x3f
	.zero		1


	//   ....[63]....
        /*114c*/ 	.word	0x000227c0
        /*1150*/ 	.word	0x00000007
        /*1154*/ 	.word	0x00030830
        /*1158*/ 	.short	0x0107
        /*115a*/ 	.byte	0x3f
	.zero		1


	//   ....[64]....
        /*115c*/ 	.word	0x00022880
        /*1160*/ 	.word	0x00000007
        /*1164*/ 	.word	0x00030830
        /*1168*/ 	.short	0x0101
        /*116a*/ 	.byte	0x3f
	.zero		1


	//   ....[65]....
        /*116c*/ 	.word	0x000228e0
        /*1170*/ 	.word	0x00000006
        /*1174*/ 	.word	0x00030860
        /*1178*/ 	.short	0x010a
        /*117a*/ 	.byte	0x3f
	.zero		1


	//   ....[66]....
        /*117c*/ 	.word	0x00022e60
        /*1180*/ 	.word	0x00000006
        /*1184*/ 	.word	0x00030850
        /*1188*/ 	.short	0x0107
        /*118a*/ 	.byte	0x3f
	.zero		1


	//   ....[67]....
        /*118c*/ 	.word	0x00022fc0
        /*1190*/ 	.word	0x00000006
        /*1194*/ 	.word	0x00030850
        /*1198*/ 	.short	0x0101
        /*119a*/ 	.byte	0x3f
	.zero		1


	//   ....[68]....
        /*119c*/ 	.word	0x000231e0
        /*11a0*/ 	.word	0x00000000
        /*11a4*/ 	.word	0x00030860
        /*11a8*/ 	.short	0x010a
        /*11aa*/ 	.byte	0x3f
	.zero		1


	//   ....[69]....
        /*11ac*/ 	.word	0x00023710
        /*11b0*/ 	.word	0x00000000
        /*11b4*/ 	.word	0x00030850
        /*11b8*/ 	.short	0x0107
        /*11ba*/ 	.byte	0x3f
	.zero		1


	//   ....[70]....
        /*11bc*/ 	.word	0x000237d0
        /*11c0*/ 	.word	0x00000000
        /*11c4*/ 	.word	0x00030850
        /*11c8*/ 	.short	0x0101
        /*11ca*/ 	.byte	0x3f
	.zero		1


	//   ....[71]....
        /*11cc*/ 	.word	0x00024540
        /*11d0*/ 	.word	0x00000007
        /*11d4*/ 	.word	0x00030820
        /*11d8*/ 	.short	0x010a
        /*11da*/ 	.byte	0x3f
	.zero		1


	//   ....[72]....
        /*11dc*/ 	.word	0x000246b0
        /*11e0*/ 	.word	0x00000005
        /*11e4*/ 	.word	0x00030840
        /*11e8*/ 	.short	0x010a
        /*11ea*/ 	.byte	0x3f
	.zero		1


	//   ....[73]....
        /*11ec*/ 	.word	0x00024750
        /*11f0*/ 	.word	0x00000003
        /*11f4*/ 	.word	0x00030840
        /*11f8*/ 	.short	0x010a
        /*11fa*/ 	.byte	0x3f
	.zero		1


	//   ....[74]....
        /*11fc*/ 	.word	0x00024790
        /*1200*/ 	.word	0x00000005
        /*1204*/ 	.word	0x00030860
        /*1208*/ 	.short	0x010a
        /*120a*/ 	.byte	0x3f
	.zero		1


	//   ....[75]....
        /*120c*/ 	.word	0x000247d0
        /*1210*/ 	.word	0x00000003
        /*1214*/ 	.word	0x00030860
        /*1218*/ 	.short	0x010a
        /*121a*/ 	.byte	0x3f
	.zero		1


	//   ....[76]....
        /*121c*/ 	.word	0x00024830
        /*1220*/ 	.word	0x00000057
        /*1224*/ 	.word	0x00030890
        /*1228*/ 	.short	0x010a
        /*122a*/ 	.byte	0x3f
	.zero		1


	//   ....[77]....
        /*122c*/ 	.word	0x00024ae0
        /*1230*/ 	.word	0x00000057
        /*1234*/ 	.word	0x00030890
        /*1238*/ 	.short	0x010a
        /*123a*/ 	.byte	0x3f
	.zero		1


	//   ....[78]....
        /*123c*/ 	.word	0x00024d90
        /*1240*/ 	.word	0x00000057
        /*1244*/ 	.word	0x00030890
        /*1248*/ 	.short	0x010a
        /*124a*/ 	.byte	0x3f
	.zero		1


	//   ....[79]....
        /*124c*/ 	.word	0x00025040
        /*1250*/ 	.word	0x00000057
        /*1254*/ 	.word	0x000308b0
        /*1258*/ 	.short	0x010a
        /*125a*/ 	.byte	0x3f
	.zero		1


	//   ....[80]....
        /*125c*/ 	.word	0x00025420
        /*1260*/ 	.word	0x00000012
        /*1264*/ 	.word	0x00030800
        /*1268*/ 	.short	0x010a
        /*126a*/ 	.byte	0x3f
	.zero		1


	//   ....[81]....
        /*126c*/ 	.word	0x00025800
        /*1270*/ 	.word	0x00000012
        /*1274*/ 	.word	0x00030800
        /*1278*/ 	.short	0x010a
        /*127a*/ 	.byte	0x3f
	.zero		1


	//   ....[82]....
        /*127c*/ 	.word	0x00025850
        /*1280*/ 	.word	0x00000000
        /*1284*/ 	.word	0x00030830
        /*1288*/ 	.short	0x010a
        /*128a*/ 	.byte	0x3f
	.zero		1


	//   ....[83]....
        /*128c*/ 	.word	0x000258a0
        /*1290*/ 	.word	0x0000000c
        /*1294*/ 	.word	0x00030830
        /*1298*/ 	.short	0x010a
        /*129a*/ 	.byte	0x3f
	.zero		1


	//   ....[84]....
        /*129c*/ 	.word	0x000258f0
        /*12a0*/ 	.word	0x0000000d
        /*12a4*/ 	.word	0x00030850
        /*12a8*/ 	.short	0x010a
        /*12aa*/ 	.byte	0x3f
	.zero		1


	//   ....[85]....
        /*12ac*/ 	.word	0x00025940
        /*12b0*/ 	.word	0x00000002
        /*12b4*/ 	.word	0x00030830
        /*12b8*/ 	.short	0x010a
        /*12ba*/ 	.byte	0x3f
	.zero		1


	//   ....[86]....
        /*12bc*/ 	.word	0x00025990
        /*12c0*/ 	.word	0x0000000c
        /*12c4*/ 	.word	0x00030850
        /*12c8*/ 	.short	0x010a
        /*12ca*/ 	.byte	0x3f
	.zero		1


	//   ....[87]....
        /*12cc*/ 	.word	0x000259e0
        /*12d0*/ 	.word	0x0000000a
        /*12d4*/ 	.word	0x00030850
        /*12d8*/ 	.short	0x010a
        /*12da*/ 	.byte	0x3f
	.zero		1


	//   ....[88]....
        /*12dc*/ 	.word	0x00025b80
        /*12e0*/ 	.word	0x00000016
        /*12e4*/ 	.word	0x00030820
        /*12e8*/ 	.short	0x010a
        /*12ea*/ 	.byte	0x3f
	.zero		1


	//   ....[89]....
        /*12ec*/ 	.word	0x00025bd0
        /*12f0*/ 	.word	0x0000000b
        /*12f4*/ 	.word	0x000308a0
        /*12f8*/ 	.short	0x010a
        /*12fa*/ 	.byte	0x3f
	.zero		1


	//   ....[90]....
        /*12fc*/ 	.word	0x00025c20
        /*1300*/ 	.word	0x0000000b
        /*1304*/ 	.word	0x000308c0
        /*1308*/ 	.short	0x010a
        /*130a*/ 	.byte	0x3f
	.zero		1


	//   ....[91]....
        /*130c*/ 	.word	0x00025c70
        /*1310*/ 	.word	0x0000000a
        /*1314*/ 	.word	0x000308a0
        /*1318*/ 	.short	0x010a
        /*131a*/ 	.byte	0x3f
	.zero		1


	//   ....[92]....
        /*131c*/ 	.word	0x00025cc0
        /*1320*/ 	.word	0x0000000a
        /*1324*/ 	.word	0x000308c0
        /*1328*/ 	.short	0x010a
        /*132a*/ 	.byte	0x3f
	.zero		1


	//   ....[93]....
        /*132c*/ 	.word	0x00025de0
        /*1330*/ 	.word	0x00000007
        /*1334*/ 	.word	0x00030840
        /*1338*/ 	.short	0x010a
        /*133a*/ 	.byte	0x3f
	.zero		1


	//   ....[94]....
        /*133c*/ 	.word	0x00027200
        /*1340*/ 	.word	0x00000016
        /*1344*/ 	.word	0x00030820
        /*1348*/ 	.short	0x010a
        /*134a*/ 	.byte	0x3f
	.zero		1


	//   ....[95]....
        /*134c*/ 	.word	0x00027250
        /*1350*/ 	.word	0x00000007
        /*1354*/ 	.word	0x00030840
        /*1358*/ 	.short	0x010a
        /*135a*/ 	.byte	0x3f
	.zero		1


	//   ....[96]....
        /*135c*/ 	.word	0x00027ab0
        /*1360*/ 	.word	0x00000006
        /*1364*/ 	.word	0x00030860
        /*1368*/ 	.short	0x010a
        /*136a*/ 	.byte	0x3f
	.zero		1


	//   ....[97]....
        /*136c*/ 	.word	0x00028360
        /*1370*/ 	.word	0x00000000
        /*1374*/ 	.word	0x00030860
        /*1378*/ 	.short	0x010a
        /*137a*/ 	.byte	0x3f
	.zero		1


	//   ....[98]....
        /*137c*/ 	.word	0x00029550
        /*1380*/ 	.word	0x00000007
        /*1384*/ 	.word	0x00030820
        /*1388*/ 	.short	0x010a
        /*138a*/ 	.byte	0x3f
	.zero		1


	//   ....[99]....
        /*138c*/ 	.word	0x000296f0
        /*1390*/ 	.word	0x00000005
        /*1394*/ 	.word	0x00030840
        /*1398*/ 	.short	0x010a
        /*139a*/ 	.byte	0x3f
	.zero		1


	//   ....[100]....
        /*139c*/ 	.word	0x00029740
        /*13a0*/ 	.word	0x00000003
        /*13a4*/ 	.word	0x00030840
        /*13a8*/ 	.short	0x010a
        /*13aa*/ 	.byte	0x3f
	.zero		1


	//   ....[101]....
        /*13ac*/ 	.word	0x00029790
        /*13b0*/ 	.word	0x00000005
        /*13b4*/ 	.word	0x00030860
        /*13b8*/ 	.short	0x010a
        /*13ba*/ 	.byte	0x3f
	.zero		1


	//----- nvinfo : EIATTR_NUM_MBARRIERS
	.align		4
.L_325:
        /*13bc*/ 	.byte	0x03, 0x38
        /*13be*/ 	.short	0x0016


	//----- nvinfo : EIATTR_EXIT_INSTR_OFFSETS
	.align		4
        /*13c0*/ 	.byte	0x04, 0x1c
        /*13c2*/ 	.short	(.L_327 - .L_326)


	//   ....[0]....
.L_326:
        /*13c4*/ 	.word	0x00024820


	//----- nvinfo : EIATTR_MAX_THREADS
	.align		4
.L_327:
        /*13c8*/ 	.byte	0x04, 0x05
        /*13ca*/ 	.short	(.L_329 - .L_328)
.L_328:
        /*13cc*/ 	.word	0x00000180
        /*13d0*/ 	.word	0x00000001
        /*13d4*/ 	.word	0x00000001


	//----- nvinfo : EIATTR_CRS_STACK_SIZE
	.align		4
.L_329:
        /*13d8*/ 	.byte	0x04, 0x1e
        /*13da*/ 	.short	(.L_331 - .L_330)
.L_330:
        /*13dc*/ 	.word	0x00000000


	//----- nvinfo : EIATTR_CBANK_PARAM_SIZE
	.align		4
.L_331:
        /*13e0*/ 	.byte	0x03, 0x19
        /*13e2*/ 	.short	0x0af0


	//----- nvinfo : EIATTR_PARAM_CBANK
	.align		4
        /*13e4*/ 	.byte	0x04, 0x0a
        /*13e6*/ 	.short	(.L_333 - .L_332)
	.align		4
.L_332:
        /*13e8*/ 	.word	index@(.nv.constant0._ZN7cutlass13device_kernelIN5flash11enable_sm90INS1_16FlashAttnFwdSm90INS1_25CollectiveMainloopFwdSm90ILi2EN4cute5tupleIJNS5_1CILi1EEES8_S8_EEENS6_IJNS7_ILi128EEENS7_ILi96EEENS7_ILi192EEEEEELi192ENS_10bfloat16_tEfNS_4arch4Sm90ELb1ELb0ELb0ELb1ELb1ELb1ELb0ELb1ELb1ELb1ELb0ELb0EEENS1_21CollectiveEpilogueFwdINS6_IJSA_SC_SB_EEES9_SE_SG_Li256ELb1ELb1ELb0ELb0EEENS1_36VarlenDynamicPersistentTileSchedulerILi128ELi96ELi256ELi128ELb0ELb1ELb1ELb1ELb1ELb1EEEEEEEEEvNT_6ParamsE)
        /*13ec*/ 	.short	0x0210
        /*13ee*/ 	.short	0x0af0


	//----- nvinfo : EIATTR_SW_WAR
	.align		4
.L_333:
        /*13f0*/ 	.byte	0x04, 0x36
        /*13f2*/ 	.short	(.L_335 - .L_334)
.L_334:
        /*13f4*/ 	.word	0x00000008
.L_335:


//--------------------- .nv.callgraph             --------------------------
	.section	.nv.callgraph,"",@"SHT_CUDA_CALLGRAPH"
	.align	4
	.sectionentsize	8
	.align		4
        /*0000*/ 	.word	0x00000000
	.align		4
        /*0004*/ 	.word	0xffffffff
	.align		4
        /*0008*/ 	.word	index@(_ZN7cutlass13device_kernelIN5flash11enable_sm90INS1_16FlashAttnFwdSm90INS1_25CollectiveMainloopFwdSm90ILi2EN4cute5tupleIJNS5_1CILi1EEES8_S8_EEENS6_IJNS7_ILi128EEENS7_ILi96EEENS7_ILi192EEEEEELi192ENS_10bfloat16_tEfNS_4arch4Sm90ELb0ELb0ELb0ELb0ELb1ELb0ELb0ELb1ELb1ELb1ELb0ELb0EEENS1_21CollectiveEpilogueFwdINS6_IJSA_SC_SB_EEES9_SE_SG_Li256ELb0ELb1ELb0ELb0EEENS1_29StaticPersistentTileSchedulerILb0EEEEEEEEEvNT_6ParamsE)
	.align		4
        /*000c*/ 	.word	index@(__assertfail)
	.align		4
        /*0010*/ 	.word	index@(_ZN7cutlass13device_kernelIN5flash11enable_sm90INS1_16FlashAttnFwdSm90INS1_25CollectiveMainloopFwdSm90ILi2EN4cute5tupleIJNS5_1CILi1EEES8_S8_EEENS6_IJNS7_ILi128EEENS7_ILi96EEENS7_ILi192EEEEEELi192ENS_10bfloat16_tEfNS_4arch4Sm90ELb0ELb0ELb0ELb1ELb1ELb0ELb0ELb1ELb1ELb1ELb0ELb0EEENS1_21CollectiveEpilogueFwdINS6_IJSA_SC_SB_EEES9_SE_SG_Li256ELb1ELb1ELb0ELb0EEENS1_36VarlenDynamicPersistentTileSchedulerILi128ELi96ELi256ELi128ELb0ELb1ELb1ELb0ELb1ELb1EEEEEEEEEvNT_6ParamsE)
	.align		4
        /*0014*/ 	.word	index@(__assertfail)
	.align		4
        /*0018*/ 	.word	index@(_ZN7cutlass13device_kernelIN5flash11enable_sm90INS1_16FlashAttnFwdSm90INS1_25CollectiveMainloopFwdSm90ILi2EN4cute5tupleIJNS5_1CILi1EEES8_S8_EEENS6_IJNS7_ILi128EEENS7_ILi96EEENS7_ILi192EEEEEELi192ENS_10bfloat16_tEfNS_4arch4Sm90ELb0ELb0ELb0ELb1ELb1ELb1ELb0ELb1ELb1ELb1ELb0ELb0EEENS1_21CollectiveEpilogueFwdINS6_IJSA_SC_SB_EEES9_SE_SG_Li256ELb1ELb1ELb0ELb0EEENS1_36VarlenDynamicPersistentTileSchedulerILi128ELi96ELi256ELi128ELb0ELb1ELb1ELb0ELb1ELb1EEEEEEEEEvNT_6ParamsE)
	.align		4
        /*001c*/ 	.word	index@(__assertfail)
	.align		4
        /*0020*/ 	.word	index@(_ZN7cutlass13device_kernelIN5flash11enable_sm90INS1_16FlashAttnFwdSm90INS1_25CollectiveMainloopFwdSm90ILi2EN4cute5tupleIJNS5_1CILi1EEES8_S8_EEENS6_IJNS7_ILi128EEENS7_ILi96EEENS7_ILi192EEEEEELi192ENS_10bfloat16_tEfNS_4arch4Sm90ELb0ELb1ELb0ELb0ELb1ELb0ELb0ELb1ELb1ELb1ELb0ELb0EEENS1_21CollectiveEpilogueFwdINS6_IJSA_SC_SB_EEES9_SE_SG_Li256ELb0ELb1ELb0ELb0EEENS1_30DynamicPersistentTileSchedulerILi256ELi128ELb0ELb1ELb1EEEEEEEEEvNT_6ParamsE)
	.align		4
        /*0024*/ 	.word	index@(__assertfail)
	.align		4
        /*0028*/ 	.word	index@(_ZN7cutlass13device_kernelIN5flash11enable_sm90INS1_16FlashAttnFwdSm90INS1_25CollectiveMainloopFwdSm90ILi2EN4cute5tupleIJNS5_1CILi1EEES8_S8_EEENS6_IJNS7_ILi128EEENS7_ILi96EEENS7_ILi192EEEEEELi192ENS_10bfloat16_tEfNS_4arch4Sm90ELb0ELb1ELb0ELb1ELb1ELb0ELb0ELb1ELb1ELb1ELb0ELb0EEENS1_21CollectiveEpilogueFwdINS6_IJSA_SC_SB_EEES9_SE_SG_Li256ELb1ELb1ELb0ELb0EEENS1_36VarlenDynamicPersistentTileSchedulerILi128ELi96ELi256ELi128ELb0ELb1ELb1ELb1ELb0ELb1EEEEEEEEEvNT_6ParamsE)
	.align		4
        /*002c*/ 	.word	index@(__assertfail)
	.align		4
        /*0030*/ 	.word	index@(_ZN7cutlass13device_kernelIN5flash11enable_sm90INS1_16FlashAttnFwdSm90INS1_25CollectiveMainloopFwdSm90ILi2EN4cute5tupleIJNS5_1CILi1EEES8_S8_EEENS6_IJNS7_ILi128EEENS7_ILi96EEENS7_ILi192EEEEEELi192ENS_10bfloat16_tEfNS_4arch4Sm90ELb0ELb1ELb0ELb1ELb1ELb1ELb0ELb1ELb1ELb1ELb0ELb0EEENS1_21CollectiveEpilogueFwdINS6_IJSA_SC_SB_EEES9_SE_SG_Li256ELb1ELb1ELb0ELb0EEENS1_36VarlenDynamicPersistentTileSchedulerILi128ELi96ELi256ELi128ELb0ELb1ELb1ELb1ELb0ELb1EEEEEEEEEvNT_6ParamsE)
	.align		4
        /*0034*/ 	.word	index@(__assertfail)
	.align		4
        /*0038*/ 	.word	index@(_ZN7cutlass13device_kernelIN5flash11enable_sm90INS1_16FlashAttnFwdSm90INS1_25CollectiveMainloopFwdSm90ILi2EN4cute5tupleIJNS5_1CILi1EEES8_S8_EEENS6_IJNS7_ILi128EEENS7_ILi96EEENS7_ILi192EEEEEELi192ENS_10bfloat16_tEfNS_4arch4Sm90ELb1ELb0ELb0ELb0ELb1ELb0ELb0ELb1ELb1ELb1ELb0ELb0EEENS1_21CollectiveEpilogueFwdINS6_IJSA_SC_SB_EEES9_SE_SG_Li256ELb0ELb1ELb0ELb0EEENS1_30DynamicPersistentTileSchedulerILi256ELi128ELb0ELb1ELb1EEEEEEEEEvNT_6ParamsE)
	.align		4
        /*003c*/ 	.word	index@(__assertfail)
	.align		4
        /*0040*/ 	.word	index@(_ZN7cutlass13device_kernelIN5flash11enable_sm90INS1_16FlashAttnFwdSm90INS1_25CollectiveMainloopFwdSm90ILi2EN4cute5tupleIJNS5_1CILi1EEES8_S8_EEENS6_IJNS7_ILi128EEENS7_ILi96EEENS7_ILi192EEEEEELi192ENS_10bfloat16_tEfNS_4arch4Sm90ELb1ELb0ELb0ELb1ELb1ELb0ELb0ELb1ELb1ELb1ELb0ELb0EEENS1_21CollectiveEpilogueFwdINS6_IJSA_SC_SB_EEES9_SE_SG_Li256ELb1ELb1ELb0ELb0EEENS1_36VarlenDynamicPersistentTileSchedulerILi128ELi96ELi256ELi128ELb0ELb1ELb1ELb1ELb1ELb1EEEEEEEEEvNT_6ParamsE)
	.align		4
        /*0044*/ 	.word	index@(__assertfail)
	.align		4
        /*0048*/ 	.word	index@(_ZN7cutlass13device_kernelIN5flash11enable_sm90INS1_16FlashAttnFwdSm90INS1_25CollectiveMainloopFwdSm90ILi2EN4cute5tupleIJNS5_1CILi1EEES8_S8_EEENS6_IJNS7_ILi128EEENS7_ILi96EEENS7_ILi192EEEEEELi192ENS_10bfloat16_tEfNS_4arch4Sm90ELb1ELb0ELb0ELb1ELb1ELb1ELb0ELb1ELb1ELb1ELb0ELb0EEENS1_21CollectiveEpilogueFwdINS6_IJSA_SC_SB_EEES9_SE_SG_Li256ELb1ELb1ELb0ELb0EEENS1_36VarlenDynamicPersistentTileSchedulerILi128ELi96ELi256ELi128ELb0ELb1ELb1ELb1ELb1ELb1EEEEEEEEEvNT_6ParamsE)
	.align		4
        /*004c*/ 	.word	index@(__assertfail)
	.align		4
        /*0050*/ 	.word	0x00000000
	.align		4
        /*0054*/ 	.word	0xfffffffe
	.align		4
        /*0058*/ 	.word	0x00000000
	.align		4
        /*005c*/ 	.word	0xfffffffd
	.align		4
        /*0060*/ 	.word	0x00000000
	.align		4
        /*0064*/ 	.word	0xfffffffc


//--------------------- .nv.constant4             --------------------------
	.section	.nv.constant4,"a",@progbits
	.align	8
	.align		8
.nv.constant4:
        /*0000*/ 	.dword	__assertfail
	.align		8
        /*0008*/ 	.dword	__unnamed_1
	.align		8
        /*0010*/ 	.dword	__unnamed_2
	.align		8
        /*0018*/ 	.dword	__unnamed_3
	.align		8
        /*0020*/ 	.dword	__unnamed_4
	.align		8
        /*0028*/ 	.dword	__unnamed_5
	.align		8
        /*0030*/ 	.dword	_ZN72_INTERNAL_871ed516_36_flash_fwd_hdim192_bf16_paged_sm90_cu_1d5d5cfe_32334cuda3std3__45__cpo5beginE
	.align		8
        /*0038*/ 	.dword	_ZN72_INTERNAL_871ed516_36_flash_fwd_hdim192_bf16_paged_sm90_cu_1d5d5cfe_32334cuda3std3__45__cpo3endE
	.align		8
        /*0040*/ 	.dword	_ZN72_INTERNAL_871ed516_36_flash_fwd_hdim192_bf16_paged_sm90_cu_1d5d5cfe_32334cuda3std3__45__cpo6cbeginE
	.align		8
        /*0048*/ 	.dword	_ZN72_INTERNAL_871ed516_36_flash_fwd_hdim192_bf16_paged_sm90_cu_1d5d5cfe_32334cuda3std3__45__cpo4cendE
	.align		8
        /*0050*/ 	.dword	_ZN72_INTERNAL_871ed516_36_flash_fwd_hdim192_bf16_paged_sm90_cu_1d5d5cfe_32334cuda3std3__474_GLOBAL__N__871ed516_36_flash_fwd_hdim192_bf16_paged_sm90_cu_1d5d5cfe_32336ignoreE
	.align		8
        /*0058*/ 	.dword	_ZN72_INTERNAL_871ed516_36_flash_fwd_hdim192_bf16_paged_sm90_cu_1d5d5cfe_32334cuda3std3__419piecewise_constructE
	.align		8
        /*0060*/ 	.dword	_ZN72_INTERNAL_871ed516_36_flash_fwd_hdim192_bf16_paged_sm90_cu_1d5d5cfe_32334cuda3std3__48in_placeE
	.align		8
        /*0068*/ 	.dword	_ZN72_INTERNAL_871ed516_36_flash_fwd_hdim192_bf16_paged_sm90_cu_1d5d5cfe_32334cuda3std6ranges3__45__cpo4swapE
	.align		8
        /*0070*/ 	.dword	_ZN72_INTERNAL_871ed516_36_flash_fwd_hdim192_bf16_paged_sm90_cu_1d5d5cfe_32334cuda3std6ranges3__45__cpo9iter_moveE
	.align		8
        /*0078*/ 	.dword	_ZN72_INTERNAL_871ed516_36_flash_fwd_hdim192_bf16_paged_sm90_cu_1d5d5cfe_32334cute7productE
	.align		8
        /*0080*/ 	.dword	_ZN72_INTERNAL_871ed516_36_flash_fwd_hdim192_bf16_paged_sm90_cu_1d5d5cfe_32334cute1_E
	.align		8
        /*0088*/ 	.dword	$str$23
	.align		8
        /*0090*/ 	.dword	$str$24


//--------------------- .text._ZN7cutlass13device_kernelIN5flash11enable_sm90INS1_16FlashAttnFwdSm90INS1_25CollectiveMainloopFwdSm90ILi2EN4cute5tupleIJNS5_1CILi1EEES8_S8_EEENS6_IJNS7_ILi128EEENS7_ILi96EEENS7_ILi192EEEEEELi192ENS_10bfloat16_tEfNS_4arch4Sm90ELb0ELb0ELb0ELb0ELb1ELb0ELb0ELb1ELb1ELb1ELb0ELb0EEENS1_21CollectiveEpilogueFwdINS6_IJSA_SC_SB_EEES9_SE_SG_Li256ELb0ELb1ELb0ELb0EEENS1_29StaticPersistentTileSchedulerILb0EEEEEEEEEvNT_6ParamsE --------------------------
	.section	.text._ZN7cutlass13device_kernelIN5flash11enable_sm90INS1_16FlashAttnFwdSm90INS1_25CollectiveMainloopFwdSm90ILi2EN4cute5tupleIJNS5_1CILi1EEES8_S8_EEENS6_IJNS7_ILi128EEENS7_ILi96EEENS7_ILi192EEEEEELi192ENS_10bfloat16_tEfNS_4arch4Sm90ELb0ELb0ELb0ELb0ELb1ELb0ELb0ELb1ELb1ELb1ELb0ELb0EEENS1_21CollectiveEpilogueFwdINS6_IJSA_SC_SB_EEES9_SE_SG_Li256ELb0ELb1ELb0ELb0EEENS1_29StaticPersistentTileSchedulerILb0EEEEEEEEEvNT_6ParamsE,"ax",@progbits
	.align	128
.text._ZN7cutlass13device_kernelIN5flash11enable_sm90INS1_16FlashAttnFwdSm90INS1_25CollectiveMainloopFwdSm90ILi2EN4cute5tupleIJNS5_1CILi1EEES8_S8_EEENS6_IJNS7_ILi128EEENS7_ILi96EEENS7_ILi192EEEEEELi192ENS_10bfloat16_tEfNS_4arch4Sm90ELb0ELb0ELb0ELb0ELb1ELb0ELb0ELb1ELb1ELb1ELb0ELb0EEENS1_21CollectiveEpilogueFwdINS6_IJSA_SC_SB_EEES9_SE_SG_Li256ELb0ELb1ELb0ELb0EEENS1_29StaticPersistentTileSchedulerILb0EEEEEEEEEvNT_6ParamsE:
        .type           _ZN7cutlass13device_kernelIN5flash11enable_sm90INS1_16FlashAttnFwdSm90INS1_25CollectiveMainloopFwdSm90ILi2EN4cute5tupleIJNS5_1CILi1EEES8_S8_EEENS6_IJNS7_ILi128EEENS7_ILi96EEENS7_ILi192EEEEEELi192ENS_10bfloat16_tEfNS_4arch4Sm90ELb0ELb0ELb0ELb0ELb1ELb0ELb0ELb1ELb1ELb1ELb0ELb0EEENS1_21CollectiveEpilogueFwdINS6_IJSA_SC_SB_EEES9_SE_SG_Li256ELb0ELb1ELb0ELb0EEENS1_29StaticPersistentTileSchedulerILb0EEEEEEEEEvNT_6ParamsE,@function
        .size           _ZN7cutlass13device_kernelIN5flash11enable_sm90INS1_16FlashAttnFwdSm90INS1_25CollectiveMainloopFwdSm90ILi2EN4cute5tupleIJNS5_1CILi1EEES8_S8_EEENS6_IJNS7_ILi128EEENS7_ILi96EEENS7_ILi192EEEEEELi192ENS_10bfloat16_tEfNS_4arch4Sm90ELb0ELb0ELb0ELb0ELb1ELb0ELb0ELb1ELb1ELb1ELb0ELb0EEENS1_21CollectiveEpilogueFwdINS6_IJSA_SC_SB_EEES9_SE_SG_Li256ELb0ELb1ELb0ELb0EEENS1_29StaticPersistentTileSchedulerILb0EEEEEEEEEvNT_6ParamsE,(.L_x_3232 - _ZN7cutlass13device_kernelIN5flash11enable_sm90INS1_16FlashAttnFwdSm90INS1_25CollectiveMainloopFwdSm90ILi2EN4cute5tupleIJNS5_1CILi1EEES8_S8_EEENS6_IJNS7_ILi128EEENS7_ILi96EEENS7_ILi192EEEEEELi192ENS_10bfloat16_tEfNS_4arch4Sm90ELb0ELb0ELb0ELb0ELb1ELb0ELb0ELb1ELb1ELb1ELb0ELb0EEENS1_21CollectiveEpilogueFwdINS6_IJSA_SC_SB_EEES9_SE_SG_Li256ELb0ELb1ELb0ELb0EEENS1_29StaticPersistentTileSchedulerILb0EEEEEEEEEvNT_6ParamsE)
        .other          _ZN7cutlass13device_kernelIN5flash11enable_sm90INS1_16FlashAttnFwdSm90INS1_25CollectiveMainloopFwdSm90ILi2EN4cute5tupleIJNS5_1CILi1EEES8_S8_EEENS6_IJNS7_ILi128EEENS7_ILi96EEENS7_ILi192EEEEEELi192ENS_10bfloat16_tEfNS_4arch4Sm90ELb0ELb0ELb0ELb0ELb1ELb0ELb0ELb1ELb1ELb1ELb0ELb0EEENS1_21CollectiveEpilogueFwdINS6_IJSA_SC_SB_EEES9_SE_SG_Li256ELb0ELb1ELb0ELb0EEENS1_29StaticPersistentTileSchedulerILb0EEEEEEEEEvNT_6ParamsE,@"STO_CUDA_ENTRY STV_DEFAULT"
_ZN7cutlass13device_kernelIN5flash11enable_sm90INS1_16FlashAttnFwdSm90INS1_25CollectiveMainloopFwdSm90ILi2EN4cute5tupleIJNS5_1CILi1EEES8_S8_EEENS6_IJNS7_ILi128EEENS7_ILi96EEENS7_ILi192EEEEEELi192ENS_10bfloat16_tEfNS_4arch4Sm90ELb0ELb0ELb0ELb0ELb1ELb0ELb0ELb1ELb1ELb1ELb0ELb0EEENS1_21CollectiveEpilogueFwdINS6_IJSA_SC_SB_EEES9_SE_SG_Li256ELb0ELb1ELb0ELb0EEENS1_29StaticPersistentTileSchedulerILb0EEEEEEEEEvNT_6ParamsE:
[----:B------:R-:W0:Y:S02]  /*0000*/  LDC R1, c[0x0][0x28] ;  /* 0x00000a00ff017b82 */ /* 0x000e240000000800 */
[----:B0-----:R-:W-:Y:S01]  /*0010*/  VIADD R1, R1, 0xfffffff8 ;  /* 0xfffffff801017836 */ /* 0x001fe20000000000 */
[----:B------:R-:W0:Y:S01]  /*0020*/  S2R R3, SR_TID.X ;  /* 0x0000000000037919 */ /* 0x000e220000002100 */
[----:B------:R-:W-:Y:S01]  /*0030*/  ELECT P0, URZ, PT ;  /* 0x00000000003f782f */ /* 0x000fe20003800000 */
[----:B------:R-:W-:Y:S01]  /*0040*/  UMOV UR4, 0x80 ;  /* 0x0000008000047882 */ /* 0x000fe20000000000 */
[----:B------:R-:W-:Y:S01]  /*0050*/  UMOV UR7, 0x100 ;  /* 0x0000010000077882 */ /* 0x000fe20000000000 */
[----:B0-----:R-:W-:-:S05]  /*0060*/  SHF.R.U32.HI R0, RZ, 0x5, R3 ;  /* 0x00000005ff007819 */ /* 0x001fca0000011603 */
[----:B------:R-:W0:Y:S02]  /*0070*/  SHFL.IDX PT, R2, R0, RZ, 0x1f ;  /* 0x00001fff00027589 */ /* 0x000e2400000e0000 */
[C---:B0-----:R-:W-:Y:S02]  /*0080*/  ISETP.NE.OR P0, PT, R2.reuse, RZ, !P0 ;  /* 0x000000ff0200720c */ /* 0x041fe40004705670 */
[----:B------:R-:W-:Y:S02]  /*0090*/  ISETP.NE.AND P1, PT, R2, RZ, PT ;  /* 0x000000ff0200720c */ /* 0x000fe40003f25270 */
[----:B------:R-:W-:-:S06]  /*00a0*/  SHF.R.U32.HI R2, RZ, 0x7, R3 ;  /* 0x00000007ff027819 */ /* 0x000fcc0000011603 */
[----:B------:R-:W0:Y:S03]  /*00b0*/  SHFL.IDX PT, R2, R2, RZ, 0x1f ;  /* 0x00001fff02027589 */ /* 0x000e2600000e0000 */
[----:B------:R-:W-:Y:S01]  /*00c0*/  VOTEU.ALL UP0, P0 ;  /* 0x00000000003f7886 */ /* 0x000fe20000000000 */
[----:B------:R-:W-:-:S04]  /*00d0*/  VOTEU.ALL UP1, P0 ;  /* 0x00000000003f7886 */ /* 0x000fc80000020000 */
[----:B------:R-:W1:Y:S01]  /*00e0*/  @!UP0 S2UR UR8, SR_CgaCtaId ;  /* 0x00000000000889c3 */ /* 0x000e620000008800 */
[----:B------:R-:W-:Y:S01]  /*00f0*/  @!UP0 UMOV UR6, 0x400 ;  /* 0x0000040000068882 */ /* 0x000fe20000000000 */
[----:B------:R-:W-:-:S04]  /*0100*/  @!UP0 UIADD3 UR4, -UR4, 0x100000, URZ ;  /* 0x0010000004048890 */ /* 0x000fc8000fffe13f */
[----:B------:R-:W-:Y:S02]  /*0110*/  @!UP0 USHF.L.U32 UR5, UR4, 0xb, URZ ;  /* 0x0000000b04058899 */ /* 0x000fe4000800063f */
[----:B------:R-:W-:Y:S02]  /*0120*/  @!UP0 USHF.L.U32 UR4, UR4, 0x1, URZ ;  /* 0x0000000104048899 */ /* 0x000fe4000800063f */
[----:B-1----:R-:W-:Y:S02]  /*0130*/  @!UP0 ULEA UR8, UR8, UR6, 0x18 ;  /* 0x0000000608088291 */ /* 0x002fe4000f8ec03f */
[----:B------:R-:W-:-:S04]  /*0140*/  @!UP0 UIADD3 UR6, -UR7, 0x100000, URZ ;  /* 0x0010000007068890 */ /* 0x000fc8000fffe13f */
[----:B------:R-:W-:Y:S02]  /*0150*/  @!UP0 USHF.L.U32 UR7, UR6, 0xb, URZ ;  /* 0x0000000b06078899 */ /* 0x000fe4000800063f */
[----:B------:R-:W-:Y:S01]  /*0160*/  @!UP0 USHF.L.U32 UR6, UR6, 0x1, URZ ;  /* 0x0000000106068899 */ /* 0x000fe2000800063f */
[----:B------:R-:W-:-:S05]  /*0170*/  VOTEU.ALL UP0, P0 ;  /* 0x00000000003f7886 */ /* 0x000fca0000000000 */
[----:B------:R1:W2:Y:S06]  /*0180*/  @!UP0 SYNCS.EXCH.64 URZ, [UR8+0x30800], UR4 ;  /* 0x03080004083f85b2 */ /* 0x0002ac0008000100 */
[----:B------:R1:W3:Y:S02]  /*0190*/  @!UP1 SYNCS.EXCH.64 URZ, [UR8+0x30820], UR6 ;  /* 0x03082006083f95b2 */ /* 0x0002e40008000100 */
[----:B01----:R-:W-:Y:S05]  /*01a0*/  @P1 BRA `(.L_x_0) ;  /* 0x0000000000481947 */ /* 0x003fea0003800000 */
[----:B------:R-:W0:Y:S01]  /*01b0*/  S2UR UR5, SR_CgaCtaId ;  /* 0x00000000000579c3 */ /* 0x000e220000008800 */
[----:B------:R-:W-:Y:S01]  /*01c0*/  UMOV UR4, 0x400 ;  /* 0x0000040000047882 */ /* 0x000fe20000000000 */
[----:B------:R-:W-:Y:S01]  /*01d0*/  UMOV UR6, 0x80 ;  /* 0x0000008000067882 */ /* 0x000fe20000000000 */
[----:B------:R-:W-:Y:S01]  /*01e0*/  UMOV UR7, 0x100 ;  /* 0x0000010000077882 */ /* 0x000fe20000000000 */
[----:B------:R-:W-:Y:S01]  /*01f0*/  ELECT P0, URZ, PT ;  /* 0x00000000003f782f */ /* 0x000fe20003800000 */
[----:B0-----:R-:W-:Y:S02]  /*0200*/  ULEA UR8, UR5, UR4, 0x18 ;  /* 0x0000000405087291 */ /* 0x001fe4000f8ec03f */
[----:B------:R-:W-:-:S04]  /*0210*/  UIADD3 UR4, -UR6, 0x100000, URZ ;  /* 0x0010000006047890 */ /* 0x000fc8000fffe13f */
[----:B------:R-:W-:Y:S02]  /*0220*/  USHF.L.U32 UR5, UR4, 0xb, URZ ;  /* 0x0000000b04057899 */ /* 0x000fe4000800063f */
[----:B------:R-:W-:Y:S02]  /*0230*/  USHF.L.U32 UR4, UR4, 0x1, URZ ;  /* 0x0000000104047899 */ /* 0x000fe4000800063f */
[----:B------:R-:W-:-:S04]  /*0240*/  UIADD3 UR6, -UR7, 0x100000, URZ ;  /* 0x0010000007067890 */ /* 0x000fc8000fffe13f */
[----:B------:R-:W-:Y:S02]  /*0250*/  USHF.L.U32 UR7, UR6, 0xb, URZ ;  /* 0x0000000b06077899 */ /* 0x000fe4000800063f */
[----:B------:R-:W-:Y:S01]  /*0260*/  USHF.L.U32 UR6, UR6, 0x1, URZ ;  /* 0x0000000106067899 */ /* 0x000fe2000800063f */
[----:B------:R-:W0:Y:S03]  /*0270*/  FENCE.VIEW.ASYNC.S ;  /* 0x00000000000073c6 */ /* 0x000e260000000000 */
[----:B0-----:R0:W1:Y:S08]  /*0280*/  SYNCS.EXCH.64 URZ, [UR8+0x30830], UR4 ;  /* 0x03083004083f75b2 */ /* 0x0010700008000100 */
[----:B------:R0:W4:Y:S01]  /*0290*/  SYNCS.EXCH.64 URZ, [UR8+0x30840], UR6 ;  /* 0x03084006083f75b2 */ /* 0x0001220008000100 */
[----:B------:R0:W0:Y:S01]  /*02a0*/  SYNCS.EXCH.64 URZ, [UR8+0x30838], UR4 ;  /* 0x03083804083f75b2 */ /* 0x0000220008000100 */
[----:B------:R0:W0:Y:S01]  /*02b0*/  SYNCS.EXCH.64 URZ, [UR8+0x30848], UR6 ;  /* 0x03084806083f75b2 */ /* 0x0000220008000100 */
[----:B------:R-:W-:Y:S01]  /*02c0*/  NOP ;  /* 0x0000000000007918 */ /* 0x000fe20000000000 */
.L_x_0:
[----:B------:R-:W5:Y:S01]  /*02d0*/  SHFL.IDX PT, R4, R0, RZ, 0x1f ;  /* 0x00001fff00047589 */ /* 0x000f6200000e0000 */
[----:B------:R-:W-:Y:S01]  /*02e0*/  NOP ;  /* 0x0000000000007918 */ /* 0x000fe20000000000 */
[----:B-----5:R-:W-:-:S13]  /*02f0*/  ISETP.NE.AND P0, PT, R4, RZ, PT ;  /* 0x000000ff0400720c */ /* 0x020fda0003f05270 */
[----:B------:R-:W-:Y:S05]  /*0300*/  @P0 BRA `(.L_x_1) ;  /* 0x0000000000480947 */ /* 0x000fea0003800000 */
[----:B0-----:R-:W0:Y:S01]  /*0310*/  S2UR UR5, SR_CgaCtaId ;  /* 0x00000000000579c3 */ /* 0x001e220000008800 */
        /* <DEDUP_REMOVED lines=12> */
[----:B0-----:R0:W0:Y:S08]  /*03e0*/  SYNCS.EXCH.64 URZ, [UR8+0x30850], UR4 ;  /* 0x03085004083f75b2 */ /* 0x0010300008000100 */
[----:B------:R0:W0:Y:S01]  /*03f0*/  SYNCS.EXCH.64 URZ, [UR8+0x30860], UR6 ;  /* 0x03086006083f75b2 */ /* 0x0000220008000100 */
[----:B------:R0:W0:Y:S01]  /*0400*/  SYNCS.EXCH.64 URZ, [UR8+0x30858], UR4 ;  /* 0x03085804083f75b2 */ /* 0x0000220008000100 */
[----:B------:R0:W0:Y:S01]  /*0410*/  SYNCS.EXCH.64 URZ, [UR8+0x30868], UR6 ;  /* 0x03086806083f75b2 */ /* 0x0000220008000100 */
[----:B------:R-:W-:Y:S01]  /*0420*/  NOP ;  /* 0x0000000000007918 */ /* 0x000fe20000000000 */
.L_x_1:
[----:B------:R-:W5:Y:S01]  /*0430*/  SHFL.IDX PT, R4, R0, RZ, 0x1f ;  /* 0x00001fff00047589 */ /* 0x000f6200000e0000 */
[----:B------:R-:W-:Y:S01]  /*0440*/  NOP ;  /* 0x0000000000007918 */ /* 0x000fe20000000000 */
[----:B-----5:R-:W-:-:S13]  /*0450*/  ISETP.NE.AND P0, PT, R4, RZ, PT ;  /* 0x000000ff0400720c */ /* 0x020fda0003f05270 */
[----:B------:R-:W-:Y:S05]  /*0460*/  @P0 BRA `(.L_x_2) ;  /* 0x0000000000380947 */ /* 0x000fea0003800000 */
[----:B0-----:R-:W0:Y:S01]  /*0470*/  S2UR UR5, SR_CgaCtaId ;  /* 0x00000000000579c3 */ /* 0x001e220000008800 */
[----:B------:R-:W-:Y:S01]  /*0480*/  UMOV UR4, 0x400 ;  /* 0x0000040000047882 */ /* 0x000fe20000000000 */
[----:B------:R-:W-:Y:S01]  /*0490*/  UMOV UR7, 0x80 ;  /* 0x0000008000077882 */ /* 0x000fe20000000000 */
[----:B------:R-:W-:Y:S01]  /*04a0*/  ELECT P0, URZ, PT ;  /* 0x00000000003f782f */ /* 0x000fe20003800000 */
[----:B0-----:R-:W-:Y:S02]  /*04b0*/  ULEA UR6, UR5, UR4, 0x18 ;  /* 0x0000000405067291 */ /* 0x001fe4000f8ec03f */
[----:B------:R-:W-:-:S04]  /*04c0*/  UIADD3 UR4, -UR7, 0x100000, URZ ;  /* 0x0010000007047890 */ /* 0x000fc8000fffe13f */
[----:B------:R-:W-:Y:S02]  /*04d0*/  USHF.L.U32 UR5, UR4, 0xb, URZ ;  /* 0x0000000b04057899 */ /* 0x000fe4000800063f */
[----:B------:R-:W-:Y:S01]  /*04e0*/  USHF.L.U32 UR4, UR4, 0x1, URZ ;  /* 0x0000000104047899 */ /* 0x000fe2000800063f */
[----:B------:R-:W0:Y:S11]  /*04f0*/  FENCE.VIEW.ASYNC.S ;  /* 0x00000000000073c6 */ /* 0x000e360000000000 */
[----:B0-----:R0:W0:Y:S01]  /*0500*/  SYNCS.EXCH.64 URZ, [UR6+0x30870], UR4 ;  /* 0x03087004063f75b2 */ /* 0x0010220008000100 */
[----:B------:R0:W0:Y:S01]  /*0510*/  SYNCS.EXCH.64 URZ, [UR6+0x30880], UR4 ;  /* 0x03088004063f75b2 */ /* 0x0000220008000100 */
[----:B------:R0:W0:Y:S01]  /*0520*/  SYNCS.EXCH.64 URZ, [UR6+0x30878], UR4 ;  /* 0x03087804063f75b2 */ /* 0x0000220008000100 */
[----:B------:R0:W0:Y:S01]  /*0530*/  SYNCS.EXCH.64 URZ, [UR6+0x30888], UR4 ;  /* 0x03088804063f75b2 */ /* 0x0000220008000100 */
[----:B------:R-:W-:Y:S01]  /*0540*/  NOP ;  /* 0x0000000000007918 */ /* 0x000fe20000000000 */
.L_x_2:
        /* <DEDUP_REMOVED lines=22> */
.L_x_3:
[----:B------:R-:W5:Y:S01]  /*06b0*/  SHFL.IDX PT, R4, R0, RZ, 0x1f ;  /* 0x00001fff00047589 */ /* 0x000f6200000e0000 */
[----:B------:R-:W-:Y:S01]  /*06c0*/  R2UR UR9, R2 ;  /* 0x00000000020972ca */ /* 0x000fe200000e0000 */
        /* <DEDUP_REMOVED lines=21> */
.L_x_4:
[----:B------:R-:W-:Y:S01]  /*0820*/  UISETP.NE.AND UP0, UPT, UR9, URZ, UPT ;  /* 0x0000003f0900728c */ /* 0x000fe2000bf05270 */
[----:B------:R-:W-:Y:S01]  /*0830*/  NOP ;  /* 0x0000000000007918 */ /* 0x000fe20000000000 */
[----:B0-----:R-:W-:Y:S01]  /*0840*/  UMOV UR4, 0x1 ;  /* 0x0000000100047882 */ /* 0x001fe20000000000 */
[----:B------:R-:W-:Y:S01]  /*0850*/  ULDC.64 UR36, c[0x0][0x208] ;  /* 0x0000820000247ab9 */ /* 0x000fe20000000a00 */
[----:B------:R-:W-:Y:S01]  /*0860*/  USEL UR4, UR4, 0x2, !UP0 ;  /* 0x0000000204047887 */ /* 0x000fe2000c000000 */
[----:B-1234-:R-:W-:Y:S01]  /*0870*/  BAR.SYNC.DEFER_BLOCKING 0x0 ;  /* 0x0000000000007b1d */ /* 0x01efe20000010000 */
[----:B------:R-:W-:-:S04]  /*0880*/  PLOP3.LUT P0, PT, PT, PT, UP0, 0x80, 0x0 ;  /* 0x000000000000781c */ /* 0x000fc80003f0f008 */
[----:B------:R-:W-:-:S05]  /*0890*/  IMAD.U32 R2, RZ, RZ, UR4 ;  /* 0x00000004ff027e24 */ /* 0x000fca000f8e00ff */
[----:B------:R0:W-:Y:S04]  /*08a0*/  STL [R1+0x4], R2 ;  /* 0x0000040201007387 */ /* 0x0001e80000100800 */
[----:B------:R-:W-:Y:S05]  /*08b0*/  @!P0 BRA `(.L_x_5) ;  /* 0x00000074002c8947 */ /* 0x000fea0003800000 */
.L_x_6:
[----:B------:R-:W-:-:S08]  /*08c0*/  NOP ;  /* 0x0000000000007918 */ /* 0x000fd00000000000 */
[----:B------:R-:W1:Y:S02]  /*08d0*/  USETMAXREG.TRY_ALLOC.CTAPOOL UP0, 0xe8 ;  /* 0x000000e8000079c8 */ /* 0x000e640008000600 */
[----:B-1----:R-:W-:-:S13]  /*08e0*/  PLOP3.LUT P0, PT, PT, PT, UP0, 0x80, 0x0 ;  /* 0x000000000000781c */ /* 0x002fda0003f0f008 */
[----:B------:R-:W-:Y:S05]  /*08f0*/  @!P0 BRA `(.L_x_6) ;  /* 0xfffffffc00f08947 */ /* 0x000fea000383ffff */
[----:B------:R-:W1:Y:S08]  /*0900*/  S2UR UR61, SR_CTAID.X ;  /* 0x00000000003d79c3 */ /* 0x000e700000002500 */
[----:B------:R-:W-:Y:S08]  /*0910*/  BAR.ARV 0x8, 0x180 ;  /* 0x0206000000007b1d */ /* 0x000ff00000002000 */
[----:B------:R-:W1:Y:S02]  /*0920*/  LDC R0, c[0x0][0xc34] ;  /* 0x00030d00ff007b82 */ /* 0x000e640000000800 */
[----:B-1----:R-:W-:-:S13]  /*0930*/  ISETP.LE.AND P0, PT, R0, UR61, PT ;  /* 0x0000003d00007c0c */ /* 0x002fda000bf03270 */
[----:B------:R-:W-:Y:S05]  /*0940*/  @P0 EXIT ;  /* 0x000000000000094d */ /* 0x000fea0003800000 */
[----:B0-----:R-:W2:Y:S01]  /*0950*/  LDL R2, [R1+0x4] ;  /* 0x0000040001027983 */ /* 0x001ea20000100800 */
[----:B------:R-:W-:Y:S01]  /*0960*/  VIADD R19, R3, 0xffffff80 ;  /* 0xffffff8003137836 */ /* 0x000fe20000000000 */
[----:B------:R-:W-:Y:S01]  /*0970*/  UMOV UR39, URZ ;  /* 0x0000003f00277c82 */ /* 0x000fe20008000000 */
[----:B------:R-:W-:Y:S01]  /*0980*/  IMAD.MOV.U32 R198, RZ, RZ, -0x2 ;  /* 0xfffffffeffc67424 */ /* 0x000fe200078e00ff */
[----:B------:R-:W-:Y:S02]  /*0990*/  UMOV UR38, URZ ;  /* 0x0000003f00267c82 */ /* 0x000fe40008000000 */
[----:B------:R-:W-:-:S04]  /*09a0*/  SHF.R.S32.HI R0, RZ, 0x1f, R19 ;  /* 0x0000001fff007819 */ /* 0x000fc80000011413 */
[CC--:B------:R-:W-:Y:S02]  /*09b0*/  LEA.HI R3, R0.reuse, R19.reuse, RZ, 0x7 ;  /* 0x0000001300037211 */ /* 0x0c0fe400078f38ff */
[CC--:B------:R-:W-:Y:S02]  /*09c0*/  LEA.HI R4, R0.reuse, R19.reuse, RZ, 0x5 ;  /* 0x0000001300047211 */ /* 0x0c0fe400078f28ff */
[----:B------:R-:W-:Y:S02]  /*09d0*/  LOP3.LUT R192, R3, 0xffffff80, RZ, 0xc0, !PT ;  /* 0xffffff8003c07812 */ /* 0x000fe400078ec0ff */
[CC--:B------:R-:W-:Y:S02]  /*09e0*/  LEA.HI R7, R0.reuse, R19.reuse, RZ, 0x2 ;  /* 0x0000001300077211 */ /* 0x0c0fe400078f10ff */
[----:B------:R-:W-:Y:S01]  /*09f0*/  LEA.HI R22, R0, R19, RZ, 0x3 ;  /* 0x0000001300167211 */ /* 0x000fe200078f18ff */
[----:B------:R-:W-:Y:S01]  /*0a00*/  IMAD.IADD R192, R19, 0x1, -R192 ;  /* 0x0000000113c07824 */ /* 0x000fe200078e0ac0 */
[----:B------:R-:W-:-:S02]  /*0a10*/  SHF.L.U32 R6, R4, 0x5, RZ ;  /* 0x0000000504067819 */ /* 0x000fc400000006ff */
[----:B------:R-:W-:Y:S02]  /*0a20*/  LOP3.LUT R10, R7, 0xfffffffc, RZ, 0xc0, !PT ;  /* 0xfffffffc070a7812 */ /* 0x000fe400078ec0ff */
[----:B------:R-:W-:Y:S02]  /*0a30*/  SHF.R.S32.HI R5, RZ, 0x1f, R192 ;  /* 0x0000001fff057819 */ /* 0x000fe400000114c0 */
[----:B------:R-:W-:Y:S01]  /*0a40*/  LOP3.LUT R9, R6, 0xfffffc00, RZ, 0xc0, !PT ;  /* 0xfffffc0006097812 */ /* 0x000fe200078ec0ff */
[----:B------:R-:W-:Y:S01]  /*0a50*/  IMAD.IADD R10, R19, 0x1, -R10 ;  /* 0x00000001130a7824 */ /* 0x000fe200078e0a0a */
[----:B------:R-:W-:Y:S02]  /*0a60*/  SHF.R.S32.HI R194, RZ, 0x7, R3 ;  /* 0x00000007ffc27819 */ /* 0x000fe40000011403 */
[----:B------:R-:W-:Y:S02]  /*0a70*/  LOP3.LUT R12, R22, 0xfffffff8, RZ, 0xc0, !PT ;  /* 0xfffffff8160c7812 */ /* 0x000fe400078ec0ff */
[----:B------:R-:W-:-:S02]  /*0a80*/  LEA.HI R3, R3, R194, RZ, 0x1 ;  /* 0x000000c203037211 */ /* 0x000fc400078f08ff */
[----:B------:R-:W-:Y:S02]  /*0a90*/  LEA.HI R6, R10, R10, RZ, 0x1 ;  /* 0x0000000a0a067211 */ /* 0x000fe400078f08ff */
[----:B------:R-:W-:Y:S02]  /*0aa0*/  LOP3.LUT R3, R3, 0x3fffffe, RZ, 0xc0, !PT ;  /* 0x03fffffe03037812 */ /* 0x000fe400078ec0ff */
[----:B------:R-:W-:-:S03]  /*0ab0*/  SHF.R.S32.HI R22, RZ, 0x3, R22 ;  /* 0x00000003ff167819 */ /* 0x000fc60000011416 */
[----:B------:R-:W-:Y:S01]  /*0ac0*/  IMAD.IADD R3, R194, 0x1, -R3 ;  /* 0x00000001c2037824 */ /* 0x000fe200078e0a03 */
[----:B--2---:R-:W-:Y:S02]  /*0ad0*/  R2UR UR4, R2 ;  /* 0x00000000020472ca */ /* 0x004fe400000e0000 */
[----:B------:R-:W-:Y:S02]  /*0ae0*/  LEA.HI R2, R0, R19, RZ, 0x4 ;  /* 0x0000001300027211 */ /* 0x000fe400078f20ff */
[----:B------:R-:W-:Y:S02]  /*0af0*/  LEA.HI R0, R5, R192, RZ, 0x2 ;  /* 0x000000c005007211 */ /* 0x000fe400078f10ff */
[----:B------:R-:W-:Y:S02]  /*0b00*/  LOP3.LUT R4, R2, 0x3fffff0, RZ, 0xc0, !PT ;  /* 0x03fffff002047812 */ /* 0x000fe400078ec0ff */
[--C-:B------:R-:W-:Y:S02]  /*0b10*/  SHF.R.S32.HI R8, RZ, 0x2, R0.reuse ;  /* 0x00000002ff087819 */ /* 0x100fe40000011400 */
[----:B------:R-:W-:Y:S01]  /*0b20*/  SHF.R.S32.HI R11, RZ, 0x1f, R0 ;  /* 0x0000001fff0b7819 */ /* 0x000fe20000011400 */
[C---:B------:R-:W-:Y:S01]  /*0b30*/  IMAD.IADD R4, R19.reuse, 0x1, -R4 ;  /* 0x0000000113047824 */ /* 0x040fe200078e0a04 */
[----:B------:R-:W-:Y:S01]  /*0b40*/  SHF.R.S32.HI R7, RZ, 0x4, R2 ;  /* 0x00000004ff077819 */ /* 0x000fe20000011402 */
[----:B------:R-:W-:Y:S01]  /*0b50*/  IMAD.IADD R19, R19, 0x1, -R12 ;  /* 0x0000000113137824 */ /* 0x000fe200078e0a0c */
[----:B------:R-:W-:Y:S01]  /*0b60*/  LEA.HI R11, R11, R8, RZ, 0x3 ;  /* 0x000000080b0b7211 */ /* 0x000fe200078f18ff */
[----:B------:R-:W-:Y:S01]  /*0b70*/  IMAD R9, R4, 0x40, R9 ;  /* 0x0000004004097824 */ /* 0x000fe200078e0209 */
[----:B------:R-:W-:Y:S01]  /*0b80*/  LEA.HI R4, R5, R192, RZ, 0x5 ;  /* 0x000000c005047211 */ /* 0x000fe200078f28ff */
[----:B------:R-:W-:Y:S01]  /*0b90*/  IMAD.SHL.U32 R16, R19, 0x8, RZ ;  /* 0x0000000813107824 */ /* 0x000fe200078e00ff */
[----:B------:R-:W-:Y:S01]  /*0ba0*/  LOP3.LUT R11, R11, 0xfffffff8, RZ, 0xc0, !PT ;  /* 0xfffffff80b0b7812 */ /* 0x000fe200078ec0ff */
[----:B------:R-:W-:Y:S01]  /*0bb0*/  ULOP3.LUT UR4, UR4, 0x1, URZ, 0xfc, !UPT ;  /* 0x0000000104047892 */ /* 0x000fe2000f8efc3f */
[----:B------:R-:W-:Y:S01]  /*0bc0*/  LEA.HI R2, R2, R7, RZ, 0x1 ;  /* 0x0000000702027211 */ /* 0x000fe200078f08ff */
[----:B------:R-:W-:Y:S01]  /*0bd0*/  VIADD R18, R16, 0x40 ;  /* 0x0000004010127836 */ /* 0x000fe20000000000 */
[----:B------:R-:W-:Y:S01]  /*0be0*/  SHF.R.S32.HI R4, RZ, 0x5, R4 ;  /* 0x00000005ff047819 */ /* 0x000fe20000011404 */
[----:B------:R-:W-:Y:S01]  /*0bf0*/  IMAD.IADD R11, R8, 0x1, -R11 ;  /* 0x00000001080b7824 */ /* 0x000fe200078e0a0b */
[----:B------:R-:W-:Y:S01]  /*0c00*/  LOP3.LUT R2, R2, 0x1ffffffe, RZ, 0xc0, !PT ;  /* 0x1ffffffe02027812 */ /* 0x000fe200078ec0ff */
[----:B------:R-:W-:Y:S01]  /*0c10*/  VIADD R17, R16, 0x80 ;  /* 0x0000008010117836 */ /* 0x000fe20000000000 */
[----:B------:R-:W-:Y:S01]  /*0c20*/  LOP3.LUT R5, R0, 0x7ffffffc, RZ, 0xc0, !PT ;  /* 0x7ffffffc00057812 */ /* 0x000fe200078ec0ff */
[----:B------:R-:W-:Y:S01]  /*0c30*/  IMAD R4, R4, 0x10, R11 ;  /* 0x0000001004047824 */ /* 0x000fe200078e020b */
[----:B------:R-:W-:Y:S01]  /*0c40*/  IADD3 R2, R7, -R2, RZ ;  /* 0x8000000207027210 */ /* 0x000fe20007ffe0ff */
[----:B------:R-:W-:Y:S01]  /*0c50*/  IMAD.U32 R199, RZ, RZ, UR4 ;  /* 0x00000004ffc77e24 */ /* 0x000fe2000f8e00ff */
[----:B------:R-:W-:Y:S01]  /*0c60*/  LOP3.LUT R7, R6, 0x1ffffffe, RZ, 0xc0, !PT ;  /* 0x1ffffffe06077812 */ /* 0x000fe200078ec0ff */
[----:B------:R-:W-:Y:S01]  /*0c70*/  IMAD.IADD R5, R192, 0x1, -R5 ;  /* 0x00000001c0057824 */ /* 0x000fe200078e0a05 */
[----:B------:R-:W-:Y:S01]  /*0c80*/  LEA R195, R3, R4, 0x6 ;  /* 0x0000000403c37211 */ /* 0x000fe200078e30ff */
[----:B------:R-:W-:Y:S01]  /*0c90*/  UMOV UR4, URZ ;  /* 0x0000003f00047c82 */ /* 0x000fe20008000000 */
[----:B------:R-:W-:Y:S01]  /*0ca0*/  IADD3 R196, R10, -R7, RZ ;  /* 0x800000070ac47210 */ /* 0x000fe20007ffe0ff */
[----:B------:R-:W-:Y:S01]  /*0cb0*/  IMAD R197, R2, 0x8, R9 ;  /* 0x0000000802c57824 */ /* 0x000fe200078e0209 */
[----:B------:R-:W-:Y:S01]  /*0cc0*/  SHF.R.S32.HI R201, RZ, 0x1f, R18 ;  /* 0x0000001fffc97819 */ /* 0x000fe20000011412 */
[----:B------:R-:W-:Y:S01]  /*0cd0*/  IMAD R198, R5, R198, 0x60 ;  /* 0x0000006005c67424 */ /* 0x000fe200078e02c6 */
[----:B------:R-:W-:Y:S01]  /*0ce0*/  MOV R23, UR4 ;  /* 0x0000000400177c02 */ /* 0x000fe20008000f00 */
[----:B------:R-:W-:Y:S01]  /*0cf0*/  IMAD R196, R196, 0x8, R195 ;  /* 0x00000008c4c47824 */ /* 0x000fe200078e02c3 */
[----:B------:R-:W-:-:S07]  /*0d00*/  SHF.R.S32.HI R200, RZ, 0x1f, R17 ;  /* 0x0000001fffc87819 */ /* 0x000fce0000011411 */
.L_x_39:
[----:B0-----:R-:W0:Y:S01]  /*0d10*/  SHFL.IDX PT, R0, R194, RZ, 0x1f ;  /* 0x00001fffc2007589 */ /* 0x001e2200000e0000 */
[----:B-1----:R-:W1:Y:S01]  /*0d20*/  S2UR UR42, SR_CgaCtaId ;  /* 0x00000000002a79c3 */ /* 0x002e620000008800 */
[----:B------:R-:W-:Y:S01]  /*0d30*/  ULDC.64 UR6, c[0x0][0x418] ;  /* 0x0001060000067ab9 */ /* 0x000fe20000000a00 */
[----:B------:R-:W-:Y:S01]  /*0d40*/  ULDC UR4, c[0x0][0xc38] ;  /* 0x00030e0000047ab9 */ /* 0x000fe20000000800 */
[----:B------:R-:W-:Y:S02]  /*0d50*/  UISETP.NE.U32.AND UP0, UPT, UR6, URZ, UPT ;  /* 0x0000003f0600728c */ /* 0x000fe4000bf05070 */
[----:B------:R-:W-:Y:S01]  /*0d60*/  UISETP.NE.AND UP1, UPT, UR4, 0x1, UPT ;  /* 0x000000010400788c */ /* 0x000fe2000bf25270 */
[----:B------:R-:W-:Y:S02]  /*0d70*/  UMOV UR43, 0x400 ;  /* 0x00000400002b7882 */ /* 0x000fe40000000000 */
[----:B------:R-:W-:Y:S01]  /*0d80*/  ULDC UR4, c[0x0][0xc44] ;  /* 0x0003110000047ab9 */ /* 0x000fe20000000800 */
[----:B------:R-:W-:-:S02]  /*0d90*/  UISETP.NE.AND.EX UP0, UPT, UR7, URZ, UPT, UP0 ;  /* 0x0000003f0700728c */ /* 0x000fc4000bf05300 */
[----:B------:R-:W-:Y:S01]  /*0da0*/  UISETP.NE.AND UP2, UPT, UR4, 0x1, UPT ;  /* 0x000000010400788c */ /* 0x000fe2000bf45270 */
[----:B------:R-:W-:Y:S01]  /*0db0*/  ULDC UR40, c[0x0][0x424] ;  /* 0x0001090000287ab9 */ /* 0x000fe20000000800 */
[----:B------:R-:W-:Y:S01]  /*0dc0*/  ULDC UR10, c[0x0][0x2f0] ;  /* 0x0000bc00000a7ab9 */ /* 0x000fe20000000800 */
[----:B------:R-:W-:Y:S02]  /*0dd0*/  USEL UR40, UR40, 0x1, UP0 ;  /* 0x0000000128287887 */ /* 0x000fe40008000000 */
[----:B------:R-:W-:Y:S01]  /*0de0*/  @UP1 ULDC UR4, c[0x0][0xc3c] ;  /* 0x00030f0000041ab9 */ /* 0x000fe20000000800 */
[----:B------:R-:W-:Y:S01]  /*0df0*/  @UP1 ULDC UR12, c[0x0][0xc40] ;  /* 0x00031000000c1ab9 */ /* 0x000fe20000000800 */
[----:B------:R-:W-:Y:S02]  /*0e00*/  UIMAD.WIDE.U32 UR4, UR61, UR4, URZ ;  /* 0x000000043d0472a5 */ /* 0x000fe4000f8e003f */
[----:B------:R-:W-:Y:S01]  /*0e10*/  UIMAD UR40, UR40, UR10, URZ ;  /* 0x0000000a282872a4 */ /* 0x000fe2000f8e023f */
[----:B0-----:R-:W-:Y:S01]  /*0e20*/  R2UR UR6, R0 ;  /* 0x00000000000672ca */ /* 0x001fe200000e0000 */
[----:B-1----:R-:W-:Y:S01]  /*0e30*/  ULEA UR43, UR42, UR43, 0x18 ;  /* 0x0000002b2a2b7291 */ /* 0x002fe2000f8ec03f */
[----:B------:R-:W-:Y:S01]  /*0e40*/  UMOV UR13, UR61 ;  /* 0x0000003d000d7c82 */ /* 0x000fe20008000000 */
[----:B------:R-:W-:-:S02]  /*0e50*/  @UP1 USHF.R.U32.HI UR13, URZ, UR12, UR5 ;  /* 0x0000000c3f0d1299 */ /* 0x000fc40008011605 */
[----:B------:R-:W-:Y:S01]  /*0e60*/  UIADD3 UR11, UR43, 0x12400, URZ ;  /* 0x000124002b0b7890 */ /* 0x000fe2000fffe03f */
[----:B------:R-:W-:-:S03]  /*0e70*/  @UP2 ULDC.64 UR8, c[0x0][0xc48] ;  /* 0x0003120000082ab9 */ /* 0x000fc60000000a00 */
[----:B------:R-:W-:Y:S01]  /*0e80*/  ULOP3.LUT UP0, URZ, UR11, 0x1bf, URZ, 0xc0, !UPT ;  /* 0x000001bf0b3f7892 */ /* 0x000fe2000f80c03f */
[----:B------:R-:W-:Y:S01]  /*0e90*/  IMAD.U32 R193, RZ, RZ, UR13 ;  /* 0x0000000dffc17e24 */ /* 0x000fe2000f8e00ff */
[----:B------:R-:W-:Y:S02]  /*0ea0*/  UIMAD.WIDE.U32 UR4, UR13, UR8, URZ ;  /* 0x000000080d0472a5 */ /* 0x000fe4000f8e003f */
[----:B------:R-:W-:Y:S02]  /*0eb0*/  ULEA.HI UR7, UR6, UR6, URZ, 0x1 ;  /* 0x0000000606077291 */ /* 0x000fe4000f8f083f */
[----:B------:R-:W-:Y:S01]  /*0ec0*/  PLOP3.LUT P0, PT, PT, PT, UP0, 0x80, 0x0 ;  /* 0x000000000000781c */ /* 0x000fe20003f0f008 */
[----:B------:R-:W-:Y:S01]  /*0ed0*/  UMOV UR60, UR13 ;  /* 0x0000000d003c7c82 */ /* 0x000fe20008000000 */
[----:B------:R-:W-:Y:S02]  /*0ee0*/  ULOP3.LUT UR7, UR7, 0x1e, URZ, 0xc0, !UPT ;  /* 0x0000001e07077892 */ /* 0x000fe4000f8ec03f */
[----:B------:R-:W-:-:S02]  /*0ef0*/  @UP2 USHF.R.U32.HI UR60, URZ, UR9, UR5 ;  /* 0x000000093f3c2299 */ /* 0x000fc40008011605 */
[----:B------:R-:W-:Y:S02]  /*0f00*/  UIADD3 UR7, UR6, -UR7, URZ ;  /* 0x8000000706077290 */ /* 0x000fe4000fffe03f */
[----:B------:R-:W-:Y:S02]  /*0f10*/  UIADD3 UR6, UR40, 0x5f, URZ ;  /* 0x0000005f28067890 */ /* 0x000fe4000fffe03f */
[----:B------:R-:W-:Y:S02]  /*0f20*/  ULEA UR8, UR7, UR11, 0xd ;  /* 0x0000000b07087291 */ /* 0x000fe4000f8e683f */
[----:B------:R-:W-:Y:S02]  /*0f30*/  UIMAD.WIDE UR6, UR6, 0x2aaaaaab, URZ ;  /* 0x2aaaaaab060678a5 */ /* 0x000fe4000f8e023f */
[----:B------:R-:W-:Y:S02]  /*0f40*/  USHF.R.U32.HI UR8, URZ, 0x4, UR8 ;  /* 0x000000043f087899 */ /* 0x000fe40008011608 */
[----:B------:R-:W-:-:S02]  /*0f50*/  USHF.R.U32.HI UR41, URZ, 0x1f, UR7 ;  /* 0x0000001f3f297899 */ /* 0x000fc40008011607 */
[----:B------:R-:W-:Y:S02]  /*0f60*/  ULOP3.LUT UR44, UR8, 0x3fff, URZ, 0xc0, !UPT ;  /* 0x00003fff082c7892 */ /* 0x000fe4000f8ec03f */
[----:B------:R-:W-:Y:S01]  /*0f70*/  ULEA.HI.SX32 UR41, UR7, UR41, 0x1c ;  /* 0x0000002907297291 */ /* 0x000fe2000f8fe23f */
[----:B--234-:R-:W-:Y:S11]  /*0f80*/  @!P0 BRA `(.L_x_7) ;  /* 0x0000000000408947 */ /* 0x01cff60003800000 */
[----:B------:R-:W-:Y:S01]  /*0f90*/  MOV R0, 0x0 ;  /* 0x0000000000007802 */ /* 0x000fe20000000f00 */
[----:B------:R-:W-:Y:S01]  /*0fa0*/  ULDC.64 UR4, c[0x4][0x88] ;  /* 0x0100220000047ab9 */ /* 0x000fe20000000a00 */
[----:B------:R-:W-:Y:S01]  /*0fb0*/  ULDC.64 UR6, c[0x4][0x28] ;  /* 0x01000a0000067ab9 */ /* 0x000fe20000000a00 */
[----:B------:R-:W-:Y:S01]  /*0fc0*/  IMAD.U32 R4, RZ, RZ, UR4 ;  /* 0x00000004ff047e24 */ /* 0x000fe2000f8e00ff */
[----:B------:R0:W1:Y:S01]  /*0fd0*/  LDC.64 R2, c[0x4][R0] ;  /* 0x0100000000027b82 */ /* 0x0000620000000a00 */
[----:B------:R-:W-:Y:S01]  /*0fe0*/  MOV R5, UR5 ;  /* 0x0000000500057c02 */ /* 0x000fe20008000f00 */
[----:B------:R-:W-:Y:S01]  /*0ff0*/  ULDC.64 UR4, c[0x4][0x90] ;  /* 0x0100240000047ab9 */ /* 0x000fe20000000a00 */
[----:B------:R-:W-:Y:S01]  /*1000*/  IMAD.U32 R10, RZ, RZ, UR6 ;  /* 0x00000006ff0a7e24 */ /* 0x000fe2000f8e00ff */
[----:B------:R-:W-:Y:S01]  /*1010*/  MOV R11, UR7 ;  /* 0x00000007000b7c02 */ /* 0x000fe20008000f00 */
[----:B------:R-:W-:Y:S02]  /*1020*/  IMAD.U32 R6, RZ, RZ, UR4 ;  /* 0x00000004ff067e24 */ /* 0x000fe4000f8e00ff */
[----:B------:R-:W-:-:S02]  /*1030*/  IMAD.U32 R7, RZ, RZ, UR5 ;  /* 0x00000005ff077e24 */ /* 0x000fc4000f8e00ff */
[----:B------:R-:W-:Y:S02]  /*1040*/  IMAD.MOV.U32 R8, RZ, RZ, 0x70 ;  /* 0x00000070ff087424 */ /* 0x000fe400078e00ff */
[----:B------:R-:W-:Y:S02]  /*1050*/  IMAD.MOV.U32 R12, RZ, RZ, 0x1 ;  /* 0x00000001ff0c7424 */ /* 0x000fe400078e00ff */
[----:B0-----:R-:W-:-:S07]  /*1060*/  IMAD.MOV.U32 R13, RZ, RZ, RZ ;  /* 0x000000ffff0d7224 */ /* 0x001fce00078e00ff */
[----:B------:R-:W-:-:S07]  /*1070*/  LEPC R20, `(.L_x_7) ;  /* 0x000000001014794e */ /* 0x000fce0000000000 */
[----:B-1----:R-:W-:Y:S05]  /*1080*/  CALL.ABS.NOINC R2 ;  /* 0x0000000002007343 */ /* 0x002fea0003c00000 */
.L_x_7:
[----:B------:R-:W-:Y:S02]  /*1090*/  R2UR UR4, R23 ;  /* 0x00000000170472ca */ /* 0x000fe400000e0000 */
[----:B------:R-:W-:-:S11]  /*10a0*/  R2UR UR5, R199 ;  /* 0x00000000c70572ca */ /* 0x000fd600000e0000 */
[----:B------:R-:W-:Y:S02]  /*10b0*/  ULOP3.LUT UR4, UR4, 0x1, URZ, 0xc0, !UPT ;  /* 0x0000000104047892 */ /* 0x000fe4000f8ec03f */
[----:B------:R-:W-:-:S04]  /*10c0*/  IMAD.U32 R2, RZ, RZ, UR5 ;  /* 0x00000005ff027e24 */ /* 0x000fc8000f8e00ff */
[----:B------:R-:W-:Y:S02]  /*10d0*/  MOV R0, UR4 ;  /* 0x0000000400007c02 */ /* 0x000fe40008000f00 */
[----:B------:R-:W-:Y:S02]  /*10e0*/  ISETP.NE.AND P0, PT, R2, 0x3, PT ;  /* 0x000000030200780c */ /* 0x000fe40003f05270 */
[----:B------:R-:W-:-:S04]  /*10f0*/  SHF.L.U32 R0, R0, 0x1f, RZ ;  /* 0x0000001f00007819 */ /* 0x000fc800000006ff */
[----:B------:R-:W0:Y:S02]  /*1100*/  SYNCS.PHASECHK.TRANS64.TRYWAIT P1, [UR43+0x30800], R0 ;  /* 0x03080000ff0075a7 */ /* 0x000e24000802016b */
[----:B0-----:R-:W-:Y:S05]  /*1110*/  @!P1 BRA `(.L_x_8) ;  /* 0x000000a4007c9947 */ /* 0x001fea0003800000 */
.L_x_89:
[----:B------:R-:W-:Y:S05]  /*1120*/  @!P0 BRA `(.L_x_9) ;  /* 0x0000000000048947 */ /* 0x000fea0003800000 */
[----:B------:R-:W-:Y:S01]  /*1130*/  BPT.TRAP 0x1 ;  /* 0x000000040000795c */ /* 0x000fe20000300000 */
.L_x_9:
[----:B------:R-:W-:Y:S02]  /*1140*/  IMAD.U32 R2, RZ, RZ, UR38 ;  /* 0x00000026ff027e24 */ /* 0x000fe4000f8e00ff */
[----:B0-----:R-:W-:-:S03]  /*1150*/  IMAD.U32 R3, RZ, RZ, UR39 ;  /* 0x00000027ff037e24 */ /* 0x001fc6000f8e00ff */
[----:B------:R-:W-:Y:S02]  /*1160*/  LEA R2, R2, UR43, 0x3 ;  /* 0x0000002b02027c11 */ /* 0x000fe4000f8e18ff */
[----:B------:R-:W-:-:S04]  /*1170*/  SHF.L.U32 R3, R3, 0x1f, RZ ;  /* 0x0000001f03037819 */ /* 0x000fc800000006ff */
[----:B------:R0:W1:Y:S01]  /*1180*/  SYNCS.PHASECHK.TRANS64.TRYWAIT P1, [R2+URZ+0x30830], R3 ;  /* 0x03083003020075a7 */ /* 0x000062000802017f */
[----:B------:R-:W-:Y:S05]  /*1190*/  @!P0 BRA `(.L_x_10) ;  /* 0x0000000000048947 */ /* 0x000fea0003800000 */
[----:B------:R-:W-:Y:S01]  /*11a0*/  BPT.TRAP 0x1 ;  /* 0x000000040000795c */ /* 0x000fe20000300000 */
.L_x_10:
[----:B------:R-:W-:Y:S01]  /*11b0*/  MOV R119, RZ ;  /* 0x000000ff00777202 */ /* 0x000fe20000000f00 */
[----:B-1----:R-:W-:Y:S06]  /*11c0*/  @P1 BRA `(.L_x_11) ;  /* 0x0000000000081947 */ /* 0x002fec0003800000 */
[----:B------:R-:W1:Y:S02]  /*11d0*/  SYNCS.PHASECHK.TRANS64.TRYWAIT P1, [R2+URZ+0x30830], R3 ;  /* 0x03083003020075a7 */ /* 0x000e64000802017f */
[----:B-1----:R-:W-:Y:S05]  /*11e0*/  @!P1 BRA `(.L_x_12) ;  /* 0x000000a400609947 */ /* 0x002fea0003800000 */
.L_x_11:
[----:B------:R-:W-:Y:S05]  /*11f0*/  WARPSYNC.ALL ;  /* 0x0000000000007948 */ /* 0x000fea0003800000 */
[----:B------:R-:W-:Y:S01]  /*1200*/  UIADD3 UR43, UR43, 0x1e400, URZ ;  /* 0x0001e4002b2b7890 */ /* 0x000fe2000fffe03f */
[----:B------:R-:W-:Y:S01]  /*1210*/  WARPGROUP.ARRIVE ;  /* 0x00000000000079c5 */ /* 0x000fe20000000000 */
[----:B------:R-:W-:Y:S02]  /*1220*/  ULOP3.LUT UR4, UR44, 0x10000, URZ, 0xfc, !UPT ;  /* 0x000100002c047892 */ /* 0x000fe4000f8efc3f */
[----:B------:R-:W-:Y:S01]  /*1230*/  USHF.R.U32.HI UR43, URZ, 0x4, UR43 ;  /* 0x000000043f2b7899 */ /* 0x000fe2000801162b */
[----:B------:R-:W-:Y:S01]  /*1240*/  UMOV UR13, 0x40000040 ;  /* 0x40000040000d7882 */ /* 0x000fe20000000000 */
[----:B------:R-:W-:-:S02]  /*1250*/  UMOV UR15, 0x40000040 ;  /* 0x40000040000f7882 */ /* 0x000fc40000000000 */
[----:B------:R-:W-:Y:S01]  /*1260*/  ULOP3.LUT UR10, UR43, 0x3fff, URZ, 0xc0, !UPT ;  /* 0x00003fff2b0a7892 */ /* 0x000fe2000f8ec03f */
[----:B------:R-:W-:Y:S01]  /*1270*/  IMAD.U32 R9, RZ, RZ, UR13 ;  /* 0x0000000dff097e24 */ /* 0x000fe2000f8e00ff */
[----:B------:R-:W-:Y:S01]  /*1280*/  UMOV UR12, UR4 ;  /* 0x00000004000c7c82 */ /* 0x000fe20008000000 */
[----:B------:R-:W-:Y:S01]  /*1290*/  UIADD3 UR6, UR4, 0x2, URZ ;  /* 0x0000000204067890 */ /* 0x000fe2000fffe03f */
[----:B------:R-:W-:Y:S01]  /*12a0*/  IMAD.U32 R8, RZ, RZ, UR12 ;  /* 0x0000000cff087e24 */ /* 0x000fe2000f8e00ff */
[----:B------:R-:W-:Y:S02]  /*12b0*/  ULOP3.LUT UR10, UR10, 0x10000, URZ, 0xfc, !UPT ;  /* 0x000100000a0a7892 */ /* 0x000fe4000f8efc3f */
[----:B------:R-:W-:Y:S02]  /*12c0*/  UIADD3 UR56, UR4, 0x4, URZ ;  /* 0x0000000404387890 */ /* 0x000fe4000fffe03f */
[----:B------:R-:W-:Y:S01]  /*12d0*/  UIMAD UR5, UR38, 0x900, UR10 ;  /* 0x00000900260578a4 */ /* 0x000fe2000f8e020a */
[----:B------:R-:W-:Y:S01]  /*12e0*/  UMOV UR57, 0x40000040 ;  /* 0x4000004000397882 */ /* 0x000fe20000000000 */
[----:B------:R-:W-:-:S02]  /*12f0*/  UMOV UR59, 0x40000040 ;  /* 0x40000040003b7882 */ /* 0x000fc40000000000 */
[----:B------:R-:W-:Y:S02]  /*1300*/  UIADD3 UR7, UR5, 0x2, URZ ;  /* 0x0000000205077890 */ /* 0x000fe4000fffe03f */
[----:B------:R-:W-:Y:S02]  /*1310*/  UIADD3 UR58, UR5, 0x4, URZ ;  /* 0x00000004053a7890 */ /* 0x000fe4000fffe03f */
[----:B------:R-:W-:Y:S01]  /*1320*/  UMOV UR14, UR5 ;  /* 0x00000005000e7c82 */ /* 0x000fe20008000000 */
[----:B------:R-:W-:Y:S01]  /*1330*/  UIADD3 UR52, UR4, 0x6, URZ ;  /* 0x0000000604347890 */ /* 0x000fe2000fffe03f */
[----:B------:R-:W-:Y:S01]  /*1340*/  HGMMA.64x96x16.F32.BF16 R24, gdesc[UR12], RZ, !UPT, gsb0 ;  /* 0x016000000c1879f0 */ /* 0x000fe2000c0018ff */
[----:B------:R-:W-:Y:S01]  /*1350*/  UMOV UR12, UR6 ;  /* 0x00000006000c7c82 */ /* 0x000fe20008000000 */
[----:B------:R-:W-:Y:S01]  /*1360*/  UMOV UR13, 0x40000040 ;  /* 0x40000040000d7882 */ /* 0x000fe20000000000 */
[----:B------:R-:W-:Y:S01]  /*1370*/  UMOV UR14, UR7 ;  /* 0x00000007000e7c82 */ /* 0x000fe20008000000 */
[----:B------:R-:W-:Y:S01]  /*1380*/  UMOV UR15, 0x40000040 ;  /* 0x40000040000f7882 */ /* 0x000fe20000000000 */
[----:B------:R-:W-:Y:S01]  /*1390*/  UIADD3 UR54, UR5, 0x6, URZ ;  /* 0x0000000605367890 */ /* 0x000fe2000fffe03f */
[----:B------:R-:W-:Y:S01]  /*13a0*/  IMAD.U32 R6, RZ, RZ, UR12 ;  /* 0x0000000cff067e24 */ /* 0x000fe2000f8e00ff */
[----:B------:R-:W-:Y:S01]  /*13b0*/  UMOV UR53, 0x40000040 ;  /* 0x4000004000357882 */ /* 0x000fe20000000000 */
[----:B------:R-:W-:Y:S01]  /*13c0*/  UMOV UR55, 0x40000040 ;  /* 0x4000004000377882 */ /* 0x000fe20000000000 */
[----:B------:R-:W-:Y:S01]  /*13d0*/  UIADD3 UR48, UR4, 0x400, URZ ;  /* 0x0000040004307890 */ /* 0x000fe2000fffe03f */
[----:B------:R-:W-:Y:S01]  /*13e0*/  MOV R7, UR13 ;  /* 0x0000000d00077c02 */ /* 0x000fe20008000f00 */
[----:B------:R-:W-:Y:S01]  /*13f0*/  UIADD3 UR50, UR5, 0x300, URZ ;  /* 0x0000030005327890 */ /* 0x000fe2000fffe03f */
[----:B------:R-:W-:Y:S01]  /*1400*/  UMOV UR49, 0x40000040 ;  /* 0x4000004000317882 */ /* 0x000fe20000000000 */
[----:B------:R-:W-:Y:S01]  /*1410*/  UMOV UR51, 0x40000040 ;  /* 0x4000004000337882 */ /* 0x000fe20000000000 */
[----:B------:R-:W-:-:S02]  /*1420*/  UIADD3 UR16, UR4, 0x404, URZ ;  /* 0x0000040404107890 */ /* 0x000fc4000fffe03f */
[----:B------:R-:W-:Y:S01]  /*1430*/  UIADD3 UR18, UR5, 0x304, URZ ;  /* 0x0000030405127890 */ /* 0x000fe2000fffe03f */
[----:B------:R-:W-:Y:S01]  /*1440*/  UMOV UR17, 0x40000040 ;  /* 0x4000004000117882 */ /* 0x000fe20000000000 */
[----:B------:R-:W-:Y:S01]  /*1450*/  UMOV UR19, 0x40000040 ;  /* 0x4000004000137882 */ /* 0x000fe20000000000 */
[----:B------:R-:W-:Y:S02]  /*1460*/  UIADD3 UR20, UR4, 0x406, URZ ;  /* 0x0000040604147890 */ /* 0x000fe4000fffe03f */
[----:B------:R-:W-:Y:S01]  /*1470*/  UIADD3 UR22, UR5, 0x306, URZ ;  /* 0x0000030605167890 */ /* 0x000fe2000fffe03f */
[----:B------:R-:W-:Y:S01]  /*1480*/  UMOV UR21, 0x40000040 ;  /* 0x4000004000157882 */ /* 0x000fe20000000000 */
[----:B------:R-:W-:Y:S01]  /*1490*/  UMOV UR23, 0x40000040 ;  /* 0x4000004000177882 */ /* 0x000fe20000000000 */
[----:B------:R-:W-:Y:S02]  /*14a0*/  UIADD3 UR24, UR4, 0x800, URZ ;  /* 0x0000080004187890 */ /* 0x000fe4000fffe03f */
        /* <DEDUP_REMOVED lines=15> */
[----:B------:R-:W-:-:S02]  /*15a0*/  WARPGROUP.DEPBAR.LE gsb0, 0x0 ;  /* 0x00008000000079c5 */ /* 0x000fc40000010000 */
[----:B------:R-:W-:-:S06]  /*15b0*/  WARPGROUP.ARRIVE ;  /* 0x00000000000079c5 */ /* 0x000fcc0000000000 */
[----:B------:R-:W-:Y:S01]  /*15c0*/  HGMMA.64x96x16.F32.BF16 R24, gdesc[UR12], R24, gsb0 ;  /* 0x016000000c1879f0 */ /* 0x000fe20008001818 */
[----:B------:R-:W-:Y:S02]  /*15d0*/  UIADD3 UR12, UR4, 0x402, URZ ;  /* 0x00000402040c7890 */ /* 0x000fe4000fffe03f */
[----:B------:R-:W-:Y:S01]  /*15e0*/  UIADD3 UR14, UR5, 0x302, URZ ;  /* 0x00000302050e7890 */ /* 0x000fe2000fffe03f */
[----:B------:R-:W-:Y:S01]  /*15f0*/  UMOV UR13, 0x40000040 ;  /* 0x40000040000d7882 */ /* 0x000fe20000000000 */
[----:B------:R-:W-:Y:S01]  /*1600*/  UMOV UR15, 0x40000040 ;  /* 0x40000040000f7882 */ /* 0x000fe20000000000 */
[----:B------:R-:W-:Y:S02]  /*1610*/  WARPGROUP.DEPBAR.LE gsb0, 0x0 ;  /* 0x00008000000079c5 */ /* 0x000fe40000010000 */
[----:B------:R-:W-:-:S06]  /*1620*/  WARPGROUP.ARRIVE ;  /* 0x00000000000079c5 */ /* 0x000fcc0000000000 */
[----:B------:R-:W-:Y:S03]  /*1630*/  HGMMA.64x96x16.F32.BF16 R24, gdesc[UR56], R24, gsb0 ;  /* 0x01600000381879f0 */ /* 0x000fe60008001818 */
        /* <DEDUP_REMOVED lines=28> */
[----:B------:R-:W-:Y:S05]  /*1800*/  @!P0 BRA `(.L_x_13) ;  /* 0x0000000000048947 */ /* 0x000fea0003800000 */
[----:B------:R-:W-:Y:S01]  /*1810*/  BPT.TRAP 0x1 ;  /* 0x000000040000795c */ /* 0x000fe20000300000 */
.L_x_13:
[----:B------:R-:W-:Y:S01]  /*1820*/  VIADD R0, R198, UR40 ;  /* 0x00000028c6007c36 */ /* 0x000fe20008000000 */
[----:B------:R-:W-:Y:S01]  /*1830*/  ULDC UR4, c[0x0][0x988] ;  /* 0x0002620000047ab9 */ /* 0x000fe20000000800 */
[----:B01----:R-:W-:Y:S01]  /*1840*/  IMAD.U32 R3, RZ, RZ, UR41 ;  /* 0x00000029ff037e24 */ /* 0x003fe2000f8e00ff */
[----:B------:R-:W-:Y:S01]  /*1850*/  P2R R20, PR, RZ, 0x1 ;  /* 0x00000001ff147803 */ /* 0x000fe20000000000 */
[----:B------:R-:W-:Y:S01]  /*1860*/  UISETP.GE.AND UP0, UPT, UR40, 0x61, UPT ;  /* 0x000000612800788c */ /* 0x000fe2000bf06270 */
[--C-:B------:R-:W-:Y:S01]  /*1870*/  IMAD.MOV.U32 R118, RZ, RZ, R119.reuse ;  /* 0x000000ffff767224 */ /* 0x100fe200078e0077 */
[-C--:B------:R-:W-:Y:S01]  /*1880*/  MOV R116, R119.reuse ;  /* 0x0000007700747202 */ /* 0x080fe20000000f00 */
[----:B------:R-:W-:Y:S01]  /*1890*/  IMAD R0, R3, -0x60, R0 ;  /* 0xffffffa003007824 */ /* 0x000fe200078e0200 */
[-C--:B------:R-:W-:Y:S01]  /*18a0*/  MOV R112, R119.reuse ;  /* 0x0000007700707202 */ /* 0x080fe20000000f00 */
[--C-:B------:R-:W-:Y:S01]  /*18b0*/  IMAD.MOV.U32 R117, RZ, RZ, R119.reuse ;  /* 0x000000ffff757224 */ /* 0x100fe200078e0077 */
[----:B------:R-:W-:Y:S01]  /*18c0*/  MOV R108, R119 ;  /* 0x00000077006c7202 */ /* 0x000fe20000000f00 */
[--C-:B------:R-:W-:Y:S01]  /*18d0*/  IMAD.MOV.U32 R115, RZ, RZ, R119.reuse ;  /* 0x000000ffff737224 */ /* 0x100fe200078e0077 */
[C---:B------:R-:W-:Y:S01]  /*18e0*/  ISETP.GT.AND P6, PT, R0.reuse, RZ, PT ;  /* 0x000000ff0000720c */ /* 0x040fe20003fc4270 */
[--C-:B------:R-:W-:Y:S01]  /*18f0*/  IMAD.MOV.U32 R114, RZ, RZ, R119.reuse ;  /* 0x000000ffff727224 */ /* 0x100fe200078e0077 */
[C---:B------:R-:W-:Y:S01]  /*1900*/  ISETP.GT.AND P5, PT, R0.reuse, 0x1, PT ;  /* 0x000000010000780c */ /* 0x040fe20003fa4270 */
[--C-:B------:R-:W-:Y:S01]  /*1910*/  IMAD.MOV.U32 R113, RZ, RZ, R119.reuse ;  /* 0x000000ffff717224 */ /* 0x100fe200078e0077 */
[----:B------:R-:W-:Y:S01]  /*1920*/  ISETP.GT.AND P4, PT, R0, 0x8, PT ;  /* 0x000000080000780c */ /* 0x000fe20003f84270 */
[--C-:B------:R-:W-:Y:S01]  /*1930*/  IMAD.MOV.U32 R111, RZ, RZ, R119.reuse ;  /* 0x000000ffff6f7224 */ /* 0x100fe200078e0077 */
[----:B------:R-:W-:Y:S01]  /*1940*/  FSEL R3, R24, -INF , P6 ;  /* 0xff80000018037808 */ /* 0x000fe20003000000 */
[--C-:B------:R-:W-:Y:S01]  /*1950*/  IMAD.MOV.U32 R110, RZ, RZ, R119.reuse ;  /* 0x000000ffff6e7224 */ /* 0x100fe200078e0077 */
[----:B------:R-:W-:Y:S01]  /*1960*/  FSEL R25, R25, -INF , P5 ;  /* 0xff80000019197808 */ /* 0x000fe20002800000 */
[--C-:B------:R-:W-:Y:S01]  /*1970*/  IMAD.MOV.U32 R109, RZ, RZ, R119.reuse ;  /* 0x000000ffff6d7224 */ /* 0x100fe200078e0077 */
[----:B------:R-:W-:Y:S01]  /*1980*/  ISETP.GT.AND P3, PT, R0, 0x9, PT ;  /* 0x000000090000780c */ /* 0x000fe20003f64270 */
[--C-:B------:R-:W-:Y:S01]  /*1990*/  IMAD.MOV.U32 R107, RZ, RZ, R119.reuse ;  /* 0x000000ffff6b7224 */ /* 0x100fe200078e0077 */
[----:B------:R-:W-:Y:S01]  /*19a0*/  FSEL R13, R28, -INF , P4 ;  /* 0xff8000001c0d7808 */ /* 0x000fe20002000000 */
[--C-:B------:R-:W-:Y:S01]  /*19b0*/  IMAD.MOV.U32 R106, RZ, RZ, R119.reuse ;  /* 0x000000ffff6a7224 */ /* 0x100fe200078e0077 */
[----:B------:R-:W-:Y:S01]  /*19c0*/  FMNMX.FTZ R4, R3, R25, !PT ;  /* 0x0000001903047209 */ /* 0x000fe20007810000 */
[--C-:B------:R-:W-:Y:S01]  /*19d0*/  IMAD.MOV.U32 R105, RZ, RZ, R119.reuse ;  /* 0x000000ffff697224 */ /* 0x100fe200078e0077 */
[C---:B------:R-:W-:Y:S01]  /*19e0*/  ISETP.GT.AND P2, PT, R0.reuse, 0x10, PT ;  /* 0x000000100000780c */ /* 0x040fe20003f44270 */
[--C-:B------:R-:W-:Y:S01]  /*19f0*/  IMAD.MOV.U32 R102, RZ, RZ, R119.reuse ;  /* 0x000000ffff667224 */ /* 0x100fe200078e0077 */
[----:B------:R-:W-:Y:S01]  /*1a00*/  FSEL R29, R29, -INF , P3 ;  /* 0xff8000001d1d7808 */ /* 0x000fe20001800000 */
[--C-:B------:R-:W-:Y:S01]  /*1a10*/  IMAD.MOV.U32 R98, RZ, RZ, R119.reuse ;  /* 0x000000ffff627224 */ /* 0x100fe200078e0077 */
[----:B------:R-:W-:Y:S01]  /*1a20*/  FMNMX.FTZ R4, R13, R4, !PT ;  /* 0x000000040d047209 */ /* 0x000fe20007810000 */
[--C-:B------:R-:W-:Y:S01]  /*1a30*/  IMAD.MOV.U32 R94, RZ, RZ, R119.reuse ;  /* 0x000000ffff5e7224 */ /* 0x100fe200078e0077 */
[----:B------:R-:W-:Y:S01]  /*1a40*/  ISETP.GT.AND P1, PT, R0, 0x11, PT ;  /* 0x000000110000780c */ /* 0x000fe20003f24270 */
[--C-:B------:R-:W-:Y:S01]  /*1a50*/  IMAD.MOV.U32 R90, RZ, RZ, R119.reuse ;  /* 0x000000ffff5a7224 */ /* 0x100fe200078e0077 */
[----:B------:R-:W-:Y:S01]  /*1a60*/  FSEL R21, R32, -INF , P2 ;  /* 0xff80000020157808 */ /* 0x000fe20001000000 */
[--C-:B------:R-:W-:Y:S01]  /*1a70*/  IMAD.MOV.U32 R86, RZ, RZ, R119.reuse ;  /* 0x000000ffff567224 */ /* 0x100fe200078e0077 */
[----:B------:R-:W-:Y:S01]  /*1a80*/  FMNMX.FTZ R4, R29, R4, !PT ;  /* 0x000000041d047209 */ /* 0x000fe20007810000 */
[--C-:B------:R-:W-:Y:S01]  /*1a90*/  IMAD.MOV.U32 R82, RZ, RZ, R119.reuse ;  /* 0x000000ffff527224 */ /* 0x100fe200078e0077 */
[----:B------:R-:W-:Y:S01]  /*1aa0*/  FSEL R5, R26, -INF , P6 ;  /* 0xff8000001a057808 */ /* 0x000fe20003000000 */
[--C-:B------:R-:W-:Y:S01]  /*1ab0*/  IMAD.MOV.U32 R78, RZ, RZ, R119.reuse ;  /* 0x000000ffff4e7224 */ /* 0x100fe200078e0077 */
[----:B------:R-:W-:Y:S01]  /*1ac0*/  ISETP.GT.AND P6, PT, R0, 0x18, PT ;  /* 0x000000180000780c */ /* 0x000fe20003fc4270 */
[----:B------:R-:W-:Y:S01]  /*1ad0*/  IMAD.MOV.U32 R74, RZ, RZ, R119 ;  /* 0x000000ffff4a7224 */ /* 0x000fe200078e0077 */
[----:B------:R-:W-:-:S02]  /*1ae0*/  FSEL R33, R33, -INF , P1 ;  /* 0xff80000021217808 */ /* 0x000fc40000800000 */
[----:B------:R-:W-:Y:S02]  /*1af0*/  FMNMX.FTZ R4, R21, R4, !PT ;  /* 0x0000000415047209 */ /* 0x000fe40007810000 */
[----:B------:R-:W-:Y:S02]  /*1b00*/  FSEL R27, R27, -INF , P5 ;  /* 0xff8000001b1b7808 */ /* 0x000fe40002800000 */
[----:B------:R-:W-:Y:S02]  /*1b10*/  ISETP.GT.AND P5, PT, R0, 0x19, PT ;  /* 0x000000190000780c */ /* 0x000fe40003fa4270 */
[----:B------:R-:W-:Y:S02]  /*1b20*/  FSEL R73, R36, -INF , P6 ;  /* 0xff80000024497808 */ /* 0x000fe40003000000 */
[----:B------:R-:W-:Y:S02]  /*1b30*/  FMNMX.FTZ R4, R33, R4, !PT ;  /* 0x0000000421047209 */ /* 0x000fe40007810000 */
[----:B------:R-:W-:-:S02]  /*1b40*/  FSEL R11, R30, -INF , P4 ;  /* 0xff8000001e0b7808 */ /* 0x000fc40002000000 */
[C---:B------:R-:W-:Y:S02]  /*1b50*/  ISETP.GT.AND P4, PT, R0.reuse, 0x20, PT ;  /* 0x000000200000780c */ /* 0x040fe40003f84270 */
[----:B------:R-:W-:Y:S02]  /*1b60*/  FSEL R75, R37, -INF , P5 ;  /* 0xff800000254b7808 */ /* 0x000fe40002800000 */
[----:B------:R-:W-:Y:S02]  /*1b70*/  FMNMX.FTZ R4, R73, R4, !PT ;  /* 0x0000000449047209 */ /* 0x000fe40007810000 */
[----:B------:R-:W-:Y:S02]  /*1b80*/  FSEL R31, R31, -INF , P3 ;  /* 0xff8000001f1f7808 */ /* 0x000fe40001800000 */
[----:B------:R-:W-:Y:S02]  /*1b90*/  ISETP.GT.AND P3, PT, R0, 0x21, PT ;  /* 0x000000210000780c */ /* 0x000fe40003f64270 */
[----:B------:R-:W-:-:S02]  /*1ba0*/  FSEL R77, R40, -INF , P4 ;  /* 0xff800000284d7808 */ /* 0x000fc40002000000 */
[----:B------:R-:W-:Y:S02]  /*1bb0*/  FMNMX.FTZ R4, R75, R4, !PT ;  /* 0x000000044b047209 */ /* 0x000fe40007810000 */
[----:B------:R-:W-:Y:S02]  /*1bc0*/  FSEL R15, R34, -INF , P2 ;  /* 0xff800000220f7808 */ /* 0x000fe40001000000 */
[----:B------:R-:W-:Y:S02]  /*1bd0*/  ISETP.GT.AND P2, PT, R0, 0x28, PT ;  /* 0x000000280000780c */ /* 0x000fe40003f44270 */
[----:B------:R-:W-:Y:S02]  /*1be0*/  FSEL R79, R41, -INF , P3 ;  /* 0xff800000294f7808 */ /* 0x000fe40001800000 */
[----:B------:R-:W-:Y:S02]  /*1bf0*/  FMNMX.FTZ R4, R77, R4, !PT ;  /* 0x000000044d047209 */ /* 0x000fe40007810000 */
[----:B------:R-:W-:-:S02]  /*1c00*/  FSEL R35, R35, -INF , P1 ;  /* 0xff80000023237808 */ /* 0x000fc40000800000 */
[----:B------:R-:W-:Y:S02]  /*1c10*/  ISETP.GT.AND P1, PT, R0, 0x29, PT ;  /* 0x000000290000780c */ /* 0x000fe40003f24270 */
        /* <DEDUP_REMOVED lines=18> */
[----:B------:R-:W-:Y:S01]  /*1d40*/  FSEL R45, R46, -INF , P2 ;  /* 0xff8000002e2d7808 */ /* 0x000fe20001000000 */
[----:B------:R-:W-:Y:S01]  /*1d50*/  IMAD.MOV.U32 R46, RZ, RZ, R119 ;  /* 0x000000ffff2e7224 */ /* 0x000fe200078e0077 */
[----:B------:R-:W-:Y:S02]  /*1d60*/  ISETP.GT.AND P2, PT, R0, 0x40, PT ;  /* 0x000000400000780c */ /* 0x000fe40003f44270 */
[----:B------:R-:W-:Y:S02]  /*1d70*/  FSEL R91, R53, -INF , P3 ;  /* 0xff800000355b7808 */ /* 0x000fe40001800000 */
[----:B------:R-:W-:Y:S02]  /*1d80*/  FMNMX.FTZ R4, R89, R4, !PT ;  /* 0x0000000459047209 */ /* 0x000fe40007810000 */
[----:B------:R-:W-:-:S02]  /*1d90*/  FSEL R47, R47, -INF , P1 ;  /* 0xff8000002f2f7808 */ /* 0x000fc40000800000 */
[----:B------:R-:W-:Y:S02]  /*1da0*/  ISETP.GT.AND P1, PT, R0, 0x41, PT ;  /* 0x000000410000780c */ /* 0x000fe40003f24270 */
[----:B------:R-:W-:Y:S02]  /*1db0*/  FSEL R93, R56, -INF , P2 ;  /* 0xff800000385d7808 */ /* 0x000fe40001000000 */
[----:B------:R-:W-:Y:S02]  /*1dc0*/  FMNMX.FTZ R4, R91, R4, !PT ;  /* 0x000000045b047209 */ /* 0x000fe40007810000 */
[----:B------:R-:W-:Y:S01]  /*1dd0*/  FSEL R49, R50, -INF , P6 ;  /* 0xff80000032317808 */ /* 0x000fe20003000000 */
[----:B------:R-:W-:Y:S01]  /*1de0*/  IMAD.MOV.U32 R50, RZ, RZ, R119 ;  /* 0x000000ffff327224 */ /* 0x000fe200078e0077 */
[----:B------:R-:W-:Y:S02]  /*1df0*/  ISETP.GT.AND P6, PT, R0, 0x48, PT ;  /* 0x000000480000780c */ /* 0x000fe40003fc4270 */
[----:B------:R-:W-:-:S02]  /*1e00*/  FSEL R95, R57, -INF , P1 ;  /* 0xff800000395f7808 */ /* 0x000fc40000800000 */
[----:B------:R-:W-:Y:S02]  /*1e10*/  FMNMX.FTZ R4, R93, R4, !PT ;  /* 0x000000045d047209 */ /* 0x000fe40007810000 */
[----:B------:R-:W-:Y:S02]  /*1e20*/  FSEL R51, R51, -INF , P5 ;  /* 0xff80000033337808 */ /* 0x000fe40002800000 */
[----:B------:R-:W-:Y:S02]  /*1e30*/  ISETP.GT.AND P5, PT, R0, 0x49, PT ;  /* 0x000000490000780c */ /* 0x000fe40003fa4270 */
[----:B------:R-:W-:Y:S02]  /*1e40*/  FSEL R97, R60, -INF , P6 ;  /* 0xff8000003c617808 */ /* 0x000fe40003000000 */
[----:B------:R-:W-:Y:S02]  /*1e50*/  FMNMX.FTZ R4, R95, R4, !PT ;  /* 0x000000045f047209 */ /* 0x000fe40007810000 */
[----:B------:R-:W-:Y:S01]  /*1e60*/  FSEL R53, R54, -INF , P4 ;  /* 0xff80000036357808 */ /* 0x000fe20002000000 */
[----:B------:R-:W-:Y:S01]  /*1e70*/  IMAD.MOV.U32 R54, RZ, RZ, R119 ;  /* 0x000000ffff367224 */ /* 0x000fe200078e0077 */
[----:B------:R-:W-:-:S02]  /*1e80*/  ISETP.GT.AND P4, PT, R0, 0x50, PT ;  /* 0x000000500000780c */ /* 0x000fc40003f84270 */
[----:B------:R-:W-:Y:S02]  /*1e90*/  FSEL R61, R61, -INF , P5 ;  /* 0xff8000003d3d7808 */ /* 0x000fe40002800000 */
[----:B------:R-:W-:Y:S02]  /*1ea0*/  FMNMX.FTZ R4, R97, R4, !PT ;  /* 0x0000000461047209 */ /* 0x000fe40007810000 */
[----:B------:R-:W-:Y:S02]  /*1eb0*/  FSEL R55, R55, -INF , P3 ;  /* 0xff80000037377808 */ /* 0x000fe40001800000 */
[----:B------:R-:W-:Y:S02]  /*1ec0*/  ISETP.GT.AND P3, PT, R0, 0x51, PT ;  /* 0x000000510000780c */ /* 0x000fe40003f64270 */
[----:B------:R-:W-:Y:S02]  /*1ed0*/  FSEL R99, R64, -INF , P4 ;  /* 0xff80000040637808 */ /* 0x000fe40002000000 */
[----:B------:R-:W-:-:S02]  /*1ee0*/  FMNMX.FTZ R4, R61, R4, !PT ;  /* 0x000000043d047209 */ /* 0x000fc40007810000 */
[----:B------:R-:W-:Y:S01]  /*1ef0*/  FSEL R57, R58, -INF , P2 ;  /* 0xff8000003a397808 */ /* 0x000fe20001000000 */
[----:B------:R-:W-:Y:S01]  /*1f00*/  IMAD.MOV.U32 R58, RZ, RZ, R119 ;  /* 0x000000ffff3a7224 */ /* 0x000fe200078e0077 */
[C---:B------:R-:W-:Y:S02]  /*1f10*/  ISETP.GT.AND P2, PT, R0.reuse, 0x58, PT ;  /* 0x000000580000780c */ /* 0x040fe40003f44270 */
[----:B------:R-:W-:Y:S02]  /*1f20*/  FSEL R65, R65, -INF , P3 ;  /* 0xff80000041417808 */ /* 0x000fe40001800000 */
[----:B------:R-:W-:Y:S02]  /*1f30*/  FMNMX.FTZ R4, R99, R4, !PT ;  /* 0x0000000463047209 */ /* 0x000fe40007810000 */
[----:B------:R-:W-:Y:S02]  /*1f40*/  FSEL R59, R59, -INF , P1 ;  /* 0xff8000003b3b7808 */ /* 0x000fe40000800000 */
[----:B------:R-:W-:Y:S01]  /*1f50*/  ISETP.GT.AND P1, PT, R0, 0x59, PT ;  /* 0x000000590000780c */ /* 0x000fe20003f24270 */
[----:B------:R-:W-:Y:S01]  /*1f60*/  IMAD.U32 R0, RZ, RZ, UR4 ;  /* 0x00000004ff007e24 */ /* 0x000fe2000f8e00ff */
[----:B------:R-:W-:-:S02]  /*1f70*/  FSEL R101, R68, -INF , P2 ;  /* 0xff80000044657808 */ /* 0x000fc40001000000 */
[----:B------:R-:W-:Y:S02]  /*1f80*/  FMNMX.FTZ R4, R65, R4, !PT ;  /* 0x0000000441047209 */ /* 0x000fe40007810000 */
[----:B------:R-:W-:Y:S02]  /*1f90*/  FSEL R69, R69, -INF , P1 ;  /* 0xff80000045457808 */ /* 0x000fe40000800000 */
[----:B------:R-:W-:Y:S02]  /*1fa0*/  FMNMX.FTZ R4, R101, R4, !PT ;  /* 0x0000000465047209 */ /* 0x000fe40007810000 */
[----:B------:R-:W-:Y:S02]  /*1fb0*/  FSEL R63, R63, -INF , P5 ;  /* 0xff8000003f3f7808 */ /* 0x000fe40002800000 */
[----:B------:R-:W-:Y:S02]  /*1fc0*/  FMNMX.FTZ R12, R69, R4, !PT ;  /* 0x00000004450c7209 */ /* 0x000fe40007810000 */
[----:B------:R-:W-:-:S02]  /*1fd0*/  FSEL R67, R67, -INF , P3 ;  /* 0xff80000043437808 */ /* 0x000fc40001800000 */
[----:B------:R-:W-:Y:S01]  /*1fe0*/  FSEL R71, R71, -INF , P1 ;  /* 0xff80000047477808 */ /* 0x000fe20000800000 */
[----:B------:R-:W0:Y:S01]  /*1ff0*/  SHFL.BFLY PT, R103, R12, 0x2, 0x1f ;  /* 0x0c401f000c677f89 */ /* 0x000e2200000e0000 */
[----:B------:R-:W-:Y:S02]  /*2000*/  R2UR UR4, R2 ;  /* 0x00000000020472ca */ /* 0x000fe400000e0000 */
[-C--:B------:R-:W-:Y:S02]  /*2010*/  MOV R104, R119.reuse ;  /* 0x0000007700687202 */ /* 0x080fe40000000f00 */
[-C--:B------:R-:W-:Y:S02]  /*2020*/  MOV R100, R119.reuse ;  /* 0x0000007700647202 */ /* 0x080fe40000000f00 */
[-C--:B------:R-:W-:Y:S02]  /*2030*/  MOV R96, R119.reuse ;  /* 0x0000007700607202 */ /* 0x080fe40000000f00 */
[----:B------:R-:W-:-:S02]  /*2040*/  MOV R92, R119 ;  /* 0x00000077005c7202 */ /* 0x000fc40000000f00 */
[-C--:B------:R-:W-:Y:S02]  /*2050*/  MOV R88, R119.reuse ;  /* 0x0000007700587202 */ /* 0x080fe40000000f00 */
[-C--:B------:R-:W-:Y:S01]  /*2060*/  MOV R84, R119.reuse ;  /* 0x0000007700547202 */ /* 0x080fe20000000f00 */
[----:B------:R-:W-:Y:S01]  /*2070*/  UIADD3 UR4, UR4, 0x30840, URZ ;  /* 0x0003084004047890 */ /* 0x000fe2000fffe03f */
[-C--:B------:R-:W-:Y:S02]  /*2080*/  MOV R80, R119.reuse ;  /* 0x0000007700507202 */ /* 0x080fe40000000f00 */
[-C--:B------:R-:W-:Y:S01]  /*2090*/  MOV R76, R119.reuse ;  /* 0x00000077004c7202 */ /* 0x080fe20000000f00 */
[----:B------:R-:W-:Y:S01]  /*20a0*/  UPRMT UR4, UR42, 0x654, UR4 ;  /* 0x000006542a047896 */ /* 0x000fe20008000004 */
[-C--:B------:R-:W-:Y:S02]  /*20b0*/  MOV R72, R119.reuse ;  /* 0x0000007700487202 */ /* 0x080fe40000000f00 */
[----:B------:R-:W-:-:S02]  /*20c0*/  MOV R68, R119 ;  /* 0x0000007700447202 */ /* 0x000fc40000000f00 */
[----:B------:R-:W-:Y:S02]  /*20d0*/  MOV R64, R119 ;  /* 0x0000007700407202 */ /* 0x000fe40000000f00 */
[----:B0-----:R-:W-:Y:S02]  /*20e0*/  FMNMX.FTZ R103, R12, R103, !PT ;  /* 0x000000670c677209 */ /* 0x001fe40007810000 */
[----:B------:R-:W-:Y:S01]  /*20f0*/  SYNCS.ARRIVE.TRANS64.RED.A1T0 RZ, [UR4], RZ ;  /* 0x000000ffffff79a7 */ /* 0x000fe20008100404 */
[-C--:B------:R-:W-:Y:S02]  /*2100*/  MOV R60, R119.reuse ;  /* 0x00000077003c7202 */ /* 0x080fe40000000f00 */
[----:B------:R-:W0:Y:S01]  /*2110*/  SHFL.BFLY PT, R4, R103, 0x1, 0x1f ;  /* 0x0c201f0067047f89 */ /* 0x000e2200000e0000 */
[-C--:B------:R-:W-:Y:S02]  /*2120*/  MOV R56, R119.reuse ;  /* 0x0000007700387202 */ /* 0x080fe40000000f00 */
[----:B------:R-:W-:-:S02]  /*2130*/  MOV R52, R119 ;  /* 0x0000007700347202 */ /* 0x000fc40000000f00 */
[-C--:B------:R-:W-:Y:S02]  /*2140*/  MOV R48, R119.reuse ;  /* 0x0000007700307202 */ /* 0x080fe40000000f00 */
[----:B------:R-:W-:Y:S02]  /*2150*/  MOV R44, R119 ;  /* 0x00000077002c7202 */ /* 0x000fe40000000f00 */
[----:B0-----:R-:W-:-:S04]  /*2160*/  FMNMX.FTZ R4, R103, R4, !PT ;  /* 0x0000000467047209 */ /* 0x001fc80007810000 */
[C---:B------:R-:W-:Y:S01]  /*2170*/  FSETP.NEU.FTZ.AND P0, PT, R4.reuse, -INF , PT ;  /* 0xff8000000400780b */ /* 0x040fe20003f1d000 */
[----:B------:R-:W-:-:S05]  /*2180*/  FMUL.FTZ R10, R4, R0 ;  /* 0x00000000040a7220 */ /* 0x000fca0000410000 */
[----:B------:R-:W-:Y:S02]  /*2190*/  FSEL R14, R10, RZ, P0 ;  /* 0x000000ff0a0e7208 */ /* 0x000fe40000000000 */
[----:B------:R-:W-:Y:S02]  /*21a0*/  FMNMX.FTZ R10, R5, R27, !PT ;  /* 0x0000001b050a7209 */ /* 0x000fe40007810000 */
[----:B------:R-:W-:Y:S01]  /*21b0*/  ISETP.NE.AND P0, PT, R20, RZ, PT ;  /* 0x000000ff1400720c */ /* 0x000fe20003f05270 */
[--C-:B------:R-:W-:Y:S01]  /*21c0*/  FFMA.FTZ R13, R13, R0, -R14.reuse ;  /* 0x000000000d0d7223 */ /* 0x100fe2000001080e */
[----:B------:R-:W-:Y:S01]  /*21d0*/  FMNMX.FTZ R10, R11, R10, !PT ;  /* 0x0000000a0b0a7209 */ /* 0x000fe20007810000 */
[-CC-:B------:R-:W-:Y:S01]  /*21e0*/  FFMA.FTZ R21, R21, R0.reuse, -R14.reuse ;  /* 0x0000000015157223 */ /* 0x180fe2000001080e */
[--C-:B------:R-:W-:Y:S01]  /*21f0*/  FFMA.FTZ R25, R25, R0, -R14.reuse ;  /* 0x0000000019197223 */ /* 0x100fe2000001080e */
[----:B------:R0:W-:Y:S01]  /*2200*/  MUFU.EX2 R190, R13 ;  /* 0x0000000d00be7308 */ /* 0x0001e20000000800 */
[----:B------:R-:W-:Y:S01]  /*2210*/  FMNMX.FTZ R10, R31, R10, !PT ;  /* 0x0000000a1f0a7209 */ /* 0x000fe20007810000 */
[-CC-:B------:R-:W-:Y:S01]  /*2220*/  FFMA.FTZ R3, R3, R0.reuse, -R14.reuse ;  /* 0x0000000003037223 */ /* 0x180fe2000001080e */
[-CC-:B------:R-:W-:Y:S01]  /*2230*/  FFMA.FTZ R29, R29, R0.reuse, -R14.reuse ;  /* 0x000000001d1d7223 */ /* 0x180fe2000001080e */
[--C-:B------:R-:W-:Y:S01]  /*2240*/  FFMA.FTZ R33, R33, R0, -R14.reuse ;  /* 0x0000000021217223 */ /* 0x100fe2000001080e */
[----:B------:R-:W-:Y:S01]  /*2250*/  FMNMX.FTZ R10, R15, R10, !PT ;  /* 0x0000000a0f0a7209 */ /* 0x000fe20007810000 */
[-CC-:B------:R-:W-:Y:S01]  /*2260*/  FFMA.FTZ R73, R73, R0.reuse, -R14.reuse ;  /* 0x0000000049497223 */ /* 0x180fe2000001080e */
[--C-:B------:R-:W-:Y:S01]  /*2270*/  FFMA.FTZ R75, R75, R0, -R14.reuse ;  /* 0x000000004b4b7223 */ /* 0x100fe2000001080e */
[----:B------:R1:W-:Y:S01]  /*2280*/  MUFU.EX2 R184, R21 ;  /* 0x0000001500b87308 */ /* 0x0003e20000000800 */
[----:B------:R-:W-:Y:S01]  /*2290*/  FMNMX.FTZ R10, R35, R10, !PT ;  /* 0x0000000a230a7209 */ /* 0x000fe20007810000 */
[-CC-:B------:R-:W-:Y:S01]  /*22a0*/  FFMA.FTZ R77, R77, R0.reuse, -R14.reuse ;  /* 0x000000004d4d7223 */ /* 0x180fe2000001080e */
[----:B0-----:R-:W-:Y:S01]  /*22b0*/  FSEL R13, R62, -INF , P6 ;  /* 0xff8000003e0d7808 */ /* 0x001fe20003000000 */
[--C-:B------:R-:W-:Y:S01]  /*22c0*/  FFMA.FTZ R79, R79, R0, -R14.reuse ;  /* 0x000000004f4f7223 */ /* 0x100fe2000001080e */
[----:B------:R-:W-:Y:S01]  /*22d0*/  FMNMX.FTZ R10, R37, R10, !PT ;  /* 0x0000000a250a7209 */ /* 0x000fe20007810000 */
[-CC-:B------:R-:W-:Y:S01]  /*22e0*/  FFMA.FTZ R81, R81, R0.reuse, -R14.reuse ;  /* 0x0000000051517223 */ /* 0x180fe2000001080e */
[--C-:B------:R-:W-:Y:S01]  /*22f0*/  FFMA.FTZ R83, R83, R0, -R14.reuse ;  /* 0x0000000053537223 */ /* 0x100fe2000001080e */
[----:B------:R0:W-:Y:S01]  /*2300*/  MUFU.EX2 R103, R25 ;  /* 0x0000001900677308 */ /* 0x0001e20000000800 */
[----:B------:R-:W-:Y:S01]  /*2310*/  FMNMX.FTZ R10, R39, R10, !PT ;  /* 0x0000000a270a7209 */ /* 0x000fe20007810000 */
[-CC-:B------:R-:W-:Y:S01]  /*2320*/  FFMA.FTZ R85, R85, R0.reuse, -R14.reuse ;  /* 0x0000000055557223 */ /* 0x180fe2000001080e */
[----:B-1----:R-:W-:Y:S01]  /*2330*/  FSEL R21, R66, -INF , P4 ;  /* 0xff80000042157808 */ /* 0x002fe20002000000 */
[--C-:B------:R-:W-:Y:S01]  /*2340*/  FFMA.FTZ R87, R87, R0, -R14.reuse ;  /* 0x0000000057577223 */ /* 0x100fe2000001080e */
[----:B------:R-:W-:Y:S01]  /*2350*/  FMNMX.FTZ R10, R41, R10, !PT ;  /* 0x0000000a290a7209 */ /* 0x000fe20007810000 */
[-CC-:B------:R-:W-:Y:S01]  /*2360*/  FFMA.FTZ R89, R89, R0.reuse, -R14.reuse ;  /* 0x0000000059597223 */ /* 0x180fe2000001080e */
[--C-:B------:R-:W-:Y:S01]  /*2370*/  FFMA.FTZ R91, R91, R0, -R14.reuse ;  /* 0x000000005b5b7223 */ /* 0x100fe2000001080e */
[----:B------:R-:W1:Y:S01]  /*2380*/  MUFU.EX2 R188, R3 ;  /* 0x0000000300bc7308 */ /* 0x000e620000000800 */
[----:B------:R-:W-:Y:S01]  /*2390*/  FMNMX.FTZ R10, R43, R10, !PT ;  /* 0x0000000a2b0a7209 */ /* 0x000fe20007810000 */
[-CC-:B------:R-:W-:Y:S01]  /*23a0*/  FFMA.FTZ R93, R93, R0.reuse, -R14.reuse ;  /* 0x000000005d5d7223 */ /* 0x180fe2000001080e */
[----:B0-----:R-:W-:Y:S01]  /*23b0*/  FSEL R25, R70, -INF , P2 ;  /* 0xff80000046197808 */ /* 0x001fe20001000000 */
[--C-:B------:R-:W-:Y:S01]  /*23c0*/  FFMA.FTZ R95, R95, R0, -R14.reuse ;  /* 0x000000005f5f7223 */ /* 0x100fe2000001080e */
[----:B------:R-:W-:Y:S01]  /*23d0*/  FMNMX.FTZ R10, R45, R10, !PT ;  /* 0x0000000a2d0a7209 */ /* 0x000fe20007810000 */
[-CC-:B------:R-:W-:Y:S01]  /*23e0*/  FFMA.FTZ R97, R97, R0.reuse, -R14.reuse ;  /* 0x0000000061617223 */ /* 0x180fe2000001080e */
[--C-:B------:R-:W-:Y:S01]  /*23f0*/  FFMA.FTZ R61, R61, R0, -R14.reuse ;  /* 0x000000003d3d7223 */ /* 0x100fe2000001080e */
[----:B------:R-:W0:Y:S01]  /*2400*/  MUFU.EX2 R29, R29 ;  /* 0x0000001d001d7308 */ /* 0x000e220000000800 */
[----:B------:R-:W-:Y:S01]  /*2410*/  FMNMX.FTZ R10, R47, R10, !PT ;  /* 0x0000000a2f0a7209 */ /* 0x000fe20007810000 */
[-CC-:B------:R-:W-:Y:S01]  /*2420*/  FFMA.FTZ R99, R99, R0.reuse, -R14.reuse ;  /* 0x0000000063637223 */ /* 0x180fe2000001080e */
[-CC-:B------:R-:W-:Y:S01]  /*2430*/  FFMA.FTZ R65, R65, R0.reuse, -R14.reuse ;  /* 0x0000000041417223 */ /* 0x180fe2000001080e */
[--C-:B------:R-:W-:Y:S01]  /*2440*/  FFMA.FTZ R101, R101, R0, -R14.reuse ;  /* 0x0000000065657223 */ /* 0x100fe2000001080e */
[----:B------:R-:W-:Y:S01]  /*2450*/  FMNMX.FTZ R10, R49, R10, !PT ;  /* 0x0000000a310a7209 */ /* 0x000fe20007810000 */
[----:B------:R-:W-:Y:S01]  /*2460*/  FFMA.FTZ R14, R69, R0, -R14 ;  /* 0x00000000450e7223 */ /* 0x000fe2000001080e */
[--C-:B------:R-:W-:Y:S01]  /*2470*/  IMAD.MOV.U32 R70, RZ, RZ, R119.reuse ;  /* 0x000000ffff467224 */ /* 0x100fe200078e0077 */
[----:B------:R-:W-:Y:S01]  /*2480*/  MUFU.EX2 R33, R33 ;  /* 0x0000002100217308 */ /* 0x000fe20000000800 */
[----:B------:R-:W-:Y:S01]  /*2490*/  FMNMX.FTZ R10, R51, R10, !PT ;  /* 0x0000000a330a7209 */ /* 0x000fe20007810000 */
[----:B------:R-:W-:-:S02]  /*24a0*/  IMAD.MOV.U32 R69, RZ, RZ, R119 ;  /* 0x000000ffff457224 */ /* 0x000fc400078e0077 */
[--C-:B------:R-:W-:Y:S01]  /*24b0*/  IMAD.MOV.U32 R66, RZ, RZ, R119.reuse ;  /* 0x000000ffff427224 */ /* 0x100fe200078e0077 */
[----:B------:R-:W-:Y:S01]  /*24c0*/  FMNMX.FTZ R10, R53, R10, !PT ;  /* 0x0000000a350a7209 */ /* 0x000fe20007810000 */
[----:B------:R-:W-:Y:S02]  /*24d0*/  IMAD.MOV.U32 R62, RZ, RZ, R119 ;  /* 0x000000ffff3e7224 */ /* 0x000fe400078e0077 */
[----:B------:R-:W-:Y:S01]  /*24e0*/  MUFU.EX2 R73, R73 ;  /* 0x0000004900497308 */ /* 0x000fe20000000800 */
[----:B------:R-:W-:-:S04]  /*24f0*/  FMNMX.FTZ R10, R55, R10, !PT ;  /* 0x0000000a370a7209 */ /* 0x000fc80007810000 */
[----:B------:R-:W-:-:S03]  /*2500*/  FMNMX.FTZ R10, R57, R10, !PT ;  /* 0x0000000a390a7209 */ /* 0x000fc60007810000 */
[----:B------:R2:W-:Y:S01]  /*2510*/  MUFU.EX2 R186, R75 ;  /* 0x0000004b00ba7308 */ /* 0x0005e20000000800 */
[----:B------:R-:W-:-:S04]  /*2520*/  FMNMX.FTZ R10, R59, R10, !PT ;  /* 0x0000000a3b0a7209 */ /* 0x000fc80007810000 */
[----:B------:R-:W-:-:S03]  /*2530*/  FMNMX.FTZ R10, R13, R10, !PT ;  /* 0x0000000a0d0a7209 */ /* 0x000fc60007810000 */
[----:B------:R-:W-:Y:S01]  /*2540*/  MUFU.EX2 R77, R77 ;  /* 0x0000004d004d7308 */ /* 0x000fe20000000800 */
[----:B------:R-:W-:Y:S01]  /*2550*/  FMNMX.FTZ R10, R63, R10, !PT ;  /* 0x0000000a3f0a7209 */ /* 0x000fe20007810000 */
[----:B--2---:R-:W-:-:S03]  /*2560*/  IMAD.MOV.U32 R75, RZ, RZ, R119 ;  /* 0x000000ffff4b7224 */ /* 0x004fc600078e0077 */
[----:B------:R-:W-:-:S03]  /*2570*/  FMNMX.FTZ R10, R21, R10, !PT ;  /* 0x0000000a150a7209 */ /* 0x000fc60007810000 */
[----:B------:R2:W-:Y:S01]  /*2580*/  MUFU.EX2 R180, R79 ;  /* 0x0000004f00b47308 */ /* 0x0005e20000000800 */
[----:B------:R-:W-:-:S04]  /*2590*/  FMNMX.FTZ R10, R67, R10, !PT ;  /* 0x0000000a430a7209 */ /* 0x000fc80007810000 */
[----:B------:R-:W-:-:S03]  /*25a0*/  FMNMX.FTZ R10, R25, R10, !PT ;  /* 0x0000000a190a7209 */ /* 0x000fc60007810000 */
[----:B------:R-:W-:Y:S01]  /*25b0*/  MUFU.EX2 R81, R81 ;  /* 0x0000005100517308 */ /* 0x000fe20000000800 */
[----:B------:R-:W-:Y:S01]  /*25c0*/  FMNMX.FTZ R10, R71, R10, !PT ;  /* 0x0000000a470a7209 */ /* 0x000fe20007810000 */
[----:B--2---:R-:W-:-:S04]  /*25d0*/  IMAD.MOV.U32 R79, RZ, RZ, R119 ;  /* 0x000000ffff4f7224 */ /* 0x004fc800078e0077 */
[----:B------:R-:W2:Y:S02]  /*25e0*/  SHFL.BFLY PT, R3, R10, 0x2, 0x1f ;  /* 0x0c401f000a037f89 */ /* 0x000ea400000e0000 */
[----:B------:R3:W-:Y:S08]  /*25f0*/  MUFU.EX2 R182, R83 ;  /* 0x0000005300b67308 */ /* 0x0007f00000000800 */
[----:B------:R-:W-:Y:S01]  /*2600*/  MUFU.EX2 R85, R85 ;  /* 0x0000005500557308 */ /* 0x000fe20000000800 */
[----:B---3--:R-:W-:-:S07]  /*2610*/  IMAD.MOV.U32 R83, RZ, RZ, R119 ;  /* 0x000000ffff537224 */ /* 0x008fce00078e0077 */
[----:B------:R3:W-:Y:S01]  /*2620*/  MUFU.EX2 R176, R87 ;  /* 0x0000005700b07308 */ /* 0x0007e20000000800 */
[----:B--2---:R-:W-:-:S07]  /*2630*/  FMNMX.FTZ R12, R10, R3, !PT ;  /* 0x000000030a0c7209 */ /* 0x004fce0007810000 */
[----:B------:R-:W-:Y:S01]  /*2640*/  MUFU.EX2 R89, R89 ;  /* 0x0000005900597308 */ /* 0x000fe20000000800 */
[--C-:B---3--:R-:W-:Y:S01]  /*2650*/  IMAD.MOV.U32 R87, RZ, RZ, R119.reuse ;  /* 0x000000ffff577224 */ /* 0x108fe200078e0077 */
[----:B------:R-:W2:Y:S06]  /*2660*/  SHFL.BFLY PT, R3, R12, 0x1, 0x1f ;  /* 0x0c201f000c037f89 */ /* 0x000eac00000e0000 */
[----:B------:R3:W-:Y:S08]  /*2670*/  MUFU.EX2 R178, R91 ;  /* 0x0000005b00b27308 */ /* 0x0007f00000000800 */
[----:B------:R-:W-:Y:S01]  /*2680*/  MUFU.EX2 R93, R93 ;  /* 0x0000005d005d7308 */ /* 0x000fe20000000800 */
[----:B---3--:R-:W-:-:S07]  /*2690*/  IMAD.MOV.U32 R91, RZ, RZ, R119 ;  /* 0x000000ffff5b7224 */ /* 0x008fce00078e0077 */
[----:B------:R3:W-:Y:S01]  /*26a0*/  MUFU.EX2 R172, R95 ;  /* 0x0000005f00ac7308 */ /* 0x0007e20000000800 */
[----:B--2---:R-:W-:-:S04]  /*26b0*/  FMNMX.FTZ R3, R12, R3, !PT ;  /* 0x000000030c037209 */ /* 0x004fc80007810000 */
[C---:B------:R-:W-:Y:S01]  /*26c0*/  FSETP.NEU.FTZ.AND P1, PT, R3.reuse, -INF , PT ;  /* 0xff8000000300780b */ /* 0x040fe20003f3d000 */
[----:B------:R-:W-:Y:S02]  /*26d0*/  FMUL.FTZ R10, R3, R0 ;  /* 0x00000000030a7220 */ /* 0x000fe40000410000 */
[----:B------:R-:W-:Y:S01]  /*26e0*/  MUFU.EX2 R97, R97 ;  /* 0x0000006100617308 */ /* 0x000fe20000000800 */
[----:B---3--:R-:W-:Y:S02]  /*26f0*/  IMAD.MOV.U32 R95, RZ, RZ, R119 ;  /* 0x000000ffff5f7224 */ /* 0x008fe400078e0077 */
[----:B------:R-:W-:Y:S02]  /*2700*/  FSEL R10, R10, RZ, P1 ;  /* 0x000000ff0a0a7208 */ /* 0x000fe40000800000 */
[----:B------:R-:W-:-:S03]  /*2710*/  PLOP3.LUT P1, PT, PT, PT, UP0, 0x80, 0x0 ;  /* 0x000000000000781c */ /* 0x000fc60003f2f008 */
[----:B------:R-:W-:Y:S01]  /*2720*/  MUFU.EX2 R174, R61 ;  /* 0x0000003d00ae7308 */ /* 0x000fe20000000800 */
[-CC-:B------:R-:W-:Y:S01]  /*2730*/  FFMA.FTZ R5, R5, R0.reuse, -R10.reuse ;  /* 0x0000000005057223 */ /* 0x180fe2000001080a */
[-CC-:B------:R-:W-:Y:S01]  /*2740*/  FFMA.FTZ R27, R27, R0.reuse, -R10.reuse ;  /* 0x000000001b1b7223 */ /* 0x180fe2000001080a */
[-CC-:B------:R-:W-:Y:S01]  /*2750*/  FFMA.FTZ R11, R11, R0.reuse, -R10.reuse ;  /* 0x000000000b0b7223 */ /* 0x180fe2000001080a */
[-CC-:B------:R-:W-:Y:S01]  /*2760*/  FFMA.FTZ R31, R31, R0.reuse, -R10.reuse ;  /* 0x000000001f1f7223 */ /* 0x180fe2000001080a */
[-CC-:B------:R-:W-:Y:S01]  /*2770*/  FFMA.FTZ R15, R15, R0.reuse, -R10.reuse ;  /* 0x000000000f0f7223 */ /* 0x180fe2000001080a */
[-CC-:B------:R-:W-:Y:S01]  /*2780*/  FFMA.FTZ R35, R35, R0.reuse, -R10.reuse ;  /* 0x0000000023237223 */ /* 0x180fe2000001080a */
[-CC-:B------:R-:W-:Y:S01]  /*2790*/  FFMA.FTZ R37, R37, R0.reuse, -R10.reuse ;  /* 0x0000000025257223 */ /* 0x180fe2000001080a */
        /* <DEDUP_REMOVED lines=8> */
[----:B------:R1:W2:Y:S01]  /*2820*/  MUFU.EX2 R12, R27 ;  /* 0x0000001b000c7308 */ /* 0x0002a20000000800 */
[-CC-:B------:R-:W-:Y:S01]  /*2830*/  FFMA.FTZ R53, R53, R0.reuse, -R10.reuse ;  /* 0x0000000035357223 */ /* 0x180fe2000001080a */
[-CC-:B------:R-:W-:Y:S01]  /*2840*/  FFMA.FTZ R55, R55, R0.reuse, -R10.reuse ;  /* 0x0000000037377223 */ /* 0x180fe2000001080a */
[-CC-:B------:R-:W-:Y:S01]  /*2850*/  FFMA.FTZ R57, R57, R0.reuse, -R10.reuse ;  /* 0x0000000039397223 */ /* 0x180fe2000001080a */
[-CC-:B------:R-:W-:Y:S01]  /*2860*/  FFMA.FTZ R59, R59, R0.reuse, -R10.reuse ;  /* 0x000000003b3b7223 */ /* 0x180fe2000001080a */
[-CC-:B------:R-:W-:Y:S01]  /*2870*/  FFMA.FTZ R13, R13, R0.reuse, -R10.reuse ;  /* 0x000000000d0d7223 */ /* 0x180fe2000001080a */
[-CC-:B------:R-:W-:Y:S01]  /*2880*/  FFMA.FTZ R63, R63, R0.reuse, -R10.reuse ;  /* 0x000000003f3f7223 */ /* 0x180fe2000001080a */
[-CC-:B------:R-:W-:Y:S01]  /*2890*/  FFMA.FTZ R21, R21, R0.reuse, -R10.reuse ;  /* 0x0000000015157223 */ /* 0x180fe2000001080a */
[----:B------:R-:W3:Y:S01]  /*28a0*/  MUFU.EX2 R11, R11 ;  /* 0x0000000b000b7308 */ /* 0x000ee20000000800 */
[----:B-1----:R-:W-:Y:S01]  /*28b0*/  FADD.FTZ R27, R188, R103 ;  /* 0x00000067bc1b7221 */ /* 0x002fe20000010000 */
[-CC-:B------:R-:W-:Y:S01]  /*28c0*/  FFMA.FTZ R67, R67, R0.reuse, -R10.reuse ;  /* 0x0000000043437223 */ /* 0x180fe2000001080a */
[-CC-:B------:R-:W-:Y:S01]  /*28d0*/  FFMA.FTZ R25, R25, R0.reuse, -R10.reuse ;  /* 0x0000000019197223 */ /* 0x180fe2000001080a */
[----:B------:R-:W-:Y:S01]  /*28e0*/  FFMA.FTZ R71, R71, R0, -R10 ;  /* 0x0000000047477223 */ /* 0x000fe2000001080a */
[----:B------:R-:W-:Y:S01]  /*28f0*/  FADD.FTZ R34, R190, R27 ;  /* 0x0000001bbe227221 */ /* 0x000fe20000010000 */
[C---:B0-----:R-:W-:Y:S01]  /*2900*/  F2FP.BF16.F32.PACK_AB R190, R29.reuse, R190 ;  /* 0x000000be1dbe723e */ /* 0x041fe200000010ff */
[----:B------:R-:W-:Y:S01]  /*2910*/  IMAD.MOV.U32 R61, RZ, RZ, R119 ;  /* 0x000000ffff3d7224 */ /* 0x000fe200078e0077 */
[----:B------:R0:W1:Y:S01]  /*2920*/  MUFU.EX2 R20, R31 ;  /* 0x0000001f00147308 */ /* 0x0000620000000800 */
[----:B------:R-:W-:Y:S01]  /*2930*/  FADD.FTZ R27, R29, R34 ;  /* 0x000000221d1b7221 */ /* 0x000fe20000010000 */
[----:B--2---:R-:W-:Y:S01]  /*2940*/  FADD.FTZ R34, R5, R12 ;  /* 0x0000000c05227221 */ /* 0x004fe20000010000 */
[----:B------:R-:W-:-:S02]  /*2950*/  F2FP.BF16.F32.PACK_AB R189, R12, R5 ;  /* 0x000000050cbd723e */ /* 0x000fc400000010ff */
[----:B------:R-:W-:Y:S01]  /*2960*/  FADD.FTZ R36, R184, R27 ;  /* 0x0000001bb8247221 */ /* 0x000fe20000010000 */
[----:B------:R-:W-:Y:S01]  /*2970*/  F2FP.BF16.F32.PACK_AB R188, R103, R188 ;  /* 0x000000bc67bc723e */ /* 0x000fe200000010ff */
[--C-:B------:R-:W-:Y:S01]  /*2980*/  IMAD.MOV.U32 R103, RZ, RZ, R119.reuse ;  /* 0x000000ffff677224 */ /* 0x100fe200078e0077 */
[----:B------:R-:W2:Y:S01]  /*2990*/  MUFU.EX2 R15, R15 ;  /* 0x0000000f000f7308 */ /* 0x000ea20000000800 */
[----:B------:R-:W-:Y:S01]  /*29a0*/  FADD.FTZ R36, R33, R36 ;  /* 0x0000002421247221 */ /* 0x000fe20000010000 */
[----:B---3--:R-:W-:Y:S01]  /*29b0*/  FADD.FTZ R27, R11, R34 ;  /* 0x000000220b1b7221 */ /* 0x008fe20000010000 */
[----:B------:R-:W-:Y:S01]  /*29c0*/  F2FP.BF16.F32.PACK_AB R184, R33, R184 ;  /* 0x000000b821b8723e */ /* 0x000fe200000010ff */
[----:B------:R-:W-:Y:S02]  /*29d0*/  IMAD.MOV.U32 R33, RZ, RZ, R119 ;  /* 0x000000ffff217224 */ /* 0x000fe400078e0077 */
[----:B0-----:R-:W-:Y:S02]  /*29e0*/  FADD.FTZ R31, R73, R36 ;  /* 0x00000024491f7221 */ /* 0x001fe40000010000 */
[----:B------:R0:W3:Y:S01]  /*29f0*/  MUFU.EX2 R24, R35 ;  /* 0x0000002300187308 */ /* 0x0000e20000000800 */
[----:B-1----:R-:W-:Y:S01]  /*2a00*/  FADD.FTZ R36, R20, R27 ;  /* 0x0000001b14247221 */ /* 0x002fe20000010000 */
[C---:B------:R-:W-:Y:S01]  /*2a10*/  FADD.FTZ R38, R186.reuse, R31 ;  /* 0x0000001fba267221 */ /* 0x040fe20000010000 */
[----:B------:R-:W-:Y:S01]  /*2a20*/  F2FP.BF16.F32.PACK_AB R186, R186, R73 ;  /* 0x00000049baba723e */ /* 0x000fe200000010ff */
[----:B------:R-:W-:Y:S01]  /*2a30*/  IMAD.MOV.U32 R73, RZ, RZ, R119 ;  /* 0x000000ffff497224 */ /* 0x000fe200078e0077 */
[----:B------:R-:W-:Y:S01]  /*2a40*/  F2FP.BF16.F32.PACK_AB R191, R20, R11 ;  /* 0x0000000b14bf723e */ /* 0x000fe200000010ff */
[----:B------:R-:W-:Y:S01]  /*2a50*/  FADD.FTZ R31, R77, R38 ;  /* 0x000000264d1f7221 */ /* 0x000fe20000010000 */
[----:B------:R-:W-:Y:S01]  /*2a60*/  IMAD.MOV.U32 R11, RZ, RZ, 0x3f800000 ;  /* 0x3f800000ff0b7424 */ /* 0x000fe200078e00ff */
[----:B------:R-:W1:Y:S01]  /*2a70*/  MUFU.EX2 R37, R37 ;  /* 0x0000002500257308 */ /* 0x000e620000000800 */
[----:B--2---:R-:W-:Y:S01]  /*2a80*/  FADD.FTZ R27, R15, R36 ;  /* 0x000000240f1b7221 */ /* 0x004fe20000010000 */
[C---:B------:R-:W-:Y:S01]  /*2a90*/  FADD.FTZ R38, R180.reuse, R31 ;  /* 0x0000001fb4267221 */ /* 0x040fe20000010000 */
[----:B------:R-:W-:Y:S01]  /*2aa0*/  F2FP.BF16.F32.PACK_AB R180, R180, R77 ;  /* 0x0000004db4b4723e */ /* 0x000fe200000010ff */
[----:B------:R-:W-:-:S02]  /*2ab0*/  IMAD.MOV.U32 R77, RZ, RZ, R119 ;  /* 0x000000ffff4d7224 */ /* 0x000fc400078e0077 */
[----:B------:R-:W-:Y:S01]  /*2ac0*/  FADD.FTZ R31, R81, R38 ;  /* 0x00000026511f7221 */ /* 0x000fe20000010000 */
[----:B0-----:R-:W-:Y:S01]  /*2ad0*/  IMAD.MOV.U32 R35, RZ, RZ, R119 ;  /* 0x000000ffff237224 */ /* 0x001fe200078e0077 */
[----:B------:R0:W2:Y:S01]  /*2ae0*/  MUFU.EX2 R26, R39 ;  /* 0x00000027001a7308 */ /* 0x0000a20000000800 */
[----:B---3--:R-:W-:Y:S01]  /*2af0*/  FADD.FTZ R36, R24, R27 ;  /* 0x0000001b18247221 */ /* 0x008fe20000010000 */
[C---:B------:R-:W-:Y:S01]  /*2b00*/  FADD.FTZ R40, R182.reuse, R31 ;  /* 0x0000001fb6287221 */ /* 0x040fe20000010000 */
[----:B------:R-:W-:Y:S01]  /*2b10*/  F2FP.BF16.F32.PACK_AB R182, R182, R81 ;  /* 0x00000051b6b6723e */ /* 0x000fe200000010ff */
[--C-:B------:R-:W-:Y:S01]  /*2b20*/  IMAD.MOV.U32 R81, RZ, RZ, R119.reuse ;  /* 0x000000ffff517224 */ /* 0x100fe200078e0077 */
[----:B------:R-:W-:Y:S01]  /*2b30*/  F2FP.BF16.F32.PACK_AB R185, R24, R15 ;  /* 0x0000000f18b9723e */ /* 0x000fe200000010ff */
[----:B------:R-:W-:Y:S01]  /*2b40*/  FADD.FTZ R31, R85, R40 ;  /* 0x00000028551f7221 */ /* 0x000fe20000010000 */
[----:B------:R-:W-:Y:S01]  /*2b50*/  MOV R24, R119 ;  /* 0x0000007700187202 */ /* 0x000fe20000000f00 */
[----:B------:R-:W3:Y:S01]  /*2b60*/  MUFU.EX2 R41, R41 ;  /* 0x0000002900297308 */ /* 0x000ee20000000800 */
[----:B-1----:R-:W-:Y:S01]  /*2b70*/  FADD.FTZ R27, R37, R36 ;  /* 0x00000024251b7221 */ /* 0x002fe20000010000 */
[----:B0-----:R-:W-:-:S06]  /*2b80*/  IMAD.MOV.U32 R39, RZ, RZ, R119 ;  /* 0x000000ffff277224 */ /* 0x001fcc00078e0077 */
[----:B------:R0:W1:Y:S01]  /*2b90*/  MUFU.EX2 R28, R43 ;  /* 0x0000002b001c7308 */ /* 0x0000620000000800 */
[C---:B--2---:R-:W-:Y:S01]  /*2ba0*/  FADD.FTZ R38, R26.reuse, R27 ;  /* 0x0000001b1a267221 */ /* 0x044fe20000010000 */
[----:B------:R-:W-:Y:S01]  /*2bb0*/  F2FP.BF16.F32.PACK_AB R187, R26, R37 ;  /* 0x000000251abb723e */ /* 0x000fe200000010ff */
[--C-:B------:R-:W-:Y:S02]  /*2bc0*/  IMAD.MOV.U32 R37, RZ, RZ, R119.reuse ;  /* 0x000000ffff257224 */ /* 0x100fe400078e0077 */
[----:B------:R-:W-:-:S03]  /*2bd0*/  IMAD.MOV.U32 R26, RZ, RZ, R119 ;  /* 0x000000ffff1a7224 */ /* 0x000fc600078e0077 */
[----:B------:R-:W2:Y:S01]  /*2be0*/  MUFU.EX2 R45, R45 ;  /* 0x0000002d002d7308 */ /* 0x000ea20000000800 */
[----:B---3--:R-:W-:Y:S01]  /*2bf0*/  FADD.FTZ R27, R41, R38 ;  /* 0x00000026291b7221 */ /* 0x008fe20000010000 */
[C---:B------:R-:W-:Y:S01]  /*2c00*/  FADD.FTZ R38, R176.reuse, R31 ;  /* 0x0000001fb0267221 */ /* 0x040fe20000010000 */
[----:B------:R-:W-:Y:S01]  /*2c10*/  F2FP.BF16.F32.PACK_AB R176, R176, R85 ;  /* 0x00000055b0b0723e */ /* 0x000fe200000010ff */
[--C-:B------:R-:W-:Y:S02]  /*2c20*/  IMAD.MOV.U32 R85, RZ, RZ, R119.reuse ;  /* 0x000000ffff557224 */ /* 0x100fe400078e0077 */
[----:B------:R-:W-:Y:S01]  /*2c30*/  FADD.FTZ R31, R89, R38 ;  /* 0x00000026591f7221 */ /* 0x000fe20000010000 */
[----:B0-----:R-:W-:Y:S01]  /*2c40*/  IMAD.MOV.U32 R43, RZ, RZ, R119 ;  /* 0x000000ffff2b7224 */ /* 0x001fe200078e0077 */
[----:B------:R0:W3:Y:S01]  /*2c50*/  MUFU.EX2 R30, R47 ;  /* 0x0000002f001e7308 */ /* 0x0000e20000000800 */
[----:B-1----:R-:W-:Y:S01]  /*2c60*/  FADD.FTZ R2, R28, R27 ;  /* 0x0000001b1c027221 */ /* 0x002fe20000010000 */
[C---:B------:R-:W-:Y:S01]  /*2c70*/  FADD.FTZ R40, R178.reuse, R31 ;  /* 0x0000001fb2287221 */ /* 0x040fe20000010000 */
[----:B------:R-:W-:Y:S01]  /*2c80*/  F2FP.BF16.F32.PACK_AB R178, R178, R89 ;  /* 0x00000059b2b2723e */ /* 0x000fe200000010ff */
[--C-:B------:R-:W-:Y:S01]  /*2c90*/  IMAD.MOV.U32 R89, RZ, RZ, R119.reuse ;  /* 0x000000ffff597224 */ /* 0x100fe200078e0077 */
[----:B------:R-:W-:Y:S01]  /*2ca0*/  F2FP.BF16.F32.PACK_AB R181, R28, R41 ;  /* 0x000000291cb5723e */ /* 0x000fe200000010ff */
[----:B------:R-:W-:Y:S01]  /*2cb0*/  FADD.FTZ R31, R93, R40 ;  /* 0x000000285d1f7221 */ /* 0x000fe20000010000 */
[--C-:B------:R-:W-:Y:S01]  /*2cc0*/  IMAD.MOV.U32 R41, RZ, RZ, R119.reuse ;  /* 0x000000ffff297224 */ /* 0x100fe200078e0077 */
[----:B------:R-:W1:Y:S01]  /*2cd0*/  MUFU.EX2 R49, R49 ;  /* 0x0000003100317308 */ /* 0x000e620000000800 */
[----:B--2---:R-:W-:Y:S01]  /*2ce0*/  FADD.FTZ R27, R45, R2 ;  /* 0x000000022d1b7221 */ /* 0x004fe20000010000 */
[----:B0-----:R-:W-:Y:S01]  /*2cf0*/  IMAD.MOV.U32 R47, RZ, RZ, R119 ;  /* 0x000000ffff2f7224 */ /* 0x001fe200078e0077 */
[----:B------:R-:W-:-:S05]  /*2d00*/  MOV R28, R119 ;  /* 0x00000077001c7202 */ /* 0x000fca0000000f00 */
[----:B------:R0:W2:Y:S01]  /*2d10*/  MUFU.EX2 R32, R51 ;  /* 0x0000003300207308 */ /* 0x0000a20000000800 */
[C---:B---3--:R-:W-:Y:S01]  /*2d20*/  FADD.FTZ R38, R30.reuse, R27 ;  /* 0x0000001b1e267221 */ /* 0x048fe20000010000 */
[----:B------:R-:W-:Y:S01]  /*2d30*/  F2FP.BF16.F32.PACK_AB R183, R30, R45 ;  /* 0x0000002d1eb7723e */ /* 0x000fe200000010ff */
[--C-:B------:R-:W-:Y:S02]  /*2d40*/  IMAD.MOV.U32 R45, RZ, RZ, R119.reuse ;  /* 0x000000ffff2d7224 */ /* 0x100fe400078e0077 */
[----:B------:R-:W-:-:S03]  /*2d50*/  IMAD.MOV.U32 R30, RZ, RZ, R119 ;  /* 0x000000ffff1e7224 */ /* 0x000fc600078e0077 */
[----:B------:R-:W3:Y:S01]  /*2d60*/  MUFU.EX2 R53, R53 ;  /* 0x0000003500357308 */ /* 0x000ee20000000800 */
[----:B-1----:R-:W-:Y:S01]  /*2d70*/  FADD.FTZ R27, R49, R38 ;  /* 0x00000026311b7221 */ /* 0x002fe20000010000 */
[C---:B------:R-:W-:Y:S01]  /*2d80*/  FADD.FTZ R38, R172.reuse, R31 ;  /* 0x0000001fac267221 */ /* 0x040fe20000010000 */
[----:B------:R-:W-:Y:S01]  /*2d90*/  F2FP.BF16.F32.PACK_AB R172, R172, R93 ;  /* 0x0000005dacac723e */ /* 0x000fe200000010ff */
[--C-:B------:R-:W-:Y:S02]  /*2da0*/  IMAD.MOV.U32 R93, RZ, RZ, R119.reuse ;  /* 0x000000ffff5d7224 */ /* 0x100fe400078e0077 */
[----:B------:R-:W-:Y:S01]  /*2db0*/  FADD.FTZ R29, R97, R38 ;  /* 0x00000026611d7221 */ /* 0x000fe20000010000 */
[----:B0-----:R-:W-:Y:S01]  /*2dc0*/  IMAD.MOV.U32 R51, RZ, RZ, R119 ;  /* 0x000000ffff337224 */ /* 0x001fe200078e0077 */
[----:B------:R0:W1:Y:S01]  /*2dd0*/  MUFU.EX2 R34, R55 ;  /* 0x0000003700227308 */ /* 0x0000620000000800 */
[----:B--2---:R-:W-:Y:S01]  /*2de0*/  FADD.FTZ R10, R32, R27 ;  /* 0x0000001b200a7221 */ /* 0x004fe20000010000 */
[C---:B------:R-:W-:Y:S01]  /*2df0*/  FADD.FTZ R40, R174.reuse, R29 ;  /* 0x0000001dae287221 */ /* 0x040fe20000010000 */
[----:B------:R-:W-:Y:S01]  /*2e00*/  F2FP.BF16.F32.PACK_AB R174, R174, R97 ;  /* 0x00000061aeae723e */ /* 0x000fe200000010ff */
[--C-:B------:R-:W-:Y:S01]  /*2e10*/  IMAD.MOV.U32 R97, RZ, RZ, R119.reuse ;  /* 0x000000ffff617224 */ /* 0x100fe200078e0077 */
[----:B------:R-:W-:Y:S01]  /*2e20*/  F2FP.BF16.F32.PACK_AB R177, R32, R49 ;  /* 0x0000003120b1723e */ /* 0x000fe200000010ff */
[--C-:B------:R-:W-:Y:S01]  /*2e30*/  IMAD.MOV.U32 R49, RZ, RZ, R119.reuse ;  /* 0x000000ffff317224 */ /* 0x100fe200078e0077 */
[----:B------:R-:W-:Y:S01]  /*2e40*/  MOV R32, R119 ;  /* 0x0000007700207202 */ /* 0x000fe20000000f00 */
[----:B------:R-:W2:Y:S01]  /*2e50*/  MUFU.EX2 R57, R57 ;  /* 0x0000003900397308 */ /* 0x000ea20000000800 */
[----:B---3--:R-:W-:Y:S01]  /*2e60*/  FADD.FTZ R27, R53, R10 ;  /* 0x0000000a351b7221 */ /* 0x008fe20000010000 */
[----:B0-----:R-:W-:-:S02]  /*2e70*/  IMAD.MOV.U32 R55, RZ, RZ, R119 ;  /* 0x000000ffff377224 */ /* 0x001fc400078e0077 */
[----:B------:R-:W-:-:S04]  /*2e80*/  IMAD.MOV.U32 R31, RZ, RZ, R119 ;  /* 0x000000ffff1f7224 */ /* 0x000fc800078e0077 */
[----:B------:R-:W0:Y:S01]  /*2e90*/  MUFU.EX2 R99, R99 ;  /* 0x0000006300637308 */ /* 0x000e220000000800 */
[C---:B-1----:R-:W-:Y:S01]  /*2ea0*/  FADD.FTZ R10, R34.reuse, R27 ;  /* 0x0000001b220a7221 */ /* 0x042fe20000010000 */
[----:B------:R-:W-:Y:S01]  /*2eb0*/  F2FP.BF16.F32.PACK_AB R179, R34, R53 ;  /* 0x0000003522b3723e */ /* 0x000fe200000010ff */
[--C-:B------:R-:W-:Y:S02]  /*2ec0*/  IMAD.MOV.U32 R53, RZ, RZ, R119.reuse ;  /* 0x000000ffff357224 */ /* 0x100fe400078e0077 */
[----:B------:R-:W-:-:S03]  /*2ed0*/  IMAD.MOV.U32 R34, RZ, RZ, R119 ;  /* 0x000000ffff227224 */ /* 0x000fc600078e0077 */
[----:B------:R1:W3:Y:S01]  /*2ee0*/  MUFU.EX2 R36, R59 ;  /* 0x0000003b00247308 */ /* 0x0002e20000000800 */
[----:B--2---:R-:W-:-:S07]  /*2ef0*/  FADD.FTZ R27, R57, R10 ;  /* 0x0000000a391b7221 */ /* 0x004fce0000010000 */
[----:B------:R2:W4:Y:S01]  /*2f00*/  MUFU.EX2 R168, R65 ;  /* 0x0000004100a87308 */ /* 0x0005220000000800 */
[----:B0-----:R-:W-:Y:S01]  /*2f10*/  FADD.FTZ R29, R99, R40 ;  /* 0x00000028631d7221 */ /* 0x001fe20000010000 */
[----:B-1----:R-:W-:-:S06]  /*2f20*/  IMAD.MOV.U32 R59, RZ, RZ, R119 ;  /* 0x000000ffff3b7224 */ /* 0x002fcc00078e0077 */
[----:B------:R-:W0:Y:S01]  /*2f30*/  MUFU.EX2 R13, R13 ;  /* 0x0000000d000d7308 */ /* 0x000e220000000800 */
[C---:B---3--:R-:W-:Y:S01]  /*2f40*/  FADD.FTZ R10, R36.reuse, R27 ;  /* 0x0000001b240a7221 */ /* 0x048fe20000010000 */
[----:B------:R-:W-:Y:S01]  /*2f50*/  F2FP.BF16.F32.PACK_AB R173, R36, R57 ;  /* 0x0000003924ad723e */ /* 0x000fe200000010ff */
[--C-:B--2---:R-:W-:Y:S01]  /*2f60*/  IMAD.MOV.U32 R65, RZ, RZ, R119.reuse ;  /* 0x000000ffff417224 */ /* 0x104fe200078e0077 */
[----:B------:R-:W-:Y:S01]  /*2f70*/  MOV R36, R119 ;  /* 0x0000007700247202 */ /* 0x000fe20000000f00 */
[----:B------:R-:W-:-:S03]  /*2f80*/  IMAD.MOV.U32 R57, RZ, RZ, R119 ;  /* 0x000000ffff397224 */ /* 0x000fc600078e0077 */
[----:B------:R-:W1:Y:S01]  /*2f90*/  MUFU.EX2 R101, R101 ;  /* 0x0000006500657308 */ /* 0x000e620000000800 */
[C---:B----4-:R-:W-:Y:S01]  /*2fa0*/  FADD.FTZ R40, R168.reuse, R29 ;  /* 0x0000001da8287221 */ /* 0x050fe20000010000 */
[----:B------:R-:W-:Y:S01]  /*2fb0*/  F2FP.BF16.F32.PACK_AB R168, R168, R99 ;  /* 0x00000063a8a8723e */ /* 0x000fe200000010ff */
[----:B------:R-:W-:-:S05]  /*2fc0*/  IMAD.MOV.U32 R99, RZ, RZ, R119 ;  /* 0x000000ffff637224 */ /* 0x000fca00078e0077 */
[----:B------:R2:W3:Y:S01]  /*2fd0*/  MUFU.EX2 R2, R63 ;  /* 0x0000003f00027308 */ /* 0x0004e20000000800 */
[----:B0-----:R-:W-:-:S07]  /*2fe0*/  FADD.FTZ R27, R13, R10 ;  /* 0x0000000a0d1b7221 */ /* 0x001fce0000010000 */
[----:B------:R-:W0:Y:S01]  /*2ff0*/  MUFU.EX2 R21, R21 ;  /* 0x0000001500157308 */ /* 0x000e220000000800 */
[----:B-1----:R-:W-:Y:S01]  /*3000*/  FADD.FTZ R29, R101, R40 ;  /* 0x00000028651d7221 */ /* 0x002fe20000010000 */
[----:B--2---:R-:W-:-:S06]  /*3010*/  IMAD.MOV.U32 R63, RZ, RZ, R119 ;  /* 0x000000ffff3f7224 */ /* 0x004fcc00078e0077 */
[----:B------:R1:W2:Y:S01]  /*3020*/  MUFU.EX2 R38, R67 ;  /* 0x0000004300267308 */ /* 0x0002a20000000800 */
[C---:B---3--:R-:W-:Y:S01]  /*3030*/  FADD.FTZ R42, R2.reuse, R27 ;  /* 0x0000001b022a7221 */ /* 0x048fe20000010000 */
[----:B------:R-:W-:Y:S01]  /*3040*/  F2FP.BF16.F32.PACK_AB R175, R2, R13 ;  /* 0x0000000d02af723e */ /* 0x000fe200000010ff */
[----:B------:R-:W-:Y:S01]  /*3050*/  IMAD.MOV.U32 R27, RZ, RZ, R119 ;  /* 0x000000ffff1b7224 */ /* 0x000fe200078e0077 */
[----:B------:R-:W-:-:S04]  /*3060*/  MOV R2, 0x3f800000 ;  /* 0x3f80000000027802 */ /* 0x000fc80000000f00 */
[----:B------:R-:W3:Y:S01]  /*3070*/  MUFU.EX2 R25, R25 ;  /* 0x0000001900197308 */ /* 0x000ee20000000800 */
[----:B0-----:R-:W-:Y:S01]  /*3080*/  FADD.FTZ R5, R21, R42 ;  /* 0x0000002a15057221 */ /* 0x001fe20000010000 */
[--C-:B-1----:R-:W-:Y:S02]  /*3090*/  IMAD.MOV.U32 R67, RZ, RZ, R119.reuse ;  /* 0x000000ffff437224 */ /* 0x102fe400078e0077 */
[----:B------:R-:W-:-:S04]  /*30a0*/  IMAD.MOV.U32 R42, RZ, RZ, R119 ;  /* 0x000000ffff2a7224 */ /* 0x000fc800078e0077 */
[----:B------:R-:W0:Y:S01]  /*30b0*/  MUFU.EX2 R14, R14 ;  /* 0x0000000e000e7308 */ /* 0x000e220000000800 */
[C---:B--2---:R-:W-:Y:S01]  /*30c0*/  FADD.FTZ R12, R38.reuse, R5 ;  /* 0x00000005260c7221 */ /* 0x044fe20000010000 */
[----:B------:R-:W-:Y:S01]  /*30d0*/  F2FP.BF16.F32.PACK_AB R169, R38, R21 ;  /* 0x0000001526a9723e */ /* 0x000fe200000010ff */
[----:B------:R-:W-:-:S05]  /*30e0*/  IMAD.MOV.U32 R38, RZ, RZ, R119 ;  /* 0x000000ffff267224 */ /* 0x000fca00078e0077 */
[----:B------:R1:W2:Y:S01]  /*30f0*/  MUFU.EX2 R40, R71 ;  /* 0x0000004700287308 */ /* 0x0002a20000000800 */
[----:B---3--:R-:W-:Y:S01]  /*3100*/  FADD.FTZ R5, R25, R12 ;  /* 0x0000000c19057221 */ /* 0x008fe20000010000 */
[C---:B0-----:R-:W-:Y:S01]  /*3110*/  FADD.FTZ R10, R14.reuse, R29 ;  /* 0x0000001d0e0a7221 */ /* 0x041fe20000010000 */
[----:B------:R-:W-:Y:S01]  /*3120*/  F2FP.BF16.F32.PACK_AB R170, R14, R101 ;  /* 0x000000650eaa723e */ /* 0x000fe200000010ff */
[--C-:B------:R-:W-:Y:S02]  /*3130*/  IMAD.MOV.U32 R101, RZ, RZ, R119.reuse ;  /* 0x000000ffff657224 */ /* 0x100fe400078e0077 */
[--C-:B-1----:R-:W-:Y:S02]  /*3140*/  IMAD.MOV.U32 R71, RZ, RZ, R119.reuse ;  /* 0x000000ffff477224 */ /* 0x102fe400078e0077 */
[----:B------:R-:W-:Y:S02]  /*3150*/  IMAD.MOV.U32 R29, RZ, RZ, R119 ;  /* 0x000000ffff1d7224 */ /* 0x000fe400078e0077 */
[C---:B--2---:R-:W-:Y:S01]  /*3160*/  FADD.FTZ R5, R40.reuse, R5 ;  /* 0x0000000528057221 */ /* 0x044fe20000010000 */
[----:B------:R-:W-:Y:S01]  /*3170*/  F2FP.BF16.F32.PACK_AB R171, R40, R25 ;  /* 0x0000001928ab723e */ /* 0x000fe200000010ff */
[----:B------:R-:W-:Y:S01]  /*3180*/  IMAD.MOV.U32 R25, RZ, RZ, R119 ;  /* 0x000000ffff197224 */ /* 0x000fe200078e0077 */
[----:B------:R-:W-:Y:S01]  /*3190*/  MOV R40, R119 ;  /* 0x0000007700287202 */ /* 0x000fe20000000f00 */
[----:B------:R-:W-:Y:S06]  /*31a0*/  @!P1 BRA `(.L_x_14) ;  /* 0x00000020006c9947 */ /* 0x000fec0003800000 */
[----:B------:R-:W-:Y:S01]  /*31b0*/  IMAD.MOV.U32 R12, RZ, RZ, R3 ;  /* 0x000000ffff0c7224 */ /* 0x000fe200078e0003 */
[----:B------:R-:W-:Y:S01]  /*31c0*/  CS2R R118, SRZ ;  /* 0x0000000000767805 */ /* 0x000fe2000001ff00 */
[----:B------:R-:W-:Y:S01]  /*31d0*/  IMAD.MOV.U32 R13, RZ, RZ, R4 ;  /* 0x000000ffff0d7224 */ /* 0x000fe200078e0004 */
[----:B------:R-:W-:Y:S01]  /*31e0*/  CS2R R114, SRZ ;  /* 0x0000000000727805 */ /* 0x000fe2000001ff00 */
[----:B------:R-:W-:Y:S01]  /*31f0*/  IMAD.MOV.U32 R2, RZ, RZ, 0x3f800000 ;  /* 0x3f800000ff027424 */ /* 0x000fe200078e00ff */
[----:B------:R-:W-:Y:S02]  /*3200*/  CS2R R110, SRZ ;  /* 0x00000000006e7805 */ /* 0x000fe4000001ff00 */
[----:B------:R-:W-:Y:S02]  /*3210*/  CS2R R106, SRZ ;  /* 0x00000000006a7805 */ /* 0x000fe4000001ff00 */
[----:B------:R-:W-:Y:S02]  /*3220*/  CS2R R102, SRZ ;  /* 0x0000000000667805 */ /* 0x000fe4000001ff00 */
[----:B------:R-:W-:-:S02]  /*3230*/  CS2R R98, SRZ ;  /* 0x0000000000627805 */ /* 0x000fc4000001ff00 */
[----:B------:R-:W-:Y:S02]  /*3240*/  CS2R R94, SRZ ;  /* 0x00000000005e7805 */ /* 0x000fe4000001ff00 */
[----:B------:R-:W-:Y:S02]  /*3250*/  CS2R R90, SRZ ;  /* 0x00000000005a7805 */ /* 0x000fe4000001ff00 */
        /* <DEDUP_REMOVED lines=39> */
[----:B------:R-:W-:Y:S01]  /*34d0*/  CS2R R24, SRZ ;  /* 0x0000000000187805 */ /* 0x000fe2000001ff00 */
[----:B------:R-:W-:Y:S01]  /*34e0*/  UIADD3 UR4, UR41, -0x2, URZ ;  /* 0xfffffffe29047890 */ /* 0x000fe2000fffe03f */
[----:B------:R-:W-:Y:S01]  /*34f0*/  UMOV UR5, UR39 ;  /* 0x0000002700057c82 */ /* 0x000fe20008000000 */
[----:B------:R-:W-:-:S10]  /*3500*/  UMOV UR6, UR38 ;  /* 0x0000002600067c82 */ /* 0x000fd40008000000 */
.L_x_25:
[----:B------:R-:W-:-:S04]  /*3510*/  UISETP.NE.AND UP0, UPT, UR6, 0x1, UPT ;  /* 0x000000010600788c */ /* 0x000fc8000bf05270 */
[----:B------:R-:W-:-:S04]  /*3520*/  USEL UR39, URZ, 0x1, UP0 ;  /* 0x000000013f277887 */ /* 0x000fc80008000000 */
[----:B------:R-:W-:Y:S01]  /*3530*/  ULOP3.LUT UR39, UR5, UR39, URZ, 0x3c, !UPT ;  /* 0x0000002705277292 */ /* 0x000fe2000f8e3c3f */
[----:B------:R-:W-:Y:S11]  /*3540*/  @!P0 BRA `(.L_x_15) ;  /* 0x0000000000048947 */ /* 0x000ff60003800000 */
[----:B------:R-:W-:Y:S01]  /*3550*/  BPT.TRAP 0x1 ;  /* 0x000000040000795c */ /* 0x000fe20000300000 */
.L_x_15:
[----:B------:R-:W0:Y:S01]  /*3560*/  S2UR UR11, SR_CgaCtaId ;  /* 0x00000000000b79c3 */ /* 0x000e220000008800 */
[----:B------:R-:W-:Y:S01]  /*3570*/  UIADD3 UR38, UR6, 0x1, URZ ;  /* 0x0000000106267890 */ /* 0x000fe2000fffe03f */
[----:B------:R-:W-:Y:S01]  /*3580*/  MOV R0, UR39 ;  /* 0x0000002700007c02 */ /* 0x000fe20008000f00 */
[----:B------:R-:W-:Y:S02]  /*3590*/  UMOV UR7, 0x400 ;  /* 0x0000040000077882 */ /* 0x000fe40000000000 */
[----:B------:R-:W-:Y:S01]  /*35a0*/  UISETP.NE.AND UP0, UPT, UR38, 0x2, UPT ;  /* 0x000000022600788c */ /* 0x000fe2000bf05270 */
[----:B------:R-:W-:-:S03]  /*35b0*/  SHF.L.U32 R0, R0, 0x1f, RZ ;  /* 0x0000001f00007819 */ /* 0x000fc600000006ff */
[----:B------:R-:W-:Y:S02]  /*35c0*/  USEL UR38, UR38, URZ, UP0 ;  /* 0x0000003f26267287 */ /* 0x000fe40008000000 */
[----:B0-----:R-:W-:-:S04]  /*35d0*/  ULEA UR7, UR11, UR7, 0x18 ;  /* 0x000000070b077291 */ /* 0x001fc8000f8ec03f */
[----:B------:R-:W-:-:S09]  /*35e0*/  ULEA UR8, UR38, UR7, 0x3 ;  /* 0x0000000726087291 */ /* 0x000fd2000f8e183f */
[----:B------:R0:W1:Y:S01]  /*35f0*/  SYNCS.PHASECHK.TRANS64.TRYWAIT P1, [UR8+0x30830], R0 ;  /* 0x03083000ff0075a7 */ /* 0x0000620008020148 */
[----:B------:R-:W-:Y:S05]  /*3600*/  @!P0 BRA `(.L_x_16) ;  /* 0x0000000000048947 */ /* 0x000fea0003800000 */
[----:B------:R-:W-:Y:S01]  /*3610*/  BPT.TRAP 0x1 ;  /* 0x000000040000795c */ /* 0x000fe20000300000 */
.L_x_16:
[----:B-1----:R-:W-:Y:S05]  /*3620*/  @P1 BRA `(.L_x_17) ;  /* 0x0000000000081947 */ /* 0x002fea0003800000 */
[----:B------:R-:W1:Y:S02]  /*3630*/  SYNCS.PHASECHK.TRANS64.TRYWAIT P1, [UR8+0x30830], R0 ;  /* 0x03083000ff0075a7 */ /* 0x000e640008020148 */
[----:B-1----:R-:W-:Y:S05]  /*3640*/  @!P1 BRA `(.L_x_18) ;  /* 0x00000080005c9947 */ /* 0x002fea0003800000 */
.L_x_17:
[----:B------:R-:W-:Y:S01]  /*3650*/  R2UR UR40, R8 ;  /* 0x00000000082872ca */ /* 0x000fe200000e0000 */
[----:B------:R-:W-:Y:S01]  /*3660*/  UIMAD UR9, UR38, 0x900, UR10 ;  /* 0x00000900260978a4 */ /* 0x000fe2000f8e020a */
[----:B------:R-:W-:Y:S01]  /*3670*/  R2UR UR41, R9 ;  /* 0x00000000092972ca */ /* 0x000fe200000e0000 */
[----:B------:R-:W-:Y:S01]  /*3680*/  WARPGROUP.ARRIVE ;  /* 0x00000000000079c5 */ /* 0x000fe20000000000 */
[----:B------:R-:W-:Y:S01]  /*3690*/  UMOV UR43, 0x40000040 ;  /* 0x40000040002b7882 */ /* 0x000fe20000000000 */
[----:B------:R-:W-:Y:S01]  /*36a0*/  UIADD3 UR14, UR9, 0x302, URZ ;  /* 0x00000302090e7890 */ /* 0x000fe2000fffe03f */
[-C--:B------:R-:W-:Y:S01]  /*36b0*/  FMUL.FTZ R24, R24, R11.reuse ;  /* 0x0000000b18187220 */ /* 0x080fe20000410000 */
[----:B------:R-:W-:Y:S01]  /*36c0*/  UMOV UR15, 0x40000040 ;  /* 0x40000040000f7882 */ /* 0x000fe20000000000 */
[----:B------:R-:W-:Y:S01]  /*36d0*/  UMOV UR42, UR9 ;  /* 0x00000009002a7c82 */ /* 0x000fe20008000000 */
[----:B------:R-:W-:Y:S01]  /*36e0*/  UIADD3 UR18, UR9, 0x304, URZ ;  /* 0x0000030409127890 */ /* 0x000fe2000fffe03f */
[-C--:B------:R-:W-:Y:S01]  /*36f0*/  FMUL.FTZ R25, R25, R11.reuse ;  /* 0x0000000b19197220 */ /* 0x080fe20000410000 */
[----:B------:R-:W-:Y:S01]  /*3700*/  UMOV UR19, 0x40000040 ;  /* 0x4000004000137882 */ /* 0x000fe20000000000 */
[----:B------:R-:W-:Y:S01]  /*3710*/  UIADD3 UR22, UR9, 0x306, URZ ;  /* 0x0000030609167890 */ /* 0x000fe2000fffe03f */
[-C--:B------:R-:W-:Y:S01]  /*3720*/  FMUL.FTZ R28, R28, R11.reuse ;  /* 0x0000000b1c1c7220 */ /* 0x080fe20000410000 */
[----:B------:R-:W-:Y:S01]  /*3730*/  UMOV UR23, 0x40000040 ;  /* 0x4000004000177882 */ /* 0x000fe20000000000 */
[----:B------:R-:W-:Y:S01]  /*3740*/  HGMMA.64x96x16.F32.BF16 R120, gdesc[UR40], RZ, !UPT, gsb0 ;  /* 0x01600000287879f0 */ /* 0x000fe2000c0018ff */
[----:B------:R-:W-:Y:S01]  /*3750*/  R2UR UR40, R6 ;  /* 0x00000000062872ca */ /* 0x000fe200000e0000 */
[----:B------:R-:W-:Y:S01]  /*3760*/  UIADD3 UR42, UR9, 0x2, URZ ;  /* 0x00000002092a7890 */ /* 0x000fe2000fffe03f */
[----:B------:R-:W-:Y:S01]  /*3770*/  R2UR UR41, R7 ;  /* 0x00000000072972ca */ /* 0x000fe200000e0000 */
[----:B------:R-:W-:Y:S01]  /*3780*/  UMOV UR43, 0x40000040 ;  /* 0x40000040002b7882 */ /* 0x000fe20000000000 */
[----:B------:R-:W-:Y:S01]  /*3790*/  UIADD3 UR26, UR9, 0x600, URZ ;  /* 0x00000600091a7890 */ /* 0x000fe2000fffe03f */
[-C--:B------:R-:W-:Y:S01]  /*37a0*/  FMUL.FTZ R29, R29, R11.reuse ;  /* 0x0000000b1d1d7220 */ /* 0x080fe20000410000 */
[----:B------:R-:W-:Y:S01]  /*37b0*/  UMOV UR27, 0x40000040 ;  /* 0x40000040001b7882 */ /* 0x000fe20000000000 */
[----:B------:R-:W-:Y:S01]  /*37c0*/  UIADD3 UR30, UR9, 0x602, URZ ;  /* 0x00000602091e7890 */ /* 0x000fe2000fffe03f */
[-C--:B------:R-:W-:Y:S01]  /*37d0*/  FMUL.FTZ R32, R32, R11.reuse ;  /* 0x0000000b20207220 */ /* 0x080fe20000410000 */
[----:B------:R-:W-:Y:S01]  /*37e0*/  UMOV UR31, 0x40000040 ;  /* 0x40000040001f7882 */ /* 0x000fe20000000000 */
[----:B------:R-:W-:Y:S01]  /*37f0*/  UIADD3 UR34, UR9, 0x604, URZ ;  /* 0x0000060409227890 */ /* 0x000fe2000fffe03f */
[-C--:B------:R-:W-:Y:S01]  /*3800*/  FMUL.FTZ R33, R33, R11.reuse ;  /* 0x0000000b21217220 */ /* 0x080fe20000410000 */
[----:B------:R-:W-:Y:S01]  /*3810*/  UMOV UR35, 0x40000040 ;  /* 0x4000004000237882 */ /* 0x000fe20000000000 */
[-C--:B------:R-:W-:Y:S01]  /*3820*/  FMUL.FTZ R36, R36, R11.reuse ;  /* 0x0000000b24247220 */ /* 0x080fe20000410000 */
        /* <DEDUP_REMOVED lines=40> */
[----:B------:R-:W-:Y:S01]  /*3ab0*/  FMUL.FTZ R117, R117, R11 ;  /* 0x0000000b75757220 */ /* 0x000fe20000410000 */
        /* <DEDUP_REMOVED lines=46> */
[----:B------:R-:W-:-:S02]  /*3da0*/  WARPGROUP.DEPBAR.LE gsb0, 0x0 ;  /* 0x00008000000079c5 */ /* 0x000fc40000010000 */
[----:B------:R-:W-:Y:S01]  /*3db0*/  WARPGROUP.ARRIVE ;  /* 0x00000000000079c5 */ /* 0x000fe20000000000 */
[-C--:B------:R-:W-:Y:S01]  /*3dc0*/  FMUL.FTZ R118, R118, R2.reuse ;  /* 0x0000000276767220 */ /* 0x080fe20000410000 */
[----:B------:R-:W-:-:S04]  /*3dd0*/  FMUL.FTZ R119, R119, R2 ;  /* 0x0000000277777220 */ /* 0x000fc80000410000 */
[----:B------:R-:W-:Y:S01]  /*3de0*/  HGMMA.64x96x16.F32.BF16 R120, gdesc[UR40], R120, gsb0 ;  /* 0x01600000287879f0 */ /* 0x000fe20008001878 */
[----:B------:R-:W-:Y:S01]  /*3df0*/  UIADD3 UR42, UR9, 0x4, URZ ;  /* 0x00000004092a7890 */ /* 0x000fe2000fffe03f */
[----:B------:R-:W-:Y:S01]  /*3e00*/  UMOV UR40, UR56 ;  /* 0x0000003800287c82 */ /* 0x000fe20008000000 */
[----:B------:R-:W-:Y:S01]  /*3e10*/  UMOV UR41, UR57 ;  /* 0x0000003900297c82 */ /* 0x000fe20008000000 */
[----:B------:R-:W-:Y:S01]  /*3e20*/  UMOV UR43, 0x40000040 ;  /* 0x40000040002b7882 */ /* 0x000fe20000000000 */
[----:B------:R-:W-:Y:S02]  /*3e30*/  WARPGROUP.DEPBAR.LE gsb0, 0x0 ;  /* 0x00008000000079c5 */ /* 0x000fe40000010000 */
[----:B------:R-:W-:-:S06]  /*3e40*/  WARPGROUP.ARRIVE ;  /* 0x00000000000079c5 */ /* 0x000fcc0000000000 */
        /* <DEDUP_REMOVED lines=43> */
.L_x_19:
[----:B------:R-:W-:Y:S01]  /*4100*/  ULEA UR9, UR6, UR7, 0x3 ;  /* 0x0000000706097291 */ /* 0x000fe2000f8e183f */
[----:B01----:R-:W-:-:S05]  /*4110*/  IMAD.U32 R0, RZ, RZ, UR5 ;  /* 0x00000005ff007e24 */ /* 0x003fca000f8e00ff */
[----:B------:R-:W-:-:S04]  /*4120*/  SHF.L.U32 R0, R0, 0x1f, RZ ;  /* 0x0000001f00007819 */ /* 0x000fc800000006ff */
[----:B------:R0:W1:Y:S01]  /*4130*/  SYNCS.PHASECHK.TRANS64.TRYWAIT P1, [UR9+0x30850], R0 ;  /* 0x03085000ff0075a7 */ /* 0x0000620008020149 */
[----:B------:R-:W-:Y:S05]  /*4140*/  @!P0 BRA `(.L_x_20) ;  /* 0x0000000000048947 */ /* 0x000fea0003800000 */
[----:B------:R-:W-:Y:S01]  /*4150*/  BPT.TRAP 0x1 ;  /* 0x000000040000795c */ /* 0x000fe20000300000 */
.L_x_20:
[----:B-1----:R-:W-:Y:S05]  /*4160*/  @P1 BRA `(.L_x_21) ;  /* 0x0000000000081947 */ /* 0x002fea0003800000 */
[----:B------:R-:W1:Y:S02]  /*4170*/  SYNCS.PHASECHK.TRANS64.TRYWAIT P1, [UR9+0x30850], R0 ;  /* 0x03085000ff0075a7 */ /* 0x000e640008020149 */
[----:B-1----:R-:W-:Y:S05]  /*4180*/  @!P1 BRA `(.L_x_22) ;  /* 0x0000007400a49947 */ /* 0x002fea0003800000 */
.L_x_21:
[----:B------:R-:W-:Y:S01]  /*4190*/  UIADD3 UR7, UR7, 0x400, URZ ;  /* 0x0000040007077890 */ /* 0x000fe2000fffe03f */
[----:B------:R-:W-:-:S03]  /*41a0*/  WARPGROUP.ARRIVE ;  /* 0x00000000000079c5 */ /* 0x000fc60000000000 */
[----:B------:R-:W-:-:S04]  /*41b0*/  USHF.R.U32.HI UR7, URZ, 0x4, UR7 ;  /* 0x000000043f077899 */ /* 0x000fc80008011607 */
[----:B------:R-:W-:-:S04]  /*41c0*/  ULOP3.LUT UR7, UR7, 0x3fff, URZ, 0xc0, !UPT ;  /* 0x00003fff07077892 */ /* 0x000fc8000f8ec03f */
[----:B------:R-:W-:-:S03]  /*41d0*/  ULOP3.LUT UR5, UR7, 0x3000000, URZ, 0xfc, !UPT ;  /* 0x0300000007057892 */ /* 0x000fc6000f8efc3f */
[----:B------:R-:W-:Y:S01]  /*41e0*/  UMOV UR7, 0x40000040 ;  /* 0x4000004000077882 */ /* 0x000fe20000000000 */
[----:B------:R-:W-:-:S07]  /*41f0*/  UIMAD UR5, UR6, 0x900, UR5 ;  /* 0x00000900060578a4 */ /* 0x000fce000f8e0205 */
[----:B------:R-:W-:Y:S02]  /*4200*/  UMOV UR6, UR5 ;  /* 0x0000000500067c82 */ /* 0x000fe40008000000 */
[----:B------:R-:W-:Y:S01]  /*4210*/  HGMMA.64x192x16.F32.BF16 R24, R188, gdesc[UR4].tnspB, R24, gsb0 ;  /* 0x42e00004bc187df0 */ /* 0x000fe20008001818 */
[----:B------:R-:W-:Y:S01]  /*4220*/  UIADD3 UR6, UR5, 0x80, URZ ;  /* 0x0000008005067890 */ /* 0x000fe2000fffe03f */
[----:B------:R-:W-:Y:S01]  /*4230*/  UMOV UR7, 0x40000040 ;  /* 0x4000004000077882 */ /* 0x000fe20000000000 */
[----:B------:R-:W-:Y:S02]  /*4240*/  WARPGROUP.DEPBAR.LE gsb0, 0x0 ;  /* 0x00008000000079c5 */ /* 0x000fe40000010000 */
[----:B------:R-:W-:-:S15]  /*4250*/  WARPGROUP.ARRIVE ;  /* 0x00000000000079c5 */ /* 0x000fde0000000000 */
        /* <DEDUP_REMOVED lines=20> */
[----:B------:R-:W-:Y:S03]  /*43a0*/  HGMMA.64x192x16.F32.BF16 R24, R168, gdesc[UR4].tnspB, R24, gsb0 ;  /* 0x42e00004a8187df0 */ /* 0x000fe60008001818 */
[----:B------:R-:W-:Y:S02]  /*43b0*/  WARPGROUP.DEPBAR.LE gsb0, 0x0 ;  /* 0x00008000000079c5 */ /* 0x000fe40000010000 */
[----:B------:R-:W-:Y:S05]  /*43c0*/  @!P0 BRA `(.L_x_23) ;  /* 0x0000000000048947 */ /* 0x000fea0003800000 */
[----:B------:R-:W-:Y:S01]  /*43d0*/  BPT.TRAP 0x1 ;  /* 0x000000040000795c */ /* 0x000fe20000300000 */
.L_x_23:
[----:B01----:R-:W-:Y:S01]  /*43e0*/  FMNMX.FTZ R0, R120, R13, !PT ;  /* 0x0000000d78007209 */ /* 0x003fe20007810000 */
[----:B------:R-:W-:Y:S01]  /*43f0*/  UIADD3 UR8, UR8, 0x30840, URZ ;  /* 0x0003084008087890 */ /* 0x000fe2000fffe03f */
[----:B------:R-:W-:Y:S02]  /*4400*/  FMNMX.FTZ R2, R122, R12, !PT ;  /* 0x0000000c7a027209 */ /* 0x000fe40007810000 */
[----:B------:R-:W-:Y:S01]  /*4410*/  FMNMX.FTZ R3, R121, R0, !PT ;  /* 0x0000000079037209 */ /* 0x000fe20007810000 */
[----:B------:R-:W-:Y:S01]  /*4420*/  UPRMT UR8, UR11, 0x654, UR8 ;  /* 0x000006540b087896 */ /* 0x000fe20008000008 */
[----:B------:R-:W-:Y:S02]  /*4430*/  FMNMX.FTZ R11, R123, R2, !PT ;  /* 0x000000027b0b7209 */ /* 0x000fe40007810000 */
[----:B------:R-:W-:Y:S02]  /*4440*/  FMNMX.FTZ R0, R124, R3, !PT ;  /* 0x000000037c007209 */ /* 0x000fe40007810000 */
[----:B------:R-:W-:-:S02]  /*4450*/  FMNMX.FTZ R2, R126, R11, !PT ;  /* 0x0000000b7e027209 */ /* 0x000fc40007810000 */
[----:B------:R-:W-:Y:S02]  /*4460*/  FMNMX.FTZ R3, R125, R0, !PT ;  /* 0x000000007d037209 */ /* 0x000fe40007810000 */
[----:B------:R-:W-:Y:S01]  /*4470*/  FMNMX.FTZ R11, R127, R2, !PT ;  /* 0x000000027f0b7209 */ /* 0x000fe20007810000 */
[----:B------:R-:W-:Y:S01]  /*4480*/  SYNCS.ARRIVE.TRANS64.RED.A1T0 RZ, [UR8], RZ ;  /* 0x000000ffffff79a7 */ /* 0x000fe20008100408 */
[----:B------:R-:W-:Y:S02]  /*4490*/  FMNMX.FTZ R0, R128, R3, !PT ;  /* 0x0000000380007209 */ /* 0x000fe40007810000 */
[----:B------:R-:W-:Y:S02]  /*44a0*/  FMNMX.FTZ R2, R130, R11, !PT ;  /* 0x0000000b82027209 */ /* 0x000fe40007810000 */
[----:B------:R-:W-:Y:S02]  /*44b0*/  FMNMX.FTZ R3, R129, R0, !PT ;  /* 0x0000000081037209 */ /* 0x000fe40007810000 */
[----:B------:R-:W-:-:S02]  /*44c0*/  FMNMX.FTZ R11, R131, R2, !PT ;  /* 0x00000002830b7209 */ /* 0x000fc40007810000 */
[----:B------:R-:W-:Y:S02]  /*44d0*/  FMNMX.FTZ R0, R132, R3, !PT ;  /* 0x0000000384007209 */ /* 0x000fe40007810000 */
[----:B------:R-:W-:Y:S02]  /*44e0*/  FMNMX.FTZ R2, R134, R11, !PT ;  /* 0x0000000b86027209 */ /* 0x000fe40007810000 */
        /* <DEDUP_REMOVED lines=33> */
[----:B------:R-:W-:-:S03]  /*4700*/  FMNMX.FTZ R2, R167, R2, !PT ;  /* 0x00000002a7027209 */ /* 0x000fc60007810000 */
[----:B------:R-:W0:Y:S04]  /*4710*/  SHFL.BFLY PT, R0, R11, 0x2, 0x1f ;  /* 0x0c401f000b007f89 */ /* 0x000e2800000e0000 */
[----:B------:R-:W1:Y:S01]  /*4720*/  SHFL.BFLY PT, R3, R2, 0x2, 0x1f ;  /* 0x0c401f0002037f89 */ /* 0x000e6200000e0000 */
[----:B0-----:R-:W-:Y:S02]  /*4730*/  FMNMX.FTZ R14, R11, R0, !PT ;  /* 0x000000000b0e7209 */ /* 0x001fe40007810000 */
[----:B------:R-:W0:Y:S01]  /*4740*/  LDC R0, c[0x0][0x988] ;  /* 0x00026200ff007b82 */ /* 0x000e220000000800 */
[----:B-1----:R-:W-:Y:S02]  /*4750*/  FMNMX.FTZ R15, R2, R3, !PT ;  /* 0x00000003020f7209 */ /* 0x002fe40007810000 */
[----:B------:R-:W1:Y:S04]  /*4760*/  SHFL.BFLY PT, R3, R14, 0x1, 0x1f ;  /* 0x0c201f000e037f89 */ /* 0x000e6800000e0000 */
[----:B------:R-:W2:Y:S01]  /*4770*/  SHFL.BFLY PT, R20, R15, 0x1, 0x1f ;  /* 0x0c201f000f147f89 */ /* 0x000ea200000e0000 */
[----:B-1----:R-:W-:-:S02]  /*4780*/  FMNMX.FTZ R4, R14, R3, !PT ;  /* 0x000000030e047209 */ /* 0x002fc40007810000 */
[----:B--2---:R-:W-:-:S03]  /*4790*/  FMNMX.FTZ R3, R15, R20, !PT ;  /* 0x000000140f037209 */ /* 0x004fc60007810000 */
[C---:B------:R-:W-:Y:S01]  /*47a0*/  FADD.FTZ R13, -R4.reuse, R13 ;  /* 0x0000000d040d7221 */ /* 0x040fe20000010100 */
[----:B0-----:R-:W-:-:S03]  /*47b0*/  FMUL.FTZ R169, R4, R0 ;  /* 0x0000000004a97220 */ /* 0x001fc60000410000 */
[-C--:B------:R-:W-:Y:S01]  /*47c0*/  FMUL.FTZ R20, R13, R0.reuse ;  /* 0x000000000d147220 */ /* 0x080fe20000410000 */
[----:B------:R-:W-:Y:S01]  /*47d0*/  FADD.FTZ R13, -R3, R12 ;  /* 0x0000000c030d7221 */ /* 0x000fe20000010100 */
[-CC-:B------:R-:W-:Y:S01]  /*47e0*/  FFMA.FTZ R188, R120, R0.reuse, -R169.reuse ;  /* 0x0000000078bc7223 */ /* 0x180fe200000108a9 */
[-CC-:B------:R-:W-:Y:S01]  /*47f0*/  FFMA.FTZ R190, R124, R0.reuse, -R169.reuse ;  /* 0x000000007cbe7223 */ /* 0x180fe200000108a9 */
[----:B------:R0:W-:Y:S01]  /*4800*/  MUFU.EX2 R11, R20 ;  /* 0x00000014000b7308 */ /* 0x0001e20000000800 */
[-C--:B------:R-:W-:Y:S01]  /*4810*/  FMUL.FTZ R2, R13, R0.reuse ;  /* 0x000000000d027220 */ /* 0x080fe20000410000 */
[-CC-:B------:R-:W-:Y:S01]  /*4820*/  FFMA.FTZ R13, R121, R0.reuse, -R169.reuse ;  /* 0x00000000790d7223 */ /* 0x180fe200000108a9 */
[-CC-:B------:R-:W-:Y:S01]  /*4830*/  FFMA.FTZ R121, R133, R0.reuse, -R169.reuse ;  /* 0x0000000085797223 */ /* 0x180fe200000108a9 */
[-CC-:B------:R-:W-:Y:S01]  /*4840*/  FFMA.FTZ R133, R145, R0.reuse, -R169.reuse ;  /* 0x0000000091857223 */ /* 0x180fe200000108a9 */
[-CC-:B------:R-:W-:Y:S01]  /*4850*/  FFMA.FTZ R145, R157, R0.reuse, -R169.reuse ;  /* 0x000000009d917223 */ /* 0x180fe200000108a9 */
[-C--:B------:R-:W-:Y:S01]  /*4860*/  FMUL.FTZ R157, R3, R0.reuse ;  /* 0x00000000039d7220 */ /* 0x080fe20000410000 */
[-CC-:B------:R-:W-:Y:S01]  /*4870*/  FFMA.FTZ R15, R125, R0.reuse, -R169.reuse ;  /* 0x000000007d0f7223 */ /* 0x180fe200000108a9 */
[----:B------:R-:W1:Y:S01]  /*4880*/  MUFU.EX2 R188, R188 ;  /* 0x000000bc00bc7308 */ /* 0x000e620000000800 */
[-C--:B------:R-:W-:Y:S01]  /*4890*/  FFMA.FTZ R184, R128, R0.reuse, -R169 ;  /* 0x0000000080b87223 */ /* 0x080fe200000108a9 */
[-CC-:B------:R-:W-:Y:S01]  /*48a0*/  FFMA.FTZ R189, R122, R0.reuse, -R157.reuse ;  /* 0x000000007abd7223 */ /* 0x180fe2000001089d */
[-CC-:B------:R-:W-:Y:S01]  /*48b0*/  FFMA.FTZ R12, R123, R0.reuse, -R157.reuse ;  /* 0x000000007b0c7223 */ /* 0x180fe2000001089d */
[-CC-:B------:R-:W-:Y:S01]  /*48c0*/  FFMA.FTZ R191, R126, R0.reuse, -R157.reuse ;  /* 0x000000007ebf7223 */ /* 0x180fe2000001089d */
[-CC-:B------:R-:W-:Y:S01]  /*48d0*/  FFMA.FTZ R14, R127, R0.reuse, -R157.reuse ;  /* 0x000000007f0e7223 */ /* 0x180fe2000001089d */
[-C--:B------:R-:W-:Y:S01]  /*48e0*/  FFMA.FTZ R185, R130, R0.reuse, -R157 ;  /* 0x0000000082b97223 */ /* 0x080fe2000001089d */
[-C--:B------:R-:W-:Y:S01]  /*48f0*/  FFMA.FTZ R21, R129, R0.reuse, -R169 ;  /* 0x0000000081157223 */ /* 0x080fe200000108a9 */
[----:B------:R-:W-:Y:S01]  /*4900*/  MUFU.EX2 R2, R2 ;  /* 0x0000000200027308 */ /* 0x000fe20000000800 */
[-C--:B0-----:R-:W-:Y:S01]  /*4910*/  FFMA.FTZ R20, R131, R0.reuse, -R157 ;  /* 0x0000000083147223 */ /* 0x081fe2000001089d */
[-C--:B------:R-:W-:Y:S01]  /*4920*/  FFMA.FTZ R186, R132, R0.reuse, -R169 ;  /* 0x0000000084ba7223 */ /* 0x080fe200000108a9 */
[-CC-:B------:R-:W-:Y:S01]  /*4930*/  FFMA.FTZ R187, R134, R0.reuse, -R157.reuse ;  /* 0x0000000086bb7223 */ /* 0x180fe2000001089d */
[-C--:B------:R-:W-:Y:S01]  /*4940*/  FFMA.FTZ R120, R135, R0.reuse, -R157 ;  /* 0x0000000087787223 */ /* 0x080fe2000001089d */
[-C--:B------:R-:W-:Y:S01]  /*4950*/  FFMA.FTZ R180, R136, R0.reuse, -R169 ;  /* 0x0000000088b47223 */ /* 0x080fe200000108a9 */
[-C--:B------:R-:W-:Y:S01]  /*4960*/  FFMA.FTZ R181, R138, R0.reuse, -R157 ;  /* 0x000000008ab57223 */ /* 0x080fe2000001089d */
[----:B------:R-:W-:Y:S01]  /*4970*/  FFMA.FTZ R125, R137, R0, -R169 ;  /* 0x00000000897d7223 */ /* 0x000fe200000108a9 */
[----:B------:R-:W0:Y:S01]  /*4980*/  MUFU.EX2 R189, R189 ;  /* 0x000000bd00bd7308 */ /* 0x000e220000000800 */
[----:B-1----:R-:W-:Y:S01]  /*4990*/  FFMA.FTZ R10, R11, R10, R188 ;  /* 0x0000000a0b0a7223 */ /* 0x002fe200000100bc */
[-C--:B------:R-:W-:Y:S01]  /*49a0*/  FFMA.FTZ R122, R139, R0.reuse, -R157 ;  /* 0x000000008b7a7223 */ /* 0x080fe2000001089d */
[-C--:B------:R-:W-:Y:S01]  /*49b0*/  FFMA.FTZ R182, R140, R0.reuse, -R169 ;  /* 0x000000008cb67223 */ /* 0x080fe200000108a9 */
[-C--:B------:R-:W-:Y:S01]  /*49c0*/  FFMA.FTZ R183, R142, R0.reuse, -R157 ;  /* 0x000000008eb77223 */ /* 0x080fe2000001089d */
[-C--:B------:R-:W-:Y:S01]  /*49d0*/  FFMA.FTZ R129, R141, R0.reuse, -R169 ;  /* 0x000000008d817223 */ /* 0x080fe200000108a9 */
[-C--:B------:R-:W-:Y:S01]  /*49e0*/  FFMA.FTZ R124, R143, R0.reuse, -R157 ;  /* 0x000000008f7c7223 */ /* 0x080fe2000001089d */
[-C--:B------:R-:W-:Y:S01]  /*49f0*/  FFMA.FTZ R176, R144, R0.reuse, -R169 ;  /* 0x0000000090b07223 */ /* 0x080fe200000108a9 */
[----:B------:R-:W1:Y:S01]  /*4a00*/  MUFU.EX2 R13, R13 ;  /* 0x0000000d000d7308 */ /* 0x000e620000000800 */
[-CC-:B------:R-:W-:Y:S01]  /*4a10*/  FFMA.FTZ R177, R146, R0.reuse, -R157.reuse ;  /* 0x0000000092b17223 */ /* 0x180fe2000001089d */
[-C--:B------:R-:W-:Y:S01]  /*4a20*/  FFMA.FTZ R126, R147, R0.reuse, -R157 ;  /* 0x00000000937e7223 */ /* 0x080fe2000001089d */
[-C--:B------:R-:W-:Y:S01]  /*4a30*/  FFMA.FTZ R178, R148, R0.reuse, -R169 ;  /* 0x0000000094b27223 */ /* 0x080fe200000108a9 */
[-C--:B------:R-:W-:Y:S01]  /*4a40*/  FFMA.FTZ R179, R150, R0.reuse, -R157 ;  /* 0x0000000096b37223 */ /* 0x080fe2000001089d */
[-C--:B------:R-:W-:Y:S01]  /*4a50*/  FFMA.FTZ R137, R149, R0.reuse, -R169 ;  /* 0x0000000095897223 */ /* 0x080fe200000108a9 */
[-C--:B------:R-:W-:Y:S01]  /*4a60*/  FFMA.FTZ R128, R151, R0.reuse, -R157 ;  /* 0x0000000097807223 */ /* 0x080fe2000001089d */
[-C--:B------:R-:W-:Y:S01]  /*4a70*/  FFMA.FTZ R172, R152, R0.reuse, -R169 ;  /* 0x0000000098ac7223 */ /* 0x080fe200000108a9 */
[----:B------:R-:W2:Y:S01]  /*4a80*/  MUFU.EX2 R12, R12 ;  /* 0x0000000c000c7308 */ /* 0x000ea20000000800 */
[----:B0-----:R-:W-:Y:S01]  /*4a90*/  FFMA.FTZ R5, R2, R5, R189 ;  /* 0x0000000502057223 */ /* 0x001fe200000100bd */
[-C--:B------:R-:W-:Y:S01]  /*4aa0*/  FFMA.FTZ R173, R154, R0.reuse, -R157 ;  /* 0x000000009aad7223 */ /* 0x080fe2000001089d */
[-CC-:B------:R-:W-:Y:S01]  /*4ab0*/  FFMA.FTZ R141, R153, R0.reuse, -R169.reuse ;  /* 0x00000000998d7223 */ /* 0x180fe200000108a9 */
[-C--:B------:R-:W-:Y:S01]  /*4ac0*/  FFMA.FTZ R174, R156, R0.reuse, -R169 ;  /* 0x000000009cae7223 */ /* 0x080fe200000108a9 */
[-CC-:B------:R-:W-:Y:S01]  /*4ad0*/  FFMA.FTZ R175, R158, R0.reuse, -R157.reuse ;  /* 0x000000009eaf7223 */ /* 0x180fe2000001089d */
[-C--:B------:R-:W-:Y:S01]  /*4ae0*/  FFMA.FTZ R159, R159, R0.reuse, -R157 ;  /* 0x000000009f9f7223 */ /* 0x080fe2000001089d */
[-C--:B------:R-:W-:Y:S01]  /*4af0*/  FFMA.FTZ R168, R160, R0.reuse, -R169 ;  /* 0x00000000a0a87223 */ /* 0x080fe200000108a9 */
[----:B------:R-:W0:Y:S01]  /*4b00*/  MUFU.EX2 R190, R190 ;  /* 0x000000be00be7308 */ /* 0x000e220000000800 */
[----:B-1----:R-:W-:Y:S01]  /*4b10*/  FADD.FTZ R123, R13, R10 ;  /* 0x0000000a0d7b7221 */ /* 0x002fe20000010000 */
[-C--:B------:R-:W-:Y:S01]  /*4b20*/  FFMA.FTZ R162, R162, R0.reuse, -R157 ;  /* 0x00000000a2a27223 */ /* 0x080fe2000001089d */
[-C--:B------:R-:W-:Y:S01]  /*4b30*/  FFMA.FTZ R149, R161, R0.reuse, -R169 ;  /* 0x00000000a1957223 */ /* 0x080fe200000108a9 */
[-C--:B------:R-:W-:Y:S01]  /*4b40*/  FFMA.FTZ R163, R163, R0.reuse, -R157 ;  /* 0x00000000a3a37223 */ /* 0x080fe2000001089d */
[-CC-:B------:R-:W-:Y:S01]  /*4b50*/  FFMA.FTZ R170, R164, R0.reuse, -R169.reuse ;  /* 0x00000000a4aa7223 */ /* 0x180fe200000108a9 */
[-C--:B------:R-:W-:Y:S01]  /*4b60*/  FFMA.FTZ R153, R165, R0.reuse, -R169 ;  /* 0x00000000a5997223 */ /* 0x080fe200000108a9 */
[----:B------:R-:W-:Y:S01]  /*4b70*/  FFMA.FTZ R166, R166, R0, -R157 ;  /* 0x00000000a6a67223 */ /* 0x000fe2000001089d */
[----:B------:R-:W1:Y:S01]  /*4b80*/  MUFU.EX2 R191, R191 ;  /* 0x000000bf00bf7308 */ /* 0x000e620000000800 */
[----:B--2---:R-:W-:-:S07]  /*4b90*/  FADD.FTZ R10, R12, R5 ;  /* 0x000000050c0a7221 */ /* 0x004fce0000010000 */
[----:B------:R-:W2:Y:S01]  /*4ba0*/  MUFU.EX2 R15, R15 ;  /* 0x0000000f000f7308 */ /* 0x000ea20000000800 */
[----:B0-----:R-:W-:-:S07]  /*4bb0*/  FADD.FTZ R130, R190, R123 ;  /* 0x0000007bbe827221 */ /* 0x001fce0000010000 */
[----:B------:R-:W0:Y:S01]  /*4bc0*/  MUFU.EX2 R14, R14 ;  /* 0x0000000e000e7308 */ /* 0x000e220000000800 */
[----:B-1----:R-:W-:-:S07]  /*4bd0*/  FADD.FTZ R5, R191, R10 ;  /* 0x0000000abf057221 */ /* 0x002fce0000010000 */
        /* <DEDUP_REMOVED lines=9> */
[----:B0-----:R-:W-:Y:S01]  /*4c70*/  FADD.FTZ R123, R21, R130 ;  /* 0x00000082157b7221 */ /* 0x001fe20000010000 */
[-CC-:B------:R-:W-:Y:S01]  /*4c80*/  FFMA.FTZ R130, R155, R0.reuse, -R157.reuse ;  /* 0x000000009b827223 */ /* 0x180fe2000001089d */
[----:B------:R-:W-:-:S05]  /*4c90*/  FFMA.FTZ R157, R167, R0, -R157 ;  /* 0x00000000a79d7223 */ /* 0x000fca000001089d */
        /* <DEDUP_REMOVED lines=69> */
[----:B--2---:R-:W-:Y:S01]  /*50f0*/  FADD.FTZ R5, R171, R10 ;  /* 0x0000000aab057221 */ /* 0x004fe20000010000 */
[----:B0-----:R-:W-:-:S03]  /*5100*/  FADD.FTZ R10, R153, R132 ;  /* 0x00000084990a7221 */ /* 0x001fc60000010000 */
[----:B-1----:R-:W-:Y:S01]  /*5110*/  FADD.FTZ R5, R134, R5 ;  /* 0x0000000586057221 */ /* 0x002fe20000010000 */
[----:B------:R-:W-:Y:S06]  /*5120*/  @!P0 BRA `(.L_x_24) ;  /* 0x0000000000048947 */ /* 0x000fec0003800000 */
[----:B------:R-:W-:Y:S01]  /*5130*/  BPT.TRAP 0x1 ;  /* 0x000000040000795c */ /* 0x000fe20000300000 */
.L_x_24:
[----:B------:R-:W-:Y:S01]  /*5140*/  UIADD3 UR9, UR9, 0x30860, URZ ;  /* 0x0003086009097890 */ /* 0x000fe2000fffe03f */
[----:B------:R-:W-:Y:S01]  /*5150*/  ISETP.LT.AND P1, PT, RZ, UR4, PT ;  /* 0x00000004ff007c0c */ /* 0x000fe2000bf21270 */
[----:B------:R-:W-:Y:S01]  /*5160*/  UIADD3 UR4, UR4, -0x1, URZ ;  /* 0xffffffff04047890 */ /* 0x000fe2000fffe03f */
[----:B------:R-:W-:Y:S01]  /*5170*/  F2FP.BF16.F32.PACK_AB R188, R13, R188 ;  /* 0x000000bc0dbc723e */ /* 0x000fe200000010ff */
[----:B------:R-:W-:Y:S01]  /*5180*/  UPRMT UR9, UR11, 0x654, UR9 ;  /* 0x000006540b097896 */ /* 0x000fe20008000009 */
[----:B------:R-:W-:Y:S01]  /*5190*/  F2FP.BF16.F32.PACK_AB R189, R12, R189 ;  /* 0x000000bd0cbd723e */ /* 0x000fe200000010ff */
[----:B------:R-:W-:Y:S01]  /*51a0*/  UMOV UR5, UR39 ;  /* 0x0000002700057c82 */ /* 0x000fe20008000000 */
[----:B------:R-:W-:Y:S01]  /*51b0*/  UMOV UR6, UR38 ;  /* 0x0000002600067c82 */ /* 0x000fe20008000000 */
[----:B------:R-:W-:Y:S01]  /*51c0*/  F2FP.BF16.F32.PACK_AB R190, R15, R190 ;  /* 0x000000be0fbe723e */ /* 0x000fe200000010ff */
[----:B------:R-:W-:Y:S01]  /*51d0*/  IMAD.MOV.U32 R12, RZ, RZ, R3 ;  /* 0x000000ffff0c7224 */ /* 0x000fe200078e0003 */
[----:B------:R-:W-:Y:S01]  /*51e0*/  F2FP.BF16.F32.PACK_AB R191, R14, R191 ;  /* 0x000000bf0ebf723e */ /* 0x000fe200000010ff */
[----:B------:R-:W-:Y:S01]  /*51f0*/  IMAD.MOV.U32 R13, RZ, RZ, R4 ;  /* 0x000000ffff0d7224 */ /* 0x000fe200078e0004 */
[----:B------:R-:W-:Y:S01]  /*5200*/  F2FP.BF16.F32.PACK_AB R184, R21, R184 ;  /* 0x000000b815b8723e */ /* 0x000fe200000010ff */
[----:B------:R-:W-:Y:S01]  /*5210*/  SYNCS.ARRIVE.TRANS64.RED.A1T0 RZ, [UR9], RZ ;  /* 0x000000ffffff79a7 */ /* 0x000fe20008100409 */
[----:B------:R-:W-:-:S02]  /*5220*/  F2FP.BF16.F32.PACK_AB R185, R20, R185 ;  /* 0x000000b914b9723e */ /* 0x000fc400000010ff */
[----:B------:R-:W-:Y:S02]  /*5230*/  F2FP.BF16.F32.PACK_AB R186, R121, R186 ;  /* 0x000000ba79ba723e */ /* 0x000fe400000010ff */
[----:B------:R-:W-:Y:S02]  /*5240*/  F2FP.BF16.F32.PACK_AB R187, R120, R187 ;  /* 0x000000bb78bb723e */ /* 0x000fe400000010ff */
[----:B------:R-:W-:Y:S02]  /*5250*/  F2FP.BF16.F32.PACK_AB R180, R125, R180 ;  /* 0x000000b47db4723e */ /* 0x000fe400000010ff */
[----:B------:R-:W-:Y:S02]  /*5260*/  F2FP.BF16.F32.PACK_AB R181, R122, R181 ;  /* 0x000000b57ab5723e */ /* 0x000fe400000010ff */
[----:B------:R-:W-:Y:S02]  /*5270*/  F2FP.BF16.F32.PACK_AB R182, R129, R182 ;  /* 0x000000b681b6723e */ /* 0x000fe400000010ff */
        /* <DEDUP_REMOVED lines=12> */
[----:B------:R-:W-:Y:S01]  /*5340*/  F2FP.BF16.F32.PACK_AB R171, R134, R171 ;  /* 0x000000ab86ab723e */ /* 0x000fe200000010ff */
[----:B------:R-:W-:Y:S06]  /*5350*/  @P1 BRA `(.L_x_25) ;  /* 0xffffffe0006c1947 */ /* 0x000fec000383ffff */
.L_x_14:
[----:B------:R-:W-:Y:S06]  /*5360*/  BAR.ARV 0x8, 0x180 ;  /* 0x0206000000007b1d */ /* 0x000fec0000002000 */
        /* <DEDUP_REMOVED lines=96> */
[----:B------:R-:W-:Y:S06]  /*5970*/  @!P0 BRA `(.L_x_26) ;  /* 0x0000000000048947 */ /* 0x000fec0003800000 */
[----:B------:R-:W-:Y:S01]  /*5980*/  BPT.TRAP 0x1 ;  /* 0x000000040000795c */ /* 0x000fe20000300000 */
.L_x_26:
[----:B------:R-:W0:Y:S01]  /*5990*/  S2UR UR13, SR_CgaCtaId ;  /* 0x00000000000d79c3 */ /* 0x000e220000008800 */
[----:B------:R-:W-:Y:S01]  /*59a0*/  UMOV UR4, 0x400 ;  /* 0x0000040000047882 */ /* 0x000fe20000000000 */
[----:B------:R-:W-:-:S04]  /*59b0*/  MOV R2, UR39 ;  /* 0x0000002700027c02 */ /* 0x000fc80008000f00 */
[----:B------:R-:W-:Y:S01]  /*59c0*/  SHF.L.U32 R2, R2, 0x1f, RZ ;  /* 0x0000001f02027819 */ /* 0x000fe200000006ff */
[----:B0-----:R-:W-:-:S04]  /*59d0*/  ULEA UR4, UR13, UR4, 0x18 ;  /* 0x000000040d047291 */ /* 0x001fc8000f8ec03f */
[----:B------:R-:W-:-:S09]  /*59e0*/  ULEA UR10, UR38, UR4, 0x3 ;  /* 0x00000004260a7291 */ /* 0x000fd2000f8e183f */
[----:B------:R0:W1:Y:S01]  /*59f0*/  SYNCS.PHASECHK.TRANS64.TRYWAIT P1, [UR10+0x30850], R2 ;  /* 0x03085002ff0075a7 */ /* 0x000062000802014a */
[----:B------:R-:W-:Y:S05]  /*5a00*/  @!P0 BRA `(.L_x_27) ;  /* 0x0000000000048947 */ /* 0x000fea0003800000 */
[----:B------:R-:W-:Y:S01]  /*5a10*/  BPT.TRAP 0x1 ;  /* 0x000000040000795c */ /* 0x000fe20000300000 */
.L_x_27:
[----:B-1----:R-:W-:Y:S05]  /*5a20*/  @P1 BRA `(.L_x_28) ;  /* 0x0000000000081947 */ /* 0x002fea0003800000 */
[----:B------:R-:W1:Y:S02]  /*5a30*/  SYNCS.PHASECHK.TRANS64.TRYWAIT P1, [UR10+0x30850], R2 ;  /* 0x03085002ff0075a7 */ /* 0x000e64000802014a */
[----:B-1----:R-:W-:Y:S05]  /*5a40*/  @!P1 BRA `(.L_x_29) ;  /* 0x0000005c008c9947 */ /* 0x002fea0003800000 */
.L_x_28:
[----:B------:R-:W-:Y:S01]  /*5a50*/  UIADD3 UR5, UR4, 0x400, URZ ;  /* 0x0000040004057890 */ /* 0x000fe2000fffe03f */
[----:B------:R-:W-:Y:S01]  /*5a60*/  WARPGROUP.ARRIVE ;  /* 0x00000000000079c5 */ /* 0x000fe20000000000 */
[----:B------:R-:W-:Y:S01]  /*5a70*/  UMOV UR7, 0x40000040 ;  /* 0x4000004000077882 */ /* 0x000fe20000000000 */
[----:B------:R-:W-:Y:S01]  /*5a80*/  UMOV UR15, 0x40000040 ;  /* 0x40000040000f7882 */ /* 0x000fe20000000000 */
[----:B------:R-:W-:Y:S01]  /*5a90*/  USHF.R.U32.HI UR5, URZ, 0x4, UR5 ;  /* 0x000000043f057899 */ /* 0x000fe20008011605 */
[----:B-1----:R-:W1:Y:S01]  /*5aa0*/  SHFL.BFLY PT, R7, R10, 0x2, 0x1f ;  /* 0x0c401f000a077f89 */ /* 0x002e6200000e0000 */
[----:B------:R-:W-:Y:S02]  /*5ab0*/  IMAD.MOV.U32 R121, RZ, RZ, RZ ;  /* 0x000000ffff797224 */ /* 0x000fe400078e00ff */
[----:B------:R-:W-:Y:S01]  /*5ac0*/  ULOP3.LUT UR5, UR5, 0x3fff, URZ, 0xc0, !UPT ;  /* 0x00003fff05057892 */ /* 0x000fe2000f8ec03f */
[----:B0-----:R-:W0:Y:S01]  /*5ad0*/  SHFL.BFLY PT, R2, R5, 0x2, 0x1f ;  /* 0x0c401f0005027f89 */ /* 0x001e2200000e0000 */
[----:B------:R-:W-:-:S02]  /*5ae0*/  IMAD.MOV.U32 R155, RZ, RZ, RZ ;  /* 0x000000ffff9b7224 */ /* 0x000fc400078e00ff */
[----:B------:R-:W-:Y:S01]  /*5af0*/  ULOP3.LUT UR5, UR5, 0x3000000, URZ, 0xfc, !UPT ;  /* 0x0300000005057892 */ /* 0x000fe2000f8efc3f */
[----:B------:R-:W-:-:S03]  /*5b00*/  IMAD.MOV.U32 R20, RZ, RZ, -0x800000 ;  /* 0xff800000ff147424 */ /* 0x000fc600078e00ff */
[----:B------:R-:W-:-:S04]  /*5b10*/  UIMAD UR6, UR38, 0x900, UR5 ;  /* 0x00000900260678a4 */ /* 0x000fc8000f8e0205 */
[----:B------:R-:W-:-:S05]  /*5b20*/  UIADD3 UR8, UR6, 0x80, URZ ;  /* 0x0000008006087890 */ /* 0x000fca000fffe03f */
[----:B------:R-:W-:Y:S01]  /*5b30*/  HGMMA.64x192x16.F32.BF16 R24, R188, gdesc[UR4].tnspB, R24, gsb0 ;  /* 0x42e00004bc187df0 */ /* 0x000fe20008001818 */
[----:B------:R-:W-:Y:S01]  /*5b40*/  UMOV UR7, 0x40000040 ;  /* 0x4000004000077882 */ /* 0x000fe20000000000 */
[----:B------:R-:W-:Y:S01]  /*5b50*/  UMOV UR14, UR8 ;  /* 0x00000008000e7c82 */ /* 0x000fe20008000000 */
[----:B------:R-:W-:Y:S01]  /*5b60*/  UIADD3 UR8, UR6, 0x100, URZ ;  /* 0x0000010006087890 */ /* 0x000fe2000fffe03f */
[----:B-1----:R-:W-:Y:S01]  /*5b70*/  FADD.FTZ R7, R7, R10 ;  /* 0x0000000a07077221 */ /* 0x002fe20000010000 */
[----:B0-----:R-:W-:-:S04]  /*5b80*/  FADD.FTZ R6, R2, R5 ;  /* 0x0000000502067221 */ /* 0x001fc80000010000 */
[----:B------:R-:W0:Y:S04]  /*5b90*/  SHFL.BFLY PT, R2, R7, 0x1, 0x1f ;  /* 0x0c201f0007027f89 */ /* 0x000e2800000e0000 */
[----:B------:R-:W1:Y:S01]  /*5ba0*/  SHFL.BFLY PT, R9, R6, 0x1, 0x1f ;  /* 0x0c201f0006097f89 */ /* 0x000e6200000e0000 */
[----:B0-----:R-:W-:Y:S01]  /*5bb0*/  FADD.FTZ R11, R7, R2 ;  /* 0x00000002070b7221 */ /* 0x001fe20000010000 */
[----:B------:R-:W-:Y:S01]  /*5bc0*/  MOV R2, 0xff800000 ;  /* 0xff80000000027802 */ /* 0x000fe20000000f00 */
[----:B-1----:R-:W-:-:S03]  /*5bd0*/  FADD.FTZ R12, R6, R9 ;  /* 0x00000009060c7221 */ /* 0x002fc60000010000 */
[----:B------:R-:W-:Y:S02]  /*5be0*/  FSETP.NE.FTZ.AND P1, PT, R11, RZ, PT ;  /* 0x000000ff0b00720b */ /* 0x000fe40003f35000 */
[----:B------:R-:W-:-:S11]  /*5bf0*/  FSETP.NE.FTZ.AND P2, PT, R12, RZ, PT ;  /* 0x000000ff0c00720b */ /* 0x000fd60003f55000 */
[----:B------:R-:W0:Y:S01]  /*5c00*/  @P1 MUFU.LG2 R8, R11 ;  /* 0x0000000b00081308 */ /* 0x000e220000000c00 */
[C---:B------:R-:W-:Y:S01]  /*5c10*/  @P1 FMUL.FTZ R5, R0.reuse, 0.69314718246459960938 ;  /* 0x3f31721800051820 */ /* 0x040fe20000410000 */
[----:B------:R-:W-:-:S06]  /*5c20*/  @P2 FMUL.FTZ R7, R0, 0.69314718246459960938 ;  /* 0x3f31721800072820 */ /* 0x000fcc0000410000 */
[----:B------:R-:W1:Y:S08]  /*5c30*/  @P2 MUFU.LG2 R9, R12 ;  /* 0x0000000c00092308 */ /* 0x000e700000000c00 */
[----:B------:R2:W3:Y:S01]  /*5c40*/  @P1 MUFU.RCP R121, R11 ;  /* 0x0000000b00791308 */ /* 0x0004e20000001000 */
[----:B0-----:R-:W-:-:S04]  /*5c50*/  @P1 FMUL.FTZ R8, R8, 0.69314718246459960938 ;  /* 0x3f31721808081820 */ /* 0x001fc80000410000 */
[----:B------:R-:W-:-:S03]  /*5c60*/  @P1 FFMA.FTZ R20, R5, R4, R8 ;  /* 0x0000000405141223 */ /* 0x000fc60000010008 */
[----:B------:R2:W0:Y:S01]  /*5c70*/  @P2 MUFU.RCP R155, R12 ;  /* 0x0000000c009b2308 */ /* 0x0004220000001000 */
[----:B-1----:R-:W-:-:S04]  /*5c80*/  @P2 FMUL.FTZ R0, R9, 0.69314718246459960938 ;  /* 0x3f31721809002820 */ /* 0x002fc80000410000 */
[----:B------:R-:W-:Y:S01]  /*5c90*/  @P2 FFMA.FTZ R2, R7, R3, R0 ;  /* 0x0000000307022223 */ /* 0x000fe20000010000 */
[----:B------:R-:W-:Y:S02]  /*5ca0*/  WARPGROUP.DEPBAR.LE gsb0, 0x0 ;  /* 0x00008000000079c5 */ /* 0x000fe40000010000 */
[----:B------:R-:W-:-:S06]  /*5cb0*/  WARPGROUP.ARRIVE ;  /* 0x00000000000079c5 */ /* 0x000fcc0000000000 */
[----:B------:R-:W-:Y:S01]  /*5cc0*/  HGMMA.64x192x16.F32.BF16 R24, R184, gdesc[UR12].tnspB, R24, gsb0 ;  /* 0x42e0000cb8187df0 */ /* 0x000fe20008001818 */
[----:B------:R-:W-:Y:S01]  /*5cd0*/  UMOV UR14, UR8 ;  /* 0x00000008000e7c82 */ /* 0x000fe20008000000 */
[----:B------:R-:W-:Y:S01]  /*5ce0*/  UMOV UR15, 0x40000040 ;  /* 0x40000040000f7882 */ /* 0x000fe20000000000 */
[----:B------:R-:W-:Y:S01]  /*5cf0*/  UIADD3 UR8, UR6, 0x180, URZ ;  /* 0x0000018006087890 */ /* 0x000fe2000fffe03f */
[----:B------:R-:W-:Y:S02]  /*5d00*/  WARPGROUP.DEPBAR.LE gsb0, 0x0 ;  /* 0x00008000000079c5 */ /* 0x000fe40000010000 */
[----:B------:R-:W-:-:S14]  /*5d10*/  WARPGROUP.ARRIVE ;  /* 0x00000000000079c5 */ /* 0x000fdc0000000000 */
[----:B------:R-:W-:Y:S01]  /*5d20*/  HGMMA.64x192x16.F32.BF16 R24, R180, gdesc[UR12].tnspB, R24, gsb0 ;  /* 0x42e0000cb4187df0 */ /* 0x000fe20008001818 */
[----:B------:R-:W-:Y:S01]  /*5d30*/  UMOV UR14, UR8 ;  /* 0x00000008000e7c82 */ /* 0x000fe20008000000 */
[----:B------:R-:W-:Y:S01]  /*5d40*/  UMOV UR15, 0x40000040 ;  /* 0x40000040000f7882 */ /* 0x000fe20000000000 */
[----:B------:R-:W-:Y:S02]  /*5d50*/  UIADD3 UR8, UR6, 0x200, URZ ;  /* 0x0000020006087890 */ /* 0x000fe4000fffe03f */
[----:B------:R-:W-:Y:S01]  /*5d60*/  UIADD3 UR6, UR6, 0x280, URZ ;  /* 0x0000028006067890 */ /* 0x000fe2000fffe03f */
[----:B------:R-:W-:Y:S02]  /*5d70*/  WARPGROUP.DEPBAR.LE gsb0, 0x0 ;  /* 0x00008000000079c5 */ /* 0x000fe40000010000 */
[----:B------:R-:W-:-:S12]  /*5d80*/  WARPGROUP.ARRIVE ;  /* 0x00000000000079c5 */ /* 0x000fd80000000000 */
[----:B------:R-:W-:Y:S01]  /*5d90*/  HGMMA.64x192x16.F32.BF16 R24, R176, gdesc[UR12].tnspB, R24, gsb0 ;  /* 0x42e0000cb0187df0 */ /* 0x000fe20008001818 */
[----:B------:R-:W-:Y:S01]  /*5da0*/  UMOV UR14, UR8 ;  /* 0x00000008000e7c82 */ /* 0x000fe20008000000 */
[----:B------:R-:W-:Y:S01]  /*5db0*/  UMOV UR15, 0x40000040 ;  /* 0x40000040000f7882 */ /* 0x000fe20000000000 */
[----:B------:R-:W-:Y:S02]  /*5dc0*/  WARPGROUP.DEPBAR.LE gsb0, 0x0 ;  /* 0x00008000000079c5 */ /* 0x000fe40000010000 */
[----:B------:R-:W-:-:S15]  /*5dd0*/  WARPGROUP.ARRIVE ;  /* 0x00000000000079c5 */ /* 0x000fde0000000000 */
[----:B------:R-:W-:Y:S03]  /*5de0*/  HGMMA.64x192x16.F32.BF16 R24, R172, gdesc[UR12].tnspB, R24, gsb0 ;  /* 0x42e0000cac187df0 */ /* 0x000fe60008001818 */
[----:B------:R-:W-:Y:S02]  /*5df0*/  WARPGROUP.DEPBAR.LE gsb0, 0x0 ;  /* 0x00008000000079c5 */ /* 0x000fe40000010000 */
[----:B------:R-:W-:-:S15]  /*5e00*/  WARPGROUP.ARRIVE ;  /* 0x00000000000079c5 */ /* 0x000fde0000000000 */
[----:B------:R-:W-:Y:S03]  /*5e10*/  HGMMA.64x192x16.F32.BF16 R24, R168, gdesc[UR4].tnspB, R24, gsb0 ;  /* 0x42e00004a8187df0 */ /* 0x000fe60008001818 */
[----:B------:R-:W-:Y:S02]  /*5e20*/  WARPGROUP.DEPBAR.LE gsb0, 0x0 ;  /* 0x00008000000079c5 */ /* 0x000fe40000010000 */
[----:B0-23--:R-:W-:Y:S05]  /*5e30*/  @!P0 BRA `(.L_x_30) ;  /* 0x0000000000048947 */ /* 0x00dfea0003800000 */
[----:B------:R-:W-:Y:S01]  /*5e40*/  BPT.TRAP 0x1 ;  /* 0x000000040000795c */ /* 0x000fe20000300000 */
.L_x_30:
[----:B------:R-:W0:Y:S01]  /*5e50*/  S2UR UR5, SR_SWINHI ;  /* 0x00000000000579c3 */ /* 0x000e220000002f00 */
[-C--:B------:R-:W-:Y:S01]  /*5e60*/  FMUL.FTZ R130, R51, R155.reuse ;  /* 0x0000009b33827220 */ /* 0x080fe20000410000 */
[-C--:B------:R-:W-:Y:S01]  /*5e70*/  FMUL.FTZ R141, R50, R155.reuse ;  /* 0x0000009b328d7220 */ /* 0x080fe20000410000 */
[-C--:B------:R-:W-:Y:S01]  /*5e80*/  FMUL.FTZ R124, R91, R155.reuse ;  /* 0x0000009b5b7c7220 */ /* 0x080fe20000410000 */
[-C--:B------:R-:W-:Y:S01]  /*5e90*/  FMUL.FTZ R133, R90, R155.reuse ;  /* 0x0000009b5a857220 */ /* 0x080fe20000410000 */
[----:B------:R-:W-:Y:S01]  /*5ea0*/  FMUL.FTZ R146, R43, R155 ;  /* 0x0000009b2b927220 */ /* 0x000fe20000410000 */
[----:B------:R-:W-:Y:S01]  /*5eb0*/  R2UR UR14, R193 ;  /* 0x00000000c10e72ca */ /* 0x000fe200000e0000 */
[----:B------:R-:W-:Y:S01]  /*5ec0*/  FMUL.FTZ R7, R28, R121 ;  /* 0x000000791c077220 */ /* 0x000fe20000410000 */
[-C--:B------:R-:W-:Y:S01]  /*5ed0*/  FMUL.FTZ R125, R75, R155.reuse ;  /* 0x0000009b4b7d7220 */ /* 0x080fe20000410000 */
[----:B------:R-:W-:Y:S01]  /*5ee0*/  FMUL.FTZ R151, R27, R155 ;  /* 0x0000009b1b977220 */ /* 0x000fe20000410000 */
[----:B------:R-:W-:-:S02]  /*5ef0*/  IMAD R27, R22, 0x40, R16 ;  /* 0x00000040161b7824 */ /* 0x000fc400078e0210 */
[-C--:B------:R-:W-:Y:S01]  /*5f00*/  FMUL.FTZ R138, R74, R155.reuse ;  /* 0x0000009b4a8a7220 */ /* 0x080fe20000410000 */
[----:B------:R-:W-:Y:S01]  /*5f10*/  FMUL.FTZ R145, R39, R155 ;  /* 0x0000009b27917220 */ /* 0x000fe20000410000 */
[-C--:B------:R-:W-:Y:S01]  /*5f20*/  FMUL.FTZ R8, R41, R121.reuse ;  /* 0x0000007929087220 */ /* 0x080fe20000410000 */
[----:B------:R-:W-:Y:S01]  /*5f30*/  FMUL.FTZ R10, R45, R121 ;  /* 0x000000792d0a7220 */ /* 0x000fe20000410000 */
[-C--:B------:R-:W-:Y:S01]  /*5f40*/  FMUL.FTZ R135, R82, R155.reuse ;  /* 0x0000009b52877220 */ /* 0x080fe20000410000 */
[-C--:B------:R-:W-:Y:S01]  /*5f50*/  FMUL.FTZ R132, R94, R155.reuse ;  /* 0x0000009b5e847220 */ /* 0x080fe20000410000 */
[----:B------:R-:W-:Y:S01]  /*5f60*/  ULDC UR11, c[0x0][0xc44] ;  /* 0x00031100000b7ab9 */ /* 0x000fe20000000800 */
[----:B------:R-:W1:Y:S01]  /*5f70*/  LDC R94, c[0x0][0xbe8] ;  /* 0x0002fa00ff5e7b82 */ /* 0x000e620000000800 */
[----:B------:R-:W-:Y:S01]  /*5f80*/  FMUL.FTZ R122, R83, R155 ;  /* 0x0000009b537a7220 */ /* 0x000fe20000410000 */
[-C--:B------:R-:W-:Y:S01]  /*5f90*/  FMUL.FTZ R4, R25, R121.reuse ;  /* 0x0000007919047220 */ /* 0x080fe20000410000 */
[----:B------:R-:W-:Y:S01]  /*5fa0*/  FMUL.FTZ R5, R24, R121 ;  /* 0x0000007918057220 */ /* 0x000fe20000410000 */
[-C--:B------:R-:W-:Y:S01]  /*5fb0*/  FMUL.FTZ R143, R35, R155.reuse ;  /* 0x0000009b238f7220 */ /* 0x080fe20000410000 */
[----:B------:R-:W-:Y:S01]  /*5fc0*/  FMUL.FTZ R123, R87, R155 ;  /* 0x0000009b577b7220 */ /* 0x000fe20000410000 */
[----:B------:R-:W-:Y:S01]  /*5fd0*/  UMOV UR6, UR4 ;  /* 0x0000000400067c82 */ /* 0x000fe20008000000 */
[----:B0-----:R-:W-:Y:S01]  /*5fe0*/  UMOV UR7, UR5 ;  /* 0x0000000500077c82 */ /* 0x001fe20008000000 */
[----:B------:R-:W-:Y:S01]  /*5ff0*/  UIADD3 UR5, -UR60, URZ, URZ ;  /* 0x0000003f3c057290 */ /* 0x000fe2000fffe13f */
[----:B------:R-:W-:-:S02]  /*6000*/  IMAD.U32 R50, RZ, RZ, UR6 ;  /* 0x00000006ff327e24 */ /* 0x000fc4000f8e00ff */
[-C--:B------:R-:W-:Y:S01]  /*6010*/  FMUL.FTZ R6, R29, R121.reuse ;  /* 0x000000791d067220 */ /* 0x080fe20000410000 */
[----:B------:R-:W-:Y:S01]  /*6020*/  IMAD.U32 R51, RZ, RZ, UR7 ;  /* 0x00000007ff337e24 */ /* 0x000fe2000f8e00ff */
[----:B------:R-:W-:Y:S01]  /*6030*/  UIMAD UR11, UR11, UR5, UR14 ;  /* 0x000000050b0b72a4 */ /* 0x000fe2000f8e020e */
[-C--:B------:R-:W-:Y:S01]  /*6040*/  FMUL.FTZ R0, R33, R121.reuse ;  /* 0x0000007921007220 */ /* 0x080fe20000410000 */
[----:B------:R-:W-:Y:S01]  /*6050*/  FMUL.FTZ R9, R32, R121 ;  /* 0x0000007920097220 */ /* 0x000fe20000410000 */
[----:B------:R-:W-:-:S04]  /*6060*/  IMAD.WIDE R90, R197, 0x2, R50 ;  /* 0x00000002c55a7825 */ /* 0x000fc800078e0232 */
[-C--:B------:R-:W-:Y:S01]  /*6070*/  FMUL.FTZ R3, R37, R121.reuse ;  /* 0x0000007925037220 */ /* 0x080fe20000410000 */
[-C--:B------:R-:W-:Y:S01]  /*6080*/  FMUL.FTZ R120, R36, R121.reuse ;  /* 0x0000007924787220 */ /* 0x080fe20000410000 */
[----:B------:R-:W-:Y:S01]  /*6090*/  FMUL.FTZ R11, R40, R121 ;  /* 0x00000079280b7220 */ /* 0x000fe20000410000 */
[----:B------:R-:W-:Y:S01]  /*60a0*/  IMAD.WIDE R50, R27, 0x2, R50 ;  /* 0x000000021b327825 */ /* 0x000fe200078e0232 */
[----:B------:R-:W-:-:S03]  /*60b0*/  IADD3 R43, P0, R90, 0x8020, RZ ;  /* 0x000080205a2b7810 */ /* 0x000fc60007f1e0ff */
[-C--:B------:R-:W-:Y:S01]  /*60c0*/  FMUL.FTZ R15, R44, R121.reuse ;  /* 0x000000792c0f7220 */ /* 0x080fe20000410000 */
[----:B------:R-:W-:Y:S01]  /*60d0*/  IADD3 R75, P5, R90, 0x8060, RZ ;  /* 0x000080605a4b7810 */ /* 0x000fe20007fbe0ff */
[-C--:B------:R-:W-:Y:S01]  /*60e0*/  FMUL.FTZ R12, R49, R121.reuse ;  /* 0x00000079310c7220 */ /* 0x080fe20000410000 */
[----:B------:R-:W-:Y:S01]  /*60f0*/  LOP3.LUT R28, R43, 0x380, RZ, 0xc0, !PT ;  /* 0x000003802b1c7812 */ /* 0x000fe200078ec0ff */
[--C-:B------:R-:W-:Y:S01]  /*6100*/  IMAD.X R83, RZ, RZ, R91.reuse, P0 ;  /* 0x000000ffff537224 */ /* 0x100fe200000e065b */
[----:B------:R-:W-:Y:S01]  /*6110*/  LOP3.LUT R74, R75, 0x380, RZ, 0xc0, !PT ;  /* 0x000003804b4a7812 */ /* 0x000fe200078ec0ff */
[-C--:B------:R-:W-:Y:S01]  /*6120*/  FMUL.FTZ R13, R48, R121.reuse ;  /* 0x00000079300d7220 */ /* 0x080fe20000410000 */
[----:B------:R-:W-:Y:S01]  /*6130*/  SHF.R.U64 R28, R28, 0x3, RZ ;  /* 0x000000031c1c7819 */ /* 0x000fe200000012ff */
[-C--:B------:R-:W-:Y:S01]  /*6140*/  FMUL.FTZ R14, R53, R121.reuse ;  /* 0x00000079350e7220 */ /* 0x080fe20000410000 */
[----:B------:R-:W-:Y:S01]  /*6150*/  IADD3 R39, P2, R90, 0x4060, RZ ;  /* 0x000040605a277810 */ /* 0x000fe20007f5e0ff */
[-C--:B------:R-:W-:Y:S01]  /*6160*/  FMUL.FTZ R25, R52, R121.reuse ;  /* 0x0000007934197220 */ /* 0x080fe20000410000 */
[C---:B------:R-:W-:Y:S01]  /*6170*/  IADD3 R41, P1, R90.reuse, 0x8000, RZ ;  /* 0x000080005a297810 */ /* 0x040fe20007f3e0ff */
[-C--:B------:R-:W-:Y:S01]  /*6180*/  FMUL.FTZ R24, R57, R121.reuse ;  /* 0x0000007939187220 */ /* 0x080fe20000410000 */
[----:B------:R-:W-:Y:S01]  /*6190*/  LOP3.LUT R27, R90, 0x380, RZ, 0xc0, !PT ;  /* 0x000003805a1b7812 */ /* 0x000fe200078ec0ff */
[-C--:B------:R-:W-:Y:S01]  /*61a0*/  FMUL.FTZ R21, R56, R121.reuse ;  /* 0x0000007938157220 */ /* 0x080fe20000410000 */
[----:B------:R-:W-:Y:S01]  /*61b0*/  SHF.R.U64 R74, R74, 0x3, RZ ;  /* 0x000000034a4a7819 */ /* 0x000fe200000012ff */
[-C--:B------:R-:W-:Y:S01]  /*61c0*/  FMUL.FTZ R61, R61, R121.reuse ;  /* 0x000000793d3d7220 */ /* 0x080fe20000410000 */
[----:B------:R-:W-:Y:S01]  /*61d0*/  IADD3 R45, P6, R90, 0x8040, RZ ;  /* 0x000080405a2d7810 */ /* 0x000fe20007fde0ff */
[----:B------:R-:W-:Y:S01]  /*61e0*/  FMUL.FTZ R60, R60, R121 ;  /* 0x000000793c3c7220 */ /* 0x000fe20000410000 */
[----:B------:R-:W-:Y:S01]  /*61f0*/  LOP3.LUT R82, R28, R43, RZ, 0x3c, !PT ;  /* 0x0000002b1c527212 */ /* 0x000fe200078e3cff */
[-C--:B------:R-:W-:Y:S01]  /*6200*/  FMUL.FTZ R65, R65, R121.reuse ;  /* 0x0000007941417220 */ /* 0x080fe20000410000 */
[----:B------:R-:W-:Y:S01]  /*6210*/  LOP3.LUT R28, R39, 0x380, RZ, 0xc0, !PT ;  /* 0x00000380271c7812 */ /* 0x000fe200078ec0ff */
        /* <DEDUP_REMOVED lines=27> */
[----:B------:R-:W-:Y:S01]  /*63d0*/  IADD3 R35, P0, R90, 0x60, RZ ;  /* 0x000000605a237810 */ /* 0x000fe20007f1e0ff */
[--C-:B------:R-:W-:Y:S01]  /*63e0*/  IMAD.X R87, RZ, RZ, R91.reuse, P1 ;  /* 0x000000ffff577224 */ /* 0x100fe200008e065b */
[----:B------:R-:W-:Y:S01]  /*63f0*/  SHF.R.U64 R27, R27, 0x3, RZ ;  /* 0x000000031b1b7819 */ /* 0x000fe200000012ff */
[----:B------:R-:W-:Y:S01]  /*6400*/  FMUL.FTZ R121, R79, R155 ;  /* 0x0000009b4f797220 */ /* 0x000fe20000410000 */
[----:B------:R-:W-:Y:S01]  /*6410*/  LOP3.LUT R74, R74, R75, RZ, 0x3c, !PT ;  /* 0x0000004b4a4a7212 */ /* 0x000fe200078e3cff */
[-C--:B------:R-:W-:Y:S01]  /*6420*/  FMUL.FTZ R36, R31, R155.reuse ;  /* 0x0000009b1f247220 */ /* 0x080fe20000410000 */
[----:B------:R-:W-:Y:S01]  /*6430*/  IADD3 R33, P1, R90, 0x40, RZ ;  /* 0x000000405a217810 */ /* 0x000fe20007f3e0ff */
[----:B------:R-:W-:Y:S01]  /*6440*/  FMUL.FTZ R153, R30, R155 ;  /* 0x0000009b1e997220 */ /* 0x000fe20000410000 */
[----:B------:R-:W-:Y:S01]  /*6450*/  IADD3.X R75, RZ, R91, RZ, P5, !PT ;  /* 0x0000005bff4b7210 */ /* 0x000fe20002ffe4ff */
[--C-:B------:R-:W-:Y:S01]  /*6460*/  IMAD.X R79, RZ, RZ, R91.reuse, P6 ;  /* 0x000000ffff4f7224 */ /* 0x100fe200030e065b */
[----:B------:R-:W-:Y:S01]  /*6470*/  SHF.R.U64 R28, R28, 0x3, RZ ;  /* 0x000000031c1c7819 */ /* 0x000fe200000012ff */
[----:B------:R-:W-:Y:S01]  /*6480*/  USHF.R.S32.HI UR12, URZ, 0x1f, UR11 ;  /* 0x0000001f3f0c7899 */ /* 0x000fe2000801140b */
[C---:B------:R-:W-:Y:S01]  /*6490*/  IADD3 R29, P3, R90.reuse, 0x20, RZ ;  /* 0x000000205a1d7810 */ /* 0x040fe20007f7e0ff */
[----:B------:R-:W-:Y:S01]  /*64a0*/  ULDC.64 UR8, c[0x0][0xb90] ;  /* 0x0002e40000087ab9 */ /* 0x000fe20000000a00 */
[C---:B------:R-:W-:Y:S01]  /*64b0*/  IADD3 R30, P4, R90.reuse, 0x4040, RZ ;  /* 0x000040405a1e7810 */ /* 0x040fe20007f9e0ff */
[-C--:B------:R-:W-:Y:S01]  /*64c0*/  FMUL.FTZ R129, R63, R155.reuse ;  /* 0x0000009b3f817220 */ /* 0x080fe20000410000 */
[----:B------:R-:W-:Y:S01]  /*64d0*/  IADD3 R37, P5, R90, 0x4020, RZ ;  /* 0x000040205a257810 */ /* 0x000fe20007fbe0ff */
[----:B------:R-:W-:Y:S01]  /*64e0*/  FMUL.FTZ R137, R66, R155 ;  /* 0x0000009b42897220 */ /* 0x000fe20000410000 */
[----:B------:R-:W-:Y:S01]  /*64f0*/  IADD3 R31, P6, R90, 0x4000, RZ ;  /* 0x000040005a1f7810 */ /* 0x000fe20007fde0ff */
[--C-:B------:R-:W-:Y:S01]  /*6500*/  IMAD.X R63, RZ, RZ, R91.reuse, P1 ;  /* 0x000000ffff3f7224 */ /* 0x100fe200008e065b */
[----:B------:R-:W-:Y:S01]  /*6510*/  LOP3.LUT R90, R27, R90, RZ, 0x3c, !PT ;  /* 0x0000005a1b5a7212 */ /* 0x000fe200078e3cff */
[----:B------:R-:W-:Y:S01]  /*6520*/  IMAD.X R27, RZ, RZ, R91, P0 ;  /* 0x000000ffff1b7224 */ /* 0x000fe200000e065b */
[----:B------:R-:W-:Y:S01]  /*6530*/  LOP3.LUT R66, R28, R39, RZ, 0x3c, !PT ;  /* 0x000000271c427212 */ /* 0x000fe200078e3cff */
[----:B------:R-:W-:Y:S01]  /*6540*/  UIMAD UR5, UR12, UR8, URZ ;  /* 0x000000080c0572a4 */ /* 0x000fe2000f8e023f */
[C---:B------:R-:W-:Y:S01]  /*6550*/  IADD3 R43, P0, R50.reuse, 0x5000, RZ ;  /* 0x00005000322b7810 */ /* 0x040fe20007f1e0ff */
[----:B------:R-:W-:Y:S01]  /*6560*/  UIMAD.WIDE.U32 UR6, UR11, UR8, URZ ;  /* 0x000000080b0672a5 */ /* 0x000fe2000f8e003f */
[----:B------:R-:W-:Y:S01]  /*6570*/  IADD3 R39, P1, R50, 0x4000, RZ ;  /* 0x0000400032277810 */ /* 0x000fe20007f3e0ff */
[-C--:B------:R-:W-:Y:S01]  /*6580*/  FMUL.FTZ R149, R42, R155.reuse ;  /* 0x0000009b2a957220 */ /* 0x080fe20000410000 */
[-C--:B------:R-:W-:Y:S01]  /*6590*/  FMUL.FTZ R150, R38, R155.reuse ;  /* 0x0000009b26967220 */ /* 0x080fe20000410000 */
[----:B------:R-:W-:Y:S01]  /*65a0*/  UIMAD UR5, UR11, UR9, UR5 ;  /* 0x000000090b0572a4 */ /* 0x000fe2000f8e0205 */
[----:B------:R-:W-:Y:S01]  /*65b0*/  LOP3.LUT R42, R43, 0x380, RZ, 0xc0, !PT ;  /* 0x000003802b2a7812 */ /* 0x000fe200078ec0ff */
[----:B------:R-:W-:Y:S01]  /*65c0*/  IMAD.U32 R52, RZ, RZ, UR6 ;  /* 0x00000006ff347e24 */ /* 0x000fe2000f8e00ff */
[----:B------:R-:W-:Y:S01]  /*65d0*/  LOP3.LUT R38, R39, 0x380, RZ, 0xc0, !PT ;  /* 0x0000038027267812 */ /* 0x000fe200078ec0ff */
[----:B------:R-:W-:Y:S01]  /*65e0*/  UIADD3 UR6, UR7, UR5, URZ ;  /* 0x0000000507067290 */ /* 0x000fe2000fffe03f */
[----:B------:R-:W-:Y:S01]  /*65f0*/  SHF.R.U64 R42, R42, 0x3, RZ ;  /* 0x000000032a2a7819 */ /* 0x000fe200000012ff */
[----:B------:R-:W-:Y:S01]  /*6600*/  UIADD3 UR5, UR10, 0x30860, URZ ;  /* 0x000308600a057890 */ /* 0x000fe2000fffe03f */
[----:B------:R-:W-:Y:S01]  /*6610*/  SHF.R.U64 R38, R38, 0x3, RZ ;  /* 0x0000000326267819 */ /* 0x000fe200000012ff */
[----:B------:R-:W-:Y:S01]  /*6620*/  FMUL.FTZ R154, R26, R155 ;  /* 0x0000009b1a9a7220 */ /* 0x000fe20000410000 */
[----:B------:R-:W-:Y:S01]  /*6630*/  LOP3.LUT R42, R42, R43, RZ, 0x3c, !PT ;  /* 0x0000002b2a2a7212 */ /* 0x000fe200078e3cff */
[----:B------:R-:W-:Y:S01]  /*6640*/  UPRMT UR5, UR13, 0x654, UR5 ;  /* 0x000006540d057896 */ /* 0x000fe20008000005 */
[----:B------:R-:W-:Y:S01]  /*6650*/  LOP3.LUT R38, R38, R39, RZ, 0x3c, !PT ;  /* 0x0000002726267212 */ /* 0x000fe200078e3cff */
[--C-:B------:R-:W-:Y:S01]  /*6660*/  IMAD.X R43, RZ, RZ, R51.reuse, P0 ;  /* 0x000000ffff2b7224 */ /* 0x100fe200000e0633 */
[----:B------:R-:W-:Y:S01]  /*6670*/  IADD3 R156, P0, R50, 0xb000, RZ ;  /* 0x0000b000329c7810 */ /* 0x000fe20007f1e0ff */
[----:B------:R-:W-:Y:S01]  /*6680*/  IMAD.X R39, RZ, RZ, R51, P1 ;  /* 0x000000ffff277224 */ /* 0x000fe200008e0633 */
[----:B-1----:R-:W-:Y:S01]  /*6690*/  ISETP.NE.AND P1, PT, R94, 0x1, PT ;  /* 0x000000015e00780c */ /* 0x002fe20003f25270 */
        /* <DEDUP_REMOVED lines=26> */
[----:B------:R-:W-:Y:S01]  /*6840*/  LOP3.LUT R26, R41, 0x380, RZ, 0xc0, !PT ;  /* 0x00000380291a7812 */ /* 0x000fe200078ec0ff */
[----:B------:R-:W0:Y:S01]  /*6850*/  LDC R158, c[0x0][0xc38] ;  /* 0x00030e00ff9e7b82 */ /* 0x000e220000000800 */
[----:B------:R-:W-:Y:S01]  /*6860*/  LOP3.LUT R155, R156, 0x380, RZ, 0xc0, !PT ;  /* 0x000003809c9b7812 */ /* 0x000fe200078ec0ff */
[--C-:B------:R-:W-:Y:S01]  /*6870*/  IMAD.X R71, RZ, RZ, R91.reuse, P3 ;  /* 0x000000ffff477224 */ /* 0x100fe200018e065b */
[-C--:B------:R-:W-:Y:S01]  /*6880*/  IADD3.X R67, RZ, R91.reuse, RZ, P2, !PT ;  /* 0x0000005bff437210 */ /* 0x080fe200017fe4ff */
[--C-:B------:R-:W-:Y:S01]  /*6890*/  IMAD.X R55, RZ, RZ, R91.reuse, P4 ;  /* 0x000000ffff377224 */ /* 0x100fe200020e065b */
[-C--:B------:R-:W-:Y:S01]  /*68a0*/  IADD3.X R59, RZ, R91.reuse, RZ, P6, !PT ;  /* 0x0000005bff3b7210 */ /* 0x080fe200037fe4ff */
[----:B------:R-:W-:Y:S01]  /*68b0*/  IMAD.X R57, RZ, RZ, R91, P5 ;  /* 0x000000ffff397224 */ /* 0x000fe200028e065b */
[----:B------:R-:W-:Y:S01]  /*68c0*/  MOV R90, R90 ;  /* 0x0000005a005a7202 */ /* 0x000fe20000000f00 */
[----:B------:R-:W-:Y:S01]  /*68d0*/  SYNCS.ARRIVE.TRANS64.RED.A1T0 RZ, [UR5], RZ ;  /* 0x000000ffffff79a7 */ /* 0x000fe20008100405 */
[----:B------:R-:W-:Y:S01]  /*68e0*/  SHF.R.U64 R26, R26, 0x3, RZ ;  /* 0x000000031a1a7819 */ /* 0x000fe200000012ff */
[----:B------:R-:W-:Y:S01]  /*68f0*/  USHF.R.S32.HI UR10, URZ, 0x1f, UR60 ;  /* 0x0000001f3f0a7899 */ /* 0x000fe2000801143c */
[----:B------:R-:W-:Y:S01]  /*6900*/  SHF.R.U64 R91, R155, 0x3, RZ ;  /* 0x000000039b5b7819 */ /* 0x000fe200000012ff */
[----:B------:R-:W-:Y:S01]  /*6910*/  ULDC UR5, c[0x0][0xa88] ;  /* 0x0002a20000057ab9 */ /* 0x000fe20000000800 */
[----:B------:R-:W-:Y:S01]  /*6920*/  F2FP.BF16.F32.PACK_AB R6, R6, R7 ;  /* 0x000000070606723e */ /* 0x000fe200000010ff */
[----:B------:R-:W-:Y:S01]  /*6930*/  ULDC.64 UR8, c[0x0][0xae8] ;  /* 0x0002ba0000087ab9 */ /* 0x000fe20000000a00 */
[----:B------:R-:W-:-:S02]  /*6940*/  LOP3.LUT R86, R26, R41, RZ, 0x3c, !PT ;  /* 0x000000291a567212 */ /* 0x000fc400078e3cff */
[----:B------:R-:W-:Y:S02]  /*6950*/  F2FP.BF16.F32.PACK_AB R7, R36, R153 ;  /* 0x000000992407723e */ /* 0x000fe400000010ff */
[----:B------:R-:W-:Y:S02]  /*6960*/  LOP3.LUT R32, R45, 0x380, RZ, 0xc0, !PT ;  /* 0x000003802d207812 */ /* 0x000fe400078ec0ff */
[----:B------:R-:W-:Y:S02]  /*6970*/  LOP3.LUT R26, R29, 0x380, RZ, 0xc0, !PT ;  /* 0x000003801d1a7812 */ /* 0x000fe400078ec0ff */
[----:B------:R-:W-:Y:S02]  /*6980*/  LOP3.LUT R36, R91, R156, RZ, 0x3c, !PT ;  /* 0x0000009c5b247212 */ /* 0x000fe400078e3cff */
[----:B------:R-:W1:Y:S01]  /*6990*/  @P1 LDC R91, c[0x0][0xbec] ;  /* 0x0002fb00ff5b1b82 */ /* 0x000e620000000800 */
[----:B------:R-:W-:Y:S02]  /*69a0*/  SHF.R.U64 R32, R32, 0x3, RZ ;  /* 0x0000000320207819 */ /* 0x000fe400000012ff */
[----:B------:R-:W-:-:S02]  /*69b0*/  SHF.R.U64 R26, R26, 0x3, RZ ;  /* 0x000000031a1a7819 */ /* 0x000fc400000012ff */
[----:B------:R-:W-:Y:S02]  /*69c0*/  F2FP.BF16.F32.PACK_AB R4, R4, R5 ;  /* 0x000000050404723e */ /* 0x000fe400000010ff */
[----:B------:R-:W-:Y:S01]  /*69d0*/  F2FP.BF16.F32.PACK_AB R5, R151, R154 ;  /* 0x0000009a9705723e */ /* 0x000fe200000010ff */
[----:B------:R-:W-:Y:S01]  /*69e0*/  BAR.SYNC.DEFER_BLOCKING 0x1, 0x100 ;  /* 0x0044000000007b1d */ /* 0x000fe20000010000 */
[----:B------:R-:W-:Y:S02]  /*69f0*/  LOP3.LUT R78, R32, R45, RZ, 0x3c, !PT ;  /* 0x0000002d204e7212 */ /* 0x000fe400078e3cff */
[----:B------:R-:W-:Y:S02]  /*6a00*/  LOP3.LUT R70, R26, R29, RZ, 0x3c, !PT ;  /* 0x0000001d1a467212 */ /* 0x000fe400078e3cff */
[----:B------:R-:W-:-:S03]  /*6a10*/  LOP3.LUT R26, R31, 0x380, RZ, 0xc0, !PT ;  /* 0x000003801f1a7812 */ /* 0x000fc600078ec0ff */
[----:B------:R-:W2:Y:S01]  /*6a20*/  @P1 LDC R151, c[0x0][0xbf0] ;  /* 0x0002fc00ff971b82 */ /* 0x000ea20000000800 */
[----:B------:R-:W-:Y:S01]  /*6a30*/  MOV R74, R74 ;  /* 0x0000004a004a7202 */ /* 0x000fe20000000f00 */
[----:B------:R-:W-:Y:S01]  /*6a40*/  IMAD R75, RZ, RZ, -UR14 ;  /* 0x8000000eff4b7e24 */ /* 0x000fe2000f8e02ff */
[----:B------:R-:W-:Y:S02]  /*6a50*/  MOV R78, R78 ;  /* 0x0000004e004e7202 */ /* 0x000fe40000000f00 */
[----:B------:R-:W-:Y:S01]  /*6a60*/  SHF.R.U64 R26, R26, 0x3, RZ ;  /* 0x000000031a1a7819 */ /* 0x000fe200000012ff */
[----:B0-----:R-:W-:Y:S01]  /*6a70*/  IMAD R75, R158, R75, UR61 ;  /* 0x0000003d9e4b7e24 */ /* 0x001fe2000f8e024b */
[----:B------:R-:W-:Y:S02]  /*6a80*/  MOV R79, R82 ;  /* 0x00000052004f7202 */ /* 0x000fe40000000f00 */
[----:B------:R-:W-:Y:S02]  /*6a90*/  MOV R82, R66 ;  /* 0x0000004200527202 */ /* 0x000fe40000000f00 */
[----:B------:R-:W0:Y:S01]  /*6aa0*/  LDC.64 R66, c[0x0][0xb98] ;  /* 0x0002e600ff427b82 */ /* 0x000e220000000a00 */
[----:B------:R-:W-:-:S02]  /*6ab0*/  LOP3.LUT R29, R30, 0x380, RZ, 0xc0, !PT ;  /* 0x000003801e1d7812 */ /* 0x000fc400078ec0ff */
[----:B------:R-:W-:Y:S02]  /*6ac0*/  LOP3.LUT R58, R26, R31, RZ, 0x3c, !PT ;  /* 0x0000001f1a3a7212 */ /* 0x000fe400078e3cff */
[----:B------:R-:W-:Y:S02]  /*6ad0*/  LOP3.LUT R26, R35, 0x380, RZ, 0xc0, !PT ;  /* 0x00000380231a7812 */ /* 0x000fe400078ec0ff */
[----:B------:R-:W-:Y:S01]  /*6ae0*/  SHF.R.U64 R29, R29, 0x3, RZ ;  /* 0x000000031d1d7819 */ /* 0x000fe200000012ff */
[----:B------:R3:W-:Y:S01]  /*6af0*/  STSM.16.M88.4 [R90], R4 ;  /* 0x000000045a007844 */ /* 0x0007e20000000200 */
[----:B------:R-:W-:Y:S02]  /*6b00*/  LOP3.LUT R28, R37, 0x380, RZ, 0xc0, !PT ;  /* 0x00000380251c7812 */ /* 0x000fe400078ec0ff */
[----:B------:R-:W-:Y:S02]  /*6b10*/  SHF.R.U64 R26, R26, 0x3, RZ ;  /* 0x000000031a1a7819 */ /* 0x000fe400000012ff */
[----:B------:R-:W-:-:S02]  /*6b20*/  LOP3.LUT R54, R29, R30, RZ, 0x3c, !PT ;  /* 0x0000001e1d367212 */ /* 0x000fc400078e3cff */
[----:B------:R-:W-:Y:S02]  /*6b30*/  SHF.R.U64 R28, R28, 0x3, RZ ;  /* 0x000000031c1c7819 */ /* 0x000fe400000012ff */
[----:B------:R-:W-:Y:S02]  /*6b40*/  LOP3.LUT R32, R33, 0x380, RZ, 0xc0, !PT ;  /* 0x0000038021207812 */ /* 0x000fe400078ec0ff */
[----:B------:R-:W-:Y:S02]  /*6b50*/  LOP3.LUT R26, R26, R35, RZ, 0x3c, !PT ;  /* 0x000000231a1a7212 */ /* 0x000fe400078e3cff */
[C---:B------:R-:W-:Y:S02]  /*6b60*/  IADD3 R29, P4, R50.reuse, 0x1000, RZ ;  /* 0x00001000321d7810 */ /* 0x040fe40007f9e0ff */
[C---:B------:R-:W-:Y:S01]  /*6b70*/  IADD3 R31, P5, R50.reuse, 0x2000, RZ ;  /* 0x00002000321f7810 */ /* 0x040fe20007fbe0ff */
[----:B---3--:R-:W-:Y:S01]  /*6b80*/  IMAD R90, R75, 0x80, R196 ;  /* 0x000000804b5a7824 */ /* 0x008fe200078e02c4 */
[----:B------:R-:W-:-:S02]  /*6b90*/  IADD3 R35, P6, R50, 0x3000, RZ ;  /* 0x0000300032237810 */ /* 0x000fc40007fde0ff */
[----:B------:R-:W-:Y:S01]  /*6ba0*/  MOV R54, R54 ;  /* 0x0000003600367202 */ /* 0x000fe20000000f00 */
[----:B-1----:R-:W-:Y:S01]  /*6bb0*/  @P1 IMAD.HI.U32 R4, R90, R91, RZ ;  /* 0x0000005b5a041227 */ /* 0x002fe200078e00ff */
[----:B------:R-:W-:Y:S02]  /*6bc0*/  LOP3.LUT R56, R28, R37, RZ, 0x3c, !PT ;  /* 0x000000251c387212 */ /* 0x000fe400078e3cff */
[----:B------:R-:W-:Y:S01]  /*6bd0*/  SHF.R.U64 R32, R32, 0x3, RZ ;  /* 0x0000000320207819 */ /* 0x000fe200000012ff */
[----:B------:R-:W-:Y:S01]  /*6be0*/  IMAD.MOV.U32 R55, RZ, RZ, R90 ;  /* 0x000000ffff377224 */ /* 0x000fe200078e005a */
[----:B--2---:R-:W-:Y:S02]  /*6bf0*/  @P1 SHF.R.U32.HI R55, RZ, R151, R4 ;  /* 0x00000097ff371219 */ /* 0x004fe40000011604 */
[----:B------:R-:W-:Y:S02]  /*6c00*/  LOP3.LUT R28, R29, 0x380, RZ, 0xc0, !PT ;  /* 0x000003801d1c7812 */ /* 0x000fe400078ec0ff */
[----:B------:R-:W-:-:S02]  /*6c10*/  LOP3.LUT R30, R31, 0x380, RZ, 0xc0, !PT ;  /* 0x000003801f1e7812 */ /* 0x000fc400078ec0ff */
[----:B------:R-:W-:Y:S02]  /*6c20*/  LOP3.LUT R34, R35, 0x380, RZ, 0xc0, !PT ;  /* 0x0000038023227812 */ /* 0x000fe400078ec0ff */
[----:B------:R-:W-:Y:S02]  /*6c30*/  F2FP.BF16.F32.PACK_AB R6, R3, R120 ;  /* 0x000000780306723e */ /* 0x000fe400000010ff */
[----:B------:R-:W-:Y:S01]  /*6c40*/  MOV R53, UR7 ;  /* 0x0000000700357c02 */ /* 0x000fe20008000f00 */
[----:B------:R-:W-:Y:S01]  /*6c50*/  IMAD.U32 R53, RZ, RZ, UR6 ;  /* 0x00000006ff357e24 */ /* 0x000fe2000f8e00ff */
[----:B------:R-:W-:Y:S01]  /*6c60*/  LOP3.LUT R62, R32, R33, RZ, 0x3c, !PT ;  /* 0x00000021203e7212 */ /* 0x000fe200078e3cff */
[----:B------:R-:W-:Y:S01]  /*6c70*/  ULDC.64 UR6, c[0x0][0xb88] ;  /* 0x0002e20000067ab9 */ /* 0x000fe20000000a00 */
[----:B------:R-:W-:Y:S01]  /*6c80*/  LOP3.LUT R37, R50, 0x380, RZ, 0xc0, !PT ;  /* 0x0000038032257812 */ /* 0x000fe200078ec0ff */
[----:B0-----:R-:W-:Y:S01]  /*6c90*/  IMAD.WIDE.U32 R52, R66, UR60, R52 ;  /* 0x0000003c42347c25 */ /* 0x001fe2000f8e0034 */
[----:B------:R-:W-:-:S02]  /*6ca0*/  IADD3 R3, -R55, RZ, RZ ;  /* 0x000000ff37037210 */ /* 0x000fc40007ffe1ff */
[----:B------:R-:W-:Y:S02]  /*6cb0*/  SHF.R.U64 R28, R28, 0x3, RZ ;  /* 0x000000031c1c7819 */ /* 0x000fe400000012ff */
[----:B------:R-:W-:Y:S01]  /*6cc0*/  SHF.R.U64 R30, R30, 0x3, RZ ;  /* 0x000000031e1e7819 */ /* 0x000fe200000012ff */
[----:B------:R-:W-:Y:S01]  /*6cd0*/  IMAD R3, R94, R3, R90 ;  /* 0x000000035e037224 */ /* 0x000fe200078e025a */
[----:B------:R-:W-:Y:S02]  /*6ce0*/  SHF.R.U64 R34, R34, 0x3, RZ ;  /* 0x0000000322227819 */ /* 0x000fe400000012ff */
[----:B------:R-:W-:Y:S02]  /*6cf0*/  MOV R70, R70 ;  /* 0x0000004600467202 */ /* 0x000fe40000000f00 */
[----:B------:R-:W-:Y:S02]  /*6d00*/  F2FP.BF16.F32.PACK_AB R4, R0, R9 ;  /* 0x000000090004723e */ /* 0x000fe400000010ff */
[----:B------:R-:W-:-:S02]  /*6d10*/  F2FP.BF16.F32.PACK_AB R5, R143, R152 ;  /* 0x000000988f05723e */ /* 0x000fc400000010ff */
[----:B------:R-:W-:Y:S02]  /*6d20*/  F2FP.BF16.F32.PACK_AB R7, R145, R150 ;  /* 0x000000969107723e */ /* 0x000fe400000010ff */
[----:B------:R-:W-:Y:S02]  /*6d30*/  F2FP.BF16.F32.PACK_AB R8, R8, R11 ;  /* 0x0000000b0808723e */ /* 0x000fe400000010ff */
[----:B------:R-:W-:Y:S01]  /*6d40*/  SHF.R.U64 R37, R37, 0x3, RZ ;  /* 0x0000000325257819 */ /* 0x000fe200000012ff */
[----:B------:R-:W-:Y:S01]  /*6d50*/  STSM.16.M88.4 [R70], R4 ;  /* 0x0000000446007844 */ /* 0x000fe20000000200 */
[----:B------:R-:W-:Y:S02]  /*6d60*/  MOV R62, R62 ;  /* 0x0000003e003e7202 */ /* 0x000fe40000000f00 */
[----:B------:R-:W-:Y:S02]  /*6d70*/  F2FP.BF16.F32.PACK_AB R9, R146, R149 ;  /* 0x000000959209723e */ /* 0x000fe400000010ff */
[----:B------:R-:W-:-:S02]  /*6d80*/  F2FP.BF16.F32.PACK_AB R10, R10, R15 ;  /* 0x0000000f0a0a723e */ /* 0x000fc400000010ff */
[----:B------:R-:W-:Y:S02]  /*6d90*/  F2FP.BF16.F32.PACK_AB R11, R147, R148 ;  /* 0x00000094930b723e */ /* 0x000fe400000010ff */
[----:B------:R-:W-:Y:S01]  /*6da0*/  MOV R0, R26 ;  /* 0x0000001a00007202 */ /* 0x000fe20000000f00 */
[----:B------:R-:W-:Y:S01]  /*6db0*/  IMAD R26, R66, UR10, RZ ;  /* 0x0000000a421a7c24 */ /* 0x000fe2000f8e02ff */
[----:B------:R-:W-:Y:S01]  /*6dc0*/  LOP3.LUT R28, R28, R29, RZ, 0x3c, !PT ;  /* 0x0000001d1c1c7212 */ /* 0x000fe200078e3cff */
[--C-:B------:R-:W-:Y:S01]  /*6dd0*/  IMAD.X R29, RZ, RZ, R51.reuse, P4 ;  /* 0x000000ffff1d7224 */ /* 0x100fe200020e0633 */
[----:B------:R-:W-:Y:S01]  /*6de0*/  LOP3.LUT R30, R30, R31, RZ, 0x3c, !PT ;  /* 0x0000001f1e1e7212 */ /* 0x000fe200078e3cff */
[----:B------:R-:W-:Y:S01]  /*6df0*/  IMAD.X R31, RZ, RZ, R51, P5 ;  /* 0x000000ffff1f7224 */ /* 0x000fe200028e0633 */
[----:B------:R-:W-:Y:S01]  /*6e00*/  LOP3.LUT R34, R34, R35, RZ, 0x3c, !PT ;  /* 0x0000002322227212 */ /* 0x000fe200078e3cff */
[----:B------:R0:W-:Y:S01]  /*6e10*/  STSM.16.M88.4 [R62], R8 ;  /* 0x000000083e007844 */ /* 0x0001e20000000200 */
[----:B------:R-:W-:Y:S01]  /*6e20*/  IADD3.X R35, RZ, R51, RZ, P6, !PT ;  /* 0x00000033ff237210 */ /* 0x000fe200037fe4ff */
[----:B------:R-:W-:Y:S01]  /*6e30*/  IMAD R67, R67, UR60, R26 ;  /* 0x0000003c43437c24 */ /* 0x000fe2000f8e021a */
[----:B------:R-:W-:-:S02]  /*6e40*/  IADD3 R45, P2, R50, 0x6000, RZ ;  /* 0x00006000322d7810 */ /* 0x000fc40007f5e0ff */
[C---:B------:R-:W-:Y:S02]  /*6e50*/  IADD3 R49, P3, R50.reuse, 0x7000, RZ ;  /* 0x0000700032317810 */ /* 0x040fe40007f7e0ff */
[C---:B------:R-:W-:Y:S02]  /*6e60*/  IADD3 R33, P4, R50.reuse, 0x8000, RZ ;  /* 0x0000800032217810 */ /* 0x040fe40007f9e0ff */
[C---:B------:R-:W-:Y:S02]  /*6e70*/  IADD3 R41, P5, R50.reuse, 0x9000, RZ ;  /* 0x0000900032297810 */ /* 0x040fe40007fbe0ff */
[----:B------:R-:W-:Y:S02]  /*6e80*/  IADD3 R47, P6, R50, 0xa000, RZ ;  /* 0x0000a000322f7810 */ /* 0x000fe40007fde0ff */
[----:B------:R-:W-:Y:S02]  /*6e90*/  LOP3.LUT R50, R37, R50, RZ, 0x3c, !PT ;  /* 0x0000003225327212 */ /* 0x000fe400078e3cff */
[----:B------:R-:W-:-:S02]  /*6ea0*/  IADD3.X R37, RZ, R51, RZ, P0, !PT ;  /* 0x00000033ff257210 */ /* 0x000fc400007fe4ff */
[----:B0-----:R-:W-:Y:S02]  /*6eb0*/  SHF.R.S32.HI R9, RZ, 0x1f, R55 ;  /* 0x0000001fff097819 */ /* 0x001fe40000011437 */
[----:B------:R-:W-:Y:S02]  /*6ec0*/  SHF.R.S32.HI R8, RZ, 0x1f, R3 ;  /* 0x0000001fff087819 */ /* 0x000fe40000011403 */
[----:B------:R-:W-:Y:S01]  /*6ed0*/  IADD3 R52, P0, R55, R52, RZ ;  /* 0x0000003437347210 */ /* 0x000fe20007f1e0ff */
[----:B------:R-:W-:Y:S01]  /*6ee0*/  IMAD R55, R75, 0x80, R195 ;  /* 0x000000804b377824 */ /* 0x000fe200078e02c3 */
[----:B------:R-:W-:Y:S01]  /*6ef0*/  LOP3.LUT R48, R49, 0x380, RZ, 0xc0, !PT ;  /* 0x0000038031307812 */ /* 0x000fe200078ec0ff */
[----:B------:R-:W-:Y:S01]  /*6f00*/  IMAD R8, R8, UR6, RZ ;  /* 0x0000000608087c24 */ /* 0x000fe2000f8e02ff */
[----:B------:R-:W-:Y:S02]  /*6f10*/  F2FP.BF16.F32.PACK_AB R12, R12, R13 ;  /* 0x0000000d0c0c723e */ /* 0x000fe400000010ff */
[----:B------:R-:W-:-:S02]  /*6f20*/  IADD3.X R53, R9, R53, R67, P0, !PT ;  /* 0x0000003509357210 */ /* 0x000fc400007fe443 */
[----:B------:R-:W-:Y:S02]  /*6f30*/  F2FP.BF16.F32.PACK_AB R13, R130, R141 ;  /* 0x0000008d820d723e */ /* 0x000fe400000010ff */
[----:B------:R-:W-:Y:S01]  /*6f40*/  F2FP.BF16.F32.PACK_AB R14, R14, R25 ;  /* 0x000000190e0e723e */ /* 0x000fe200000010ff */
[----:B------:R-:W-:Y:S01]  /*6f50*/  IMAD.WIDE.U32 R52, R3, UR6, R52 ;  /* 0x0000000603347c25 */ /* 0x000fe2000f8e0034 */
[----:B------:R-:W-:Y:S02]  /*6f60*/  F2FP.BF16.F32.PACK_AB R15, R131, R144 ;  /* 0x00000090830f723e */ /* 0x000fe400000010ff */
[----:B------:R-:W-:Y:S02]  /*6f70*/  MOV R58, R58 ;  /* 0x0000003a003a7202 */ /* 0x000fe40000000f00 */
[----:B------:R-:W-:Y:S01]  /*6f80*/  F2FP.BF16.F32.PACK_AB R24, R24, R21 ;  /* 0x000000151818723e */ /* 0x000fe200000010ff */
[----:B------:R-:W-:Y:S01]  /*6f90*/  IMAD R21, R3, UR7, R8 ;  /* 0x0000000703157c24 */ /* 0x000fe2000f8e0208 */
[----:B------:R-:W-:Y:S01]  /*6fa0*/  F2FP.BF16.F32.PACK_AB R25, R128, R139 ;  /* 0x0000008b8019723e */ /* 0x000fe200000010ff */
[----:B------:R0:W-:Y:S01]  /*6fb0*/  STSM.16.M88.4 [R0], R12 ;  /* 0x0000000c00007844 */ /* 0x0001e20000000200 */
[----:B------:R-:W-:Y:S01]  /*6fc0*/  F2FP.BF16.F32.PACK_AB R26, R61, R60 ;  /* 0x0000003c3d1a723e */ /* 0x000fe200000010ff */
[----:B------:R-:W-:Y:S01]  /*6fd0*/  ULDC.64 UR6, c[0x0][0xb50] ;  /* 0x0002d40000067ab9 */ /* 0x000fe20000000a00 */
[----:B------:R-:W-:Y:S01]  /*6fe0*/  F2FP.BF16.F32.PACK_AB R27, R129, R142 ;  /* 0x0000008e811b723e */ /* 0x000fe200000010ff */
[----:B------:R-:W-:Y:S01]  /*6ff0*/  VIADD R3, R55, 0x8 ;  /* 0x0000000837037836 */ /* 0x000fe20000000000 */
[----:B------:R-:W-:-:S02]  /*7000*/  MOV R56, R56 ;  /* 0x0000003800387202 */ /* 0x000fc40000000f00 */
[----:B------:R-:W-:Y:S01]  /*7010*/  F2FP.BF16.F32.PACK_AB R4, R65, R64 ;  /* 0x000000404104723e */ /* 0x000fe200000010ff */
[----:B------:R-:W-:Y:S01]  /*7020*/  STSM.16.M88.4 [R58], R24 ;  /* 0x000000183a007844 */ /* 0x000fe20000000200 */
[----:B------:R-:W-:Y:S02]  /*7030*/  F2FP.BF16.F32.PACK_AB R5, R126, R137 ;  /* 0x000000897e05723e */ /* 0x000fe400000010ff */
[----:B------:R-:W-:Y:S02]  /*7040*/  F2FP.BF16.F32.PACK_AB R6, R69, R68 ;  /* 0x000000444506723e */ /* 0x000fe400000010ff */
[----:B------:R-:W-:Y:S02]  /*7050*/  F2FP.BF16.F32.PACK_AB R7, R127, R140 ;  /* 0x0000008c7f07723e */ /* 0x000fe400000010ff */
[----:B------:R-:W-:Y:S01]  /*7060*/  SHF.R.U64 R48, R48, 0x3, RZ ;  /* 0x0000000330307819 */ /* 0x000fe200000012ff */
[----:B0-----:R-:W-:Y:S01]  /*7070*/  IMAD R0, R94, UR5, RZ ;  /* 0x000000055e007c24 */ /* 0x001fe2000f8e02ff */
[----:B------:R-:W-:Y:S01]  /*7080*/  F2FP.BF16.F32.PACK_AB R8, R73, R72 ;  /* 0x000000484908723e */ /* 0x000fe200000010ff */
[----:B------:R0:W-:Y:S01]  /*7090*/  STSM.16.M88.4 [R56], R4 ;  /* 0x0000000438007844 */ /* 0x0001e20000000200 */
[----:B------:R-:W-:-:S02]  /*70a0*/  LOP3.LUT R48, R48, R49, RZ, 0x3c, !PT ;  /* 0x0000003130307212 */ /* 0x000fc400078e3cff */
[----:B------:R-:W-:Y:S02]  /*70b0*/  IADD3.X R49, RZ, R51, RZ, P3, !PT ;  /* 0x00000033ff317210 */ /* 0x000fe40001ffe4ff */
[----:B------:R-:W-:Y:S02]  /*70c0*/  LEA R12, P3, R52, UR6, 0x2 ;  /* 0x00000006340c7c11 */ /* 0x000fe4000f8610ff */
[----:B------:R-:W-:Y:S02]  /*70d0*/  F2FP.BF16.F32.PACK_AB R9, R125, R138 ;  /* 0x0000008a7d09723e */ /* 0x000fe400000010ff */
[----:B------:R-:W-:Y:S01]  /*70e0*/  F2FP.BF16.F32.PACK_AB R10, R77, R76 ;  /* 0x0000004c4d0a723e */ /* 0x000fe200000010ff */
[----:B------:R-:W-:Y:S01]  /*70f0*/  SHFL.IDX PT, R56, R12, RZ, 0x1c1f ;  /* 0x001c1fff0c387589 */ /* 0x000fe200000e0000 */
[----:B------:R-:W-:Y:S02]  /*7100*/  F2FP.BF16.F32.PACK_AB R11, R121, R136 ;  /* 0x00000088790b723e */ /* 0x000fe400000010ff */
[----:B------:R-:W-:Y:S01]  /*7110*/  F2FP.BF16.F32.PACK_AB R88, R89, R88 ;  /* 0x000000585958723e */ /* 0x000fe200000010ff */
[----:B------:R-:W-:Y:S01]  /*7120*/  SHFL.IDX PT, R58, R12, 0x1, 0x1c1f ;  /* 0x003c1f000c3a7f89 */ /* 0x000fe200000e0000 */
[----:B------:R-:W-:Y:S01]  /*7130*/  F2FP.BF16.F32.PACK_AB R96, R97, R96 ;  /* 0x000000606160723e */ /* 0x000fe200000010ff */
[----:B0-----:R-:W-:Y:S01]  /*7140*/  IMAD.IADD R5, R53, 0x1, R21 ;  /* 0x0000000135057824 */ /* 0x001fe200078e0215 */
[----:B------:R-:W-:Y:S01]  /*7150*/  F2FP.BF16.F32.PACK_AB R4, R81, R80 ;  /* 0x000000505104723e */ /* 0x000fe200000010ff */
[----:B------:R-:W-:Y:S01]  /*7160*/  STSM.16.M88.4 [R54], R8 ;  /* 0x0000000836007844 */ /* 0x000fe20000000200 */
[----:B------:R-:W-:-:S02]  /*7170*/  F2FP.BF16.F32.PACK_AB R6, R85, R84 ;  /* 0x000000545506723e */ /* 0x000fc400000010ff */
[----:B------:R-:W-:Y:S02]  /*7180*/  LEA.HI.X R52, R52, UR7, R5, 0x2, P3 ;  /* 0x0000000734347c11 */ /* 0x000fe400098f1405 */
[----:B------:R-:W-:Y:S02]  /*7190*/  F2FP.BF16.F32.PACK_AB R5, R122, R135 ;  /* 0x000000877a05723e */ /* 0x000fe400000010ff */
[----:B------:R-:W-:Y:S01]  /*71a0*/  F2FP.BF16.F32.PACK_AB R7, R123, R134 ;  /* 0x000000867b07723e */ /* 0x000fe200000010ff */
[----:B------:R-:W0:Y:S01]  /*71b0*/  SHFL.IDX PT, R57, R52, RZ, 0x1c1f ;  /* 0x001c1fff34397589 */ /* 0x000e2200000e0000 */
[----:B------:R-:W-:Y:S02]  /*71c0*/  MOV R86, R86 ;  /* 0x0000005600567202 */ /* 0x000fe40000000f00 */
[----:B------:R-:W-:Y:S01]  /*71d0*/  F2FP.BF16.F32.PACK_AB R89, R124, R133 ;  /* 0x000000857c59723e */ /* 0x000fe200000010ff */
[----:B------:R-:W-:Y:S01]  /*71e0*/  STSM.16.M88.4 [R82], R4 ;  /* 0x0000000452007844 */ /* 0x000fe20000000200 */
[----:B------:R-:W-:-:S02]  /*71f0*/  F2FP.BF16.F32.PACK_AB R90, R93, R92 ;  /* 0x0000005c5d5a723e */ /* 0x000fc400000010ff */
[----:B------:R-:W-:Y:S01]  /*7200*/  F2FP.BF16.F32.PACK_AB R91, R95, R132 ;  /* 0x000000845f5b723e */ /* 0x000fe200000010ff */
[----:B------:R-:W1:Y:S01]  /*7210*/  SHFL.IDX PT, R59, R52, 0x1, 0x1c1f ;  /* 0x003c1f00343b7f89 */ /* 0x000e6200000e0000 */
[----:B------:R-:W-:Y:S02]  /*7220*/  F2FP.BF16.F32.PACK_AB R97, R99, R98 ;  /* 0x000000626361723e */ /* 0x000fe400000010ff */
[----:B------:R-:W-:Y:S01]  /*7230*/  F2FP.BF16.F32.PACK_AB R104, R105, R104 ;  /* 0x000000686968723e */ /* 0x000fe200000010ff */
[----:B------:R-:W-:Y:S01]  /*7240*/  STSM.16.M88.4 [R86], R88 ;  /* 0x0000005856007844 */ /* 0x000fe20000000200 */
[----:B------:R-:W-:Y:S02]  /*7250*/  F2FP.BF16.F32.PACK_AB R98, R101, R100 ;  /* 0x000000646562723e */ /* 0x000fe400000010ff */
[----:B------:R-:W-:Y:S02]  /*7260*/  F2FP.BF16.F32.PACK_AB R99, R103, R102 ;  /* 0x000000666763723e */ /* 0x000fe400000010ff */
[----:B------:R-:W-:-:S02]  /*7270*/  F2FP.BF16.F32.PACK_AB R105, R107, R106 ;  /* 0x0000006a6b69723e */ /* 0x000fc400000010ff */
[----:B------:R-:W-:Y:S01]  /*7280*/  F2FP.BF16.F32.PACK_AB R112, R113, R112 ;  /* 0x000000707170723e */ /* 0x000fe200000010ff */
[----:B------:R-:W-:Y:S01]  /*7290*/  STSM.16.M88.4 [R79], R96 ;  /* 0x000000604f007844 */ /* 0x000fe20000000200 */
[----:B------:R-:W-:Y:S02]  /*72a0*/  F2FP.BF16.F32.PACK_AB R106, R109, R108 ;  /* 0x0000006c6d6a723e */ /* 0x000fe400000010ff */
[----:B------:R-:W-:Y:S02]  /*72b0*/  F2FP.BF16.F32.PACK_AB R107, R111, R110 ;  /* 0x0000006e6f6b723e */ /* 0x000fe400000010ff */
[----:B------:R-:W-:Y:S02]  /*72c0*/  F2FP.BF16.F32.PACK_AB R113, R115, R114 ;  /* 0x000000727371723e */ /* 0x000fe400000010ff */
[----:B------:R-:W-:Y:S01]  /*72d0*/  F2FP.BF16.F32.PACK_AB R114, R117, R116 ;  /* 0x000000747572723e */ /* 0x000fe200000010ff */
[----:B------:R-:W-:Y:S01]  /*72e0*/  STSM.16.M88.4 [R78], R104 ;  /* 0x000000684e007844 */ /* 0x000fe20000000200 */
[----:B------:R-:W-:-:S02]  /*72f0*/  F2FP.BF16.F32.PACK_AB R115, R119, R118 ;  /* 0x000000767773723e */ /* 0x000fc400000010ff */
[----:B------:R-:W-:Y:S02]  /*7300*/  LOP3.LUT R44, R45, 0x380, RZ, 0xc0, !PT ;  /* 0x000003802d2c7812 */ /* 0x000fe400078ec0ff */
[----:B------:R-:W-:Y:S01]  /*7310*/  LOP3.LUT P0, RZ, R192, 0x3, RZ, 0xc0, !PT ;  /* 0x00000003c0ff7812 */ /* 0x000fe2000780c0ff */
[----:B------:R-:W-:Y:S01]  /*7320*/  STSM.16.M88.4 [R74], R112 ;  /* 0x000000704a007844 */ /* 0x000fe20000000200 */
[----:B------:R-:W-:Y:S02]  /*7330*/  SHF.R.U64 R44, R44, 0x3, RZ ;  /* 0x000000032c2c7819 */ /* 0x000fe400000012ff */
[----:B------:R-:W-:Y:S02]  /*7340*/  LOP3.LUT R32, R33, 0x380, RZ, 0xc0, !PT ;  /* 0x0000038021207812 */ /* 0x000fe400078ec0ff */
[----:B------:R-:W-:Y:S01]  /*7350*/  LOP3.LUT R44, R44, R45, RZ, 0x3c, !PT ;  /* 0x0000002d2c2c7212 */ /* 0x000fe200078e3cff */
[----:B------:R-:W-:Y:S01]  /*7360*/  IMAD.X R45, RZ, RZ, R51, P2 ;  /* 0x000000ffff2d7224 */ /* 0x000fe200010e0633 */
[-C--:B------:R-:W-:Y:S01]  /*7370*/  ISETP.GE.OR P2, PT, R55, R0.reuse, P0 ;  /* 0x000000003700720c */ /* 0x080fe20000746670 */
[----:B------:R-:W-:Y:S01]  /*7380*/  BAR.SYNC.DEFER_BLOCKING 0x1, 0x100 ;  /* 0x0044000000007b1d */ /* 0x000fe20000010000 */
[----:B------:R-:W-:Y:S01]  /*7390*/  ISETP.GE.OR P0, PT, R3, R0, P0 ;  /* 0x000000000300720c */ /* 0x000fe20000706670 */
[----:B------:R-:W-:Y:S01]  /*73a0*/  UIMAD UR5, UR12, UR8, URZ ;  /* 0x000000080c0572a4 */ /* 0x000fe2000f8e023f */
[----:B------:R-:W-:Y:S01]  /*73b0*/  LOP3.LUT R40, R41, 0x380, RZ, 0xc0, !PT ;  /* 0x0000038029287812 */ /* 0x000fe200078ec0ff */
[----:B------:R-:W-:Y:S01]  /*73c0*/  UIMAD.WIDE.U32 UR6, UR11, UR8, URZ ;  /* 0x000000080b0672a5 */ /* 0x000fe2000f8e003f */
[----:B------:R-:W-:-:S03]  /*73d0*/  LOP3.LUT R46, R47, 0x380, RZ, 0xc0, !PT ;  /* 0x000003802f2e7812 */ /* 0x000fc600078ec0ff */
[----:B------:R-:W2:Y:S01]  /*73e0*/  @P1 LDC R3, c[0x0][0xbec] ;  /* 0x0002fb00ff031b82 */ /* 0x000ea20000000800 */
[----:B------:R-:W-:-:S03]  /*73f0*/  SHF.R.U64 R32, R32, 0x3, RZ ;  /* 0x0000000320207819 */ /* 0x000fc600000012ff */
[----:B0-----:R-:W-:Y:S01]  /*7400*/  @!P2 ST.E desc[UR36][R56.64], R20 ;  /* 0x000000143800a985 */ /* 0x001fe2000c101924 */
[----:B------:R-:W-:Y:S01]  /*7410*/  UIMAD UR5, UR11, UR9, UR5 ;  /* 0x000000090b0572a4 */ /* 0x000fe2000f8e0205 */
[----:B------:R-:W-:Y:S02]  /*7420*/  SHF.R.U64 R40, R40, 0x3, RZ ;  /* 0x0000000328287819 */ /* 0x000fe400000012ff */
[----:B-1----:R0:W-:Y:S01]  /*7430*/  @!P0 ST.E desc[UR36][R58.64], R2 ;  /* 0x000000023a008985 */ /* 0x0021e2000c101924 */
[----:B------:R-:W-:Y:S01]  /*7440*/  ULDC.64 UR8, c[0x0][0xaf0] ;  /* 0x0002bc0000087ab9 */ /* 0x000fe20000000a00 */
[----:B------:R-:W-:Y:S01]  /*7450*/  UIADD3 UR7, UR7, UR5, URZ ;  /* 0x0000000507077290 */ /* 0x000fe2000fffe03f */
[----:B------:R-:W-:Y:S01]  /*7460*/  SHF.R.U64 R46, R46, 0x3, RZ ;  /* 0x000000032e2e7819 */ /* 0x000fe200000012ff */
[----:B------:R1:W5:Y:S01]  /*7470*/  LD.E.128 R8, desc[UR36][R30.64] ;  /* 0x000000241e087980 */ /* 0x000362000c101d00 */
[----:B------:R-:W-:Y:S02]  /*7480*/  LOP3.LUT R32, R32, R33, RZ, 0x3c, !PT ;  /* 0x0000002120207212 */ /* 0x000fe400078e3cff */
[----:B------:R-:W-:Y:S01]  /*7490*/  LOP3.LUT R40, R40, R41, RZ, 0x3c, !PT ;  /* 0x0000002928287212 */ /* 0x000fe200078e3cff */
[----:B------:R3:W5:Y:S01]  /*74a0*/  LD.E.128 R24, desc[UR36][R28.64] ;  /* 0x000000241c187980 */ /* 0x000762000c101d00 */
[----:B0-----:R-:W-:Y:S01]  /*74b0*/  LEA R2, R19, R22, 0x5 ;  /* 0x0000001613027211 */ /* 0x001fe200078e28ff */
[----:B------:R-:W-:Y:S01]  /*74c0*/  UIMAD UR5, UR10, UR8, URZ ;  /* 0x000000080a0572a4 */ /* 0x000fe2000f8e023f */
[----:B-1----:R-:W0:Y:S01]  /*74d0*/  @P1 LDC R30, c[0x0][0xbf0] ;  /* 0x0002fc00ff1e1b82 */ /* 0x002e220000000800 */
[----:B------:R-:W-:Y:S01]  /*74e0*/  UIMAD.WIDE.U32 UR6, UR60, UR8, UR6 ;  /* 0x000000083c0672a5 */ /* 0x000fe2000f8e0006 */
[----:B------:R-:W-:Y:S01]  /*74f0*/  LOP3.LUT R46, R46, R47, RZ, 0x3c, !PT ;  /* 0x0000002f2e2e7212 */ /* 0x000fe200078e3cff */
[--C-:B------:R-:W-:Y:S01]  /*7500*/  IMAD.X R33, RZ, RZ, R51.reuse, P4 ;  /* 0x000000ffff217224 */ /* 0x100fe200020e0633 */
[----:B------:R-:W5:Y:S01]  /*7510*/  LD.E.128 R60, desc[UR36][R50.64] ;  /* 0x00000024323c7980 */ /* 0x000f62000c101d00 */
[----:B------:R-:W-:-:S03]  /*7520*/  IMAD.X R41, RZ, RZ, R51, P5 ;  /* 0x000000ffff297224 */ /* 0x000fc600028e0633 */
[----:B---3--:R-:W1:Y:S01]  /*7530*/  LDC.64 R28, c[0x0][0xae0] ;  /* 0x0002b800ff1c7b82 */ /* 0x008e620000000a00 */
[----:B------:R-:W-:Y:S01]  /*7540*/  IMAD R20, R75, 0x80, R2 ;  /* 0x000000804b147824 */ /* 0x000fe200078e0202 */
[----:B------:R-:W-:Y:S01]  /*7550*/  UIMAD UR5, UR60, UR9, UR5 ;  /* 0x000000093c0572a4 */ /* 0x000fe2000f8e0205 */
[----:B------:R-:W-:Y:S01]  /*7560*/  IMAD.X R47, RZ, RZ, R51, P6 ;  /* 0x000000ffff2f7224 */ /* 0x000fe200030e0633 */
[----:B------:R-:W5:Y:S01]  /*7570*/  LD.E.128 R4, desc[UR36][R34.64] ;  /* 0x0000002422047980 */ /* 0x000f62000c101d00 */
[----:B--2---:R-:W-:-:S03]  /*7580*/  @P1 IMAD.HI.U32 R3, R20, R3, RZ ;  /* 0x0000000314031227 */ /* 0x004fc600078e00ff */
[----:B------:R-:W5:Y:S01]  /*7590*/  LD.E.128 R80, desc[UR36][R38.64] ;  /* 0x0000002426507980 */ /* 0x000f62000c101d00 */
[----:B------:R-:W-:Y:S01]  /*75a0*/  IMAD.MOV.U32 R2, RZ, RZ, R20 ;  /* 0x000000ffff027224 */ /* 0x000fe200078e0014 */
[----:B------:R-:W-:Y:S02]  /*75b0*/  UIADD3 UR7, UR7, UR5, URZ ;  /* 0x0000000507077290 */ /* 0x000fe4000fffe03f */
[----:B------:R-:W5:Y:S01]  /*75c0*/  LD.E.128 R64, desc[UR36][R42.64] ;  /* 0x000000242a407980 */ /* 0x000f62000c101d00 */
[----:B0-----:R-:W-:-:S03]  /*75d0*/  @P1 SHF.R.U32.HI R2, RZ, R30, R3 ;  /* 0x0000001eff021219 */ /* 0x001fc60000011603 */
[----:B------:R-:W5:Y:S01]  /*75e0*/  LD.E.128 R52, desc[UR36][R44.64] ;  /* 0x000000242c347980 */ /* 0x000f62000c101d00 */
[--C-:B------:R-:W-:Y:S01]  /*75f0*/  SHF.R.S32.HI R3, RZ, 0x1f, R2.reuse ;  /* 0x0000001fff037819 */ /* 0x100fe20000011402 */
[----:B------:R-:W-:Y:S02]  /*7600*/  IMAD.MOV R21, RZ, RZ, -R2 ;  /* 0x000000ffff157224 */ /* 0x000fe400078e0a02 */
[----:B------:R-:W5:Y:S02]  /*7610*/  LD.E.128 R12, desc[UR36][R48.64] ;  /* 0x00000024300c7980 */ /* 0x000f64000c101d00 */
[-C--:B-1----:R-:W-:Y:S02]  /*7620*/  IMAD R3, R3, R28.reuse, RZ ;  /* 0x0000001c03037224 */ /* 0x082fe400078e02ff */
[----:B------:R0:W5:Y:S01]  /*7630*/  LD.E.128 R84, desc[UR36][R32.64] ;  /* 0x0000002420547980 */ /* 0x000162000c101d00 */
[----:B------:R-:W-:Y:S02]  /*7640*/  IMAD R21, R94, R21, R20 ;  /* 0x000000155e157224 */ /* 0x000fe400078e0214 */
[C---:B------:R-:W-:Y:S01]  /*7650*/  IMAD R29, R2.reuse, R29, R3 ;  /* 0x0000001d021d7224 */ /* 0x040fe200078e0203 */
[----:B------:R1:W5:Y:S01]  /*7660*/  LD.E.128 R76, desc[UR36][R40.64] ;  /* 0x00000024284c7980 */ /* 0x000362000c101d00 */
[----:B------:R-:W-:Y:S01]  /*7670*/  IMAD.WIDE.U32 R2, R2, R28, UR6 ;  /* 0x0000000602027e25 */ /* 0x000fe2000f8e001c */
[----:B------:R-:W-:Y:S01]  /*7680*/  SHF.R.S32.HI R20, RZ, 0x1f, R21 ;  /* 0x0000001fff147819 */ /* 0x000fe20000011415 */
[----:B------:R-:W-:Y:S01]  /*7690*/  ULDC.64 UR6, c[0x0][0xad8] ;  /* 0x0002b60000067ab9 */ /* 0x000fe20000000a00 */
[----:B------:R1:W5:Y:S04]  /*76a0*/  LD.E.128 R68, desc[UR36][R46.64] ;  /* 0x000000242e447980 */ /* 0x000368000c101d00 */
[----:B------:R1:W5:Y:S01]  /*76b0*/  LD.E.128 R56, desc[UR36][R36.64] ;  /* 0x0000002424387980 */ /* 0x000362000c101d00 */
[----:B------:R-:W-:Y:S01]  /*76c0*/  @!PT LDS RZ, [RZ] ;  /* 0x00000000fffff984 */ /* 0x000fe20000000800 */
[----:B------:R-:W-:Y:S01]  /*76d0*/  @!PT LDS RZ, [RZ] ;  /* 0x00000000fffff984 */ /* 0x000fe20000000800 */
[----:B------:R-:W-:Y:S01]  /*76e0*/  @!PT LDS RZ, [RZ] ;  /* 0x00000000fffff984 */ /* 0x000fe20000000800 */
[----:B------:R-:W-:Y:S01]  /*76f0*/  @!PT LDS RZ, [RZ] ;  /* 0x00000000fffff984 */ /* 0x000fe20000000800 */
[----:B------:R2:W-:Y:S06]  /*7700*/  MEMBAR.ALL.CTA ;  /* 0x0000000000007992 */ /* 0x0005ec0000008000 */
[----:B--2---:R-:W2:Y:S01]  /*7710*/  FENCE.VIEW.ASYNC.S ;  /* 0x00000000000073c6 */ /* 0x004ea20000000000 */
[----:B------:R-:W-:Y:S01]  /*7720*/  IADD3 R3, R3, R29, RZ ;  /* 0x0000001d03037210 */ /* 0x000fe20007ffe0ff */
[----:B------:R-:W-:-:S02]  /*7730*/  IMAD R20, R20, UR6, RZ ;  /* 0x0000000614147c24 */ /* 0x000fc4000f8e02ff */
[----:B------:R-:W-:Y:S01]  /*7740*/  IMAD R75, R75, 0x80, R22 ;  /* 0x000000804b4b7824 */ /* 0x000fe200078e0216 */
[----:B------:R-:W-:Y:S01]  /*7750*/  UIADD3 UR4, UR4, 0x30820, URZ ;  /* 0x0003082004047890 */ /* 0x000fe2000fffe03f */
[C---:B------:R-:W-:Y:S02]  /*7760*/  IMAD R31, R21.reuse, UR7, R20 ;  /* 0x00000007151f7c24 */ /* 0x040fe4000f8e0214 */
[----:B------:R-:W-:Y:S01]  /*7770*/  IMAD.WIDE.U32 R2, R21, UR6, R2 ;  /* 0x0000000615027c25 */ /* 0x000fe2000f8e0002 */
[----:B------:R-:W-:Y:S01]  /*7780*/  UIADD3 UR38, UR38, 0x1, URZ ;  /* 0x0000000126267890 */ /* 0x000fe2000fffe03f */
[----:B------:R-:W-:Y:S01]  /*7790*/  ISETP.GE.AND P2, PT, R75, R0, PT ;  /* 0x000000004b00720c */ /* 0x000fe20003f46270 */
[----:B------:R-:W-:Y:S01]  /*77a0*/  ULDC.64 UR6, c[0x0][0xa80] ;  /* 0x0002a00000067ab9 */ /* 0x000fe20000000a00 */
[----:B------:R-:W-:Y:S01]  /*77b0*/  UPRMT UR4, URZ, 0x654, UR4 ;  /* 0x000006543f047896 */ /* 0x000fe20008000004 */
[----:B------:R-:W-:Y:S01]  /*77c0*/  IADD3 R3, R3, R31, RZ ;  /* 0x0000001f03037210 */ /* 0x000fe20007ffe0ff */
[----:B------:R-:W-:Y:S01]  /*77d0*/  UISETP.NE.AND UP0, UPT, UR38, 0x2, UPT ;  /* 0x000000022600788c */ /* 0x000fe2000bf05270 */
[----:B0-----:R-:W-:Y:S01]  /*77e0*/  LEA R32, P3, R2, UR6, 0x1 ;  /* 0x0000000602207c11 */ /* 0x001fe2000f8608ff */
[----:B------:R-:W-:-:S02]  /*77f0*/  VIADD R21, R75, 0x40 ;  /* 0x000000404b157836 */ /* 0x000fc40000000000 */
[----:B------:R-:W-:Y:S01]  /*7800*/  USEL UR6, URZ, 0x1, UP0 ;  /* 0x000000013f067887 */ /* 0x000fe20008000000 */
[----:B------:R-:W-:Y:S01]  /*7810*/  LEA.HI.X R33, R2, UR7, R3, 0x1, P3 ;  /* 0x0000000702217c11 */ /* 0x000fe200098f0c03 */
[----:B------:R-:W-:Y:S01]  /*7820*/  ULDC UR5, c[0x0][0xc] ;  /* 0x0000030000057ab9 */ /* 0x000fe20000000800 */
[----:B------:R-:W-:Y:S01]  /*7830*/  VIADD R29, R75, 0x20 ;  /* 0x000000204b1d7836 */ /* 0x000fe20000000000 */
[-C--:B------:R-:W-:Y:S01]  /*7840*/  ISETP.GE.AND P1, PT, R21, R0.reuse, PT ;  /* 0x000000001500720c */ /* 0x080fe20003f26270 */
[----:B------:R-:W-:Y:S01]  /*7850*/  UIADD3 UR61, UR5, UR61, URZ ;  /* 0x0000003d053d7290 */ /* 0x000fe2000fffe03f */
[----:B--2---:R1:W0:Y:S01]  /*7860*/  SHFL.IDX PT, R20, R32, RZ, 0x181f ;  /* 0x00181fff20147589 */ /* 0x00422200000e0000 */
[----:B------:R-:W-:Y:S01]  /*7870*/  USEL UR38, UR38, URZ, UP0 ;  /* 0x0000003f26267287 */ /* 0x000fe20008000000 */
[----:B------:R-:W-:Y:S01]  /*7880*/  SYNCS.ARRIVE.TRANS64.RED.A1T0 RZ, [UR4], RZ ;  /* 0x000000ffffff79a7 */ /* 0x000fe20008100404 */
[----:B------:R-:W-:Y:S01]  /*7890*/  ULOP3.LUT UR39, UR39, UR6, URZ, 0x3c, !UPT ;  /* 0x0000000627277292 */ /* 0x000fe2000f8e3c3f */
[----:B------:R1:W2:Y:S01]  /*78a0*/  SHFL.IDX PT, R21, R33, RZ, 0x181f ;  /* 0x00181fff21157589 */ /* 0x0002a200000e0000 */
[----:B------:R-:W-:Y:S01]  /*78b0*/  BSSY B0, `(.L_x_31) ;  /* 0x000000f000007945 */ /* 0x000fe20003800000 */
[----:B------:R-:W-:-:S03]  /*78c0*/  ISETP.GE.AND P0, PT, R29, R0, PT ;  /* 0x000000001d00720c */ /* 0x000fc60003f06270 */
[----:B------:R-:W-:Y:S10]  /*78d0*/  @P2 BRA `(.L_x_32) ;  /* 0x0000000000302947 */ /* 0x000ff40003800000 */
[----:B------:R-:W-:Y:S02]  /*78e0*/  ULDC UR4, c[0x0][0xac8] ;  /* 0x0002b20000047ab9 */ /* 0x000fe40000000800 */
[----:B------:R-:W-:Y:S02]  /*78f0*/  ISETP.GE.AND P3, PT, R18, UR4, PT ;  /* 0x0000000412007c0c */ /* 0x000fe4000bf66270 */
[----:B------:R-:W-:Y:S02]  /*7900*/  ISETP.GE.AND P4, PT, R17, UR4, PT ;  /* 0x0000000411007c0c */ /* 0x000fe4000bf86270 */
[----:B------:R-:W-:-:S09]  /*7910*/  ISETP.GE.AND P2, PT, R16, UR4, PT ;  /* 0x0000000410007c0c */ /* 0x000fd2000bf46270 */
[-C--:B0-----:R-:W-:Y:S02]  /*7920*/  @!P3 LEA R28, P5, R18, R20.reuse, 0x1 ;  /* 0x00000014121cb211 */ /* 0x081fe400078a08ff */
[C---:B------:R-:W-:Y:S02]  /*7930*/  @!P4 LEA R30, P6, R17.reuse, R20, 0x1 ;  /* 0x00000014111ec211 */ /* 0x040fe400078c08ff */
[----:B--2---:R-:W-:Y:S01]  /*7940*/  @!P2 IMAD.WIDE R2, R16, 0x2, R20 ;  /* 0x000000021002a825 */ /* 0x004fe200078e0214 */
[-C--:B------:R-:W-:Y:S02]  /*7950*/  @!P3 LEA.HI.X R29, R18, R21.reuse, R201, 0x1, P5 ;  /* 0x00000015121db211 */ /* 0x080fe400028f0cc9 */
[----:B------:R-:W-:Y:S02]  /*7960*/  @!P4 LEA.HI.X R31, R17, R21, R200, 0x1, P6 ;  /* 0x00000015111fc211 */ /* 0x000fe400030f0cc8 */
[----:B-----5:R3:W-:Y:S04]  /*7970*/  @!P2 ST.E.128 desc[UR36][R2.64], R60 ;  /* 0x0000003c0200a985 */ /* 0x0207e8000c101d24 */
[----:B------:R3:W-:Y:S04]  /*7980*/  @!P3 ST.E.128 desc[UR36][R28.64], R80 ;  /* 0x000000501c00b985 */ /* 0x0007e8000c101d24 */
[----:B------:R3:W-:Y:S02]  /*7990*/  @!P4 ST.E.128 desc[UR36][R30.64], R84 ;  /* 0x000000541e00c985 */ /* 0x0007e4000c101d24 */
.L_x_32:
[----:B------:R-:W-:Y:S05]  /*79a0*/  BSYNC B0 ;  /* 0x0000000000007941 */ /* 0x000fea0003800000 */
.L_x_31:
[----:B--2---:R2:W4:Y:S01]  /*79b0*/  SHFL.IDX PT, R21, R33, 0x1, 0x181f ;  /* 0x00381f0021157f89 */ /* 0x00452200000e0000 */
[----:B------:R-:W-:Y:S03]  /*79c0*/  BSSY B0, `(.L_x_33) ;  /* 0x000000f000007945 */ /* 0x000fe60003800000 */
[----:B0-----:R2:W0:Y:S01]  /*79d0*/  SHFL.IDX PT, R20, R32, 0x1, 0x181f ;  /* 0x00381f0020147f89 */ /* 0x00142200000e0000 */
[----:B------:R-:W-:Y:S05]  /*79e0*/  @P0 BRA `(.L_x_34) ;  /* 0x0000000000300947 */ /* 0x000fea0003800000 */
[----:B------:R-:W-:Y:S02]  /*79f0*/  ULDC UR4, c[0x0][0xac8] ;  /* 0x0002b20000047ab9 */ /* 0x000fe40000000800 */
[----:B------:R-:W-:Y:S02]  /*7a00*/  ISETP.GE.AND P4, PT, R18, UR4, PT ;  /* 0x0000000412007c0c */ /* 0x000fe4000bf86270 */
[----:B------:R-:W-:Y:S02]  /*7a10*/  ISETP.GE.AND P5, PT, R17, UR4, PT ;  /* 0x0000000411007c0c */ /* 0x000fe4000bfa6270 */
[----:B------:R-:W-:-:S09]  /*7a20*/  ISETP.GE.AND P3, PT, R16, UR4, PT ;  /* 0x0000000410007c0c */ /* 0x000fd2000bf66270 */
[-C--:B0--3--:R-:W-:Y:S02]  /*7a30*/  @!P4 LEA R28, P0, R18, R20.reuse, 0x1 ;  /* 0x00000014121cc211 */ /* 0x089fe400078008ff */
[C---:B------:R-:W-:Y:S02]  /*7a40*/  @!P5 LEA R30, P2, R17.reuse, R20, 0x1 ;  /* 0x00000014111ed211 */ /* 0x040fe400078408ff */
[----:B----4-:R-:W-:Y:S01]  /*7a50*/  @!P3 IMAD.WIDE R2, R16, 0x2, R20 ;  /* 0x000000021002b825 */ /* 0x010fe200078e0214 */
[-C--:B------:R-:W-:Y:S02]  /*7a60*/  @!P4 LEA.HI.X R29, R18, R21.reuse, R201, 0x1, P0 ;  /* 0x00000015121dc211 */ /* 0x080fe400000f0cc9 */
[----:B------:R-:W-:Y:S02]  /*7a70*/  @!P5 LEA.HI.X R31, R17, R21, R200, 0x1, P2 ;  /* 0x00000015111fd211 */ /* 0x000fe400010f0cc8 */
[----:B-----5:R0:W-:Y:S04]  /*7a80*/  @!P3 ST.E.128 desc[UR36][R2.64], R24 ;  /* 0x000000180200b985 */ /* 0x0201e8000c101d24 */
[----:B------:R0:W-:Y:S04]  /*7a90*/  @!P4 ST.E.128 desc[UR36][R28.64], R64 ;  /* 0x000000401c00c985 */ /* 0x0001e8000c101d24 */
[----:B------:R0:W-:Y:S02]  /*7aa0*/  @!P5 ST.E.128 desc[UR36][R30.64], R76 ;  /* 0x0000004c1e00d985 */ /* 0x0001e4000c101d24 */
.L_x_34:
[----:B------:R-:W-:Y:S05]  /*7ab0*/  BSYNC B0 ;  /* 0x0000000000007941 */ /* 0x000fea0003800000 */
.L_x_33:
[----:B----4-:R4:W1:Y:S01]  /*7ac0*/  SHFL.IDX PT, R21, R33, 0x2, 0x181f ;  /* 0x00581f0021157f89 */ /* 0x01086200000e0000 */
[----:B------:R-:W-:Y:S03]  /*7ad0*/  BSSY B0, `(.L_x_35) ;  /* 0x000000f000007945 */ /* 0x000fe60003800000 */
[----:B0-----:R4:W0:Y:S01]  /*7ae0*/  SHFL.IDX PT, R20, R32, 0x2, 0x181f ;  /* 0x00581f0020147f89 */ /* 0x00182200000e0000 */
[----:B------:R-:W-:Y:S05]  /*7af0*/  @P1 BRA `(.L_x_36) ;  /* 0x0000000000301947 */ /* 0x000fea0003800000 */
[----:B------:R-:W-:Y:S02]  /*7b00*/  ULDC UR4, c[0x0][0xac8] ;  /* 0x0002b20000047ab9 */ /* 0x000fe40000000800 */
[----:B------:R-:W-:Y:S02]  /*7b10*/  ISETP.GE.AND P3, PT, R18, UR4, PT ;  /* 0x0000000412007c0c */ /* 0x000fe4000bf66270 */
[----:B------:R-:W-:Y:S02]  /*7b20*/  ISETP.GE.AND P4, PT, R17, UR4, PT ;  /* 0x0000000411007c0c */ /* 0x000fe4000bf86270 */
[----:B------:R-:W-:-:S09]  /*7b30*/  ISETP.GE.AND P2, PT, R16, UR4, PT ;  /* 0x0000000410007c0c */ /* 0x000fd2000bf46270 */
[-C--:B0----5:R-:W-:Y:S02]  /*7b40*/  @!P3 LEA R24, P0, R18, R20.reuse, 0x1 ;  /* 0x000000141218b211 */ /* 0x0a1fe400078008ff */
[C---:B------:R-:W-:Y:S02]  /*7b50*/  @!P4 LEA R26, P1, R17.reuse, R20, 0x1 ;  /* 0x00000014111ac211 */ /* 0x040fe400078208ff */
[----:B-1-3--:R-:W-:Y:S01]  /*7b60*/  @!P2 IMAD.WIDE R2, R16, 0x2, R20 ;  /* 0x000000021002a825 */ /* 0x00afe200078e0214 */
[-C--:B------:R-:W-:Y:S02]  /*7b70*/  @!P3 LEA.HI.X R25, R18, R21.reuse, R201, 0x1, P0 ;  /* 0x000000151219b211 */ /* 0x080fe400000f0cc9 */
[----:B------:R-:W-:Y:S02]  /*7b80*/  @!P4 LEA.HI.X R27, R17, R21, R200, 0x1, P1 ;  /* 0x00000015111bc211 */ /* 0x000fe400008f0cc8 */
[----:B------:R0:W-:Y:S04]  /*7b90*/  @!P2 ST.E.128 desc[UR36][R2.64], R8 ;  /* 0x000000080200a985 */ /* 0x0001e8000c101d24 */
[----:B------:R0:W-:Y:S04]  /*7ba0*/  @!P3 ST.E.128 desc[UR36][R24.64], R52 ;  /* 0x000000341800b985 */ /* 0x0001e8000c101d24 */
[----:B------:R0:W-:Y:S02]  /*7bb0*/  @!P4 ST.E.128 desc[UR36][R26.64], R68 ;  /* 0x000000441a00c985 */ /* 0x0001e4000c101d24 */
.L_x_36:
[----:B------:R-:W-:Y:S05]  /*7bc0*/  BSYNC B0 ;  /* 0x0000000000007941 */ /* 0x000fea0003800000 */
.L_x_35:
[----:B------:R-:W-:Y:S01]  /*7bd0*/  R2UR UR4, R23 ;  /* 0x00000000170472ca */ /* 0x000fe200000e0000 */
[----:B0--3--:R-:W-:Y:S01]  /*7be0*/  VIADD R3, R75, 0x60 ;  /* 0x000000604b037836 */ /* 0x009fe20000000000 */
[----:B-----5:R0:W3:Y:S01]  /*7bf0*/  SHFL.IDX PT, R9, R33, 0x3, 0x181f ;  /* 0x00781f0021097f89 */ /* 0x0200e200000e0000 */
[----:B------:R-:W-:Y:S03]  /*7c00*/  BSSY B0, `(.L_x_37) ;  /* 0x0000012000007945 */ /* 0x000fe60003800000 */
[----:B------:R-:W-:Y:S01]  /*7c10*/  ISETP.GE.AND P0, PT, R3, R0, PT ;  /* 0x000000000300720c */ /* 0x000fe20003f06270 */
[----:B------:R0:W0:Y:S06]  /*7c20*/  SHFL.IDX PT, R8, R32, 0x3, 0x181f ;  /* 0x00781f0020087f89 */ /* 0x00002c00000e0000 */
[----:B------:R-:W-:-:S06]  /*7c30*/  UIADD3 UR4, UR4, 0x1, URZ ;  /* 0x0000000104047890 */ /* 0x000fcc000fffe03f */
[----:B------:R-:W-:Y:S01]  /*7c40*/  IMAD.U32 R23, RZ, RZ, UR4 ;  /* 0x00000004ff177e24 */ /* 0x000fe2000f8e00ff */
[----:B------:R-:W-:Y:S06]  /*7c50*/  @P0 BRA `(.L_x_38) ;  /* 0x0000000000300947 */ /* 0x000fec0003800000 */
[----:B------:R-:W-:Y:S02]  /*7c60*/  ULDC UR4, c[0x0][0xac8] ;  /* 0x0002b20000047ab9 */ /* 0x000fe40000000800 */
[----:B------:R-:W-:Y:S02]  /*7c70*/  ISETP.GE.AND P3, PT, R18, UR4, PT ;  /* 0x0000000412007c0c */ /* 0x000fe4000bf66270 */
[----:B------:R-:W-:Y:S02]  /*7c80*/  ISETP.GE.AND P4, PT, R17, UR4, PT ;  /* 0x0000000411007c0c */ /* 0x000fe4000bf86270 */
[----:B------:R-:W-:-:S09]  /*7c90*/  ISETP.GE.AND P2, PT, R16, UR4, PT ;  /* 0x0000000410007c0c */ /* 0x000fd2000bf46270 */
[-C--:B0-----:R-:W-:Y:S02]  /*7ca0*/  @!P3 LEA R10, P0, R18, R8.reuse, 0x1 ;  /* 0x00000008120ab211 */ /* 0x081fe400078008ff */
[C---:B------:R-:W-:Y:S02]  /*7cb0*/  @!P4 LEA R20, P1, R17.reuse, R8, 0x1 ;  /* 0x000000081114c211 */ /* 0x040fe400078208ff */
[----:B---3--:R-:W-:Y:S01]  /*7cc0*/  @!P2 IMAD.WIDE R2, R16, 0x2, R8 ;  /* 0x000000021002a825 */ /* 0x008fe200078e0208 */
[-C--:B------:R-:W-:Y:S02]  /*7cd0*/  @!P3 LEA.HI.X R11, R18, R9.reuse, R201, 0x1, P0 ;  /* 0x00000009120bb211 */ /* 0x080fe400000f0cc9 */
[----:B-1----:R-:W-:Y:S02]  /*7ce0*/  @!P4 LEA.HI.X R21, R17, R9, R200, 0x1, P1 ;  /* 0x000000091115c211 */ /* 0x002fe400008f0cc8 */
[----:B------:R0:W-:Y:S04]  /*7cf0*/  @!P2 ST.E.128 desc[UR36][R2.64], R4 ;  /* 0x000000040200a985 */ /* 0x0001e8000c101d24 */
[----:B------:R0:W-:Y:S04]  /*7d00*/  @!P3 ST.E.128 desc[UR36][R10.64], R12 ;  /* 0x0000000c0a00b985 */ /* 0x0001e8000c101d24 */
[----:B------:R0:W-:Y:S02]  /*7d10*/  @!P4 ST.E.128 desc[UR36][R20.64], R56 ;  /* 0x000000381400c985 */ /* 0x0001e4000c101d24 */
.L_x_38:
[----:B------:R-:W-:Y:S05]  /*7d20*/  BSYNC B0 ;  /* 0x0000000000007941 */ /* 0x000fea0003800000 */
.L_x_37:
[----:B------:R-:W5:Y:S02]  /*7d30*/  LDC R0, c[0x0][0xc34] ;  /* 0x00030d00ff007b82 */ /* 0x000f640000000800 */
[----:B-----5:R-:W-:-:S13]  /*7d40*/  ISETP.LE.AND P0, PT, R0, UR61, PT ;  /* 0x0000003d00007c0c */ /* 0x020fda000bf03270 */
[----:B------:R-:W-:Y:S05]  /*7d50*/  @!P0 BRA `(.L_x_39) ;  /* 0xffffff8c00ec8947 */ /* 0x000fea000383ffff */
[----:B------:R-:W-:Y:S05]  /*7d60*/  EXIT ;  /* 0x000000000000794d */ /* 0x000fea0003800000 */
.L_x_5:
[----:B------:R-:W-:-:S08]  /*7d70*/  NOP ;  /* 0x0000000000007918 */ /* 0x000fd00000000000 */
[----:B0-----:R-:W0:-:S00]  /*7d80*/  USETMAXREG.DEALLOC.CTAPOOL 0x28 ;  /* 0x00000028000079c8 */ /* 0x001e0000080e0500 */
[----:B------:R-:W1:Y:S01]  /*7d90*/  S2UR UR9, SR_CTAID.X ;  /* 0x00000000000979c3 */ /* 0x000e620000002500 */
[----:B0-----:R-:W-:Y:S01]  /*7da0*/  IMAD.MOV.U32 R0, RZ, RZ, 0x1 ;  /* 0x00000001ff007424 */ /* 0x001fe200078e00ff */
[----:B------:R-:W-:Y:S01]  /*7db0*/  MOV R22, RZ ;  /* 0x000000ff00167202 */ /* 0x000fe20000000f00 */
[----:B------:R-:W-:-:S05]  /*7dc0*/  IMAD.MOV.U32 R25, RZ, RZ, 0x1 ;  /* 0x00000001ff197424 */ /* 0x000fca00078e00ff */
[----:B------:R-:W1:Y:S02]  /*7dd0*/  LDC R2, c[0x0][0xc34] ;  /* 0x00030d00ff027b82 */ /* 0x000e640000000800 */
[----:B-1----:R-:W-:-:S13]  /*7de0*/  ISETP.LE.AND P0, PT, R2, UR9, PT ;  /* 0x0000000902007c0c */ /* 0x002fda000bf03270 */
[----:B------:R-:W-:Y:S05]  /*7df0*/  @P0 BRA `(.L_x_40) ;  /* 0x0000003400680947 */ /* 0x000fea0003800000 */
[----:B------:R-:W2:Y:S01]  /*7e00*/  LDL R4, [R1+0x4] ;  /* 0x0000040001047983 */ /* 0x000ea20000100800 */
[----:B------:R-:W-:Y:S01]  /*7e10*/  IMAD.SHL.U32 R27, R3, 0x8, RZ ;  /* 0x00000008031b7824 */ /* 0x000fe200078e00ff */
[----:B------:R-:W-:Y:S01]  /*7e20*/  ULDC.64 UR6, c[0x0][0x2f0] ;  /* 0x0000bc0000067ab9 */ /* 0x000fe20000000a00 */
[----:B------:R-:W-:Y:S01]  /*7e30*/  ULDC UR8, c[0x0][0x2b8] ;  /* 0x0000ae0000087ab9 */ /* 0x000fe20000000800 */
[----:B------:R-:W-:Y:S01]  /*7e40*/  LOP3.LUT R16, R16, 0xfffffffd, RZ, 0xc0, !PT ;  /* 0xfffffffd10107812 */ /* 0x000fe200078ec0ff */
[----:B------:R-:W-:Y:S01]  /*7e50*/  ULDC.64 UR4, c[0x0][0x418] ;  /* 0x0001060000047ab9 */ /* 0x000fe20000000a00 */
[C---:B------:R-:W-:Y:S01]  /*7e60*/  LOP3.LUT R0, R27.reuse, 0x1f8, RZ, 0xc0, !PT ;  /* 0x000001f81b007812 */ /* 0x040fe200078ec0ff */
[----:B------:R-:W-:Y:S01]  /*7e70*/  UISETP.NE.U32.AND UP0, UPT, UR4, URZ, UPT ;  /* 0x0000003f0400728c */ /* 0x000fe2000bf05070 */
[----:B------:R-:W-:Y:S01]  /*7e80*/  LOP3.LUT R37, R27, 0x38, RZ, 0xc0, !PT ;  /* 0x000000381b257812 */ /* 0x000fe200078ec0ff */
[----:B------:R0:W-:Y:S01]  /*7e90*/  STL [R1], RZ ;  /* 0x000000ff01007387 */ /* 0x0001e20000100800 */
[----:B------:R-:W-:Y:S01]  /*7ea0*/  LOP3.LUT R0, R0, 0x38, R3, 0x78, !PT ;  /* 0x0000003800007812 */ /* 0x000fe200078e7803 */
[----:B------:R-:W-:Y:S01]  /*7eb0*/  UISETP.NE.AND.EX UP0, UPT, UR5, URZ, UPT, UP0 ;  /* 0x0000003f0500728c */ /* 0x000fe2000bf05300 */
[C---:B------:R-:W-:Y:S01]  /*7ec0*/  LOP3.LUT R2, R37.reuse, 0x80, RZ, 0xfc, !PT ;  /* 0x0000008025027812 */ /* 0x040fe200078efcff */
[----:B------:R-:W-:Y:S01]  /*7ed0*/  ULDC UR4, c[0x0][0x424] ;  /* 0x0001090000047ab9 */ /* 0x000fe20000000800 */
[----:B------:R-:W-:Y:S01]  /*7ee0*/  LOP3.LUT R27, R0, 0x200, R27, 0xf8, !PT ;  /* 0x00000200001b7812 */ /* 0x000fe200078ef81b */
[----:B------:R-:W-:Y:S01]  /*7ef0*/  USEL UR4, UR4, 0x1, UP0 ;  /* 0x0000000104047887 */ /* 0x000fe20008000000 */
[----:B------:R-:W-:Y:S01]  /*7f00*/  LOP3.LUT R0, R37, 0x40, RZ, 0xfc, !PT ;  /* 0x0000004025007812 */ /* 0x000fe200078efcff */
[----:B------:R-:W-:Y:S01]  /*7f10*/  UMOV UR39, 0x400 ;  /* 0x0000040000277882 */ /* 0x000fe20000000000 */
[----:B------:R-:W-:Y:S01]  /*7f20*/  SHF.R.U32.HI R34, RZ, 0x3, R3 ;  /* 0x00000003ff227819 */ /* 0x000fe20000011603 */
[----:B------:R-:W-:Y:S01]  /*7f30*/  UIMAD UR38, UR4, UR6, URZ ;  /* 0x00000006042672a4 */ /* 0x000fe2000f8e023f */
[C---:B------:R-:W-:Y:S01]  /*7f40*/  ISETP.GE.AND P2, PT, R0.reuse, UR7, PT ;  /* 0x0000000700007c0c */ /* 0x040fe2000bf46270 */
[----:B------:R-:W-:Y:S01]  /*7f50*/  IMAD.SHL.U32 R3, R3, 0x10, RZ ;  /* 0x0000001003037824 */ /* 0x000fe200078e00ff */
[C---:B------:R-:W-:Y:S01]  /*7f60*/  ISETP.GE.AND P1, PT, R0.reuse, UR8, PT ;  /* 0x0000000800007c0c */ /* 0x040fe2000bf26270 */
[----:B------:R-:W-:Y:S01]  /*7f70*/  UIADD3 UR4, UR38, 0x5f, URZ ;  /* 0x0000005f26047890 */ /* 0x000fe2000fffe03f */
[----:B------:R-:W-:Y:S01]  /*7f80*/  ISETP.GE.AND P0, PT, R0, UR7, PT ;  /* 0x0000000700007c0c */ /* 0x000fe2000bf06270 */
[----:B------:R-:W1:Y:S01]  /*7f90*/  S2UR UR6, SR_CgaCtaId ;  /* 0x00000000000679c3 */ /* 0x000e620000008800 */
[----:B------:R-:W-:Y:S01]  /*7fa0*/  LOP3.LUT R34, R34, 0xf, RZ, 0xc0, !PT ;  /* 0x0000000f22227812 */ /* 0x000fe200078ec0ff */
[----:B------:R-:W-:Y:S01]  /*7fb0*/  UIMAD.WIDE UR4, UR4, 0x2aaaaaab, URZ ;  /* 0x2aaaaaab040478a5 */ /* 0x000fe2000f8e023f */
[----:B------:R-:W-:Y:S01]  /*7fc0*/  IMAD.U32 R36, RZ, RZ, UR9 ;  /* 0x00000009ff247e24 */ /* 0x000fe2000f8e00ff */
[----:B------:R-:W-:Y:S01]  /*7fd0*/  ULDC UR40, c[0x0][0x448] ;  /* 0x0001120000287ab9 */ /* 0x000fe20000000800 */
[----:B------:R-:W-:Y:S01]  /*7fe0*/  LOP3.LUT R26, R34, 0x70, R3, 0xf8, !PT ;  /* 0x00000070221a7812 */ /* 0x000fe200078ef803 */
[----:B------:R-:W-:Y:S01]  /*7ff0*/  USHF.R.U32.HI UR4, URZ, 0x1f, UR5 ;  /* 0x0000001f3f047899 */ /* 0x000fe20008011605 */
[----:B------:R-:W-:Y:S01]  /*8000*/  IMAD.MOV.U32 R25, RZ, RZ, 0x1 ;  /* 0x00000001ff197424 */ /* 0x000fe200078e00ff */
[----:B------:R-:W-:Y:S01]  /*8010*/  @P2 LOP3.LUT R16, R16, 0x2, RZ, 0xfc, !PT ;  /* 0x0000000210102812 */ /* 0x000fe200078efcff */
[----:B------:R-:W-:Y:S01]  /*8020*/  IMAD.MOV.U32 R22, RZ, RZ, RZ ;  /* 0x000000ffff167224 */ /* 0x000fe200078e00ff */
[----:B------:R-:W-:Y:S01]  /*8030*/  ULEA.HI.SX32 UR5, UR5, UR4, 0x1c ;  /* 0x0000000405057291 */ /* 0x000fe2000f8fe23f */
[----:B------:R-:W-:Y:S01]  /*8040*/  ISETP.GE.AND P2, PT, R37, UR7, PT ;  /* 0x0000000725007c0c */ /* 0x000fe2000bf46270 */
[----:B------:R-:W-:Y:S01]  /*8050*/  ULDC UR44, c[0x0][0xc] ;  /* 0x00000300002c7ab9 */ /* 0x000fe20000000800 */
[----:B------:R-:W-:Y:S01]  /*8060*/  LOP3.LUT R16, R16, 0xfffffbff, RZ, 0xc0, !PT ;  /* 0xfffffbff10107812 */ /* 0x000fe200078ec0ff */
[----:B------:R-:W-:Y:S01]  /*8070*/  UIADD3 UR43, UR5, -0x1, URZ ;  /* 0xffffffff052b7890 */ /* 0x000fe2000fffe03f */
[----:B------:R-:W-:-:S02]  /*8080*/  ULDC UR4, c[0x0][0x288] ;  /* 0x0000a20000047ab9 */ /* 0x000fc40000000800 */
[----:B------:R-:W-:Y:S01]  /*8090*/  @P1 LOP3.LUT R16, R16, 0x400, RZ, 0xfc, !PT ;  /* 0x0000040010101812 */ /* 0x000fe200078efcff */
[----:B------:R-:W-:Y:S01]  /*80a0*/  UIMAD UR40, UR40, UR4, URZ ;  /* 0x00000004282872a4 */ /* 0x000fe2000f8e023f */
[----:B------:R-:W-:Y:S01]  /*80b0*/  ISETP.GE.AND P1, PT, R2, UR8, PT ;  /* 0x0000000802007c0c */ /* 0x000fe2000bf26270 */
[----:B------:R-:W-:Y:S01]  /*80c0*/  UIADD3 UR41, UR5, -0x2, URZ ;  /* 0xfffffffe05297890 */ /* 0x000fe2000fffe03f */
[----:B------:R-:W-:Y:S02]  /*80d0*/  LOP3.LUT R16, R16, 0xffffffef, RZ, 0xc0, !PT ;  /* 0xffffffef10107812 */ /* 0x000fe400078ec0ff */
[----:B------:R-:W-:Y:S01]  /*80e0*/  MOV R3, UR43 ;  /* 0x0000002b00037c02 */ /* 0x000fe20008000f00 */
[----:B-1----:R-:W-:Y:S01]  /*80f0*/  ULEA UR39, UR6, UR39, 0x18 ;  /* 0x0000002706277291 */ /* 0x002fe2000f8ec03f */
[----:B------:R-:W-:Y:S01]  /*8100*/  @P0 LOP3.LUT R16, R16, 0x10, RZ, 0xfc, !PT ;  /* 0x0000001010100812 */ /* 0x000fe200078efcff */
[----:B------:R-:W-:Y:S01]  /*8110*/  UIMAD UR6, UR43, -0x60, UR38 ;  /* 0xffffffa02b0678a4 */ /* 0x000fe2000f8e0226 */
[----:B------:R-:W-:-:S02]  /*8120*/  ISETP.GE.AND P0, PT, R2, UR7, PT ;  /* 0x0000000702007c0c */ /* 0x000fc4000bf06270 */
[----:B------:R-:W-:Y:S02]  /*8130*/  LOP3.LUT R16, R16, 0xfffffffe, RZ, 0xc0, !PT ;  /* 0xfffffffe10107812 */ /* 0x000fe400078ec0ff */
[----:B------:R-:W-:Y:S02]  /*8140*/  LEA R0, R27, UR39, 0x1 ;  /* 0x000000271b007c11 */ /* 0x000fe4000f8e08ff */
[----:B------:R-:W-:-:S07]  /*8150*/  IADD3 R33, -R34, UR6, RZ ;  /* 0x0000000622217c10 */ /* 0x000fce000fffe1ff */
[----:B------:R-:W-:Y:S02]  /*8160*/  @P0 LOP3.LUT R16, R16, 0x1, RZ, 0xfc, !PT ;  /* 0x0000000110100812 */ /* 0x000fe400078efcff */
[----:B------:R-:W-:Y:S02]  /*8170*/  ISETP.GE.AND P0, PT, R2, UR7, PT ;  /* 0x0000000702007c0c */ /* 0x000fe4000bf06270 */
[----:B------:R-:W-:-:S04]  /*8180*/  LOP3.LUT R16, R16, 0xfffffdff, RZ, 0xc0, !PT ;  /* 0xfffffdff10107812 */ /* 0x000fc800078ec0ff */
[----:B------:R-:W-:Y:S02]  /*8190*/  @P1 LOP3.LUT R16, R16, 0x200, RZ, 0xfc, !PT ;  /* 0x0000020010101812 */ /* 0x000fe400078efcff */
[----:B------:R-:W-:Y:S02]  /*81a0*/  ISETP.GE.AND P1, PT, R37, UR7, PT ;  /* 0x0000000725007c0c */ /* 0x000fe4000bf26270 */
[----:B------:R-:W-:-:S04]  /*81b0*/  LOP3.LUT R16, R16, 0xfffffff7, RZ, 0xc0, !PT ;  /* 0xfffffff710107812 */ /* 0x000fc800078ec0ff */
[----:B------:R-:W-:-:S04]  /*81c0*/  @P0 LOP3.LUT R16, R16, 0x8, RZ, 0xfc, !PT ;  /* 0x0000000810100812 */ /* 0x000fc800078efcff */
[----:B------:R-:W-:Y:S02]  /*81d0*/  LOP3.LUT R16, R16, 0xfffffeff, RZ, 0xc0, !PT ;  /* 0xfffffeff10107812 */ /* 0x000fe400078ec0ff */
[----:B--2---:R-:W-:Y:S01]  /*81e0*/  R2UR UR10, R4 ;  /* 0x00000000040a72ca */ /* 0x004fe200000e0000 */
[----:B------:R-:W-:-:S05]  /*81f0*/  IMAD R4, R3, 0x60, R26 ;  /* 0x0000006003047824 */ /* 0x000fca00078e021a */
[----:B------:R-:W-:-:S04]  /*8200*/  ISETP.GE.AND P0, PT, R4, UR38, PT ;  /* 0x0000002604007c0c */ /* 0x000fc8000bf06270 */
[----:B------:R-:W-:-:S03]  /*8210*/  ISETP.LT.U32.AND P0, PT, R26, 0x60, !P0 ;  /* 0x000000601a00780c */ /* 0x000fc60004701070 */
[----:B------:R-:W-:-:S10]  /*8220*/  ULOP3.LUT UR42, UR10, 0x2, URZ, 0xfc, !UPT ;  /* 0x000000020a2a7892 */ /* 0x000fd4000f8efc3f */
[----:B------:R-:W-:Y:S02]  /*8230*/  @P0 LOP3.LUT R16, R16, 0x100, RZ, 0xfc, !PT ;  /* 0x0000010010100812 */ /* 0x000fe400078efcff */
[----:B------:R-:W-:Y:S02]  /*8240*/  ISETP.GE.AND P0, PT, R37, UR8, PT ;  /* 0x0000000825007c0c */ /* 0x000fe4000bf06270 */
[----:B------:R-:W-:-:S04]  /*8250*/  LOP3.LUT R16, R16, 0xfffffffb, RZ, 0xc0, !PT ;  /* 0xfffffffb10107812 */ /* 0x000fc800078ec0ff */
[----:B------:R-:W-:-:S04]  /*8260*/  @P2 LOP3.LUT R16, R16, 0x4, RZ, 0xfc, !PT ;  /* 0x0000000410102812 */ /* 0x000fc800078efcff */
[----:B------:R-:W-:-:S04]  /*8270*/  LOP3.LUT R16, R16, 0xfffff7ff, RZ, 0xc0, !PT ;  /* 0xfffff7ff10107812 */ /* 0x000fc800078ec0ff */
[----:B------:R-:W-:-:S04]  /*8280*/  LOP3.LUT R16, R16, 0xffffffdf, RZ, 0xc0, !PT ;  /* 0xffffffdf10107812 */ /* 0x000fc800078ec0ff */
[----:B------:R-:W-:-:S04]  /*8290*/  @P1 LOP3.LUT R16, R16, 0x20, RZ, 0xfc, !PT ;  /* 0x0000002010101812 */ /* 0x000fc800078efcff */
[----:B0-----:R-:W-:-:S07]  /*82a0*/  @P0 LOP3.LUT R16, R16, 0x800, RZ, 0xfc, !PT ;  /* 0x0000080010100812 */ /* 0x001fce00078efcff */
.L_x_75:
[----:B0-----:R-:W0:Y:S01]  /*82b0*/  LDC R0, c[0x0][0xc38] ;  /* 0x00030e00ff007b82 */ /* 0x001e220000000800 */
[----:B------:R-:W-:Y:S01]  /*82c0*/  MOV R24, R36 ;  /* 0x0000002400187202 */ /* 0x000fe20000000f00 */
[----:B------:R-:W-:Y:S05]  /*82d0*/  YIELD ;  /* 0x0000000000007946 */ /* 0x000fea0003800000 */
[----:B------:R-:W-:Y:S01]  /*82e0*/  ULDC.64 UR4, c[0x0][0xa28] ;  /* 0x00028a0000047ab9 */ /* 0x000fe20000000a00 */
[----:B------:R-:W-:Y:S01]  /*82f0*/  IMAD.MOV.U32 R31, RZ, RZ, RZ ;  /* 0x000000ffff1f7224 */ /* 0x000fe200078e00ff */
[----:B0-----:R-:W-:-:S13]  /*8300*/  ISETP.NE.AND P0, PT, R0, 0x1, PT ;  /* 0x000000010000780c */ /* 0x001fda0003f05270 */
[----:B------:R-:W0:Y:S08]  /*8310*/  @P0 LDC R3, c[0x0][0xc3c] ;  /* 0x00030f00ff030b82 */ /* 0x000e300000000800 */
[----:B------:R-:W1:Y:S01]  /*8320*/  @P0 LDC R5, c[0x0][0xc40] ;  /* 0x00031000ff050b82 */ /* 0x000e620000000800 */
[----:B0-----:R-:W-:-:S05]  /*8330*/  @P0 IMAD.HI.U32 R0, R36, R3, RZ ;  /* 0x0000000324000227 */ /* 0x001fca00078e00ff */
[----:B-1----:R-:W-:Y:S02]  /*8340*/  @P0 SHF.R.U32.HI R24, RZ, R5, R0 ;  /* 0x00000005ff180219 */ /* 0x002fe40000011600 */
[----:B------:R-:W0:Y:S03]  /*8350*/  LDC R0, c[0x0][0xc44] ;  /* 0x00031100ff007b82 */ /* 0x000e260000000800 */
[----:B------:R-:W-:Y:S01]  /*8360*/  IMAD.MOV.U32 R23, RZ, RZ, R24 ;  /* 0x000000ffff177224 */ /* 0x000fe200078e0018 */
[----:B0-----:R-:W-:-:S13]  /*8370*/  ISETP.NE.AND P0, PT, R0, 0x1, PT ;  /* 0x000000010000780c */ /* 0x001fda0003f05270 */
[----:B------:R-:W0:Y:S02]  /*8380*/  @P0 LDC.64 R2, c[0x0][0xc48] ;  /* 0x00031200ff020b82 */ /* 0x000e240000000a00 */
[----:B0-----:R-:W-:-:S05]  /*8390*/  @P0 IMAD.HI.U32 R0, R24, R2, RZ ;  /* 0x0000000218000227 */ /* 0x001fca00078e00ff */
[----:B------:R-:W-:Y:S02]  /*83a0*/  @P0 SHF.R.U32.HI R23, RZ, R3, R0 ;  /* 0x00000003ff170219 */ /* 0x000fe40000011600 */
[----:B------:R-:W-:-:S04]  /*83b0*/  ISETP.NE.U32.AND P0, PT, RZ, UR4, PT ;  /* 0x00000004ff007c0c */ /* 0x000fc8000bf05070 */
[----:B------:R-:W-:-:S13]  /*83c0*/  ISETP.NE.AND.EX P0, PT, RZ, UR5, PT, P0 ;  /* 0x00000005ff007c0c */ /* 0x000fda000bf05300 */
[----:B------:R-:W0:Y:S01]  /*83d0*/  @P0 LDC.64 R2, c[0x0][0xa28] ;  /* 0x00028a00ff020b82 */ /* 0x000e220000000a00 */
[----:B------:R-:W-:-:S04]  /*83e0*/  UIADD3 UR4, UR39, 0x1e400, URZ ;  /* 0x0001e40027047890 */ /* 0x000fc8000fffe03f */
[----:B------:R-:W-:Y:S01]  /*83f0*/  ULOP3.LUT UP0, URZ, UR4, 0x3ff, URZ, 0xc0, !UPT ;  /* 0x000003ff043f7892 */ /* 0x000fe2000f80c03f */
[----:B0-----:R-:W-:-:S05]  /*8400*/  @P0 IMAD.WIDE R2, R23, 0x4, R2 ;  /* 0x0000000417020825 */ /* 0x001fca00078e0202 */
[----:B------:R0:W5:Y:S01]  /*8410*/  @P0 LDG.E R31, desc[UR36][R2.64] ;  /* 0x00000024021f0981 */ /* 0x000162000c1e1900 */
[----:B------:R-:W-:-:S13]  /*8420*/  PLOP3.LUT P0, PT, PT, PT, UP0, 0x80, 0x0 ;  /* 0x000000000000781c */ /* 0x000fda0003f0f008 */
[----:B0-----:R-:W-:Y:S05]  /*8430*/  @!P0 BRA `(.L_x_41) ;  /* 0x0000000000408947 */ /* 0x001fea0003800000 */
[----:B------:R-:W-:Y:S01]  /*8440*/  MOV R2, 0x0 ;  /* 0x0000000000027802 */ /* 0x000fe20000000f00 */
[----:B------:R-:W-:Y:S01]  /*8450*/  ULDC.64 UR4, c[0x4][0x88] ;  /* 0x0100220000047ab9 */ /* 0x000fe20000000a00 */
[----:B------:R-:W-:Y:S01]  /*8460*/  ULDC.64 UR6, c[0x4][0x90] ;  /* 0x0100240000067ab9 */ /* 0x000fe20000000a00 */
[----:B------:R-:W-:Y:S01]  /*8470*/  IMAD.U32 R4, RZ, RZ, UR4 ;  /* 0x00000004ff047e24 */ /* 0x000fe2000f8e00ff */
[----:B------:R-:W-:Y:S01]  /*8480*/  MOV R5, UR5 ;  /* 0x0000000500057c02 */ /* 0x000fe20008000f00 */
[----:B------:R-:W-:Y:S01]  /*8490*/  ULDC.64 UR4, c[0x4][0x8] ;  /* 0x0100020000047ab9 */ /* 0x000fe20000000a00 */
[----:B------:R-:W0:Y:S01]  /*84a0*/  LDC.64 R2, c[0x4][R2] ;  /* 0x0100000002027b82 */ /* 0x000e220000000a00 */
[----:B------:R-:W-:Y:S01]  /*84b0*/  IMAD.U32 R6, RZ, RZ, UR6 ;  /* 0x00000006ff067e24 */ /* 0x000fe2000f8e00ff */
[----:B------:R-:W-:Y:S01]  /*84c0*/  MOV R11, UR5 ;  /* 0x00000005000b7c02 */ /* 0x000fe20008000f00 */
[----:B------:R-:W-:Y:S02]  /*84d0*/  IMAD.U32 R7, RZ, RZ, UR7 ;  /* 0x00000007ff077e24 */ /* 0x000fe4000f8e00ff */
[----:B------:R-:W-:-:S02]  /*84e0*/  IMAD.U32 R10, RZ, RZ, UR4 ;  /* 0x00000004ff0a7e24 */ /* 0x000fc4000f8e00ff */
[----:B------:R-:W-:Y:S02]  /*84f0*/  IMAD.MOV.U32 R8, RZ, RZ, 0x70 ;  /* 0x00000070ff087424 */ /* 0x000fe400078e00ff */
[----:B------:R-:W-:Y:S02]  /*8500*/  IMAD.MOV.U32 R12, RZ, RZ, 0x1 ;  /* 0x00000001ff0c7424 */ /* 0x000fe400078e00ff */
[----:B------:R-:W-:-:S07]  /*8510*/  IMAD.MOV.U32 R13, RZ, RZ, RZ ;  /* 0x000000ffff0d7224 */ /* 0x000fce00078e00ff */
[----:B------:R-:W-:-:S07]  /*8520*/  LEPC R20, `(.L_x_41) ;  /* 0x000000001014794e */ /* 0x000fce0000000000 */
[----:B0----5:R-:W-:Y:S05]  /*8530*/  CALL.ABS.NOINC R2 ;  /* 0x0000000002007343 */ /* 0x021fea0003c00000 */
.L_x_41:
[----:B------:R-:W-:-:S04]  /*8540*/  UIADD3 UR4, UR39, 0x400, URZ ;  /* 0x0000040027047890 */ /* 0x000fc8000fffe03f */
[----:B------:R-:W-:-:S06]  /*8550*/  ULOP3.LUT UP0, URZ, UR4, 0x3ff, URZ, 0xc0, !UPT ;  /* 0x000003ff043f7892 */ /* 0x000fcc000f80c03f */
[----:B------:R-:W-:-:S13]  /*8560*/  PLOP3.LUT P0, PT, PT, PT, UP0, 0x80, 0x0 ;  /* 0x000000000000781c */ /* 0x000fda0003f0f008 */
[----:B------:R-:W-:Y:S05]  /*8570*/  @!P0 BRA `(.L_x_42) ;  /* 0x00000000007c8947 */ /* 0x000fea0003800000 */
[----:B------:R-:W-:Y:S01]  /*8580*/  MOV R17, 0x0 ;  /* 0x0000000000117802 */ /* 0x000fe20000000f00 */
[----:B------:R-:W-:Y:S01]  /*8590*/  ULDC.64 UR6, c[0x4][0x88] ;  /* 0x0100220000067ab9 */ /* 0x000fe20000000a00 */
[----:B------:R-:W-:Y:S01]  /*85a0*/  ULDC.64 UR8, c[0x4][0x90] ;  /* 0x0100240000087ab9 */ /* 0x000fe20000000a00 */
[----:B------:R-:W-:Y:S01]  /*85b0*/  ULDC.64 UR4, c[0x4][0x10] ;  /* 0x0100040000047ab9 */ /* 0x000fe20000000a00 */
[----:B------:R0:W1:Y:S01]  /*85c0*/  LDC.64 R2, c[0x4][R17] ;  /* 0x0100000011027b82 */ /* 0x0000620000000a00 */
[----:B------:R-:W-:Y:S01]  /*85d0*/  MOV R4, UR6 ;  /* 0x0000000600047c02 */ /* 0x000fe20008000f00 */
[----:B------:R-:W-:Y:S01]  /*85e0*/  IMAD.U32 R5, RZ, RZ, UR7 ;  /* 0x00000007ff057e24 */ /* 0x000fe2000f8e00ff */
[----:B------:R-:W-:Y:S01]  /*85f0*/  MOV R10, UR4 ;  /* 0x00000004000a7c02 */ /* 0x000fe20008000f00 */
[----:B------:R-:W-:Y:S01]  /*8600*/  IMAD.U32 R6, RZ, RZ, UR8 ;  /* 0x00000008ff067e24 */ /* 0x000fe2000f8e00ff */
[----:B------:R-:W-:Y:S01]  /*8610*/  MOV R13, RZ ;  /* 0x000000ff000d7202 */ /* 0x000fe20000000f00 */
[----:B------:R-:W-:-:S02]  /*8620*/  IMAD.U32 R7, RZ, RZ, UR9 ;  /* 0x00000009ff077e24 */ /* 0x000fc4000f8e00ff */
[----:B------:R-:W-:Y:S02]  /*8630*/  IMAD.U32 R11, RZ, RZ, UR5 ;  /* 0x00000005ff0b7e24 */ /* 0x000fe4000f8e00ff */
[----:B------:R-:W-:Y:S02]  /*8640*/  IMAD.MOV.U32 R8, RZ, RZ, 0x70 ;  /* 0x00000070ff087424 */ /* 0x000fe400078e00ff */
[----:B0-----:R-:W-:-:S07]  /*8650*/  IMAD.MOV.U32 R12, RZ, RZ, 0x1 ;  /* 0x00000001ff0c7424 */ /* 0x001fce00078e00ff */
[----:B------:R-:W-:-:S07]  /*8660*/  LEPC R20, `(.L_x_43) ;  /* 0x000000001014794e */ /* 0x000fce0000000000 */
[----:B-1---5:R-:W-:Y:S05]  /*8670*/  CALL.ABS.NOINC R2 ;  /* 0x0000000002007343 */ /* 0x022fea0003c00000 */
.L_x_43:
[----:B------:R0:W1:Y:S01]  /*8680*/  LDC.64 R2, c[0x4][R17] ;  /* 0x0100000011027b82 */ /* 0x0000620000000a00 */
[----:B------:R-:W-:Y:S01]  /*8690*/  ULDC.64 UR4, c[0x4][0x88] ;  /* 0x0100220000047ab9 */ /* 0x000fe20000000a00 */
[----:B------:R-:W-:Y:S01]  /*86a0*/  ULDC.64 UR6, c[0x4][0x90] ;  /* 0x0100240000067ab9 */ /* 0x000fe20000000a00 */
[----:B------:R-:W-:Y:S01]  /*86b0*/  IMAD.U32 R4, RZ, RZ, UR4 ;  /* 0x00000004ff047e24 */ /* 0x000fe2000f8e00ff */
[----:B------:R-:W-:Y:S01]  /*86c0*/  MOV R7, UR7 ;  /* 0x0000000700077c02 */ /* 0x000fe20008000f00 */
[----:B------:R-:W-:Y:S01]  /*86d0*/  IMAD.U32 R5, RZ, RZ, UR5 ;  /* 0x00000005ff057e24 */ /* 0x000fe2000f8e00ff */
[----:B------:R-:W-:Y:S01]  /*86e0*/  ULDC.64 UR4, c[0x4][0x18] ;  /* 0x0100060000047ab9 */ /* 0x000fe20000000a00 */
[----:B------:R-:W-:Y:S01]  /*86f0*/  IMAD.U32 R6, RZ, RZ, UR6 ;  /* 0x00000006ff067e24 */ /* 0x000fe2000f8e00ff */
[----:B------:R-:W-:Y:S01]  /*8700*/  MOV R12, 0x1 ;  /* 0x00000001000c7802 */ /* 0x000fe20000000f00 */
[----:B------:R-:W-:Y:S02]  /*8710*/  IMAD.U32 R10, RZ, RZ, UR4 ;  /* 0x00000004ff0a7e24 */ /* 0x000fe4000f8e00ff */
[----:B------:R-:W-:-:S02]  /*8720*/  IMAD.U32 R11, RZ, RZ, UR5 ;  /* 0x00000005ff0b7e24 */ /* 0x000fc4000f8e00ff */
[----:B------:R-:W-:Y:S02]  /*8730*/  IMAD.MOV.U32 R8, RZ, RZ, 0x70 ;  /* 0x00000070ff087424 */ /* 0x000fe400078e00ff */
[----:B0-----:R-:W-:-:S07]  /*8740*/  IMAD.MOV.U32 R13, RZ, RZ, RZ ;  /* 0x000000ffff0d7224 */ /* 0x001fce00078e00ff */
[----:B------:R-:W-:-:S07]  /*8750*/  LEPC R20, `(.L_x_42) ;  /* 0x000000001014794e */ /* 0x000fce0000000000 */
[----:B-1----:R-:W-:Y:S05]  /*8760*/  CALL.ABS.NOINC R2 ;  /* 0x0000000002007343 */ /* 0x002fea0003c00000 */
.L_x_42:
[----:B------:R-:W-:Y:S01]  /*8770*/  ULDC.64 UR4, c[0x0][0x9f8] ;  /* 0x00027e0000047ab9 */ /* 0x000fe20000000a00 */
[--C-:B------:R-:W-:Y:S01]  /*8780*/  IMAD.MOV.U32 R30, RZ, RZ, R23.reuse ;  /* 0x000000ffff1e7224 */ /* 0x100fe200078e0017 */
[----:B------:R-:W-:Y:S01]  /*8790*/  ISETP.NE.U32.AND P0, PT, RZ, UR4, PT ;  /* 0x00000004ff007c0c */ /* 0x000fe2000bf05070 */
[----:B------:R-:W0:Y:S01]  /*87a0*/  LDC R8, c[0x0][0x430] ;  /* 0x00010c00ff087b82 */ /* 0x000e220000000800 */
[----:B------:R-:W-:Y:S01]  /*87b0*/  IMAD.MOV R19, RZ, RZ, -R23 ;  /* 0x000000ffff137224 */ /* 0x000fe200078e0a17 */
[----:B------:R-:W-:Y:S01]  /*87c0*/  ULDC UR4, c[0x0][0xc44] ;  /* 0x0003110000047ab9 */ /* 0x000fe20000000800 */
[----:B------:R-:W-:-:S13]  /*87d0*/  ISETP.NE.AND.EX P0, PT, RZ, UR5, PT, P0 ;  /* 0x00000005ff007c0c */ /* 0x000fda000bf05300 */
[----:B------:R-:W1:Y:S02]  /*87e0*/  @P0 LDC.64 R2, c[0x0][0x9f8] ;  /* 0x00027e00ff020b82 */ /* 0x000e640000000a00 */
[----:B-1----:R-:W-:-:S05]  /*87f0*/  @P0 IMAD.WIDE R2, R23, 0x4, R2 ;  /* 0x0000000417020825 */ /* 0x002fca00078e0202 */
[----:B------:R1:W5:Y:S01]  /*8800*/  @P0 LDG.E R30, desc[UR36][R2.64] ;  /* 0x00000024021e0981 */ /* 0x000362000c1e1900 */
[----:B------:R-:W-:Y:S01]  /*8810*/  UMOV UR5, 0xffffffff ;  /* 0xffffffff00057882 */ /* 0x000fe20000000000 */
[----:B------:R-:W-:Y:S02]  /*8820*/  IMAD R19, R19, UR4, R24 ;  /* 0x0000000413137c24 */ /* 0x000fe4000f8e0218 */
[----:B0-----:R-:W-:Y:S05]  /*8830*/  BRA.DIV UR5, `(.L_x_44) ;  /* 0x0000003205287947 */ /* 0x001fea000b800000 */
.L_x_92:
[----:B------:R-:W-:Y:S02]  /*8840*/  ISETP.NE.AND P0, PT, R8, 0x1, PT ;  /* 0x000000010800780c */ /* 0x000fe40003f05270 */
[C---:B------:R-:W-:Y:S02]  /*8850*/  LOP3.LUT P1, RZ, R16.reuse, 0x100, RZ, 0xc0, !PT ;  /* 0x0000010010ff7812 */ /* 0x040fe4000782c0ff */
[----:B------:R-:W-:Y:S02]  /*8860*/  MOV R0, UR43 ;  /* 0x0000002b00007c02 */ /* 0x000fe40008000f00 */
[----:B-----5:R-:W-:Y:S02]  /*8870*/  SHF.R.S32.HI R32, RZ, 0x1f, R30 ;  /* 0x0000001fff207819 */ /* 0x020fe4000001141e */
[----:B------:R-:W-:Y:S01]  /*8880*/  LOP3.LUT R16, R16, 0xffffff7f, RZ, 0xc0, !PT ;  /* 0xffffff7f10107812 */ /* 0x000fe200078ec0ff */
[----:B------:R-:W-:-:S04]  /*8890*/  IMAD R0, R0, 0x60, R26 ;  /* 0x0000006000007824 */ /* 0x000fc800078e021a */
[----:B-1----:R-:W0:Y:S01]  /*88a0*/  @P0 LDC R3, c[0x0][0x434] ;  /* 0x00010d00ff030b82 */ /* 0x002e220000000800 */
[----:B------:R-:W-:Y:S01]  /*88b0*/  IMAD.IADD R0, R0, 0x1, R31 ;  /* 0x0000000100007824 */ /* 0x000fe200078e021f */
[----:B------:R-:W-:-:S03]  /*88c0*/  @P0 LOP3.LUT R16, R16, 0x80, RZ, 0xfc, !PT ;  /* 0x0000008010100812 */ /* 0x000fc600078efcff */
[----:B------:R-:W-:-:S03]  /*88d0*/  IMAD.MOV.U32 R9, RZ, RZ, R0 ;  /* 0x000000ffff097224 */ /* 0x000fc600078e0000 */
[----:B------:R-:W1:Y:S08]  /*88e0*/  @P0 LDC R5, c[0x0][0x438] ;  /* 0x00010e00ff050b82 */ /* 0x000e700000000800 */
[----:B------:R-:W2:Y:S01]  /*88f0*/  @P1 LDC.64 R6, c[0x0][0x428] ;  /* 0x00010a00ff061b82 */ /* 0x000ea20000000a00 */
[----:B0-----:R-:W-:-:S05]  /*8900*/  @P0 IMAD.HI.U32 R2, R0, R3, RZ ;  /* 0x0000000300020227 */ /* 0x001fca00078e00ff */
[----:B-1----:R-:W-:Y:S02]  /*8910*/  @P0 SHF.R.U32.HI R9, RZ, R5, R2 ;  /* 0x00000005ff090219 */ /* 0x002fe40000011602 */
[----:B------:R-:W0:Y:S02]  /*8920*/  @P1 LDC.64 R4, c[0x0][0x418] ;  /* 0x00010600ff041b82 */ /* 0x000e240000000a00 */
[----:B------:R-:W-:Y:S01]  /*8930*/  @P1 SHF.R.S32.HI R3, RZ, 0x1f, R9 ;  /* 0x0000001fff031819 */ /* 0x000fe20000011409 */
[----:B--2---:R-:W-:-:S04]  /*8940*/  @P1 IMAD R2, R32, R6, RZ ;  /* 0x0000000620021224 */ /* 0x004fc800078e02ff */
[----:B------:R-:W-:Y:S02]  /*8950*/  @P1 IMAD R7, R30, R7, R2 ;  /* 0x000000071e071224 */ /* 0x000fe400078e0202 */
[----:B------:R-:W-:-:S04]  /*8960*/  @P1 IMAD.MOV.U32 R2, RZ, RZ, R9 ;  /* 0x000000ffff021224 */ /* 0x000fc800078e0009 */
[----:B------:R-:W-:-:S04]  /*8970*/  @P1 IMAD.WIDE.U32 R2, R30, R6, R2 ;  /* 0x000000061e021225 */ /* 0x000fc800078e0002 */
[----:B------:R-:W-:Y:S01]  /*8980*/  IMAD.MOV.U32 R6, RZ, RZ, RZ ;  /* 0x000000ffff067224 */ /* 0x000fe200078e00ff */
[----:B------:R-:W-:Y:S02]  /*8990*/  @P1 IADD3 R3, R3, R7, RZ ;  /* 0x0000000703031210 */ /* 0x000fe40007ffe0ff */
[----:B0-----:R-:W-:-:S04]  /*89a0*/  @P1 LEA R4, P0, R2, R4, 0x2 ;  /* 0x0000000402041211 */ /* 0x001fc800078010ff */
[----:B------:R-:W-:Y:S01]  /*89b0*/  @P1 LEA.HI.X R5, R2, R5, R3, 0x2, P0 ;  /* 0x0000000502051211 */ /* 0x000fe200000f1403 */
[----:B------:R-:W-:-:S04]  /*89c0*/  IMAD.MOV R3, RZ, RZ, -R9 ;  /* 0x000000ffff037224 */ /* 0x000fc800078e0a09 */
[----:B------:R0:W5:Y:S01]  /*89d0*/  @P1 LDG.E R6, desc[UR36][R4.64] ;  /* 0x0000002404061981 */ /* 0x000162000c1e1900 */
[----:B------:R-:W-:Y:S02]  /*89e0*/  LOP3.LUT R16, R16, 0xffffffbf, RZ, 0xc0, !PT ;  /* 0xffffffbf10107812 */ /* 0x000fe400078ec0ff */
[----:B------:R-:W-:Y:S01]  /*89f0*/  SHF.R.S32.HI R29, RZ, 0x1f, R19 ;  /* 0x0000001fff1d7819 */ /* 0x000fe20000011413 */
[----:B0-----:R-:W-:Y:S02]  /*8a00*/  IMAD R5, R8, R3, R0 ;  /* 0x0000000308057224 */ /* 0x001fe400078e0200 */
[----:B------:R-:W-:-:S05]  /*8a10*/  IMAD.U32 R0, RZ, RZ, UR42 ;  /* 0x0000002aff007e24 */ /* 0x000fca000f8e00ff */
[----:B------:R-:W-:-:S13]  /*8a20*/  ISETP.NE.AND P0, PT, R0, 0x3, PT ;  /* 0x000000030000780c */ /* 0x000fda0003f05270 */
[----:B------:R-:W-:Y:S01]  /*8a30*/  @P0 LOP3.LUT R16, R16, 0x40, RZ, 0xfc, !PT ;  /* 0x0000004010100812 */ /* 0x000fe200078efcff */
[----:B------:R-:W-:Y:S06]  /*8a40*/  @!P0 BRA `(.L_x_45) ;  /* 0x0000000000048947 */ /* 0x000fec0003800000 */
[----:B------:R-:W-:Y:S01]  /*8a50*/  BPT.TRAP 0x1 ;  /* 0x000000040000795c */ /* 0x000fe20000300000 */
.L_x_45:
[----:B------:R-:W-:Y:S01]  /*8a60*/  SHF.R.S32.HI R7, RZ, 0x1f, R5 ;  /* 0x0000001fff077819 */ /* 0x000fe20000011405 */
[----:B------:R-:W-:Y:S01]  /*8a70*/  ULDC.64 UR4, c[0x0][0x328] ;  /* 0x0000ca0000047ab9 */ /* 0x000fe20000000a00 */
[----:B-----5:R-:W-:Y:S01]  /*8a80*/  SHF.R.S32.HI R4, RZ, 0x1f, R6 ;  /* 0x0000001fff047819 */ /* 0x020fe20000011406 */
[----:B------:R-:W-:Y:S01]  /*8a90*/  IMAD.WIDE.U32 R2, R5, UR4, RZ ;  /* 0x0000000405027c25 */ /* 0x000fe2000f8e00ff */
[----:B------:R-:W-:Y:S03]  /*8aa0*/  BSSY B0, `(.L_x_46) ;  /* 0x0000015000007945 */ /* 0x000fe60003800000 */
[----:B------:R-:W-:-:S04]  /*8ab0*/  IMAD R0, R7, UR4, RZ ;  /* 0x0000000407007c24 */ /* 0x000fc8000f8e02ff */
[----:B------:R-:W-:Y:S01]  /*8ac0*/  IMAD R9, R5, UR5, R0 ;  /* 0x0000000505097c24 */ /* 0x000fe2000f8e0200 */
[----:B------:R-:W-:-:S04]  /*8ad0*/  ULDC.64 UR4, c[0x0][0x338] ;  /* 0x0000ce0000047ab9 */ /* 0x000fc80000000a00 */
[----:B------:R-:W-:Y:S01]  /*8ae0*/  IADD3 R3, R3, R9, RZ ;  /* 0x0000000903037210 */ /* 0x000fe20007ffe0ff */
[----:B------:R-:W-:-:S04]  /*8af0*/  IMAD R9, R4, UR4, RZ ;  /* 0x0000000404097c24 */ /* 0x000fc8000f8e02ff */
[C---:B------:R-:W-:Y:S02]  /*8b00*/  IMAD R9, R6.reuse, UR5, R9 ;  /* 0x0000000506097c24 */ /* 0x040fe4000f8e0209 */
[----:B------:R-:W-:Y:S01]  /*8b10*/  IMAD.WIDE.U32 R2, R6, UR4, R2 ;  /* 0x0000000406027c25 */ /* 0x000fe2000f8e0002 */
[----:B------:R-:W-:-:S03]  /*8b20*/  ULDC.64 UR4, c[0x0][0x330] ;  /* 0x0000cc0000047ab9 */ /* 0x000fc60000000a00 */
[----:B------:R-:W-:Y:S02]  /*8b30*/  IMAD.IADD R3, R3, 0x1, R9 ;  /* 0x0000000103037824 */ /* 0x000fe400078e0209 */
[----:B------:R-:W-:Y:S02]  /*8b40*/  IMAD R0, R29, UR4, RZ ;  /* 0x000000041d007c24 */ /* 0x000fe4000f8e02ff */
[----:B------:R-:W-:-:S04]  /*8b50*/  IMAD.WIDE.U32 R2, R19, UR4, R2 ;  /* 0x0000000413027c25 */ /* 0x000fc8000f8e0002 */
[----:B------:R-:W-:Y:S01]  /*8b60*/  IMAD R9, R19, UR5, R0 ;  /* 0x0000000513097c24 */ /* 0x000fe2000f8e0200 */
[----:B------:R-:W-:Y:S01]  /*8b70*/  ULDC.64 UR4, c[0x0][0x318] ;  /* 0x0000c60000047ab9 */ /* 0x000fe20000000a00 */
[----:B------:R-:W-:Y:S02]  /*8b80*/  LEA R0, R22, UR39, 0x3 ;  /* 0x0000002716007c11 */ /* 0x000fe4000f8e18ff */
[----:B------:R-:W-:Y:S01]  /*8b90*/  LEA R17, P0, R2, UR4, 0x1 ;  /* 0x0000000402117c11 */ /* 0x000fe2000f8008ff */
[----:B------:R-:W-:-:S05]  /*8ba0*/  IMAD.IADD R3, R3, 0x1, R9 ;  /* 0x0000000103037824 */ /* 0x000fca00078e0209 */
[----:B------:R-:W-:Y:S02]  /*8bb0*/  LEA.HI.X R18, R2, UR5, R3, 0x1, P0 ;  /* 0x0000000502127c11 */ /* 0x000fe400080f0c03 */
[----:B------:R-:W-:-:S04]  /*8bc0*/  SHF.L.U32 R3, R25, 0x1f, RZ ;  /* 0x0000001f19037819 */ /* 0x000fc800000006ff */
[----:B------:R-:W0:Y:S02]  /*8bd0*/  SYNCS.PHASECHK.TRANS64.TRYWAIT P0, [R0+URZ+0x30840], R3 ;  /* 0x03084003000075a7 */ /* 0x000e24000800017f */
[----:B0-----:R-:W-:Y:S05]  /*8be0*/  @!P0 BRA `(.L_x_47) ;  /* 0x0000002c00708947 */ /* 0x001fea0003800000 */
.L_x_93:
[----:B------:R-:W-:Y:S05]  /*8bf0*/  BSYNC B0 ;  /* 0x0000000000007941 */ /* 0x000fea0003800000 */
.L_x_46:
[----:B------:R-:W-:Y:S01]  /*8c00*/  ULDC.64 UR4, c[0x0][0x300] ;  /* 0x0000c00000047ab9 */ /* 0x000fe20000000a00 */
[C---:B------:R-:W-:Y:S01]  /*8c10*/  LOP3.LUT P4, RZ, R16.reuse, 0x4, RZ, 0xc0, !PT ;  /* 0x0000000410ff7812 */ /* 0x040fe2000788c0ff */
[----:B------:R-:W-:Y:S01]  /*8c20*/  IMAD R2, R7, UR4, RZ ;  /* 0x0000000407027c24 */ /* 0x000fe2000f8e02ff */
[C---:B------:R-:W-:Y:S02]  /*8c30*/  LOP3.LUT P3, RZ, R16.reuse, 0x2, RZ, 0xc0, !PT ;  /* 0x0000000210ff7812 */ /* 0x040fe4000786c0ff */
[----:B------:R-:W-:Y:S01]  /*8c40*/  LOP3.LUT P2, RZ, R16, 0x1, RZ, 0xc0, !PT ;  /* 0x0000000110ff7812 */ /* 0x000fe2000784c0ff */
[C---:B------:R-:W-:Y:S02]  /*8c50*/  IMAD R7, R5.reuse, UR5, R2 ;  /* 0x0000000505077c24 */ /* 0x040fe4000f8e0202 */
[----:B0-----:R-:W-:Y:S01]  /*8c60*/  IMAD.WIDE.U32 R2, R5, UR4, RZ ;  /* 0x0000000405027c25 */ /* 0x001fe2000f8e00ff */
[----:B------:R-:W-:-:S03]  /*8c70*/  ULDC.64 UR4, c[0x0][0x310] ;  /* 0x0000c40000047ab9 */ /* 0x000fc60000000a00 */
[----:B------:R-:W-:Y:S02]  /*8c80*/  IMAD.IADD R3, R3, 0x1, R7 ;  /* 0x0000000103037824 */ /* 0x000fe400078e0207 */
[----:B------:R-:W-:Y:S02]  /*8c90*/  IMAD R5, R4, UR4, RZ ;  /* 0x0000000404057c24 */ /* 0x000fe4000f8e02ff */
[----:B------:R-:W-:-:S04]  /*8ca0*/  IMAD.WIDE.U32 R2, R6, UR4, R2 ;  /* 0x0000000406027c25 */ /* 0x000fc8000f8e0002 */
[----:B------:R-:W-:Y:S01]  /*8cb0*/  IMAD R5, R6, UR5, R5 ;  /* 0x0000000506057c24 */ /* 0x000fe2000f8e0205 */
[----:B------:R-:W-:Y:S02]  /*8cc0*/  ULDC.64 UR4, c[0x0][0x308] ;  /* 0x0000c20000047ab9 */ /* 0x000fe40000000a00 */
[----:B------:R-:W-:Y:S02]  /*8cd0*/  IMAD R4, R29, UR4, RZ ;  /* 0x000000041d047c24 */ /* 0x000fe4000f8e02ff */
[----:B------:R-:W-:Y:S02]  /*8ce0*/  IADD3 R3, R3, R5, RZ ;  /* 0x0000000503037210 */ /* 0x000fe40007ffe0ff */
[C---:B------:R-:W-:Y:S02]  /*8cf0*/  IMAD R5, R19.reuse, UR5, R4 ;  /* 0x0000000513057c24 */ /* 0x040fe4000f8e0204 */
[----:B------:R-:W-:Y:S01]  /*8d00*/  IMAD.WIDE.U32 R2, R19, UR4, R2 ;  /* 0x0000000413027c25 */ /* 0x000fe2000f8e0002 */
[----:B------:R-:W-:-:S03]  /*8d10*/  ULDC.64 UR4, c[0x0][0x2e8] ;  /* 0x0000ba0000047ab9 */ /* 0x000fc60000000a00 */
[----:B------:R-:W-:Y:S01]  /*8d20*/  IMAD.IADD R3, R3, 0x1, R5 ;  /* 0x0000000103037824 */ /* 0x000fe200078e0205 */
[----:B------:R-:W-:Y:S01]  /*8d30*/  LEA R4, P0, R2, UR4, 0x1 ;  /* 0x0000000402047c11 */ /* 0x000fe2000f8008ff */
[----:B------:R-:W-:Y:S01]  /*8d40*/  UMOV UR4, 0xffffffff ;  /* 0xffffffff00047882 */ /* 0x000fe20000000000 */
[----:B------:R-:W-:Y:S02]  /*8d50*/  IMAD R5, R22, 0x4800, R27 ;  /* 0x0000480016057824 */ /* 0x000fe400078e021b */
[----:B------:R-:W-:Y:S01]  /*8d60*/  LEA.HI.X R6, R2, UR5, R3, 0x1, P0 ;  /* 0x0000000502067c11 */ /* 0x000fe200080f0c03 */
[----:B------:R-:W-:Y:S08]  /*8d70*/  BRA.DIV UR4, `(.L_x_48) ;  /* 0x0000002e04207947 */ /* 0x000ff0000b800000 */
[----:B------:R-:W0:Y:S01]  /*8d80*/  SHFL.IDX PT, R14, R4, RZ, 0x181f ;  /* 0x00181fff040e7589 */ /* 0x000e2200000e0000 */
[----:B------:R-:W-:-:S03]  /*8d90*/  ISETP.GE.AND P0, PT, R33, 0x1, PT ;  /* 0x000000012100780c */ /* 0x000fc60003f06270 */
[----:B------:R-:W1:Y:S04]  /*8da0*/  SHFL.IDX PT, R2, R6, RZ, 0x181f ;  /* 0x00181fff06027589 */ /* 0x000e6800000e0000 */
[----:B------:R-:W-:Y:S06]  /*8db0*/  SHFL.IDX PT, R8, R6, 0x1, 0x181f ;  /* 0x00381f0006087f89 */ /* 0x000fec00000e0000 */
[----:B------:R-:W-:-:S02]  /*8dc0*/  @P0 LEA R7, R5, UR39, 0x1 ;  /* 0x0000002705070c11 */ /* 0x000fc4000f8e08ff */
[----:B0-----:R-:W-:-:S05]  /*8dd0*/  @P0 LEA R14, P1, R37, R14, 0x1 ;  /* 0x0000000e250e0211 */ /* 0x001fca00078208ff */
[----:B-1----:R-:W-:Y:S02]  /*8de0*/  @P0 IMAD.X R3, RZ, RZ, R2, P1 ;  /* 0x000000ffff030224 */ /* 0x002fe400008e0602 */
[----:B------:R-:W-:Y:S02]  /*8df0*/  @P0 IMAD.MOV.U32 R2, RZ, RZ, R14 ;  /* 0x000000ffff020224 */ /* 0x000fe400078e000e */
[----:B------:R-:W0:Y:S04]  /*8e00*/  SHFL.IDX PT, R14, R4, 0x1, 0x181f ;  /* 0x00381f00040e7f89 */ /* 0x000e2800000e0000 */
[----:B------:R-:W-:Y:S04]  /*8e10*/  @P0 LDGSTS.E.BYPASS.LTC128B.128 [R7+0x1e400], desc[UR36][R2.64], !P4 ;  /* 0x1e40000002070fae */ /* 0x000fe8000e101d64 */
[----:B------:R-:W-:Y:S04]  /*8e20*/  @P0 LDGSTS.E.BYPASS.LTC128B.128 [R7+0x21400], desc[UR36][R2.64+0x80], !P3 ;  /* 0x2140008002070fae */ /* 0x000fe8000d901d64 */
[----:B------:R1:W-:Y:S01]  /*8e30*/  @P0 LDGSTS.E.BYPASS.LTC128B.128 [R7+0x24400], desc[UR36][R2.64+0x100], !P2 ;  /* 0x2440010002070fae */ /* 0x0003e2000d101d64 */
[----:B------:R-:W-:-:S03]  /*8e40*/  ISETP.GE.AND P0, PT, R33, 0x11, PT ;  /* 0x000000112100780c */ /* 0x000fc60003f06270 */
[----:B-1----:R-:W-:Y:S10]  /*8e50*/  SHFL.IDX PT, R7, R6, 0x2, 0x181f ;  /* 0x00581f0006077f89 */ /* 0x002ff400000e0000 */
[----:B0-----:R-:W-:-:S02]  /*8e60*/  @P0 LEA R14, P1, R37, R14, 0x1 ;  /* 0x0000000e250e0211 */ /* 0x001fc400078208ff */
[----:B------:R-:W-:Y:S02]  /*8e70*/  @P0 LEA R21, R5, UR39, 0x1 ;  /* 0x0000002705150c11 */ /* 0x000fe4000f8e08ff */
[----:B------:R-:W-:Y:S01]  /*8e80*/  @P0 IADD3.X R9, RZ, R8, RZ, P1, !PT ;  /* 0x00000008ff090210 */ /* 0x000fe20000ffe4ff */
[----:B------:R-:W-:Y:S02]  /*8e90*/  @P0 IMAD.MOV.U32 R2, RZ, RZ, R14 ;  /* 0x000000ffff020224 */ /* 0x000fe400078e000e */
[----:B------:R-:W0:Y:S02]  /*8ea0*/  SHFL.IDX PT, R14, R4, 0x2, 0x181f ;  /* 0x00581f00040e7f89 */ /* 0x000e2400000e0000 */
[----:B------:R-:W-:-:S05]  /*8eb0*/  @P0 IMAD.MOV.U32 R3, RZ, RZ, R9 ;  /* 0x000000ffff030224 */ /* 0x000fca00078e0009 */
[----:B------:R-:W-:Y:S04]  /*8ec0*/  @P0 LDGSTS.E.BYPASS.LTC128B.128 [R21+0x1ec00], desc[UR36][R2.64], !P4 ;  /* 0x1ec0000002150fae */ /* 0x000fe8000e101d64 */
[----:B------:R-:W-:Y:S04]  /*8ed0*/  @P0 LDGSTS.E.BYPASS.LTC128B.128 [R21+0x21c00], desc[UR36][R2.64+0x80], !P3 ;  /* 0x21c0008002150fae */ /* 0x000fe8000d901d64 */
[----:B------:R1:W-:Y:S01]  /*8ee0*/  @P0 LDGSTS.E.BYPASS.LTC128B.128 [R21+0x24c00], desc[UR36][R2.64+0x100], !P2 ;  /* 0x24c0010002150fae */ /* 0x0003e2000d101d64 */
[----:B------:R-:W-:-:S13]  /*8ef0*/  ISETP.GE.AND P0, PT, R33, 0x21, PT ;  /* 0x000000212100780c */ /* 0x000fda0003f06270 */
[----:B0-----:R-:W-:Y:S02]  /*8f00*/  @P0 LEA R14, P1, R37, R14, 0x1 ;  /* 0x0000000e250e0211 */ /* 0x001fe400078208ff */
[----:B------:R-:W-:Y:S02]  /*8f10*/  @P0 LEA R9, R5, UR39, 0x1 ;  /* 0x0000002705090c11 */ /* 0x000fe4000f8e08ff */
[----:B-1----:R-:W-:Y:S01]  /*8f20*/  @P0 MOV R2, R14 ;  /* 0x0000000e00020202 */ /* 0x002fe20000000f00 */
[----:B------:R-:W-:Y:S01]  /*8f30*/  @P0 IMAD.X R7, RZ, RZ, R7, P1 ;  /* 0x000000ffff070224 */ /* 0x000fe200008e0607 */
[----:B------:R-:W0:Y:S03]  /*8f40*/  SHFL.IDX PT, R14, R4, 0x3, 0x181f ;  /* 0x00781f00040e7f89 */ /* 0x000e2600000e0000 */
[----:B------:R-:W-:Y:S02]  /*8f50*/  @P0 IMAD.MOV.U32 R3, RZ, RZ, R7 ;  /* 0x000000ffff030224 */ /* 0x000fe400078e0007 */
[----:B------:R-:W1:Y:S04]  /*8f60*/  SHFL.IDX PT, R7, R6, 0x3, 0x181f ;  /* 0x00781f0006077f89 */ /* 0x000e6800000e0000 */
[----:B------:R-:W-:Y:S04]  /*8f70*/  @P0 LDGSTS.E.BYPASS.LTC128B.128 [R9+0x1f400], desc[UR36][R2.64], !P4 ;  /* 0x1f40000002090fae */ /* 0x000fe8000e101d64 */
[----:B------:R-:W-:Y:S04]  /*8f80*/  @P0 LDGSTS.E.BYPASS.LTC128B.128 [R9+0x22400], desc[UR36][R2.64+0x80], !P3 ;  /* 0x2240008002090fae */ /* 0x000fe8000d901d64 */
[----:B------:R2:W-:Y:S01]  /*8f90*/  @P0 LDGSTS.E.BYPASS.LTC128B.128 [R9+0x25400], desc[UR36][R2.64+0x100], !P2 ;  /* 0x2540010002090fae */ /* 0x0005e2000d101d64 */
[----:B------:R-:W-:-:S13]  /*8fa0*/  ISETP.GE.AND P0, PT, R33, 0x31, PT ;  /* 0x000000312100780c */ /* 0x000fda0003f06270 */
[----:B0-----:R-:W-:Y:S02]  /*8fb0*/  @P0 LEA R14, P1, R37, R14, 0x1 ;  /* 0x0000000e250e0211 */ /* 0x001fe400078208ff */
[----:B------:R-:W-:-:S03]  /*8fc0*/  @P0 LEA R21, R5, UR39, 0x1 ;  /* 0x0000002705150c11 */ /* 0x000fc6000f8e08ff */
[----:B-1----:R-:W-:Y:S02]  /*8fd0*/  @P0 IMAD.X R7, RZ, RZ, R7, P1 ;  /* 0x000000ffff070224 */ /* 0x002fe400008e0607 */
[----:B--2---:R-:W-:Y:S02]  /*8fe0*/  @P0 IMAD.MOV.U32 R2, RZ, RZ, R14 ;  /* 0x000000ffff020224 */ /* 0x004fe400078e000e */
[----:B------:R-:W0:Y:S01]  /*8ff0*/  SHFL.IDX PT, R14, R4, 0x4, 0x181f ;  /* 0x00981f00040e7f89 */ /* 0x000e2200000e0000 */
[----:B------:R-:W-:-:S03]  /*9000*/  @P0 MOV R3, R7 ;  /* 0x0000000700030202 */ /* 0x000fc60000000f00 */
        /* <DEDUP_REMOVED lines=9> */
[----:B------:R-:W-:Y:S01]  /*90a0*/  @P0 IMAD.MOV.U32 R3, RZ, RZ, R7 ;  /* 0x000000ffff030224 */ /* 0x000fe200078e0007 */
[----:B------:R0:W1:Y:S04]  /*90b0*/  SHFL.IDX PT, R14, R4, 0x5, 0x181f ;  /* 0x00b81f00040e7f89 */ /* 0x00006800000e0000 */
[----:B------:R0:W-:Y:S04]  /*90c0*/  @P0 LDGSTS.E.BYPASS.LTC128B.128 [R9+0x20400], desc[UR36][R2.64], !P4 ;  /* 0x2040000002090fae */ /* 0x0001e8000e101d64 */
[----:B------:R0:W-:Y:S04]  /*90d0*/  @P0 LDGSTS.E.BYPASS.LTC128B.128 [R9+0x23400], desc[UR36][R2.64+0x80], !P3 ;  /* 0x2340008002090fae */ /* 0x0001e8000d901d64 */
[----:B------:R0:W-:Y:S04]  /*90e0*/  @P0 LDGSTS.E.BYPASS.LTC128B.128 [R9+0x26400], desc[UR36][R2.64+0x100], !P2 ;  /* 0x2640010002090fae */ /* 0x0001e8000d101d64 */
[----:B------:R0:W2:Y:S02]  /*90f0*/  SHFL.IDX PT, R7, R6, 0x5, 0x181f ;  /* 0x00b81f0006077f89 */ /* 0x0000a400000e0000 */
.L_x_107:
[----:B------:R-:W-:-:S13]  /*9100*/  ISETP.GE.AND P0, PT, R33, 0x51, PT ;  /* 0x000000512100780c */ /* 0x000fda0003f06270 */
[----:B01----:R-:W-:Y:S02]  /*9110*/  @P0 LEA R2, P1, R37, R14, 0x1 ;  /* 0x0000000e25020211 */ /* 0x003fe400078208ff */
[----:B------:R-:W-:Y:S02]  /*9120*/  @P0 LEA R5, R5, UR39, 0x1 ;  /* 0x0000002705050c11 */ /* 0x000fe4000f8e08ff */
[----:B--2---:R-:W-:-:S05]  /*9130*/  @P0 IADD3.X R3, RZ, R7, RZ, P1, !PT ;  /* 0x00000007ff030210 */ /* 0x004fca0000ffe4ff */
[----:B------:R-:W-:Y:S01]  /*9140*/  @!PT LDS RZ, [RZ] ;  /* 0x00000000fffff984 */ /* 0x000fe20000000800 */
[----:B------:R-:W-:Y:S01]  /*9150*/  @!PT LDS RZ, [RZ] ;  /* 0x00000000fffff984 */ /* 0x000fe20000000800 */
[----:B------:R-:W-:Y:S01]  /*9160*/  @!PT LDS RZ, [RZ] ;  /* 0x00000000fffff984 */ /* 0x000fe20000000800 */
[----:B------:R0:W-:Y:S04]  /*9170*/  @P0 LDGSTS.E.BYPASS.LTC128B.128 [R5+0x20c00], desc[UR36][R2.64], !P4 ;  /* 0x20c0000002050fae */ /* 0x0001e8000e101d64 */
[----:B------:R0:W-:Y:S04]  /*9180*/  @P0 LDGSTS.E.BYPASS.LTC128B.128 [R5+0x23c00], desc[UR36][R2.64+0x80], !P3 ;  /* 0x23c0008002050fae */ /* 0x0001e8000d901d64 */
[----:B------:R0:W-:Y:S01]  /*9190*/  @P0 LDGSTS.E.BYPASS.LTC128B.128 [R5+0x26c00], desc[UR36][R2.64+0x100], !P2 ;  /* 0x26c0010002050fae */ /* 0x0001e2000d101d64 */
[----:B------:R-:W-:Y:S01]  /*91a0*/  PLOP3.LUT P0, PT, PT, PT, PT, 0x80, 0x0 ;  /* 0x000000000000781c */ /* 0x000fe20003f0f070 */
[----:B------:R-:W-:-:S12]  /*91b0*/  NOP ;  /* 0x0000000000007918 */ /* 0x000fd80000000000 */
.L_x_49:
[----:B------:R-:W-:Y:S02]  /*91c0*/  PLOP3.LUT P1, PT, P1, P0, PT, 0xa2, 0x0 ;  /* 0x000000000000781c */ /* 0x000fe40000f21472 */
[----:B------:R-:W-:-:S08]  /*91d0*/  @P0 R2UR P1, UR4, R0 ;  /* 0x00000000000402ca */ /* 0x000fd00000020000 */
[----:B------:R-:W-:-:S05]  /*91e0*/  @P0 PLOP3.LUT P0, PT, P1, PT, PT, 0x80, 0x0 ;  /* 0x000000000000081c */ /* 0x000fca0000f0f070 */
[----:B------:R-:W-:Y:S01]  /*91f0*/  @!P1 SYNCS.ARRIVE.TRANS64.RED.A0T1 RZ, [UR4+0x30830], RZ ;  /* 0x030830ffffff99a7 */ /* 0x000fe20008200404 */
[----:B------:R-:W-:Y:S07]  /*9200*/  @!P1 ARRIVES.LDGSTSBAR.64.TRANSCNT [UR4+0x30830] ;  /* 0x03083000ff0099b0 */ /* 0x000fee0008000a84 */
[----:B------:R-:W-:Y:S05]  /*9210*/  @P0 BRA.U.ANY `(.L_x_49) ;  /* 0xfffffffd00e80947 */ /* 0x000fea000393ffff */
[----:B------:R-:W-:Y:S01]  /*9220*/  NOP ;  /* 0x0000000000007918 */ /* 0x000fe20000000000 */
[----:B------:R-:W-:-:S13]  /*9230*/  LOP3.LUT P2, RZ, R16, 0x40, RZ, 0xc0, !PT ;  /* 0x0000004010ff7812 */ /* 0x000fda000784c0ff */
[----:B------:R-:W-:Y:S05]  /*9240*/  @!P2 BRA `(.L_x_50) ;  /* 0x000000000004a947 */ /* 0x000fea0003800000 */
[----:B------:R-:W-:Y:S01]  /*9250*/  BPT.TRAP 0x1 ;  /* 0x000000040000795c */ /* 0x000fe20000300000 */
.L_x_50:
[----:B------:R1:W-:Y:S02]  /*9260*/  SYNCS.ARRIVE.TRANS64.A1T0 RZ, [R0+URZ+0x30830], RZ ;  /* 0x030830ff00ff79a7 */ /* 0x0003e4000810003f */
[----:B------:R-:W-:Y:S05]  /*9270*/  WARPSYNC.ALL ;  /* 0x0000000000007948 */ /* 0x000fea0003800000 */
[----:B------:R-:W-:-:S04]  /*9280*/  UIADD3 UR4, UR39, 0x12400, URZ ;  /* 0x0001240027047890 */ /* 0x000fc8000fffe03f */
[----:B------:R-:W-:Y:S01]  /*9290*/  ULOP3.LUT UP0, URZ, UR4, 0x3ff, URZ, 0xc0, !UPT ;  /* 0x000003ff043f7892 */ /* 0x000fe2000f80c03f */
[----:B------:R-:W-:Y:S05]  /*92a0*/  BAR.SYNC.DEFER_BLOCKING 0x8, 0x180 ;  /* 0x0206000000007b1d */ /* 0x000fea0000010000 */
[----:B------:R-:W-:-:S13]  /*92b0*/  PLOP3.LUT P0, PT, PT, PT, UP0, 0x80, 0x0 ;  /* 0x000000000000781c */ /* 0x000fda0003f0f008 */
[----:B------:R-:W-:Y:S05]  /*92c0*/  @!P0 BRA `(.L_x_51) ;  /* 0x0000000000408947 */ /* 0x000fea0003800000 */
[----:B0-----:R-:W-:Y:S01]  /*92d0*/  MOV R2, 0x0 ;  /* 0x0000000000027802 */ /* 0x001fe20000000f00 */
[----:B------:R-:W-:Y:S01]  /*92e0*/  ULDC.64 UR6, c[0x4][0x88] ;  /* 0x0100220000067ab9 */ /* 0x000fe20000000a00 */
[----:B------:R-:W-:Y:S01]  /*92f0*/  ULDC.64 UR8, c[0x4][0x90] ;  /* 0x0100240000087ab9 */ /* 0x000fe20000000a00 */
[----:B------:R-:W-:Y:S01]  /*9300*/  ULDC.64 UR4, c[0x4][0x20] ;  /* 0x0100080000047ab9 */ /* 0x000fe20000000a00 */
[----:B------:R-:W-:Y:S01]  /*9310*/  IMAD.U32 R4, RZ, RZ, UR6 ;  /* 0x00000006ff047e24 */ /* 0x000fe2000f8e00ff */
[----:B------:R-:W-:Y:S01]  /*9320*/  MOV R7, UR9 ;  /* 0x0000000900077c02 */ /* 0x000fe20008000f00 */
[----:B------:R-:W0:Y:S01]  /*9330*/  LDC.64 R2, c[0x4][R2] ;  /* 0x0100000002027b82 */ /* 0x000e220000000a00 */
[----:B------:R-:W-:Y:S01]  /*9340*/  IMAD.U32 R5, RZ, RZ, UR7 ;  /* 0x00000007ff057e24 */ /* 0x000fe2000f8e00ff */
[----:B------:R-:W-:Y:S01]  /*9350*/  MOV R12, 0x1 ;  /* 0x00000001000c7802 */ /* 0x000fe20000000f00 */
[----:B------:R-:W-:Y:S02]  /*9360*/  IMAD.U32 R6, RZ, RZ, UR8 ;  /* 0x00000008ff067e24 */ /* 0x000fe4000f8e00ff */
[----:B------:R-:W-:-:S02]  /*9370*/  IMAD.U32 R10, RZ, RZ, UR4 ;  /* 0x00000004ff0a7e24 */ /* 0x000fc4000f8e00ff */
[----:B------:R-:W-:Y:S02]  /*9380*/  IMAD.U32 R11, RZ, RZ, UR5 ;  /* 0x00000005ff0b7e24 */ /* 0x000fe4000f8e00ff */
[----:B------:R-:W-:Y:S02]  /*9390*/  IMAD.MOV.U32 R8, RZ, RZ, 0x70 ;  /* 0x00000070ff087424 */ /* 0x000fe400078e00ff */
[----:B------:R-:W-:-:S07]  /*93a0*/  IMAD.MOV.U32 R13, RZ, RZ, RZ ;  /* 0x000000ffff0d7224 */ /* 0x000fce00078e00ff */
[----:B------:R-:W-:-:S07]  /*93b0*/  LEPC R20, `(.L_x_51) ;  /* 0x000000001014794e */ /* 0x000fce0000000000 */
[----:B01----:R-:W-:Y:S05]  /*93c0*/  CALL.ABS.NOINC R2 ;  /* 0x0000000002007343 */ /* 0x003fea0003c00000 */
.L_x_51:
[----:B-1----:R-:W1:Y:S01]  /*93d0*/  LDC R0, c[0x0][0x448] ;  /* 0x00011200ff007b82 */ /* 0x002e620000000800 */
[----:B0-----:R-:W-:Y:S01]  /*93e0*/  IMAD.MOV R3, RZ, RZ, -R24 ;  /* 0x000000ffff037224 */ /* 0x001fe200078e0a18 */
[----:B------:R-:W-:Y:S01]  /*93f0*/  ULDC UR4, c[0x0][0xc38] ;  /* 0x00030e0000047ab9 */ /* 0x000fe20000000800 */
[----:B------:R-:W-:Y:S02]  /*9400*/  SHF.R.S32.HI R6, RZ, 0x1f, R23 ;  /* 0x0000001fff067819 */ /* 0x000fe40000011417 */
[----:B------:R-:W-:Y:S01]  /*9410*/  IMAD R4, R3, UR4, R36 ;  /* 0x0000000403047c24 */ /* 0x000fe2000f8e0224 */
[----:B------:R-:W-:Y:S01]  /*9420*/  ULDC.64 UR4, c[0x0][0x2d8] ;  /* 0x0000b60000047ab9 */ /* 0x000fe20000000a00 */
[----:B------:R-:W-:Y:S02]  /*9430*/  LOP3.LUT P3, RZ, R16, 0x800, RZ, 0xc0, !PT ;  /* 0x0000080010ff7812 */ /* 0x000fe4000786c0ff */
[----:B------:R-:W-:Y:S01]  /*9440*/  IMAD.SHL.U32 R4, R4, 0x80, RZ ;  /* 0x0000008004047824 */ /* 0x000fe200078e00ff */
[----:B------:R-:W-:-:S02]  /*9450*/  LOP3.LUT P4, RZ, R16, 0x400, RZ, 0xc0, !PT ;  /* 0x0000040010ff7812 */ /* 0x000fc4000788c0ff */
[----:B------:R-:W-:Y:S02]  /*9460*/  LOP3.LUT P5, RZ, R16, 0x200, RZ, 0xc0, !PT ;  /* 0x0000020010ff7812 */ /* 0x000fe400078ac0ff */
[----:B------:R-:W-:Y:S02]  /*9470*/  LOP3.LUT R7, R26, R4, RZ, 0xfc, !PT ;  /* 0x000000041a077212 */ /* 0x000fe400078efcff */
[----:B------:R-:W-:Y:S02]  /*9480*/  LEA R20, R27, UR39, 0x1 ;  /* 0x000000271b147c11 */ /* 0x000fe4000f8e08ff */
[----:B------:R-:W-:Y:S02]  /*9490*/  MOV R5, R7 ;  /* 0x0000000700057202 */ /* 0x000fe40000000f00 */
[----:B-1----:R-:W-:-:S13]  /*94a0*/  ISETP.NE.AND P0, PT, R0, 0x1, PT ;  /* 0x000000010000780c */ /* 0x002fda0003f05270 */
[----:B------:R-:W0:Y:S08]  /*94b0*/  @P0 LDC R2, c[0x0][0x44c] ;  /* 0x00011300ff020b82 */ /* 0x000e300000000800 */
[----:B------:R-:W1:Y:S01]  /*94c0*/  @P0 LDC R9, c[0x0][0x450] ;  /* 0x00011400ff090b82 */ /* 0x000e620000000800 */
[----:B0-----:R-:W-:-:S05]  /*94d0*/  @P0 IMAD.HI.U32 R2, R7, R2, RZ ;  /* 0x0000000207020227 */ /* 0x001fca00078e00ff */
[----:B-1----:R-:W-:Y:S01]  /*94e0*/  @P0 SHF.R.U32.HI R5, RZ, R9, R2 ;  /* 0x00000009ff050219 */ /* 0x002fe20000011602 */
[----:B------:R-:W-:-:S04]  /*94f0*/  IMAD R2, R29, UR4, RZ ;  /* 0x000000041d027c24 */ /* 0x000fc8000f8e02ff */
[C---:B------:R-:W-:Y:S02]  /*9500*/  IMAD R9, R19.reuse, UR5, R2 ;  /* 0x0000000513097c24 */ /* 0x040fe4000f8e0202 */
[----:B------:R-:W-:Y:S01]  /*9510*/  IMAD.WIDE.U32 R2, R19, UR4, RZ ;  /* 0x0000000413027c25 */ /* 0x000fe2000f8e00ff */
[----:B------:R-:W-:-:S03]  /*9520*/  ULDC.64 UR4, c[0x0][0x2e0] ;  /* 0x0000b80000047ab9 */ /* 0x000fc60000000a00 */
[----:B------:R-:W-:Y:S02]  /*9530*/  IMAD R6, R6, UR4, RZ ;  /* 0x0000000406067c24 */ /* 0x000fe4000f8e02ff */
[----:B------:R-:W-:Y:S02]  /*9540*/  IMAD.IADD R3, R3, 0x1, R9 ;  /* 0x0000000103037824 */ /* 0x000fe400078e0209 */
[C---:B------:R-:W-:Y:S02]  /*9550*/  IMAD R9, R23.reuse, UR5, R6 ;  /* 0x0000000517097c24 */ /* 0x040fe4000f8e0206 */
[----:B------:R-:W-:Y:S02]  /*9560*/  IMAD.MOV R6, RZ, RZ, -R5 ;  /* 0x000000ffff067224 */ /* 0x000fe400078e0a05 */
[----:B------:R-:W-:Y:S01]  /*9570*/  IMAD.WIDE.U32 R2, R23, UR4, R2 ;  /* 0x0000000417027c25 */ /* 0x000fe2000f8e0002 */
[----:B------:R-:W-:-:S03]  /*9580*/  ULDC.64 UR4, c[0x0][0x2d0] ;  /* 0x0000b40000047ab9 */ /* 0x000fc60000000a00 */
[----:B------:R-:W-:Y:S01]  /*9590*/  IMAD R7, R0, R6, R7 ;  /* 0x0000000600077224 */ /* 0x000fe200078e0207 */
[----:B------:R-:W-:Y:S01]  /*95a0*/  SHF.R.S32.HI R0, RZ, 0x1f, R5 ;  /* 0x0000001fff007819 */ /* 0x000fe20000011405 */
[----:B------:R-:W-:-:S04]  /*95b0*/  IMAD.IADD R3, R3, 0x1, R9 ;  /* 0x0000000103037824 */ /* 0x000fc800078e0209 */
[----:B------:R-:W-:Y:S02]  /*95c0*/  IMAD R0, R0, UR4, RZ ;  /* 0x0000000400007c24 */ /* 0x000fe4000f8e02ff */
[----:B------:R-:W-:-:S04]  /*95d0*/  IMAD.WIDE.U32 R2, R5, UR4, R2 ;  /* 0x0000000405027c25 */ /* 0x000fc8000f8e0002 */
[----:B------:R-:W-:Y:S01]  /*95e0*/  IMAD R5, R5, UR5, R0 ;  /* 0x0000000505057c24 */ /* 0x000fe2000f8e0200 */
[----:B------:R-:W-:Y:S01]  /*95f0*/  SHF.R.S32.HI R0, RZ, 0x1f, R7 ;  /* 0x0000001fff007819 */ /* 0x000fe20000011407 */
[----:B------:R-:W-:-:S03]  /*9600*/  ULDC.64 UR4, c[0x0][0x2c8] ;  /* 0x0000b20000047ab9 */ /* 0x000fc60000000a00 */
[----:B------:R-:W-:Y:S01]  /*9610*/  IADD3 R3, R3, R5, RZ ;  /* 0x0000000503037210 */ /* 0x000fe20007ffe0ff */
[----:B------:R-:W-:-:S04]  /*9620*/  IMAD R0, R0, UR4, RZ ;  /* 0x0000000400007c24 */ /* 0x000fc8000f8e02ff */
[C---:B------:R-:W-:Y:S02]  /*9630*/  IMAD R5, R7.reuse, UR5, R0 ;  /* 0x0000000507057c24 */ /* 0x040fe4000f8e0200 */
[----:B------:R-:W-:Y:S01]  /*9640*/  IMAD.WIDE.U32 R2, R7, UR4, R2 ;  /* 0x0000000407027c25 */ /* 0x000fe2000f8e0002 */
[----:B------:R-:W-:-:S03]  /*9650*/  ULDC.64 UR4, c[0x0][0x280] ;  /* 0x0000a00000047ab9 */ /* 0x000fc60000000a00 */
[----:B------:R-:W-:Y:S01]  /*9660*/  IMAD.IADD R5, R3, 0x1, R5 ;  /* 0x0000000103057824 */ /* 0x000fe200078e0205 */
[----:B------:R-:W-:Y:S01]  /*9670*/  LEA R0, P0, R2, UR4, 0x1 ;  /* 0x0000000402007c11 */ /* 0x000fe2000f8008ff */
[----:B------:R-:W-:-:S03]  /*9680*/  UMOV UR4, 0xffffffff ;  /* 0xffffffff00047882 */ /* 0x000fc60000000000 */
[----:B------:R-:W-:Y:S01]  /*9690*/  LEA.HI.X R5, R2, UR5, R5, 0x1, P0 ;  /* 0x0000000502057c11 */ /* 0x000fe200080f0c05 */
[----:B------:R-:W-:Y:S08]  /*96a0*/  BRA.DIV UR4, `(.L_x_52) ;  /* 0x0000002a04d07947 */ /* 0x000ff0000b800000 */
[----:B------:R-:W0:Y:S01]  /*96b0*/  SHFL.IDX PT, R14, R0, RZ, 0x181f ;  /* 0x00181fff000e7589 */ /* 0x000e2200000e0000 */
[----:B------:R-:W-:-:S03]  /*96c0*/  IMAD.IADD R4, R34, 0x1, R4 ;  /* 0x0000000122047824 */ /* 0x000fc600078e0204 */
[----:B------:R-:W1:Y:S01]  /*96d0*/  SHFL.IDX PT, R2, R5, RZ, 0x181f ;  /* 0x00181fff05027589 */ /* 0x000e6200000e0000 */
[C---:B------:R-:W-:Y:S01]  /*96e0*/  VIADD R7, R4.reuse, 0x10 ;  /* 0x0000001004077836 */ /* 0x040fe20000000000 */
[----:B------:R-:W-:Y:S02]  /*96f0*/  ISETP.GE.AND P0, PT, R4, UR40, PT ;  /* 0x0000002804007c0c */ /* 0x000fe4000bf06270 */
[----:B------:R-:W-:Y:S11]  /*9700*/  SHFL.IDX PT, R6, R5, 0x1, 0x181f ;  /* 0x00381f0005067f89 */ /* 0x000ff600000e0000 */
[----:B0-----:R-:W-:-:S05]  /*9710*/  @!P0 LEA R14, P1, R37, R14, 0x1 ;  /* 0x0000000e250e8211 */ /* 0x001fca00078208ff */
[----:B-1----:R-:W-:Y:S01]  /*9720*/  @!P0 IMAD.X R3, RZ, RZ, R2, P1 ;  /* 0x000000ffff038224 */ /* 0x002fe200008e0602 */
[----:B------:R-:W-:Y:S02]  /*9730*/  @!P0 MOV R2, R14 ;  /* 0x0000000e00028202 */ /* 0x000fe40000000f00 */
[----:B------:R-:W0:Y:S04]  /*9740*/  SHFL.IDX PT, R14, R0, 0x1, 0x181f ;  /* 0x00381f00000e7f89 */ /* 0x000e2800000e0000 */
[----:B------:R-:W-:Y:S04]  /*9750*/  @!P0 LDGSTS.E.BYPASS.LTC128B.128 [R20+0x12400], desc[UR36][R2.64], !P3 ;  /* 0x1240000002148fae */ /* 0x000fe8000d901d64 */
[----:B------:R-:W-:Y:S04]  /*9760*/  @!P0 LDGSTS.E.BYPASS.LTC128B.128 [R20+0x16400], desc[UR36][R2.64+0x80], !P4 ;  /* 0x1640008002148fae */ /* 0x000fe8000e101d64 */
[----:B------:R1:W-:Y:S01]  /*9770*/  @!P0 LDGSTS.E.BYPASS.LTC128B.128 [R20+0x1a400], desc[UR36][R2.64+0x100], !P5 ;  /* 0x1a40010002148fae */ /* 0x0003e2000e901d64 */
[----:B------:R-:W-:-:S13]  /*9780*/  ISETP.GE.AND P0, PT, R7, UR40, PT ;  /* 0x0000002807007c0c */ /* 0x000fda000bf06270 */
[----:B0-----:R-:W-:-:S05]  /*9790*/  @!P0 LEA R14, P1, R37, R14, 0x1 ;  /* 0x0000000e250e8211 */ /* 0x001fca00078208ff */
[----:B------:R-:W-:Y:S02]  /*97a0*/  @!P0 IMAD.X R7, RZ, RZ, R6, P1 ;  /* 0x000000ffff078224 */ /* 0x000fe400008e0606 */
[----:B-1----:R-:W-:Y:S01]  /*97b0*/  @!P0 IMAD.MOV.U32 R2, RZ, RZ, R14 ;  /* 0x000000ffff028224 */ /* 0x002fe200078e000e */
[----:B------:R-:W-:Y:S02]  /*97c0*/  SHFL.IDX PT, R6, R5, 0x2, 0x181f ;  /* 0x00581f0005067f89 */ /* 0x000fe400000e0000 */
[----:B------:R-:W-:Y:S01]  /*97d0*/  @!P0 MOV R3, R7 ;  /* 0x0000000700038202 */ /* 0x000fe20000000f00 */
[----:B------:R-:W-:Y:S01]  /*97e0*/  VIADD R7, R4, 0x20 ;  /* 0x0000002004077836 */ /* 0x000fe20000000000 */
        /* <DEDUP_REMOVED lines=52> */
[----:B------:R0:W1:Y:S02]  /*9b30*/  SHFL.IDX PT, R6, R5, 0x7, 0x181f ;  /* 0x00f81f0005067f89 */ /* 0x00006400000e0000 */
[----:B------:R-:W-:Y:S02]  /*9b40*/  @!P0 MOV R3, R7 ;  /* 0x0000000700038202 */ /* 0x000fe40000000f00 */
[----:B------:R0:W2:Y:S04]  /*9b50*/  SHFL.IDX PT, R14, R0, 0x7, 0x181f ;  /* 0x00f81f00000e7f89 */ /* 0x0000a800000e0000 */
[----:B------:R0:W-:Y:S04]  /*9b60*/  @!P0 LDGSTS.E.BYPASS.LTC128B.128 [R20+0x15400], desc[UR36][R2.64], !P3 ;  /* 0x1540000002148fae */ /* 0x0001e8000d901d64 */
[----:B------:R0:W-:Y:S04]  /*9b70*/  @!P0 LDGSTS.E.BYPASS.LTC128B.128 [R20+0x19400], desc[UR36][R2.64+0x80], !P4 ;  /* 0x1940008002148fae */ /* 0x0001e8000e101d64 */
[----:B------:R0:W-:Y:S02]  /*9b80*/  @!P0 LDGSTS.E.BYPASS.LTC128B.128 [R20+0x1d400], desc[UR36][R2.64+0x100], !P5 ;  /* 0x1d40010002148fae */ /* 0x0001e4000e901d64 */
.L_x_124:
[----:B0-----:R-:W3:Y:S01]  /*9b90*/  LDL R0, [R1] ;  /* 0x0000000001007983 */ /* 0x001ee20000100800 */
[----:B------:R-:W-:-:S05]  /*9ba0*/  VIADD R4, R4, 0x70 ;  /* 0x0000007004047836 */ /* 0x000fca0000000000 */
[----:B------:R-:W-:-:S13]  /*9bb0*/  ISETP.GE.AND P0, PT, R4, UR40, PT ;  /* 0x0000002804007c0c */ /* 0x000fda000bf06270 */
[----:B--2---:R-:W-:-:S05]  /*9bc0*/  @!P0 LEA R2, P1, R37, R14, 0x1 ;  /* 0x0000000e25028211 */ /* 0x004fca00078208ff */
[----:B-1----:R-:W-:-:S05]  /*9bd0*/  @!P0 IMAD.X R3, RZ, RZ, R6, P1 ;  /* 0x000000ffff038224 */ /* 0x002fca00008e0606 */
[----:B------:R-:W-:Y:S01]  /*9be0*/  @!PT LDS RZ, [RZ] ;  /* 0x00000000fffff984 */ /* 0x000fe20000000800 */
[----:B------:R-:W-:Y:S01]  /*9bf0*/  @!PT LDS RZ, [RZ] ;  /* 0x00000000fffff984 */ /* 0x000fe20000000800 */
[----:B------:R-:W-:Y:S01]  /*9c00*/  @!PT LDS RZ, [RZ] ;  /* 0x00000000fffff984 */ /* 0x000fe20000000800 */
[----:B------:R0:W-:Y:S04]  /*9c10*/  @!P0 LDGSTS.E.BYPASS.LTC128B.128 [R20+0x15c00], desc[UR36][R2.64], !P3 ;  /* 0x15c0000002148fae */ /* 0x0001e8000d901d64 */
[----:B------:R0:W-:Y:S04]  /*9c20*/  @!P0 LDGSTS.E.BYPASS.LTC128B.128 [R20+0x19c00], desc[UR36][R2.64+0x80], !P4 ;  /* 0x19c0008002148fae */ /* 0x0001e8000e101d64 */
[----:B------:R0:W-:Y:S01]  /*9c30*/  @!P0 LDGSTS.E.BYPASS.LTC128B.128 [R20+0x1dc00], desc[UR36][R2.64+0x100], !P5 ;  /* 0x1dc0010002148fae */ /* 0x0001e2000e901d64 */
[----:B------:R-:W-:Y:S01]  /*9c40*/  NOP ;  /* 0x0000000000007918 */ /* 0x000fe20000000000 */
[----:B------:R-:W-:Y:S02]  /*9c50*/  SYNCS.ARRIVE.TRANS64.RED.A0T1 RZ, [UR39+0x30800], RZ ;  /* 0x030800ffffff79a7 */ /* 0x000fe40008200427 */
[----:B------:R-:W-:Y:S01]  /*9c60*/  ARRIVES.LDGSTSBAR.64.TRANSCNT [UR39+0x30800] ;  /* 0x03080000ff0079b0 */ /* 0x000fe20008000aa7 */
[----:B---3--:R-:W-:-:S04]  /*9c70*/  LOP3.LUT R0, R0, 0x1, RZ, 0xc, !PT ;  /* 0x0000000100007812 */ /* 0x008fc800078e0cff */
[----:B------:R-:W-:Y:S01]  /*9c80*/  SHF.L.U32 R0, R0, 0x1f, RZ ;  /* 0x0000001f00007819 */ /* 0x000fe200000006ff */
[----:B------:R-:W-:Y:S01]  /*9c90*/  NOP ;  /* 0x0000000000007918 */ /* 0x000fe20000000000 */
[----:B------:R-:W-:Y:S01]  /*9ca0*/  SYNCS.ARRIVE.TRANS64.A1T0 RZ, [UR39+0x30800], RZ ;  /* 0x030800ffffff79a7 */ /* 0x000fe20008100027 */
[----:B------:R-:W-:Y:S01]  /*9cb0*/  BSSY B0, `(.L_x_53) ;  /* 0x0000003000007945 */ /* 0x000fe20003800000 */
[----:B------:R-:W1:Y:S03]  /*9cc0*/  SYNCS.PHASECHK.TRANS64.TRYWAIT P0, [UR39+0x30820], R0 ;  /* 0x03082000ff0075a7 */ /* 0x000e660008000167 */
[----:B01----:R-:W-:Y:S05]  /*9cd0*/  @!P0 BRA `(.L_x_54) ;  /* 0x0000002c00dc8947 */ /* 0x003fea0003800000 */
.L_x_125:
[----:B------:R-:W-:Y:S05]  /*9ce0*/  BSYNC B0 ;  /* 0x0000000000007941 */ /* 0x000fea0003800000 */
.L_x_53:
[----:B------:R-:W-:Y:S01]  /*9cf0*/  UISETP.GE.AND UP0, UPT, UR38, 0x61, UPT ;  /* 0x000000612600788c */ /* 0x000fe2000bf06270 */
[----:B------:R-:W-:-:S05]  /*9d00*/  IMAD.U32 R20, RZ, RZ, UR43 ;  /* 0x0000002bff147e24 */ /* 0x000fca000f8e00ff */
[----:B------:R-:W-:-:S13]  /*9d10*/  PLOP3.LUT P0, PT, PT, PT, UP0, 0x40, 0x0 ;  /* 0x000000000000781c */ /* 0x000fda0003f0e808 */
[----:B------:R-:W-:Y:S05]  /*9d20*/  @P0 BRA `(.L_x_55) ;  /* 0x0000000c00e80947 */ /* 0x000fea0003800000 */
[----:B------:R-:W-:Y:S01]  /*9d30*/  BSSY B0, `(.L_x_55) ;  /* 0x00000f9000007945 */ /* 0x000fe20003800000 */
[----:B------:R-:W-:Y:S01]  /*9d40*/  MOV R21, R25 ;  /* 0x0000001900157202 */ /* 0x000fe20000000f00 */
[----:B------:R-:W-:Y:S02]  /*9d50*/  IMAD.MOV.U32 R7, RZ, RZ, R22 ;  /* 0x000000ffff077224 */ /* 0x000fe400078e0016 */
[----:B------:R-:W-:Y:S02]  /*9d60*/  IMAD.U32 R6, RZ, RZ, UR41 ;  /* 0x00000029ff067e24 */ /* 0x000fe4000f8e00ff */
[----:B------:R-:W-:-:S07]  /*9d70*/  IMAD.U32 R28, RZ, RZ, UR43 ;  /* 0x0000002bff1c7e24 */ /* 0x000fce000f8e00ff */
.L_x_68:
[----:B0-----:R-:W0:Y:S01]  /*9d80*/  LDC R0, c[0x0][0x430] ;  /* 0x00010c00ff007b82 */ /* 0x001e220000000800 */
[----:B------:R-:W-:Y:S01]  /*9d90*/  ISETP.GT.U32.AND P0, PT, R26, 0x5f, PT ;  /* 0x0000005f1a00780c */ /* 0x000fe20003f04070 */
[----:B------:R-:W-:Y:S01]  /*9da0*/  IMAD R3, R6, 0x60, R31 ;  /* 0x0000006006037824 */ /* 0x000fe200078e021f */
[----:B------:R-:W-:Y:S01]  /*9db0*/  LOP3.LUT P2, RZ, R16, 0x40, RZ, 0xc0, !PT ;  /* 0x0000004010ff7812 */ /* 0x000fe2000784c0ff */
[----:B------:R-:W-:Y:S01]  /*9dc0*/  VIADD R22, R7, 0x1 ;  /* 0x0000000107167836 */ /* 0x000fe20000000000 */
[----:B------:R-:W-:Y:S02]  /*9dd0*/  ULDC UR4, c[0x0][0x430] ;  /* 0x00010c0000047ab9 */ /* 0x000fe40000000800 */
[----:B------:R-:W-:-:S05]  /*9de0*/  IADD3 R10, R26, R3, RZ ;  /* 0x000000031a0a7210 */ /* 0x000fca0007ffe0ff */
[----:B------:R-:W-:Y:S02]  /*9df0*/  IMAD.MOV.U32 R11, RZ, RZ, R10 ;  /* 0x000000ffff0b7224 */ /* 0x000fe400078e000a */
[----:B------:R-:W1:Y:S01]  /*9e00*/  @!P0 LDC.64 R8, c[0x0][0x428] ;  /* 0x00010a00ff088b82 */ /* 0x000e620000000a00 */
[----:B0-----:R-:W-:-:S13]  /*9e10*/  ISETP.NE.AND P1, PT, R0, 0x1, PT ;  /* 0x000000010000780c */ /* 0x001fda0003f25270 */
[----:B------:R-:W0:Y:S08]  /*9e20*/  @P1 LDC R5, c[0x0][0x434] ;  /* 0x00010d00ff051b82 */ /* 0x000e300000000800 */
[----:B------:R-:W2:Y:S01]  /*9e30*/  @P1 LDC R3, c[0x0][0x438] ;  /* 0x00010e00ff031b82 */ /* 0x000ea20000000800 */
[----:B0-----:R-:W-:-:S07]  /*9e40*/  @P1 IMAD.HI.U32 R0, R10, R5, RZ ;  /* 0x000000050a001227 */ /* 0x001fce00078e00ff */
[----:B------:R-:W0:Y:S01]  /*9e50*/  @!P0 LDC.64 R4, c[0x0][0x418] ;  /* 0x00010600ff048b82 */ /* 0x000e220000000a00 */
[----:B--2---:R-:W-:Y:S01]  /*9e60*/  @P1 SHF.R.U32.HI R11, RZ, R3, R0 ;  /* 0x00000003ff0b1219 */ /* 0x004fe20000011600 */
[----:B-1----:R-:W-:-:S03]  /*9e70*/  @!P0 IMAD R0, R32, R8, RZ ;  /* 0x0000000820008224 */ /* 0x002fc600078e02ff */
[--C-:B------:R-:W-:Y:S01]  /*9e80*/  @!P0 SHF.R.S32.HI R3, RZ, 0x1f, R11.reuse ;  /* 0x0000001fff038819 */ /* 0x100fe2000001140b */
[----:B------:R-:W-:Y:S02]  /*9e90*/  @!P0 IMAD.MOV.U32 R2, RZ, RZ, R11 ;  /* 0x000000ffff028224 */ /* 0x000fe400078e000b */
[C---:B------:R-:W-:Y:S02]  /*9ea0*/  @!P0 IMAD R9, R30.reuse, R9, R0 ;  /* 0x000000091e098224 */ /* 0x040fe400078e0200 */
[----:B------:R-:W-:-:S04]  /*9eb0*/  @!P0 IMAD.WIDE.U32 R2, R30, R8, R2 ;  /* 0x000000081e028225 */ /* 0x000fc800078e0002 */
[----:B------:R-:W-:Y:S01]  /*9ec0*/  @!P0 IMAD.IADD R0, R9, 0x1, R3 ;  /* 0x0000000109008824 */ /* 0x000fe200078e0203 */
[----:B0-----:R-:W-:-:S04]  /*9ed0*/  @!P0 LEA R4, P1, R2, R4, 0x2 ;  /* 0x0000000402048211 */ /* 0x001fc800078210ff */
[----:B------:R-:W-:Y:S02]  /*9ee0*/  @!P0 LEA.HI.X R5, R2, R5, R0, 0x2, P1 ;  /* 0x0000000502058211 */ /* 0x000fe400008f1400 */
[----:B------:R-:W-:Y:S01]  /*9ef0*/  MOV R0, RZ ;  /* 0x000000ff00007202 */ /* 0x000fe20000000f00 */
[----:B------:R-:W-:-:S05]  /*9f00*/  IMAD.MOV R3, RZ, RZ, -R11 ;  /* 0x000000ffff037224 */ /* 0x000fca00078e0a0b */
[----:B------:R0:W5:Y:S01]  /*9f10*/  @!P0 LDG.E R0, desc[UR36][R4.64] ;  /* 0x0000002404008981 */ /* 0x000162000c1e1900 */
[----:B------:R-:W-:Y:S01]  /*9f20*/  ISETP.NE.AND P0, PT, R22, 0x2, PT ;  /* 0x000000021600780c */ /* 0x000fe20003f05270 */
[----:B------:R-:W-:-:S03]  /*9f30*/  IMAD.MOV.U32 R20, RZ, RZ, R6 ;  /* 0x000000ffff147224 */ /* 0x000fc600078e0006 */
[----:B------:R-:W-:Y:S02]  /*9f40*/  SEL R2, RZ, 0x1, P0 ;  /* 0x00000001ff027807 */ /* 0x000fe40000000000 */
[----:B------:R-:W-:Y:S02]  /*9f50*/  SEL R22, R22, RZ, P0 ;  /* 0x000000ff16167207 */ /* 0x000fe40000000000 */
[----:B------:R-:W-:Y:S01]  /*9f60*/  LOP3.LUT R25, R21, R2, RZ, 0x3c, !PT ;  /* 0x0000000215197212 */ /* 0x000fe200078e3cff */
[----:B0-----:R-:W-:Y:S01]  /*9f70*/  IMAD R5, R3, UR4, R10 ;  /* 0x0000000403057c24 */ /* 0x001fe2000f8e020a */
[----:B------:R-:W-:Y:S06]  /*9f80*/  @!P2 BRA `(.L_x_56) ;  /* 0x000000000004a947 */ /* 0x000fec0003800000 */
[----:B------:R-:W-:Y:S01]  /*9f90*/  BPT.TRAP 0x1 ;  /* 0x000000040000795c */ /* 0x000fe20000300000 */
.L_x_56:
[----:B------:R-:W-:Y:S01]  /*9fa0*/  LEA R6, R22, UR39, 0x3 ;  /* 0x0000002716067c11 */ /* 0x000fe2000f8e18ff */
[----:B------:R-:W-:Y:S01]  /*9fb0*/  BSSY B1, `(.L_x_57) ;  /* 0x0000004000017945 */ /* 0x000fe20003800000 */
[----:B------:R-:W-:-:S04]  /*9fc0*/  SHF.L.U32 R3, R25, 0x1f, RZ ;  /* 0x0000001f19037819 */ /* 0x000fc800000006ff */
[----:B------:R-:W0:Y:S02]  /*9fd0*/  SYNCS.PHASECHK.TRANS64.TRYWAIT P0, [R6+URZ+0x30840], R3 ;  /* 0x03084003060075a7 */ /* 0x000e24000800017f */
[----:B0-----:R-:W-:Y:S05]  /*9fe0*/  @!P0 BRA `(.L_x_58) ;  /* 0x0000002c00308947 */ /* 0x001fea0003800000 */
.L_x_126:
[----:B------:R-:W-:Y:S05]  /*9ff0*/  BSYNC B1 ;  /* 0x0000000000017941 */ /* 0x000fea0003800000 */
.L_x_57:
[----:B------:R-:W-:Y:S01]  /*a000*/  SHF.R.S32.HI R23, RZ, 0x1f, R5 ;  /* 0x0000001fff177819 */ /* 0x000fe20000011405 */
[----:B------:R-:W-:Y:S01]  /*a010*/  ULDC.64 UR4, c[0x0][0x300] ;  /* 0x0000c00000047ab9 */ /* 0x000fe20000000a00 */
[----:B-----5:R-:W-:Y:S02]  /*a020*/  SHF.R.S32.HI R24, RZ, 0x1f, R0 ;  /* 0x0000001fff187819 */ /* 0x020fe40000011400 */
[C---:B------:R-:W-:Y:S01]  /*a030*/  LOP3.LUT P3, RZ, R16.reuse, 0x4, RZ, 0xc0, !PT ;  /* 0x0000000410ff7812 */ /* 0x040fe2000786c0ff */
[----:B------:R-:W-:Y:S01]  /*a040*/  IMAD R2, R23, UR4, RZ ;  /* 0x0000000417027c24 */ /* 0x000fe2000f8e02ff */
[C---:B------:R-:W-:Y:S02]  /*a050*/  LOP3.LUT P2, RZ, R16.reuse, 0x2, RZ, 0xc0, !PT ;  /* 0x0000000210ff7812 */ /* 0x040fe4000784c0ff */
[----:B------:R-:W-:Y:S01]  /*a060*/  LOP3.LUT P1, RZ, R16, 0x1, RZ, 0xc0, !PT ;  /* 0x0000000110ff7812 */ /* 0x000fe2000782c0ff */
[C---:B------:R-:W-:Y:S02]  /*a070*/  IMAD R9, R5.reuse, UR5, R2 ;  /* 0x0000000505097c24 */ /* 0x040fe4000f8e0202 */
[----:B0-----:R-:W-:Y:S01]  /*a080*/  IMAD.WIDE.U32 R2, R5, UR4, RZ ;  /* 0x0000000405027c25 */ /* 0x001fe2000f8e00ff */
        /* <DEDUP_REMOVED lines=10> */
[----:B------:R-:W-:Y:S02]  /*a130*/  ULDC.64 UR4, c[0x0][0x2e8] ;  /* 0x0000ba0000047ab9 */ /* 0x000fe40000000a00 */
[----:B------:R-:W-:Y:S01]  /*a140*/  LEA R8, P0, R2, UR4, 0x1 ;  /* 0x0000000402087c11 */ /* 0x000fe2000f8008ff */
[----:B------:R-:W-:Y:S01]  /*a150*/  IMAD.IADD R3, R9, 0x1, R3 ;  /* 0x0000000109037824 */ /* 0x000fe200078e0203 */
[----:B------:R-:W-:Y:S01]  /*a160*/  UMOV UR4, 0xffffffff ;  /* 0xffffffff00047882 */ /* 0x000fe20000000000 */
[----:B------:R-:W-:-:S03]  /*a170*/  IMAD R9, R22, 0x4800, R27 ;  /* 0x0000480016097824 */ /* 0x000fc600078e021b */
[----:B------:R-:W-:Y:S01]  /*a180*/  LEA.HI.X R10, R2, UR5, R3, 0x1, P0 ;  /* 0x00000005020a7c11 */ /* 0x000fe200080f0c03 */
[----:B------:R-:W-:Y:S06]  /*a190*/  BRA.DIV UR4, `(.L_x_59) ;  /* 0x0000002a04d87947 */ /* 0x000fec000b800000 */
[----:B------:R-:W0:Y:S01]  /*a1a0*/  SHFL.IDX PT, R14, R8, RZ, 0x181f ;  /* 0x00181fff080e7589 */ /* 0x000e2200000e0000 */
[----:B------:R-:W-:Y:S01]  /*a1b0*/  IMAD.SHL.U32 R4, R37, 0x2, RZ ;  /* 0x0000000225047824 */ /* 0x000fe200078e00ff */
[----:B------:R-:W-:Y:S02]  /*a1c0*/  LEA R9, R9, UR39, 0x1 ;  /* 0x0000002709097c11 */ /* 0x000fe4000f8e08ff */
[----:B------:R-:W1:Y:S04]  /*a1d0*/  SHFL.IDX PT, R3, R10, RZ, 0x181f ;  /* 0x00181fff0a037589 */ /* 0x000e6800000e0000 */
[----:B------:R-:W-:Y:S01]  /*a1e0*/  SHFL.IDX PT, R35, R10, 0x2, 0x181f ;  /* 0x00581f000a237f89 */ /* 0x000fe200000e0000 */
[----:B0-----:R-:W-:-:S03]  /*a1f0*/  IADD3 R2, P0, R14, R4, RZ ;  /* 0x000000040e027210 */ /* 0x001fc60007f1e0ff */
[----:B------:R-:W0:Y:S01]  /*a200*/  SHFL.IDX PT, R14, R8, 0x1, 0x181f ;  /* 0x00381f00080e7f89 */ /* 0x000e2200000e0000 */
[----:B-1----:R-:W-:-:S05]  /*a210*/  IADD3.X R3, RZ, R3, RZ, P0, !PT ;  /* 0x00000003ff037210 */ /* 0x002fca00007fe4ff */
[----:B------:R-:W-:Y:S04]  /*a220*/  LDGSTS.E.BYPASS.LTC128B.128 [R9+0x1e400], desc[UR36][R2.64], !P3 ;  /* 0x1e40000002097fae */ /* 0x000fe8000d901d64 */
[----:B------:R-:W-:Y:S04]  /*a230*/  LDGSTS.E.BYPASS.LTC128B.128 [R9+0x21400], desc[UR36][R2.64+0x80], !P2 ;  /* 0x2140008002097fae */ /* 0x000fe8000d101d64 */
[----:B------:R1:W-:Y:S04]  /*a240*/  LDGSTS.E.BYPASS.LTC128B.128 [R9+0x24400], desc[UR36][R2.64+0x100], !P1 ;  /* 0x2440010002097fae */ /* 0x0003e8000c901d64 */
[----:B-1----:R-:W1:Y:S01]  /*a250*/  SHFL.IDX PT, R3, R10, 0x1, 0x181f ;  /* 0x00381f000a037f89 */ /* 0x002e6200000e0000 */
[----:B0-----:R-:W-:-:S03]  /*a260*/  IADD3 R2, P0, R14, R4, RZ ;  /* 0x000000040e027210 */ /* 0x001fc60007f1e0ff */
[----:B------:R-:W0:Y:S02]  /*a270*/  SHFL.IDX PT, R14, R8, 0x2, 0x181f ;  /* 0x00581f00080e7f89 */ /* 0x000e2400000e0000 */
[----:B-1----:R-:W-:-:S05]  /*a280*/  IMAD.X R3, RZ, RZ, R3, P0 ;  /* 0x000000ffff037224 */ /* 0x002fca00000e0603 */
[----:B------:R-:W-:Y:S04]  /*a290*/  LDGSTS.E.BYPASS.LTC128B.128 [R9+0x1ec00], desc[UR36][R2.64], !P3 ;  /* 0x1ec0000002097fae */ /* 0x000fe8000d901d64 */
[----:B------:R-:W-:Y:S04]  /*a2a0*/  LDGSTS.E.BYPASS.LTC128B.128 [R9+0x21c00], desc[UR36][R2.64+0x80], !P2 ;  /* 0x21c0008002097fae */ /* 0x000fe8000d101d64 */
[----:B------:R0:W-:Y:S02]  /*a2b0*/  LDGSTS.E.BYPASS.LTC128B.128 [R9+0x24c00], desc[UR36][R2.64+0x100], !P1 ;  /* 0x24c0010002097fae */ /* 0x0001e4000c901d64 */
[----:B0-----:R-:W-:-:S02]  /*a2c0*/  IADD3 R2, P0, R14, R4, RZ ;  /* 0x000000040e027210 */ /* 0x001fc40007f1e0ff */
[----:B------:R-:W0:Y:S03]  /*a2d0*/  SHFL.IDX PT, R14, R8, 0x3, 0x181f ;  /* 0x00781f00080e7f89 */ /* 0x000e2600000e0000 */
[----:B------:R-:W-:Y:S02]  /*a2e0*/  IMAD.X R3, RZ, RZ, R35, P0 ;  /* 0x000000ffff037224 */ /* 0x000fe400000e0623 */
[----:B------:R-:W1:Y:S04]  /*a2f0*/  SHFL.IDX PT, R35, R10, 0x3, 0x181f ;  /* 0x00781f000a237f89 */ /* 0x000e6800000e0000 */
[----:B------:R-:W-:Y:S04]  /*a300*/  LDGSTS.E.BYPASS.LTC128B.128 [R9+0x1f400], desc[UR36][R2.64], !P3 ;  /* 0x1f40000002097fae */ /* 0x000fe8000d901d64 */
[----:B------:R-:W-:Y:S04]  /*a310*/  LDGSTS.E.BYPASS.LTC128B.128 [R9+0x22400], desc[UR36][R2.64+0x80], !P2 ;  /* 0x2240008002097fae */ /* 0x000fe8000d101d64 */
[----:B------:R0:W-:Y:S02]  /*a320*/  LDGSTS.E.BYPASS.LTC128B.128 [R9+0x25400], desc[UR36][R2.64+0x100], !P1 ;  /* 0x2540010002097fae */ /* 0x0001e4000c901d64 */
[----:B0-----:R-:W-:-:S02]  /*a330*/  IADD3 R2, P0, R14, R4, RZ ;  /* 0x000000040e027210 */ /* 0x001fc40007f1e0ff */
[----:B------:R-:W0:Y:S03]  /*a340*/  SHFL.IDX PT, R14, R8, 0x4, 0x181f ;  /* 0x00981f00080e7f89 */ /* 0x000e2600000e0000 */
[----:B-1----:R-:W-:Y:S02]  /*a350*/  IMAD.X R3, RZ, RZ, R35, P0 ;  /* 0x000000ffff037224 */ /* 0x002fe400000e0623 */
[----:B------:R-:W1:Y:S04]  /*a360*/  SHFL.IDX PT, R35, R10, 0x4, 0x181f ;  /* 0x00981f000a237f89 */ /* 0x000e6800000e0000 */
[----:B------:R-:W-:Y:S04]  /*a370*/  LDGSTS.E.BYPASS.LTC128B.128 [R9+0x1fc00], desc[UR36][R2.64], !P3 ;  /* 0x1fc0000002097fae */ /* 0x000fe8000d901d64 */
[----:B------:R-:W-:Y:S04]  /*a380*/  LDGSTS.E.BYPASS.LTC128B.128 [R9+0x22c00], desc[UR36][R2.64+0x80], !P2 ;  /* 0x22c0008002097fae */ /* 0x000fe8000d101d64 */
[----:B------:R0:W-:Y:S02]  /*a390*/  LDGSTS.E.BYPASS.LTC128B.128 [R9+0x25c00], desc[UR36][R2.64+0x100], !P1 ;  /* 0x25c0010002097fae */ /* 0x0001e4000c901d64 */
[----:B0-----:R-:W-:-:S02]  /*a3a0*/  IADD3 R2, P0, R14, R4, RZ ;  /* 0x000000040e027210 */ /* 0x001fc40007f1e0ff */
[----:B------:R0:W2:Y:S02]  /*a3b0*/  SHFL.IDX PT, R14, R8, 0x5, 0x181f ;  /* 0x00b81f00080e7f89 */ /* 0x0000a400000e0000 */
[----:B-1----:R-:W-:Y:S02]  /*a3c0*/  IADD3.X R3, RZ, R35, RZ, P0, !PT ;  /* 0x00000023ff037210 */ /* 0x002fe400007fe4ff */
[----:B------:R0:W1:Y:S04]  /*a3d0*/  SHFL.IDX PT, R35, R10, 0x5, 0x181f ;  /* 0x00b81f000a237f89 */ /* 0x00006800000e0000 */
[----:B------:R0:W-:Y:S04]  /*a3e0*/  LDGSTS.E.BYPASS.LTC128B.128 [R9+0x20400], desc[UR36][R2.64], !P3 ;  /* 0x2040000002097fae */ /* 0x0001e8000d901d64 */
[----:B------:R0:W-:Y:S04]  /*a3f0*/  LDGSTS.E.BYPASS.LTC128B.128 [R9+0x23400], desc[UR36][R2.64+0x80], !P2 ;  /* 0x2340008002097fae */ /* 0x0001e8000d101d64 */
[----:B------:R0:W-:Y:S02]  /*a400*/  LDGSTS.E.BYPASS.LTC128B.128 [R9+0x26400], desc[UR36][R2.64+0x100], !P1 ;  /* 0x2640010002097fae */ /* 0x0001e4000c901d64 */
.L_x_140:
[----:B0-2---:R-:W-:-:S05]  /*a410*/  IADD3 R2, P0, R14, R4, RZ ;  /* 0x000000040e027210 */ /* 0x005fca0007f1e0ff */
[----:B-1----:R-:W-:Y:S01]  /*a420*/  IMAD.X R3, RZ, RZ, R35, P0 ;  /* 0x000000ffff037224 */ /* 0x002fe200000e0623 */
[----:B------:R-:W-:-:S04]  /*a430*/  PLOP3.LUT P0, PT, PT, PT, PT, 0x80, 0x0 ;  /* 0x000000000000781c */ /* 0x000fc80003f0f070 */
[----:B------:R-:W-:Y:S01]  /*a440*/  @!PT LDS RZ, [RZ] ;  /* 0x00000000fffff984 */ /* 0x000fe20000000800 */
[----:B------:R-:W-:Y:S01]  /*a450*/  @!PT LDS RZ, [RZ] ;  /* 0x00000000fffff984 */ /* 0x000fe20000000800 */
[----:B------:R-:W-:Y:S01]  /*a460*/  @!PT LDS RZ, [RZ] ;  /* 0x00000000fffff984 */ /* 0x000fe20000000800 */
[----:B------:R0:W-:Y:S04]  /*a470*/  LDGSTS.E.BYPASS.LTC128B.128 [R9+0x20c00], desc[UR36][R2.64], !P3 ;  /* 0x20c0000002097fae */ /* 0x0001e8000d901d64 */
[----:B------:R0:W-:Y:S04]  /*a480*/  LDGSTS.E.BYPASS.LTC128B.128 [R9+0x23c00], desc[UR36][R2.64+0x80], !P2 ;  /* 0x23c0008002097fae */ /* 0x0001e8000d101d64 */
[----:B------:R0:W-:Y:S01]  /*a490*/  LDGSTS.E.BYPASS.LTC128B.128 [R9+0x26c00], desc[UR36][R2.64+0x100], !P1 ;  /* 0x26c0010002097fae */ /* 0x0001e2000c901d64 */
[----:B------:R-:W-:Y:S01]  /*a4a0*/  NOP ;  /* 0x0000000000007918 */ /* 0x000fe20000000000 */
.L_x_60:
        /* <DEDUP_REMOVED lines=10> */
.L_x_61:
[----:B------:R1:W-:Y:S01]  /*a550*/  SYNCS.ARRIVE.TRANS64.A1T0 RZ, [R6+URZ+0x30830], RZ ;  /* 0x030830ff06ff79a7 */ /* 0x0003e2000810003f */
[----:B------:R-:W-:Y:S05]  /*a560*/  @!P2 BRA `(.L_x_62) ;  /* 0x000000000004a947 */ /* 0x000fea0003800000 */
[----:B------:R-:W-:Y:S01]  /*a570*/  BPT.TRAP 0x1 ;  /* 0x000000040000795c */ /* 0x000fe20000300000 */
.L_x_62:
[----:B0-----:R-:W-:Y:S01]  /*a580*/  SHF.L.U32 R9, R21, 0x1f, RZ ;  /* 0x0000001f15097819 */ /* 0x001fe200000006ff */
[----:B------:R-:W-:Y:S01]  /*a590*/  IMAD.MOV.U32 R3, RZ, RZ, -0x60 ;  /* 0xffffffa0ff037424 */ /* 0x000fe200078e00ff */
[----:B-1----:R-:W-:Y:S01]  /*a5a0*/  LEA R6, R7, UR39, 0x3 ;  /* 0x0000002707067c11 */ /* 0x002fe2000f8e18ff */
[----:B------:R-:W-:Y:S02]  /*a5b0*/  BSSY B1, `(.L_x_63) ;  /* 0x0000004000017945 */ /* 0x000fe40003800000 */
[----:B------:R-:W-:Y:S01]  /*a5c0*/  IMAD R3, R28, R3, UR38 ;  /* 0x000000261c037e24 */ /* 0x000fe2000f8e0203 */
[----:B------:R-:W0:Y:S02]  /*a5d0*/  SYNCS.PHASECHK.TRANS64.TRYWAIT P0, [R6+URZ+0x30860], R9 ;  /* 0x03086009060075a7 */ /* 0x000e24000800017f */
[----:B0-----:R-:W-:Y:S05]  /*a5e0*/  @!P0 BRA `(.L_x_64) ;  /* 0x0000002c007c8947 */ /* 0x001fea0003800000 */
.L_x_141:
[----:B------:R-:W-:Y:S05]  /*a5f0*/  BSYNC B1 ;  /* 0x0000000000017941 */ /* 0x000fea0003800000 */
.L_x_63:
[----:B------:R-:W-:Y:S01]  /*a600*/  UMOV UR4, 0xffffffff ;  /* 0xffffffff00047882 */ /* 0x000fe20000000000 */
[C---:B------:R-:W-:Y:S01]  /*a610*/  LOP3.LUT P3, RZ, R16.reuse, 0x20, RZ, 0xc0, !PT ;  /* 0x0000002010ff7812 */ /* 0x040fe2000786c0ff */
[----:B------:R-:W-:Y:S01]  /*a620*/  IMAD R7, R7, 0x4800, R27 ;  /* 0x0000480007077824 */ /* 0x000fe200078e021b */
[C---:B------:R-:W-:Y:S01]  /*a630*/  LOP3.LUT P2, RZ, R16.reuse, 0x10, RZ, 0xc0, !PT ;  /* 0x0000001010ff7812 */ /* 0x040fe2000784c0ff */
[----:B------:R-:W-:Y:S01]  /*a640*/  IMAD.IADD R8, R3, 0x1, -R34 ;  /* 0x0000000103087824 */ /* 0x000fe200078e0a22 */
[----:B------:R-:W-:Y:S01]  /*a650*/  LOP3.LUT P1, RZ, R16, 0x8, RZ, 0xc0, !PT ;  /* 0x0000000810ff7812 */ /* 0x000fe2000782c0ff */
[----:B------:R-:W-:-:S12]  /*a660*/  BRA.DIV UR4, `(.L_x_65) ;  /* 0x0000002e04707947 */ /* 0x000fd8000b800000 */
[----:B------:R-:W1:Y:S01]  /*a670*/  SHFL.IDX PT, R14, R17, RZ, 0x181f ;  /* 0x00181fff110e7589 */ /* 0x000e6200000e0000 */
[----:B------:R-:W-:-:S03]  /*a680*/  LEA R7, R7, UR39, 0x1 ;  /* 0x0000002707077c11 */ /* 0x000fc6000f8e08ff */
[----:B------:R-:W2:Y:S01]  /*a690*/  SHFL.IDX PT, R3, R18, RZ, 0x181f ;  /* 0x00181fff12037589 */ /* 0x000ea200000e0000 */
[----:B-1----:R-:W-:-:S03]  /*a6a0*/  IADD3 R2, P0, R14, R4, RZ ;  /* 0x000000040e027210 */ /* 0x002fc60007f1e0ff */
[----:B------:R-:W1:Y:S01]  /*a6b0*/  SHFL.IDX PT, R14, R17, 0x1, 0x181f ;  /* 0x00381f00110e7f89 */ /* 0x000e6200000e0000 */
[----:B--2---:R-:W-:Y:S02]  /*a6c0*/  IADD3.X R3, RZ, R3, RZ, P0, !PT ;  /* 0x00000003ff037210 */ /* 0x004fe400007fe4ff */
[----:B------:R-:W-:-:S13]  /*a6d0*/  ISETP.LT.OR P0, PT, R8, 0x1, P3 ;  /* 0x000000010800780c */ /* 0x000fda0001f01670 */
[----:B------:R-:W-:Y:S01]  /*a6e0*/  LDGSTS.E.BYPASS.LTC128B.128 [R7+0x400], desc[UR36][R2.64], !P0 ;  /* 0x0040000002077fae */ /* 0x000fe2000c101d64 */
[----:B------:R-:W-:-:S13]  /*a6f0*/  ISETP.LT.OR P0, PT, R8, 0x1, P2 ;  /* 0x000000010800780c */ /* 0x000fda0001701670 */
[----:B------:R-:W-:Y:S01]  /*a700*/  LDGSTS.E.BYPASS.LTC128B.128 [R7+0x3400], desc[UR36][R2.64+0x80], !P0 ;  /* 0x0340008002077fae */ /* 0x000fe2000c101d64 */
[----:B------:R-:W-:-:S13]  /*a710*/  ISETP.LT.OR P0, PT, R8, 0x1, P1 ;  /* 0x000000010800780c */ /* 0x000fda0000f01670 */
[----:B------:R2:W-:Y:S04]  /*a720*/  LDGSTS.E.BYPASS.LTC128B.128 [R7+0x6400], desc[UR36][R2.64+0x100], !P0 ;  /* 0x0640010002077fae */ /* 0x0005e8000c101d64 */
[----:B--2---:R-:W2:Y:S01]  /*a730*/  SHFL.IDX PT, R3, R18, 0x1, 0x181f ;  /* 0x00381f0012037f89 */ /* 0x004ea200000e0000 */
[----:B-1----:R-:W-:-:S03]  /*a740*/  IADD3 R2, P0, R14, R4, RZ ;  /* 0x000000040e027210 */ /* 0x002fc60007f1e0ff */
[----:B------:R-:W1:Y:S02]  /*a750*/  SHFL.IDX PT, R14, R17, 0x2, 0x181f ;  /* 0x00581f00110e7f89 */ /* 0x000e6400000e0000 */
[----:B--2---:R-:W-:Y:S01]  /*a760*/  IMAD.X R3, RZ, RZ, R3, P0 ;  /* 0x000000ffff037224 */ /* 0x004fe200000e0603 */
        /* <DEDUP_REMOVED lines=28> */
[----:B------:R-:W1:Y:S04]  /*a930*/  SHFL.IDX PT, R18, R18, 0x5, 0x181f ;  /* 0x00b81f0012127f89 */ /* 0x000e6800000e0000 */
[----:B------:R3:W4:Y:S01]  /*a940*/  SHFL.IDX PT, R14, R17, 0x5, 0x181f ;  /* 0x00b81f00110e7f89 */ /* 0x00072200000e0000 */
[----:B--2---:R-:W-:Y:S02]  /*a950*/  IADD3.X R3, RZ, R3, RZ, P0, !PT ;  /* 0x00000003ff037210 */ /* 0x004fe400007fe4ff */
[----:B------:R-:W-:-:S13]  /*a960*/  ISETP.LT.OR P0, PT, R8, 0x41, P3 ;  /* 0x000000410800780c */ /* 0x000fda0001f01670 */
[----:B------:R3:W-:Y:S01]  /*a970*/  LDGSTS.E.BYPASS.LTC128B.128 [R7+0x2400], desc[UR36][R2.64], !P0 ;  /* 0x0240000002077fae */ /* 0x0007e2000c101d64 */
[----:B------:R-:W-:-:S13]  /*a980*/  ISETP.LT.OR P0, PT, R8, 0x41, P2 ;  /* 0x000000410800780c */ /* 0x000fda0001701670 */
[----:B------:R3:W-:Y:S01]  /*a990*/  LDGSTS.E.BYPASS.LTC128B.128 [R7+0x5400], desc[UR36][R2.64+0x80], !P0 ;  /* 0x0540008002077fae */ /* 0x0007e2000c101d64 */
[----:B------:R-:W-:-:S13]  /*a9a0*/  ISETP.LT.OR P0, PT, R8, 0x41, P1 ;  /* 0x000000410800780c */ /* 0x000fda0000f01670 */
[----:B-1--4-:R3:W-:Y:S02]  /*a9b0*/  LDGSTS.E.BYPASS.LTC128B.128 [R7+0x8400], desc[UR36][R2.64+0x100], !P0 ;  /* 0x0840010002077fae */ /* 0x0127e4000c101d64 */
.L_x_155:
[----:B0--3--:R-:W-:Y:S01]  /*a9c0*/  IADD3 R2, P0, R14, R4, RZ ;  /* 0x000000040e027210 */ /* 0x009fe20007f1e0ff */
[----:B------:R-:W-:Y:S02]  /*a9d0*/  ULDC.64 UR4, c[0x0][0x328] ;  /* 0x0000ca0000047ab9 */ /* 0x000fe40000000a00 */
[----:B------:R-:W-:Y:S02]  /*a9e0*/  IMAD R4, R23, UR4, RZ ;  /* 0x0000000417047c24 */ /* 0x000fe4000f8e02ff */
[----:B------:R-:W-:Y:S01]  /*a9f0*/  IMAD.X R3, RZ, RZ, R18, P0 ;  /* 0x000000ffff037224 */ /* 0x000fe200000e0612 */
[----:B------:R-:W-:Y:S01]  /*aa00*/  ISETP.LT.OR P0, PT, R8, 0x51, P3 ;  /* 0x000000510800780c */ /* 0x000fe20001f01670 */
[----:B------:R-:W-:-:S12]  /*aa10*/  IMAD R9, R5, UR5, R4 ;  /* 0x0000000505097c24 */ /* 0x000fd8000f8e0204 */
[----:B------:R-:W-:Y:S01]  /*aa20*/  @!PT LDS RZ, [RZ] ;  /* 0x00000000fffff984 */ /* 0x000fe20000000800 */
[----:B------:R-:W-:Y:S01]  /*aa30*/  @!PT LDS RZ, [RZ] ;  /* 0x00000000fffff984 */ /* 0x000fe20000000800 */
[----:B------:R-:W-:Y:S01]  /*aa40*/  @!PT LDS RZ, [RZ] ;  /* 0x00000000fffff984 */ /* 0x000fe20000000800 */
[----:B------:R-:W-:Y:S01]  /*aa50*/  LDGSTS.E.BYPASS.LTC128B.128 [R7+0x2c00], desc[UR36][R2.64], !P0 ;  /* 0x02c0000002077fae */ /* 0x000fe2000c101d64 */
[----:B------:R-:W-:-:S13]  /*aa60*/  ISETP.LT.OR P0, PT, R8, 0x51, P2 ;  /* 0x000000510800780c */ /* 0x000fda0001701670 */
[----:B------:R-:W-:Y:S01]  /*aa70*/  LDGSTS.E.BYPASS.LTC128B.128 [R7+0x5c00], desc[UR36][R2.64+0x80], !P0 ;  /* 0x05c0008002077fae */ /* 0x000fe2000c101d64 */
[----:B------:R-:W-:-:S13]  /*aa80*/  ISETP.LT.OR P0, PT, R8, 0x51, P1 ;  /* 0x000000510800780c */ /* 0x000fda0000f01670 */
[----:B------:R0:W-:Y:S02]  /*aa90*/  LDGSTS.E.BYPASS.LTC128B.128 [R7+0x8c00], desc[UR36][R2.64+0x100], !P0 ;  /* 0x08c0010002077fae */ /* 0x0001e4000c101d64 */
        /* <DEDUP_REMOVED lines=8> */
[----:B------:R-:W-:Y:S02]  /*ab20*/  IMAD.IADD R3, R3, 0x1, R5 ;  /* 0x0000000103037824 */ /* 0x000fe400078e0205 */
[C---:B------:R-:W-:Y:S01]  /*ab30*/  IMAD R5, R19.reuse, UR5, R0 ;  /* 0x0000000513057c24 */ /* 0x040fe2000f8e0200 */
[----:B------:R-:W-:Y:S01]  /*ab40*/  NOP ;  /* 0x0000000000007918 */ /* 0x000fe20000000000 */
[----:B------:R-:W-:Y:S01]  /*ab50*/  IMAD.WIDE.U32 R2, R19, UR4, R2 ;  /* 0x0000000413027c25 */ /* 0x000fe2000f8e0002 */
[----:B------:R-:W-:-:S04]  /*ab60*/  ULDC.64 UR4, c[0x0][0x318] ;  /* 0x0000c60000047ab9 */ /* 0x000fc80000000a00 */
[----:B------:R-:W-:Y:S02]  /*ab70*/  IADD3 R3, R5, R3, RZ ;  /* 0x0000000305037210 */ /* 0x000fe40007ffe0ff */
[----:B------:R-:W-:-:S04]  /*ab80*/  LEA R17, P0, R2, UR4, 0x1 ;  /* 0x0000000402117c11 */ /* 0x000fc8000f8008ff */
[----:B------:R-:W-:Y:S02]  /*ab90*/  LEA.HI.X R18, R2, UR5, R3, 0x1, P0 ;  /* 0x0000000502127c11 */ /* 0x000fe400080f0c03 */
[----:B------:R-:W-:-:S13]  /*aba0*/  PLOP3.LUT P0, PT, PT, PT, PT, 0x80, 0x0 ;  /* 0x000000000000781c */ /* 0x000fda0003f0f070 */
.L_x_66:
        /* <DEDUP_REMOVED lines=10> */
.L_x_67:
[C---:B------:R-:W-:Y:S01]  /*ac50*/  ISETP.GT.AND P0, PT, R20.reuse, RZ, PT ;  /* 0x000000ff1400720c */ /* 0x040fe20003f04270 */
[----:B------:R0:W-:Y:S01]  /*ac60*/  SYNCS.ARRIVE.TRANS64.A1T0 RZ, [R6+URZ+0x30850], RZ ;  /* 0x030850ff06ff79a7 */ /* 0x0001e2000810003f */
[----:B------:R-:W-:Y:S01]  /*ac70*/  IMAD.MOV.U32 R21, RZ, RZ, R25 ;  /* 0x000000ffff157224 */ /* 0x000fe200078e0019 */
[----:B------:R-:W-:Y:S01]  /*ac80*/  MOV R28, R20 ;  /* 0x00000014001c7202 */ /* 0x000fe20000000f00 */
[----:B------:R-:W-:Y:S02]  /*ac90*/  IMAD.MOV.U32 R7, RZ, RZ, R22 ;  /* 0x000000ffff077224 */ /* 0x000fe400078e0016 */
[----:B0-----:R-:W-:-:S07]  /*aca0*/  VIADD R6, R20, 0xffffffff ;  /* 0xffffffff14067836 */ /* 0x001fce0000000000 */
[----:B------:R-:W-:Y:S05]  /*acb0*/  @P0 BRA `(.L_x_68) ;  /* 0xfffffff000300947 */ /* 0x000fea000383ffff */
[----:B------:R-:W-:Y:S05]  /*acc0*/  BSYNC B0 ;  /* 0x0000000000007941 */ /* 0x000fea0003800000 */
.L_x_55:
[----:B------:R-:W-:-:S13]  /*acd0*/  LOP3.LUT P0, RZ, R16, 0x40, RZ, 0xc0, !PT ;  /* 0x0000004010ff7812 */ /* 0x000fda000780c0ff */
[----:B------:R-:W-:Y:S05]  /*ace0*/  @!P0 BRA `(.L_x_69) ;  /* 0x0000000000048947 */ /* 0x000fea0003800000 */
[----:B------:R-:W-:Y:S01]  /*acf0*/  BPT.TRAP 0x1 ;  /* 0x000000040000795c */ /* 0x000fe20000300000 */
.L_x_69:
[----:B------:R-:W-:Y:S01]  /*ad00*/  LEA R4, R22, UR39, 0x3 ;  /* 0x0000002716047c11 */ /* 0x000fe2000f8e18ff */
[----:B------:R-:W-:Y:S01]  /*ad10*/  IMAD.MOV.U32 R5, RZ, RZ, -0x60 ;  /* 0xffffffa0ff057424 */ /* 0x000fe200078e00ff */
[----:B0-----:R-:W-:Y:S01]  /*ad20*/  SHF.L.U32 R3, R25, 0x1f, RZ ;  /* 0x0000001f19037819 */ /* 0x001fe200000006ff */
[----:B------:R-:W-:Y:S02]  /*ad30*/  BSSY B0, `(.L_x_70) ;  /* 0x0000004000007945 */ /* 0x000fe40003800000 */
[----:B------:R-:W-:Y:S01]  /*ad40*/  IMAD R5, R20, R5, UR38 ;  /* 0x0000002614057e24 */ /* 0x000fe2000f8e0205 */
[----:B------:R-:W0:Y:S02]  /*ad50*/  SYNCS.PHASECHK.TRANS64.TRYWAIT P0, [R4+URZ+0x30860], R3 ;  /* 0x03086003040075a7 */ /* 0x000e24000800017f */
[----:B0-----:R-:W-:Y:S05]  /*ad60*/  @!P0 BRA `(.L_x_71) ;  /* 0x0000002c00ac8947 */ /* 0x001fea0003800000 */
.L_x_156:
[----:B------:R-:W-:Y:S05]  /*ad70*/  BSYNC B0 ;  /* 0x0000000000007941 */ /* 0x000fea0003800000 */
.L_x_70:
[----:B------:R-:W-:Y:S01]  /*ad80*/  UMOV UR4, 0xffffffff ;  /* 0xffffffff00047882 */ /* 0x000fe20000000000 */
[----:B------:R-:W-:Y:S01]  /*ad90*/  LOP3.LUT P3, RZ, R16, 0x20, RZ, 0xc0, !PT ;  /* 0x0000002010ff7812 */ /* 0x000fe2000786c0ff */
[----:B------:R-:W-:Y:S01]  /*ada0*/  IMAD R7, R22, 0x4800, R27 ;  /* 0x0000480016077824 */ /* 0x000fe200078e021b */
[C---:B------:R-:W-:Y:S01]  /*adb0*/  LOP3.LUT P2, RZ, R16.reuse, 0x10, RZ, 0xc0, !PT ;  /* 0x0000001010ff7812 */ /* 0x040fe2000784c0ff */
[----:B------:R-:W-:Y:S01]  /*adc0*/  IMAD.IADD R5, R5, 0x1, -R34 ;  /* 0x0000000105057824 */ /* 0x000fe200078e0a22 */
[----:B------:R-:W-:Y:S01]  /*add0*/  LOP3.LUT P1, RZ, R16, 0x8, RZ, 0xc0, !PT ;  /* 0x0000000810ff7812 */ /* 0x000fe2000782c0ff */
[----:B------:R-:W-:-:S12]  /*ade0*/  BRA.DIV UR4, `(.L_x_72) ;  /* 0x0000002e04a07947 */ /* 0x000fd8000b800000 */
[----:B------:R-:W1:Y:S01]  /*adf0*/  SHFL.IDX PT, R14, R17, RZ, 0x181f ;  /* 0x00181fff110e7589 */ /* 0x000e6200000e0000 */
[----:B------:R-:W-:-:S03]  /*ae00*/  IMAD.SHL.U32 R6, R37, 0x2, RZ ;  /* 0x0000000225067824 */ /* 0x000fc600078e00ff */
[----:B------:R-:W0:Y:S02]  /*ae10*/  SHFL.IDX PT, R0, R18, RZ, 0x181f ;  /* 0x00181fff12007589 */ /* 0x000e2400000e0000 */
[----:B-1----:R-:W-:Y:S02]  /*ae20*/  IADD3 R2, P0, R14, R6, RZ ;  /* 0x000000060e027210 */ /* 0x002fe40007f1e0ff */
[----:B------:R-:W1:Y:S02]  /*ae30*/  SHFL.IDX PT, R14, R17, 0x1, 0x181f ;  /* 0x00381f00110e7f89 */ /* 0x000e6400000e0000 */
[----:B0-----:R-:W-:Y:S02]  /*ae40*/  IADD3.X R3, RZ, R0, RZ, P0, !PT ;  /* 0x00000000ff037210 */ /* 0x001fe400007fe4ff */
[----:B------:R-:W-:Y:S02]  /*ae50*/  ISETP.LT.OR P0, PT, R5, 0x1, P3 ;  /* 0x000000010500780c */ /* 0x000fe40001f01670 */
[----:B------:R-:W-:-:S02]  /*ae60*/  LEA R0, R7, UR39, 0x1 ;  /* 0x0000002707007c11 */ /* 0x000fc4000f8e08ff */
[----:B------:R-:W0:Y:S09]  /*ae70*/  SHFL.IDX PT, R7, R18, 0x1, 0x181f ;  /* 0x00381f0012077f89 */ /* 0x000e3200000e0000 */
[----:B------:R-:W-:Y:S01]  /*ae80*/  LDGSTS.E.BYPASS.LTC128B.128 [R0+0x400], desc[UR36][R2.64], !P0 ;  /* 0x0040000002007fae */ /* 0x000fe2000c101d64 */
[----:B------:R-:W-:-:S13]  /*ae90*/  ISETP.LT.OR P0, PT, R5, 0x1, P2 ;  /* 0x000000010500780c */ /* 0x000fda0001701670 */
[----:B------:R-:W-:Y:S01]  /*aea0*/  LDGSTS.E.BYPASS.LTC128B.128 [R0+0x3400], desc[UR36][R2.64+0x80], !P0 ;  /* 0x0340008002007fae */ /* 0x000fe2000c101d64 */
[----:B------:R-:W-:-:S13]  /*aeb0*/  ISETP.LT.OR P0, PT, R5, 0x1, P1 ;  /* 0x000000010500780c */ /* 0x000fda0000f01670 */
[----:B------:R1:W-:Y:S02]  /*aec0*/  LDGSTS.E.BYPASS.LTC128B.128 [R0+0x6400], desc[UR36][R2.64+0x100], !P0 ;  /* 0x0640010002007fae */ /* 0x0003e4000c101d64 */
[----:B-1----:R-:W-:Y:S02]  /*aed0*/  IADD3 R2, P0, R14, R6, RZ ;  /* 0x000000060e027210 */ /* 0x002fe40007f1e0ff */
[----:B------:R-:W1:Y:S03]  /*aee0*/  SHFL.IDX PT, R14, R17, 0x2, 0x181f ;  /* 0x00581f00110e7f89 */ /* 0x000e6600000e0000 */
[----:B0-----:R-:W-:Y:S01]  /*aef0*/  IMAD.X R3, RZ, RZ, R7, P0 ;  /* 0x000000ffff037224 */ /* 0x001fe200000e0607 */
[----:B------:R-:W-:Y:S01]  /*af00*/  ISETP.LT.OR P0, PT, R5, 0x11, P3 ;  /* 0x000000110500780c */ /* 0x000fe20001f01670 */
[----:B------:R-:W0:-:S12]  /*af10*/  SHFL.IDX PT, R7, R18, 0x2, 0x181f ;  /* 0x00581f0012077f89 */ /* 0x000e1800000e0000 */
        /* <DEDUP_REMOVED lines=26> */
[----:B------:R1:W2:Y:S02]  /*b0c0*/  SHFL.IDX PT, R14, R17, 0x5, 0x181f ;  /* 0x00b81f00110e7f89 */ /* 0x0002a400000e0000 */
[----:B0-----:R-:W-:Y:S02]  /*b0d0*/  IADD3.X R3, RZ, R7, RZ, P0, !PT ;  /* 0x00000007ff037210 */ /* 0x001fe400007fe4ff */
[----:B------:R-:W-:Y:S01]  /*b0e0*/  ISETP.LT.OR P0, PT, R5, 0x41, P3 ;  /* 0x000000410500780c */ /* 0x000fe20001f01670 */
[----:B------:R1:W3:-:S12]  /*b0f0*/  SHFL.IDX PT, R7, R18, 0x5, 0x181f ;  /* 0x00b81f0012077f89 */ /* 0x0002d800000e0000 */
[----:B------:R1:W-:Y:S01]  /*b100*/  LDGSTS.E.BYPASS.LTC128B.128 [R0+0x2400], desc[UR36][R2.64], !P0 ;  /* 0x0240000002007fae */ /* 0x0003e2000c101d64 */
[----:B------:R-:W-:-:S13]  /*b110*/  ISETP.LT.OR P0, PT, R5, 0x41, P2 ;  /* 0x000000410500780c */ /* 0x000fda0001701670 */
[----:B------:R1:W-:Y:S01]  /*b120*/  LDGSTS.E.BYPASS.LTC128B.128 [R0+0x5400], desc[UR36][R2.64+0x80], !P0 ;  /* 0x0540008002007fae */ /* 0x0003e2000c101d64 */
[----:B------:R-:W-:-:S13]  /*b130*/  ISETP.LT.OR P0, PT, R5, 0x41, P1 ;  /* 0x000000410500780c */ /* 0x000fda0000f01670 */
[----:B--23--:R1:W-:Y:S02]  /*b140*/  LDGSTS.E.BYPASS.LTC128B.128 [R0+0x8400], desc[UR36][R2.64+0x100], !P0 ;  /* 0x0840010002007fae */ /* 0x00c3e4000c101d64 */
.L_x_170:
[----:B01----:R-:W-:-:S05]  /*b150*/  IADD3 R2, P0, R14, R6, RZ ;  /* 0x000000060e027210 */ /* 0x003fca0007f1e0ff */
[----:B------:R-:W-:Y:S01]  /*b160*/  IMAD.X R3, RZ, RZ, R7, P0 ;  /* 0x000000ffff037224 */ /* 0x000fe200000e0607 */
[----:B------:R-:W-:-:S13]  /*b170*/  ISETP.LT.OR P0, PT, R5, 0x51, P3 ;  /* 0x000000510500780c */ /* 0x000fda0001f01670 */
[----:B------:R-:W-:Y:S01]  /*b180*/  @!PT LDS RZ, [RZ] ;  /* 0x00000000fffff984 */ /* 0x000fe20000000800 */
[----:B------:R-:W-:Y:S01]  /*b190*/  @!PT LDS RZ, [RZ] ;  /* 0x00000000fffff984 */ /* 0x000fe20000000800 */
[----:B------:R-:W-:Y:S01]  /*b1a0*/  @!PT LDS RZ, [RZ] ;  /* 0x00000000fffff984 */ /* 0x000fe20000000800 */
[----:B------:R0:W-:Y:S01]  /*b1b0*/  LDGSTS.E.BYPASS.LTC128B.128 [R0+0x2c00], desc[UR36][R2.64], !P0 ;  /* 0x02c0000002007fae */ /* 0x0001e2000c101d64 */
[----:B------:R-:W-:-:S13]  /*b1c0*/  ISETP.LT.OR P0, PT, R5, 0x51, P2 ;  /* 0x000000510500780c */ /* 0x000fda0001701670 */
[----:B------:R0:W-:Y:S01]  /*b1d0*/  LDGSTS.E.BYPASS.LTC128B.128 [R0+0x5c00], desc[UR36][R2.64+0x80], !P0 ;  /* 0x05c0008002007fae */ /* 0x0001e2000c101d64 */
[----:B------:R-:W-:-:S13]  /*b1e0*/  ISETP.LT.OR P0, PT, R5, 0x51, P1 ;  /* 0x000000510500780c */ /* 0x000fda0000f01670 */
[----:B------:R0:W-:Y:S01]  /*b1f0*/  LDGSTS.E.BYPASS.LTC128B.128 [R0+0x8c00], desc[UR36][R2.64+0x100], !P0 ;  /* 0x08c0010002007fae */ /* 0x0001e2000c101d64 */
[----:B------:R-:W-:Y:S01]  /*b200*/  PLOP3.LUT P0, PT, PT, PT, PT, 0x80, 0x0 ;  /* 0x000000000000781c */ /* 0x000fe20003f0f070 */
[----:B------:R-:W-:-:S12]  /*b210*/  NOP ;  /* 0x0000000000007918 */ /* 0x000fd80000000000 */
.L_x_73:
        /* <DEDUP_REMOVED lines=10> */
.L_x_74:
[----:B0-----:R-:W2:Y:S01]  /*b2c0*/  LDL.LU R2, [R1] ;  /* 0x0000000001027983 */ /* 0x001ea20000300800 */
[----:B------:R-:W-:Y:S01]  /*b2d0*/  VIADD R22, R22, 0x1 ;  /* 0x0000000116167836 */ /* 0x000fe20000000000 */
[----:B------:R-:W-:Y:S01]  /*b2e0*/  ULDC UR4, c[0x0][0xc34] ;  /* 0x00030d0000047ab9 */ /* 0x000fe20000000800 */
[----:B------:R-:W-:Y:S01]  /*b2f0*/  VIADD R36, R36, UR44 ;  /* 0x0000002c24247c36 */ /* 0x000fe20008000000 */
[----:B------:R0:W-:Y:S02]  /*b300*/  SYNCS.ARRIVE.TRANS64.A1T0 RZ, [R4+URZ+0x30850], RZ ;  /* 0x030850ff04ff79a7 */ /* 0x0001e4000810003f */
[----:B------:R-:W-:-:S04]  /*b310*/  ISETP.NE.AND P0, PT, R22, 0x2, PT ;  /* 0x000000021600780c */ /* 0x000fc80003f05270 */
[----:B------:R-:W-:Y:S02]  /*b320*/  SEL R22, R22, RZ, P0 ;  /* 0x000000ff16167207 */ /* 0x000fe40000000000 */
[----:B------:R-:W-:Y:S02]  /*b330*/  SEL R0, RZ, 0x1, P0 ;  /* 0x00000001ff007807 */ /* 0x000fe40000000000 */
[----:B------:R-:W-:Y:S02]  /*b340*/  ISETP.GE.AND P0, PT, R36, UR4, PT ;  /* 0x0000000424007c0c */ /* 0x000fe4000bf06270 */
[----:B------:R-:W-:Y:S02]  /*b350*/  LOP3.LUT R25, R25, R0, RZ, 0x3c, !PT ;  /* 0x0000000019197212 */ /* 0x000fe400078e3cff */
[----:B--2---:R-:W-:-:S05]  /*b360*/  IADD3 R2, R2, 0x1, RZ ;  /* 0x0000000102027810 */ /* 0x004fca0007ffe0ff */
[----:B------:R0:W-:Y:S04]  /*b370*/  STL [R1], R2 ;  /* 0x0000000201007387 */ /* 0x0001e80000100800 */
[----:B------:R-:W-:Y:S05]  /*b380*/  @!P0 BRA `(.L_x_75) ;  /* 0xffffffcc00c88947 */ /* 0x000fea000383ffff */
[----:B------:R-:W-:-:S07]  /*b390*/  LOP3.LUT R0, R2, 0x1, RZ, 0xc, !PT ;  /* 0x0000000102007812 */ /* 0x000fce00078e0cff */
.L_x_40:
[----:B------:R-:W1:Y:S01]  /*b3a0*/  S2R R3, SR_CgaCtaId ;  /* 0x0000000000037919 */ /* 0x000e620000008800 */
[----:B0-----:R-:W-:Y:S01]  /*b3b0*/  MOV R2, 0x400 ;  /* 0x0000040000027802 */ /* 0x001fe20000000f00 */
[----:B------:R-:W-:Y:S01]  /*b3c0*/  BSSY B0, `(.L_x_76) ;  /* 0x0000005000007945 */ /* 0x000fe20003800000 */
[----:B------:R-:W-:Y:S02]  /*b3d0*/  SHF.L.U32 R0, R0, 0x1f, RZ ;  /* 0x0000001f00007819 */ /* 0x000fe400000006ff */
[----:B-1----:R-:W-:-:S04]  /*b3e0*/  LEA R5, R3, R2, 0x18 ;  /* 0x0000000203057211 */ /* 0x002fc800078ec0ff */
[----:B------:R-:W0:Y:S02]  /*b3f0*/  SYNCS.PHASECHK.TRANS64.TRYWAIT P0, [R5+URZ+0x30820], R0 ;  /* 0x03082000050075a7 */ /* 0x000e24000800017f */
[----:B0-----:R-:W-:Y:S05]  /*b400*/  @!P0 BRA `(.L_x_77) ;  /* 0x0000003000488947 */ /* 0x001fea0003800000 */
.L_x_171:
[----:B------:R-:W-:Y:S05]  /*b410*/  BSYNC B0 ;  /* 0x0000000000007941 */ /* 0x000fea0003800000 */
.L_x_76:
[----:B------:R-:W-:-:S03]  /*b420*/  UMOV UR4, 0xffffffff ;  /* 0xffffffff00047882 */ /* 0x000fc60000000000 */
[----:B------:R-:W-:Y:S05]  /*b430*/  BRA.DIV UR4, `(.L_x_78) ;  /* 0x0000003204507947 */ /* 0x000fea000b800000 */
[----:B0-----:R-:W0:Y:S02]  /*b440*/  S2R R0, SR_TID.X ;  /* 0x0000000000007919 */ /* 0x001e240000002100 */
[----:B0-----:R-:W-:-:S04]  /*b450*/  SHF.R.U32.HI R0, RZ, 0x5, R0 ;  /* 0x00000005ff007819 */ /* 0x001fc80000011600 */
[----:B------:R-:W-:-:S05]  /*b460*/  LOP3.LUT R0, R0, 0x3, RZ, 0xc0, !PT ;  /* 0x0000000300007812 */ /* 0x000fca00078ec0ff */
[----:B------:R0:W1:Y:S02]  /*b470*/  SHFL.IDX PT, R14, R0, RZ, 0x1f ;  /* 0x00001fff000e7589 */ /* 0x00006400000e0000 */
.L_x_174:
[----:B-1----:R-:W-:Y:S01]  /*b480*/  ISETP.NE.AND P0, PT, R14, RZ, PT ;  /* 0x000000ff0e00720c */ /* 0x002fe20003f05270 */
[----:B------:R-:W-:-:S12]  /*b490*/  BSSY B0, `(.L_x_79) ;  /* 0x0000026000007945 */ /* 0x000fd80003800000 */
[----:B------:R-:W-:Y:S05]  /*b4a0*/  @P0 BRA `(.L_x_80) ;  /* 0x0000000000900947 */ /* 0x000fea0003800000 */
[----:B------:R-:W-:-:S03]  /*b4b0*/  UMOV UR4, 0xffffffff ;  /* 0xffffffff00047882 */ /* 0x000fc60000000000 */
[----:B------:R-:W-:Y:S05]  /*b4c0*/  BRA.DIV UR4, `(.L_x_81) ;  /* 0x0000003204607947 */ /* 0x000fea000b800000 */
[----:B------:R-:W-:-:S13]  /*b4d0*/  ELECT P6, URZ, PT ;  /* 0x00000000003f782f */ /* 0x000fda00038c0000 */
.L_x_177:
[----:B------:R-:W-:Y:S05]  /*b4e0*/  @!P6 BRA `(.L_x_80) ;  /* 0x000000000080e947 */ /* 0x000fea0003800000 */
[----:B0-----:R-:W2:Y:S02]  /*b4f0*/  LDL R0, [R1+0x4] ;  /* 0x0000040001007983 */ /* 0x001ea40000100800 */
[----:B--2---:R-:W-:-:S13]  /*b500*/  R2UR UR4, R0 ;  /* 0x00000000000472ca */ /* 0x004fda00000e0000 */
[----:B------:R-:W-:-:S06]  /*b510*/  ULOP3.LUT UR4, UR4, 0x2, URZ, 0xfc, !UPT ;  /* 0x0000000204047892 */ /* 0x000fcc000f8efc3f */
[----:B------:R-:W-:-:S05]  /*b520*/  IMAD.U32 R0, RZ, RZ, UR4 ;  /* 0x00000004ff007e24 */ /* 0x000fca000f8e00ff */
[----:B------:R-:W-:-:S13]  /*b530*/  ISETP.NE.AND P0, PT, R0, 0x3, PT ;  /* 0x000000030000780c */ /* 0x000fda0003f05270 */
[----:B------:R-:W-:Y:S05]  /*b540*/  @!P0 BRA `(.L_x_82) ;  /* 0x0000000000048947 */ /* 0x000fea0003800000 */
[----:B------:R-:W-:Y:S01]  /*b550*/  BPT.TRAP 0x1 ;  /* 0x000000040000795c */ /* 0x000fe20000300000 */
.L_x_82:
[C---:B------:R-:W-:Y:S01]  /*b560*/  IMAD R3, R22.reuse, 0x8, R5 ;  /* 0x0000000816037824 */ /* 0x040fe200078e0205 */
[----:B------:R-:W-:Y:S01]  /*b570*/  SHF.L.U32 R2, R25, 0x1f, RZ ;  /* 0x0000001f19027819 */ /* 0x000fe200000006ff */
[----:B------:R-:W-:-:S03]  /*b580*/  VIADD R22, R22, 0x1 ;  /* 0x0000000116167836 */ /* 0x000fc60000000000 */
[----:B------:R-:W0:Y:S02]  /*b590*/  SYNCS.PHASECHK.TRANS64.TRYWAIT P1, [R3+URZ+0x30840], R2 ;  /* 0x03084002030075a7 */ /* 0x000e24000802017f */
[----:B------:R-:W-:-:S04]  /*b5a0*/  ISETP.NE.AND P2, PT, R22, 0x2, PT ;  /* 0x000000021600780c */ /* 0x000fc80003f45270 */
[----:B------:R-:W-:Y:S01]  /*b5b0*/  SEL R0, RZ, 0x1, P2 ;  /* 0x00000001ff007807 */ /* 0x000fe20001000000 */
[----:B0-----:R-:W-:Y:S08]  /*b5c0*/  @!P1 BRA `(.L_x_83) ;  /* 0x0000003000409947 */ /* 0x001ff00003800000 */
.L_x_178:
[----:B------:R-:W-:Y:S02]  /*b5d0*/  SEL R22, R22, RZ, P2 ;  /* 0x000000ff16167207 */ /* 0x000fe40001000000 */
[----:B------:R-:W-:Y:S01]  /*b5e0*/  LOP3.LUT R0, R25, R0, RZ, 0x3c, !PT ;  /* 0x0000000019007212 */ /* 0x000fe200078e3cff */
[----:B------:R-:W-:Y:S06]  /*b5f0*/  @!P0 BRA `(.L_x_84) ;  /* 0x0000000000048947 */ /* 0x000fec0003800000 */
[----:B------:R-:W-:Y:S01]  /*b600*/  BPT.TRAP 0x1 ;  /* 0x000000040000795c */ /* 0x000fe20000300000 */
.L_x_84:
[----:B------:R-:W-:Y:S02]  /*b610*/  LEA R5, R22, R5, 0x3 ;  /* 0x0000000516057211 */ /* 0x000fe400078e18ff */
[----:B------:R-:W-:-:S04]  /*b620*/  SHF.L.U32 R0, R0, 0x1f, RZ ;  /* 0x0000001f00007819 */ /* 0x000fc800000006ff */
[----:B------:R-:W1:Y:S02]  /*b630*/  SYNCS.PHASECHK.TRANS64.TRYWAIT P1, [R5+URZ+0x30840], R0 ;  /* 0x03084000050075a7 */ /* 0x000e64000802017f */
[----:B-1----:R-:W-:Y:S05]  /*b640*/  @!P1 BRA `(.L_x_85) ;  /* 0x0000003000349947 */ /* 0x002fea0003800000 */
.L_x_179:
[----:B------:R-:W-:Y:S05]  /*b650*/  @!P0 BRA `(.L_x_86) ;  /* 0x0000000000048947 */ /* 0x000fea0003800000 */
[----:B------:R-:W-:Y:S01]  /*b660*/  BPT.TRAP 0x1 ;  /* 0x000000040000795c */ /* 0x000fe20000300000 */
.L_x_86:
[----:B------:R-:W2:Y:S02]  /*b670*/  SYNCS.PHASECHK.TRANS64.TRYWAIT P1, [R3+URZ+0x30860], R2 ;  /* 0x03086002030075a7 */ /* 0x000ea4000802017f */
[----:B--2---:R-:W-:Y:S05]  /*b680*/  @!P1 BRA `(.L_x_87) ;  /* 0x0000003000389947 */ /* 0x004fea0003800000 */
.L_x_180:
[----:B------:R-:W-:Y:S05]  /*b690*/  @!P0 BRA `(.L_x_88) ;  /* 0x0000000000048947 */ /* 0x000fea0003800000 */
[----:B------:R-:W-:Y:S01]  /*b6a0*/  BPT.TRAP 0x1 ;  /* 0x000000040000795c */ /* 0x000fe20000300000 */
.L_x_88:
[----:B---3--:R3:W4:Y:S02]  /*b6b0*/  SYNCS.PHASECHK.TRANS64.TRYWAIT P0, [R5+URZ+0x30860], R0 ;  /* 0x03086000050075a7 */ /* 0x008724000800017f */
[----:B----4-:R-:W-:Y:S05]  /*b6c0*/  @!P0 NANOSLEEP.SYNCS 0x989680 ;  /* 0x009896800000895d */ /* 0x010fea0003900000 */
[----:B------:R-:W4:Y:S02]  /*b6d0*/  @!P0 SYNCS.PHASECHK.TRANS64 P0, [R5+URZ+0x30860], R0 ;  /* 0x03086000050085a7 */ /* 0x000f24000800007f */
[----:B----4-:R-:W-:Y:S05]  /*b6e0*/  @!P0 BRA `(.L_x_88) ;  /* 0xfffffffc00f08947 */ /* 0x010fea000383ffff */
.L_x_80:
[----:B------:R-:W-:Y:S05]  /*b6f0*/  BSYNC B0 ;  /* 0x0000000000007941 */ /* 0x000fea0003800000 */
.L_x_79:
[----:B------:R-:W-:Y:S05]  /*b700*/  EXIT ;  /* 0x000000000000794d */ /* 0x000fea0003800000 */
.L_x_8:
[----:B0-----:R-:W-:-:S04]  /*b710*/  IMAD.U32 R3, RZ, RZ, UR43 ;  /* 0x0000002bff037e24 */ /* 0x001fc8000f8e00ff */
[----:B------:R0:W1:Y:S03]  /*b720*/  SYNCS.PHASECHK.TRANS64.TRYWAIT P1, [R3+URZ+0x30800], R0 ;  /* 0x03080000030075a7 */ /* 0x000066000802017f */
[----:B-1----:R-:W-:Y:S05]  /*b730*/  @!P1 NANOSLEEP.SYNCS 0x989680 ;  /* 0x009896800000995d */ /* 0x002fea0003900000 */
[----:B------:R-:W1:Y:S02]  /*b740*/  @!P1 SYNCS.PHASECHK.TRANS64 P1, [R3+URZ+0x30800], R0 ;  /* 0x03080000030095a7 */ /* 0x000e64000802007f */
[----:B-1----:R-:W-:Y:S05]  /*b750*/  @!P1 BRA `(.L_x_8) ;  /* 0xfffffffc00ec9947 */ /* 0x002fea000383ffff */
[----:B------:R-:W-:Y:S05]  /*b760*/  BRA `(.L_x_89) ;  /* 0xffffff58006c7947 */ /* 0x000fea000383ffff */
.L_x_12:
[----:B-1----:R1:W2:Y:S02]  /*b770*/  SYNCS.PHASECHK.TRANS64.TRYWAIT P1, [R2+URZ+0x30830], R3 ;  /* 0x03083003020075a7 */ /* 0x0022a4000802017f */
[----:B--2---:R-:W-:Y:S05]  /*b780*/  @!P1 NANOSLEEP.SYNCS 0x989680 ;  /* 0x009896800000995d */ /* 0x004fea0003900000 */
[----:B------:R-:W2:Y:S02]  /*b790*/  @!P1 SYNCS.PHASECHK.TRANS64 P1, [R2+URZ+0x30830], R3 ;  /* 0x03083003020095a7 */ /* 0x000ea4000802007f */
[----:B--2---:R-:W-:Y:S05]  /*b7a0*/  @!P1 BRA `(.L_x_12) ;  /* 0xfffffffc00f09947 */ /* 0x004fea000383ffff */
[----:B------:R-:W-:Y:S05]  /*b7b0*/  BRA `(.L_x_11) ;  /* 0xffffff58008c7947 */ /* 0x000fea000383ffff */
.L_x_18:
[----:B-1----:R-:W-:-:S04]  /*b7c0*/  IMAD.U32 R3, RZ, RZ, UR8 ;  /* 0x00000008ff037e24 */ /* 0x002fc8000f8e00ff */
[----:B------:R1:W2:Y:S03]  /*b7d0*/  SYNCS.PHASECHK.TRANS64.TRYWAIT P1, [R3+URZ+0x30830], R0 ;  /* 0x03083000030075a7 */ /* 0x0002a6000802017f */
[----:B--2---:R-:W-:Y:S05]  /*b7e0*/  @!P1 NANOSLEEP.SYNCS 0x989680 ;  /* 0x009896800000995d */ /* 0x004fea0003900000 */
[----:B------:R-:W2:Y:S02]  /*b7f0*/  @!P1 SYNCS.PHASECHK.TRANS64 P1, [R3+URZ+0x30830], R0 ;  /* 0x03083000030095a7 */ /* 0x000ea4000802007f */
[----:B--2---:R-:W-:Y:S05]  /*b800*/  @!P1 BRA `(.L_x_18) ;  /* 0xfffffffc00ec9947 */ /* 0x004fea000383ffff */
[----:B------:R-:W-:Y:S05]  /*b810*/  BRA `(.L_x_17) ;  /* 0xffffff7c008c7947 */ /* 0x000fea000383ffff */
.L_x_22:
[----:B-1----:R-:W-:-:S04]  /*b820*/  IMAD.U32 R3, RZ, RZ, UR9 ;  /* 0x00000009ff037e24 */ /* 0x002fc8000f8e00ff */
[----:B------:R1:W2:Y:S03]  /*b830*/  SYNCS.PHASECHK.TRANS64.TRYWAIT P1, [R3+URZ+0x30850], R0 ;  /* 0x03085000030075a7 */ /* 0x0002a6000802017f */
[----:B--2---:R-:W-:Y:S05]  /*b840*/  @!P1 NANOSLEEP.SYNCS 0x989680 ;  /* 0x009896800000995d */ /* 0x004fea0003900000 */
[----:B------:R-:W2:Y:S02]  /*b850*/  @!P1 SYNCS.PHASECHK.TRANS64 P1, [R3+URZ+0x30850], R0 ;  /* 0x03085000030095a7 */ /* 0x000ea4000802007f */
[----:B--2---:R-:W-:Y:S05]  /*b860*/  @!P1 BRA `(.L_x_22) ;  /* 0xfffffffc00ec9947 */ /* 0x004fea000383ffff */
[----:B------:R-:W-:Y:S05]  /*b870*/  BRA `(.L_x_21) ;  /* 0xffffff8800447947 */ /* 0x000fea000383ffff */
.L_x_29:
[----:B-1----:R-:W-:-:S04]  /*b880*/  MOV R7, UR10 ;  /* 0x0000000a00077c02 */ /* 0x002fc80008000f00 */
[----:B------:R1:W2:Y:S03]  /*b890*/  SYNCS.PHASECHK.TRANS64.TRYWAIT P1, [R7+URZ+0x30850], R2 ;  /* 0x03085002070075a7 */ /* 0x0002a6000802017f */
[----:B--2---:R-:W-:Y:S05]  /*b8a0*/  @!P1 NANOSLEEP.SYNCS 0x989680 ;  /* 0x009896800000995d */ /* 0x004fea0003900000 */
[----:B------:R-:W2:Y:S02]  /*b8b0*/  @!P1 SYNCS.PHASECHK.TRANS64 P1, [R7+URZ+0x30850], R2 ;  /* 0x03085002070095a7 */ /* 0x000ea4000802007f */
[----:B--2---:R-:W-:Y:S05]  /*b8c0*/  @!P1 BRA `(.L_x_29) ;  /* 0xfffffffc00ec9947 */ /* 0x004fea000383ffff */
[----:B------:R-:W-:Y:S05]  /*b8d0*/  BRA `(.L_x_28) ;  /* 0xffffffa0005c7947 */ /* 0x000fea000383ffff */
.L_x_44:
[----:B------:R-:W0:Y:S01]  /*b8e0*/  S2R R17, SR_TID.X ;  /* 0x0000000000117919 */ /* 0x000e220000002100 */
[----:B------:R-:W-:Y:S01]  /*b8f0*/  BSSY B0, `(.L_x_90) ;  /* 0x000000a000007945 */ /* 0x000fe20003800000 */
[----:B------:R-:W-:Y:S01]  /*b900*/  IMAD.MOV.U32 R12, RZ, RZ, RZ ;  /* 0x000000ffff0c7224 */ /* 0x000fe200078e00ff */
[----:B------:R-:W-:Y:S01]  /*b910*/  MOV R15, 0xffffffff ;  /* 0xffffffff000f7802 */ /* 0x000fe20000000f00 */
[----:B------:R-:W-:Y:S01]  /*b920*/  IMAD.MOV.U32 R11, RZ, RZ, 0x1f ;  /* 0x0000001fff0b7424 */ /* 0x000fe200078e00ff */
[----:B0-----:R-:W-:-:S04]  /*b930*/  SHF.R.U32.HI R17, RZ, 0x5, R17 ;  /* 0x00000005ff117819 */ /* 0x001fc80000011611 */
[----:B------:R-:W-:-:S05]  /*b940*/  LOP3.LUT R17, R17, 0x3, RZ, 0xc0, !PT ;  /* 0x0000000311117812 */ /* 0x000fca00078ec0ff */
[----:B------:R-:W-:-:S07]  /*b950*/  IMAD.MOV.U32 R13, RZ, RZ, R17 ;  /* 0x000000ffff0d7224 */ /* 0x000fce00078e0011 */
[----:B-1---5:R-:W-:Y:S05]  /*b960*/  WARPSYNC.COLLECTIVE R15, `(.L_x_91) ;  /* 0x000000000f087348 */ /* 0x022fea0003c00000 */
[----:B------:R0:W2:Y:S02]  /*b970*/  SHFL.IDX P6, R14, R13, R12, R11 ;  /* 0x0000000c0d0e7389 */ /* 0x0000a400000c000b */
[----:B012--5:R-:W-:Y:S01]  /*b980*/  ENDCOLLECTIVE ;  /* 0x000000000000791b */ /* 0x027fe20003800000 */
.L_x_91:
[----:B------:R-:W-:Y:S05]  /*b990*/  BSYNC B0 ;  /* 0x0000000000007941 */ /* 0x000fea0003800000 */
.L_x_90:
[----:B------:R-:W-:Y:S05]  /*b9a0*/  BRA `(.L_x_92) ;  /* 0xffffffcc00a47947 */ /* 0x000fea000383ffff */
.L_x_47:
[----:B0-----:R0:W1:Y:S02]  /*b9b0*/  SYNCS.PHASECHK.TRANS64.TRYWAIT P0, [R0+URZ+0x30840], R3 ;  /* 0x03084003000075a7 */ /* 0x001064000800017f */
[----:B-1----:R-:W-:Y:S05]  /*b9c0*/  @!P0 NANOSLEEP.SYNCS 0x989680 ;  /* 0x009896800000895d */ /* 0x002fea0003900000 */
[----:B------:R-:W1:Y:S02]  /*b9d0*/  @!P0 SYNCS.PHASECHK.TRANS64 P0, [R0+URZ+0x30840], R3 ;  /* 0x03084003000085a7 */ /* 0x000e64000800007f */
[----:B-1----:R-:W-:Y:S05]  /*b9e0*/  @!P0 BRA `(.L_x_47) ;  /* 0xfffffffc00f08947 */ /* 0x002fea000383ffff */
[----:B------:R-:W-:Y:S05]  /*b9f0*/  BRA `(.L_x_93) ;  /* 0xffffffd0007c7947 */ /* 0x000fea000383ffff */
.L_x_48:
[----:B------:R-:W-:Y:S01]  /*ba00*/  BSSY B0, `(.L_x_94) ;  /* 0x0000008000007945 */ /* 0x000fe20003800000 */
[----:B------:R-:W-:Y:S01]  /*ba10*/  IMAD.MOV.U32 R13, RZ, RZ, R6 ;  /* 0x000000ffff0d7224 */ /* 0x000fe200078e0006 */
[----:B------:R-:W-:Y:S01]  /*ba20*/  MOV R15, 0xffffffff ;  /* 0xffffffff000f7802 */ /* 0x000fe20000000f00 */
[----:B------:R-:W-:Y:S02]  /*ba30*/  IMAD.MOV.U32 R12, RZ, RZ, RZ ;  /* 0x000000ffff0c7224 */ /* 0x000fe400078e00ff */
[----:B------:R-:W-:-:S07]  /*ba40*/  IMAD.MOV.U32 R11, RZ, RZ, 0x181f ;  /* 0x0000181fff0b7424 */ /* 0x000fce00078e00ff */
[----:B------:R-:W-:Y:S05]  /*ba50*/  WARPSYNC.COLLECTIVE R15, `(.L_x_95) ;  /* 0x000000000f087348 */ /* 0x000fea0003c00000 */
[----:B------:R0:W1:Y:S02]  /*ba60*/  SHFL.IDX P6, R14, R13, R12, R11 ;  /* 0x0000000c0d0e7389 */ /* 0x00006400000c000b */
[----:B01----:R-:W-:Y:S01]  /*ba70*/  ENDCOLLECTIVE ;  /* 0x000000000000791b */ /* 0x003fe20003800000 */
.L_x_95:
[----:B------:R-:W-:Y:S05]  /*ba80*/  BSYNC B0 ;  /* 0x0000000000007941 */ /* 0x000fea0003800000 */
.L_x_94:
[----:B------:R-:W-:Y:S01]  /*ba90*/  IMAD.MOV.U32 R13, RZ, RZ, R4 ;  /* 0x000000ffff0d7224 */ /* 0x000fe200078e0004 */
[----:B------:R-:W-:Y:S01]  /*baa0*/  MOV R11, 0x181f ;  /* 0x0000181f000b7802 */ /* 0x000fe20000000f00 */
[----:B------:R-:W-:Y:S01]  /*bab0*/  IMAD.MOV.U32 R12, RZ, RZ, RZ ;  /* 0x000000ffff0c7224 */ /* 0x000fe200078e00ff */
[----:B------:R-:W-:Y:S01]  /*bac0*/  ISETP.GE.AND P0, PT, R33, 0x1, PT ;  /* 0x000000012100780c */ /* 0x000fe20003f06270 */
[----:B------:R-:W-:Y:S02]  /*bad0*/  IMAD.MOV.U32 R15, RZ, RZ, -0x1 ;  /* 0xffffffffff0f7424 */ /* 0x000fe400078e00ff */
[----:B------:R-:W-:-:S10]  /*bae0*/  IMAD.MOV.U32 R2, RZ, RZ, R14 ;  /* 0x000000ffff027224 */ /* 0x000fd400078e000e */
[----:B------:R-:W-:Y:S05]  /*baf0*/  WARPSYNC.COLLECTIVE R15, `(.L_x_96) ;  /* 0x000000000f087348 */ /* 0x000fea0003c00000 */
[----:B------:R0:W1:Y:S02]  /*bb00*/  SHFL.IDX P6, R14, R13, R12, R11 ;  /* 0x0000000c0d0e7389 */ /* 0x00006400000c000b */
[----:B01----:R-:W-:Y:S01]  /*bb10*/  ENDCOLLECTIVE ;  /* 0x000000000000791b */ /* 0x003fe20003800000 */
.L_x_96:
[----:B------:R-:W-:Y:S02]  /*bb20*/  @P0 LEA R7, R5, UR39, 0x1 ;  /* 0x0000002705070c11 */ /* 0x000fe4000f8e08ff */
[----:B------:R-:W-:Y:S01]  /*bb30*/  MOV R13, R6 ;  /* 0x00000006000d7202 */ /* 0x000fe20000000f00 */
[----:B------:R-:W-:Y:S01]  /*bb40*/  IMAD.MOV.U32 R12, RZ, RZ, 0x1 ;  /* 0x00000001ff0c7424 */ /* 0x000fe200078e00ff */
[----:B------:R-:W-:-:S05]  /*bb50*/  @P0 LEA R14, P1, R37, R14, 0x1 ;  /* 0x0000000e250e0211 */ /* 0x000fca00078208ff */
[----:B------:R-:W-:Y:S02]  /*bb60*/  @P0 IMAD.X R3, RZ, RZ, R2, P1 ;  /* 0x000000ffff030224 */ /* 0x000fe400008e0602 */
[----:B------:R-:W-:-:S07]  /*bb70*/  @P0 IMAD.MOV.U32 R2, RZ, RZ, R14 ;  /* 0x000000ffff020224 */ /* 0x000fce00078e000e */
[----:B------:R-:W-:Y:S05]  /*bb80*/  WARPSYNC.COLLECTIVE R15, `(.L_x_97) ;  /* 0x000000000f087348 */ /* 0x000fea0003c00000 */
[----:B------:R0:W1:Y:S02]  /*bb90*/  SHFL.IDX P6, R14, R13, R12, R11 ;  /* 0x0000000c0d0e7389 */ /* 0x00006400000c000b */
[----:B01----:R-:W-:Y:S01]  /*bba0*/  ENDCOLLECTIVE ;  /* 0x000000000000791b */ /* 0x003fe20003800000 */
.L_x_97:
[----:B------:R-:W-:Y:S01]  /*bbb0*/  @!PT LDS RZ, [RZ] ;  /* 0x00000000fffff984 */ /* 0x000fe20000000800 */
[----:B------:R-:W-:Y:S01]  /*bbc0*/  @!PT LDS RZ, [RZ] ;  /* 0x00000000fffff984 */ /* 0x000fe20000000800 */
[----:B------:R-:W-:Y:S01]  /*bbd0*/  @!PT LDS RZ, [RZ] ;  /* 0x00000000fffff984 */ /* 0x000fe20000000800 */
[----:B------:R0:W-:Y:S04]  /*bbe0*/  @P0 LDGSTS.E.BYPASS.LTC128B.128 [R7+0x1e400], desc[UR36][R2.64], !P4 ;  /* 0x1e40000002070fae */ /* 0x0001e8000e101d64 */
[----:B------:R0:W-:Y:S04]  /*bbf0*/  @P0 LDGSTS.E.BYPASS.LTC128B.128 [R7+0x21400], desc[UR36][R2.64+0x80], !P3 ;  /* 0x2140008002070fae */ /* 0x0001e8000d901d64 */
[----:B------:R0:W-:Y:S01]  /*bc00*/  @P0 LDGSTS.E.BYPASS.LTC128B.128 [R7+0x24400], desc[UR36][R2.64+0x100], !P2 ;  /* 0x2440010002070fae */ /* 0x0001e2000d101d64 */
[----:B------:R-:W-:Y:S01]  /*bc10*/  ISETP.GE.AND P0, PT, R33, 0x11, PT ;  /* 0x000000112100780c */ /* 0x000fe20003f06270 */
[----:B------:R-:W-:-:S02]  /*bc20*/  IMAD.MOV.U32 R13, RZ, RZ, R4 ;  /* 0x000000ffff0d7224 */ /* 0x000fc400078e0004 */
[----:B------:R-:W-:-:S10]  /*bc30*/  IMAD.MOV.U32 R8, RZ, RZ, R14 ;  /* 0x000000ffff087224 */ /* 0x000fd400078e000e */
[----:B0-----:R-:W-:Y:S05]  /*bc40*/  WARPSYNC.COLLECTIVE R15, `(.L_x_98) ;  /* 0x000000000f087348 */ /* 0x001fea0003c00000 */
[----:B------:R1:W2:Y:S02]  /*bc50*/  SHFL.IDX P6, R14, R13, R12, R11 ;  /* 0x0000000c0d0e7389 */ /* 0x0002a400000c000b */
[----:B012---:R-:W-:Y:S01]  /*bc60*/  ENDCOLLECTIVE ;  /* 0x000000000000791b */ /* 0x007fe20003800000 */
.L_x_98:
[----:B------:R-:W-:Y:S01]  /*bc70*/  @P0 LEA R21, R5, UR39, 0x1 ;  /* 0x0000002705150c11 */ /* 0x000fe2000f8e08ff */
[----:B------:R-:W-:Y:S01]  /*bc80*/  IMAD.MOV.U32 R13, RZ, RZ, R6 ;  /* 0x000000ffff0d7224 */ /* 0x000fe200078e0006 */
[----:B------:R-:W-:Y:S02]  /*bc90*/  MOV R12, 0x2 ;  /* 0x00000002000c7802 */ /* 0x000fe40000000f00 */
[----:B------:R-:W-:-:S04]  /*bca0*/  @P0 LEA R14, P1, R37, R14, 0x1 ;  /* 0x0000000e250e0211 */ /* 0x000fc800078208ff */
[----:B------:R-:W-:Y:S01]  /*bcb0*/  @P0 IADD3.X R9, RZ, R8, RZ, P1, !PT ;  /* 0x00000008ff090210 */ /* 0x000fe20000ffe4ff */
[----:B------:R-:W-:-:S08]  /*bcc0*/  @P0 IMAD.MOV.U32 R2, RZ, RZ, R14 ;  /* 0x000000ffff020224 */ /* 0x000fd000078e000e */
[----:B------:R-:W-:Y:S05]  /*bcd0*/  WARPSYNC.COLLECTIVE R15, `(.L_x_99) ;  /* 0x000000000f087348 */ /* 0x000fea0003c00000 */
[----:B------:R0:W1:Y:S02]  /*bce0*/  SHFL.IDX P6, R14, R13, R12, R11 ;  /* 0x0000000c0d0e7389 */ /* 0x00006400000c000b */
[----:B01----:R-:W-:Y:S01]  /*bcf0*/  ENDCOLLECTIVE ;  /* 0x000000000000791b */ /* 0x003fe20003800000 */
.L_x_99:
[----:B------:R-:W-:-:S05]  /*bd00*/  @P0 IMAD.MOV.U32 R3, RZ, RZ, R9 ;  /* 0x000000ffff030224 */ /* 0x000fca00078e0009 */
[----:B------:R-:W-:Y:S01]  /*bd10*/  @!PT LDS RZ, [RZ] ;  /* 0x00000000fffff984 */ /* 0x000fe20000000800 */
[----:B------:R-:W-:Y:S01]  /*bd20*/  @!PT LDS RZ, [RZ] ;  /* 0x00000000fffff984 */ /* 0x000fe20000000800 */
[----:B------:R-:W-:Y:S01]  /*bd30*/  @!PT LDS RZ, [RZ] ;  /* 0x00000000fffff984 */ /* 0x000fe20000000800 */
[----:B------:R0:W-:Y:S04]  /*bd40*/  @P0 LDGSTS.E.BYPASS.LTC128B.128 [R21+0x1ec00], desc[UR36][R2.64], !P4 ;  /* 0x1ec0000002150fae */ /* 0x0001e8000e101d64 */
[----:B------:R0:W-:Y:S01]  /*bd50*/  @P0 LDGSTS.E.BYPASS.LTC128B.128 [R21+0x21c00], desc[UR36][R2.64+0x80], !P3 ;  /* 0x21c0008002150fae */ /* 0x0001e2000d901d64 */
[----:B------:R-:W-:-:S03]  /*bd60*/  IMAD.MOV.U32 R13, RZ, RZ, R4 ;  /* 0x000000ffff0d7224 */ /* 0x000fc600078e0004 */
[----:B------:R0:W-:Y:S01]  /*bd70*/  @P0 LDGSTS.E.BYPASS.LTC128B.128 [R21+0x24c00], desc[UR36][R2.64+0x100], !P2 ;  /* 0x24c0010002150fae */ /* 0x0001e2000d101d64 */
[----:B------:R-:W-:Y:S01]  /*bd80*/  ISETP.GE.AND P0, PT, R33, 0x21, PT ;  /* 0x000000212100780c */ /* 0x000fe20003f06270 */
[----:B------:R-:W-:-:S12]  /*bd90*/  IMAD.MOV.U32 R7, RZ, RZ, R14 ;  /* 0x000000ffff077224 */ /* 0x000fd800078e000e */
[----:B0-----:R-:W-:Y:S05]  /*bda0*/  WARPSYNC.COLLECTIVE R15, `(.L_x_100) ;  /* 0x000000000f087348 */ /* 0x001fea0003c00000 */
[----:B------:R1:W2:Y:S02]  /*bdb0*/  SHFL.IDX P6, R14, R13, R12, R11 ;  /* 0x0000000c0d0e7389 */ /* 0x0002a400000c000b */
[----:B012---:R-:W-:Y:S01]  /*bdc0*/  ENDCOLLECTIVE ;  /* 0x000000000000791b */ /* 0x007fe20003800000 */
.L_x_100:
[----:B------:R-:W-:Y:S01]  /*bdd0*/  @P0 LEA R9, R5, UR39, 0x1 ;  /* 0x0000002705090c11 */ /* 0x000fe2000f8e08ff */
[----:B------:R-:W-:Y:S02]  /*bde0*/  IMAD.MOV.U32 R13, RZ, RZ, R6 ;  /* 0x000000ffff0d7224 */ /* 0x000fe400078e0006 */
[----:B------:R-:W-:Y:S01]  /*bdf0*/  IMAD.MOV.U32 R12, RZ, RZ, 0x3 ;  /* 0x00000003ff0c7424 */ /* 0x000fe200078e00ff */
[----:B------:R-:W-:-:S04]  /*be00*/  @P0 LEA R14, P1, R37, R14, 0x1 ;  /* 0x0000000e250e0211 */ /* 0x000fc800078208ff */
[----:B------:R-:W-:Y:S01]  /*be10*/  @P0 MOV R2, R14 ;  /* 0x0000000e00020202 */ /* 0x000fe20000000f00 */
[----:B------:R-:W-:-:S08]  /*be20*/  @P0 IMAD.X R7, RZ, RZ, R7, P1 ;  /* 0x000000ffff070224 */ /* 0x000fd000008e0607 */
[----:B------:R-:W-:Y:S05]  /*be30*/  WARPSYNC.COLLECTIVE R15, `(.L_x_101) ;  /* 0x000000000f087348 */ /* 0x000fea0003c00000 */
[----:B------:R0:W1:Y:S02]  /*be40*/  SHFL.IDX P6, R14, R13, R12, R11 ;  /* 0x0000000c0d0e7389 */ /* 0x00006400000c000b */
[----:B01----:R-:W-:Y:S01]  /*be50*/  ENDCOLLECTIVE ;  /* 0x000000000000791b */ /* 0x003fe20003800000 */
.L_x_101:
        /* <DEDUP_REMOVED lines=8> */
[----:B------:R-:W-:Y:S02]  /*bee0*/  ISETP.GE.AND P0, PT, R33, 0x31, PT ;  /* 0x000000312100780c */ /* 0x000fe40003f06270 */
[----:B------:R-:W-:-:S11]  /*bef0*/  MOV R7, R14 ;  /* 0x0000000e00077202 */ /* 0x000fd60000000f00 */
[----:B0-----:R-:W-:Y:S05]  /*bf00*/  WARPSYNC.COLLECTIVE R15, `(.L_x_102) ;  /* 0x000000000f087348 */ /* 0x001fea0003c00000 */
[----:B------:R1:W2:Y:S02]  /*bf10*/  SHFL.IDX P6, R14, R13, R12, R11 ;  /* 0x0000000c0d0e7389 */ /* 0x0002a400000c000b */
[----:B012---:R-:W-:Y:S01]  /*bf20*/  ENDCOLLECTIVE ;  /* 0x000000000000791b */ /* 0x007fe20003800000 */
.L_x_102:
[----:B------:R-:W-:Y:S01]  /*bf30*/  @P0 LEA R21, R5, UR39, 0x1 ;  /* 0x0000002705150c11 */ /* 0x000fe2000f8e08ff */
[----:B------:R-:W-:Y:S02]  /*bf40*/  IMAD.MOV.U32 R13, RZ, RZ, R6 ;  /* 0x000000ffff0d7224 */ /* 0x000fe400078e0006 */
[----:B------:R-:W-:Y:S01]  /*bf50*/  IMAD.MOV.U32 R12, RZ, RZ, 0x4 ;  /* 0x00000004ff0c7424 */ /* 0x000fe200078e00ff */
[----:B------:R-:W-:-:S05]  /*bf60*/  @P0 LEA R14, P1, R37, R14, 0x1 ;  /* 0x0000000e250e0211 */ /* 0x000fca00078208ff */
[----:B------:R-:W-:-:S08]  /*bf70*/  @P0 IMAD.MOV.U32 R2, RZ, RZ, R14 ;  /* 0x000000ffff020224 */ /* 0x000fd000078e000e */
[----:B------:R-:W-:Y:S05]  /*bf80*/  WARPSYNC.COLLECTIVE R15, `(.L_x_103) ;  /* 0x000000000f087348 */ /* 0x000fea0003c00000 */
[----:B------:R0:W1:Y:S02]  /*bf90*/  SHFL.IDX P6, R14, R13, R12, R11 ;  /* 0x0000000c0d0e7389 */ /* 0x00006400000c000b */
[----:B01----:R-:W-:Y:S01]  /*bfa0*/  ENDCOLLECTIVE ;  /* 0x000000000000791b */ /* 0x003fe20003800000 */
.L_x_103:
[----:B------:R-:W-:-:S05]  /*bfb0*/  @P0 IMAD.X R7, RZ, RZ, R7, P1 ;  /* 0x000000ffff070224 */ /* 0x000fca00008e0607 */
[----:B------:R-:W-:-:S05]  /*bfc0*/  @P0 MOV R3, R7 ;  /* 0x0000000700030202 */ /* 0x000fca0000000f00 */
[----:B------:R-:W-:Y:S01]  /*bfd0*/  @!PT LDS RZ, [RZ] ;  /* 0x00000000fffff984 */ /* 0x000fe20000000800 */
[----:B------:R-:W-:Y:S01]  /*bfe0*/  @!PT LDS RZ, [RZ] ;  /* 0x00000000fffff984 */ /* 0x000fe20000000800 */
[----:B------:R-:W-:Y:S01]  /*bff0*/  @!PT LDS RZ, [RZ] ;  /* 0x00000000fffff984 */ /* 0x000fe20000000800 */
[----:B------:R0:W-:Y:S01]  /*c000*/  @P0 LDGSTS.E.BYPASS.LTC128B.128 [R21+0x1fc00], desc[UR36][R2.64], !P4 ;  /* 0x1fc0000002150fae */ /* 0x0001e2000e101d64 */
[----:B------:R-:W-:-:S03]  /*c010*/  MOV R13, R4 ;  /* 0x00000004000d7202 */ /* 0x000fc60000000f00 */
[----:B------:R0:W-:Y:S04]  /*c020*/  @P0 LDGSTS.E.BYPASS.LTC128B.128 [R21+0x22c00], desc[UR36][R2.64+0x80], !P3 ;  /* 0x22c0008002150fae */ /* 0x0001e8000d901d64 */
[----:B------:R0:W-:Y:S01]  /*c030*/  @P0 LDGSTS.E.BYPASS.LTC128B.128 [R21+0x25c00], desc[UR36][R2.64+0x100], !P2 ;  /* 0x25c0010002150fae */ /* 0x0001e2000d101d64 */
[----:B------:R-:W-:Y:S01]  /*c040*/  ISETP.GE.AND P0, PT, R33, 0x41, PT ;  /* 0x000000412100780c */ /* 0x000fe20003f06270 */
[----:B------:R-:W-:-:S12]  /*c050*/  IMAD.MOV.U32 R7, RZ, RZ, R14 ;  /* 0x000000ffff077224 */ /* 0x000fd800078e000e */
[----:B0-----:R-:W-:Y:S05]  /*c060*/  WARPSYNC.COLLECTIVE R15, `(.L_x_104) ;  /* 0x000000000f087348 */ /* 0x001fea0003c00000 */
[----:B------:R1:W2:Y:S02]  /*c070*/  SHFL.IDX P6, R14, R13, R12, R11 ;  /* 0x0000000c0d0e7389 */ /* 0x0002a400000c000b */
[----:B012---:R-:W-:Y:S01]  /*c080*/  ENDCOLLECTIVE ;  /* 0x000000000000791b */ /* 0x007fe20003800000 */
.L_x_104:
[----:B------:R-:W-:Y:S02]  /*c090*/  @P0 LEA R9, R5, UR39, 0x1 ;  /* 0x0000002705090c11 */ /* 0x000fe4000f8e08ff */
[----:B------:R-:W-:Y:S01]  /*c0a0*/  MOV R13, R6 ;  /* 0x00000006000d7202 */ /* 0x000fe20000000f00 */
[----:B------:R-:W-:Y:S01]  /*c0b0*/  IMAD.MOV.U32 R12, RZ, RZ, 0x5 ;  /* 0x00000005ff0c7424 */ /* 0x000fe200078e00ff */
[----:B------:R-:W-:-:S05]  /*c0c0*/  @P0 LEA R14, P1, R37, R14, 0x1 ;  /* 0x0000000e250e0211 */ /* 0x000fca00078208ff */
[----:B------:R-:W-:-:S08]  /*c0d0*/  @P0 IMAD.MOV.U32 R2, RZ, RZ, R14 ;  /* 0x000000ffff020224 */ /* 0x000fd000078e000e */
[----:B------:R-:W-:Y:S05]  /*c0e0*/  WARPSYNC.COLLECTIVE R15, `(.L_x_105) ;  /* 0x000000000f087348 */ /* 0x000fea0003c00000 */
[----:B------:R0:W1:Y:S02]  /*c0f0*/  SHFL.IDX P6, R14, R13, R12, R11 ;  /* 0x0000000c0d0e7389 */ /* 0x00006400000c000b */
[----:B01----:R-:W-:Y:S01]  /*c100*/  ENDCOLLECTIVE ;  /* 0x000000000000791b */ /* 0x003fe20003800000 */
.L_x_105:
[----:B------:R-:W-:-:S04]  /*c110*/  @P0 IMAD.X R7, RZ, RZ, R7, P1 ;  /* 0x000000ffff070224 */ /* 0x000fc800008e0607 */
[----:B------:R-:W-:-:S05]  /*c120*/  @P0 IMAD.MOV.U32 R3, RZ, RZ, R7 ;  /* 0x000000ffff030224 */ /* 0x000fca00078e0007 */
[----:B------:R-:W-:Y:S01]  /*c130*/  @!PT LDS RZ, [RZ] ;  /* 0x00000000fffff984 */ /* 0x000fe20000000800 */
[----:B------:R-:W-:Y:S01]  /*c140*/  @!PT LDS RZ, [RZ] ;  /* 0x00000000fffff984 */ /* 0x000fe20000000800 */
[----:B------:R-:W-:Y:S01]  /*c150*/  @!PT LDS RZ, [RZ] ;  /* 0x00000000fffff984 */ /* 0x000fe20000000800 */
[----:B------:R0:W-:Y:S01]  /*c160*/  @P0 LDGSTS.E.BYPASS.LTC128B.128 [R9+0x20400], desc[UR36][R2.64], !P4 ;  /* 0x2040000002090fae */ /* 0x0001e2000e101d64 */
[----:B------:R-:W-:-:S03]  /*c170*/  IMAD.MOV.U32 R13, RZ, RZ, R4 ;  /* 0x000000ffff0d7224 */ /* 0x000fc600078e0004 */
[----:B------:R0:W-:Y:S04]  /*c180*/  @P0 LDGSTS.E.BYPASS.LTC128B.128 [R9+0x23400], desc[UR36][R2.64+0x80], !P3 ;  /* 0x2340008002090fae */ /* 0x0001e8000d901d64 */
[----:B------:R0:W-:Y:S01]  /*c190*/  @P0 LDGSTS.E.BYPASS.LTC128B.128 [R9+0x26400], desc[UR36][R2.64+0x100], !P2 ;  /* 0x2640010002090fae */ /* 0x0001e2000d101d64 */
[----:B------:R-:W-:-:S07]  /*c1a0*/  IMAD.MOV.U32 R7, RZ, RZ, R14 ;  /* 0x000000ffff077224 */ /* 0x000fce00078e000e */
[----:B0-----:R-:W-:Y:S05]  /*c1b0*/  WARPSYNC.COLLECTIVE R15, `(.L_x_106) ;  /* 0x000000000f087348 */ /* 0x001fea0003c00000 */
[----:B------:R1:W2:Y:S02]  /*c1c0*/  SHFL.IDX P6, R14, R13, R12, R11 ;  /* 0x0000000c0d0e7389 */ /* 0x0002a400000c000b */
[----:B012---:R-:W-:Y:S01]  /*c1d0*/  ENDCOLLECTIVE ;  /* 0x000000000000791b */ /* 0x007fe20003800000 */
.L_x_106:
[----:B------:R-:W-:Y:S05]  /*c1e0*/  BRA `(.L_x_107) ;  /* 0xffffffcc00c47947 */ /* 0x000fea000383ffff */
.L_x_52:
[----:B------:R-:W-:Y:S01]  /*c1f0*/  MOV R13, R5 ;  /* 0x00000005000d7202 */ /* 0x000fe20000000f00 */
[----:B------:R-:W-:Y:S02]  /*c200*/  IMAD.MOV.U32 R12, RZ, RZ, RZ ;  /* 0x000000ffff0c7224 */ /* 0x000fe400078e00ff */
[----:B------:R-:W-:Y:S02]  /*c210*/  IMAD.MOV.U32 R11, RZ, RZ, 0x181f ;  /* 0x0000181fff0b7424 */ /* 0x000fe400078e00ff */
[----:B------:R-:W-:Y:S02]  /*c220*/  IMAD.MOV.U32 R15, RZ, RZ, -0x1 ;  /* 0xffffffffff0f7424 */ /* 0x000fe400078e00ff */
[----:B------:R-:W-:-:S07]  /*c230*/  IMAD.IADD R4, R34, 0x1, R4 ;  /* 0x0000000122047824 */ /* 0x000fce00078e0204 */
[----:B------:R-:W-:Y:S05]  /*c240*/  WARPSYNC.COLLECTIVE R15, `(.L_x_108) ;  /* 0x000000000f087348 */ /* 0x000fea0003c00000 */
[----:B------:R0:W1:Y:S02]  /*c250*/  SHFL.IDX P6, R14, R13, R12, R11 ;  /* 0x0000000c0d0e7389 */ /* 0x00006400000c000b */
[----:B01----:R-:W-:Y:S01]  /*c260*/  ENDCOLLECTIVE ;  /* 0x000000000000791b */ /* 0x003fe20003800000 */
.L_x_108:
[C---:B------:R-:W-:Y:S01]  /*c270*/  VIADD R6, R4.reuse, 0x10 ;  /* 0x0000001004067836 */ /* 0x040fe20000000000 */
[----:B------:R-:W-:Y:S01]  /*c280*/  ISETP.GE.AND P0, PT, R4, UR40, PT ;  /* 0x0000002804007c0c */ /* 0x000fe2000bf06270 */
[----:B------:R-:W-:Y:S01]  /*c290*/  IMAD.MOV.U32 R13, RZ, RZ, R0 ;  /* 0x000000ffff0d7224 */ /* 0x000fe200078e0000 */
[----:B------:R-:W-:-:S11]  /*c2a0*/  MOV R2, R14 ;  /* 0x0000000e00027202 */ /* 0x000fd60000000f00 */
[----:B------:R-:W-:Y:S05]  /*c2b0*/  WARPSYNC.COLLECTIVE R15, `(.L_x_109) ;  /* 0x000000000f087348 */ /* 0x000fea0003c00000 */
[----:B------:R0:W1:Y:S02]  /*c2c0*/  SHFL.IDX P6, R14, R13, R12, R11 ;  /* 0x0000000c0d0e7389 */ /* 0x00006400000c000b */
[----:B01----:R-:W-:Y:S01]  /*c2d0*/  ENDCOLLECTIVE ;  /* 0x000000000000791b */ /* 0x003fe20003800000 */
.L_x_109:
[----:B------:R-:W-:Y:S02]  /*c2e0*/  IMAD.MOV.U32 R13, RZ, RZ, R5 ;  /* 0x000000ffff0d7224 */ /* 0x000fe400078e0005 */
[----:B------:R-:W-:Y:S01]  /*c2f0*/  IMAD.MOV.U32 R12, RZ, RZ, 0x1 ;  /* 0x00000001ff0c7424 */ /* 0x000fe200078e00ff */
[----:B------:R-:W-:-:S05]  /*c300*/  @!P0 LEA R14, P1, R37, R14, 0x1 ;  /* 0x0000000e250e8211 */ /* 0x000fca00078208ff */
[----:B------:R-:W-:Y:S01]  /*c310*/  @!P0 IMAD.X R3, RZ, RZ, R2, P1 ;  /* 0x000000ffff038224 */ /* 0x000fe200008e0602 */
[----:B------:R-:W-:-:S07]  /*c320*/  @!P0 MOV R2, R14 ;  /* 0x0000000e00028202 */ /* 0x000fce0000000f00 */
[----:B------:R-:W-:Y:S05]  /*c330*/  WARPSYNC.COLLECTIVE R15, `(.L_x_110) ;  /* 0x000000000f087348 */ /* 0x000fea0003c00000 */
[----:B------:R0:W1:Y:S02]  /*c340*/  SHFL.IDX P6, R14, R13, R12, R11 ;  /* 0x0000000c0d0e7389 */ /* 0x00006400000c000b */
[----:B01----:R-:W-:Y:S01]  /*c350*/  ENDCOLLECTIVE ;  /* 0x000000000000791b */ /* 0x003fe20003800000 */
.L_x_110:
[----:B------:R-:W-:Y:S01]  /*c360*/  @!PT LDS RZ, [RZ] ;  /* 0x00000000fffff984 */ /* 0x000fe20000000800 */
[----:B------:R-:W-:Y:S01]  /*c370*/  @!PT LDS RZ, [RZ] ;  /* 0x00000000fffff984 */ /* 0x000fe20000000800 */
[----:B------:R-:W-:Y:S01]  /*c380*/  @!PT LDS RZ, [RZ] ;  /* 0x00000000fffff984 */ /* 0x000fe20000000800 */
[----:B------:R0:W-:Y:S04]  /*c390*/  @!P0 LDGSTS.E.BYPASS.LTC128B.128 [R20+0x12400], desc[UR36][R2.64], !P3 ;  /* 0x1240000002148fae */ /* 0x0001e8000d901d64 */
[----:B------:R0:W-:Y:S04]  /*c3a0*/  @!P0 LDGSTS.E.BYPASS.LTC128B.128 [R20+0x16400], desc[UR36][R2.64+0x80], !P4 ;  /* 0x1640008002148fae */ /* 0x0001e8000e101d64 */
[----:B------:R0:W-:Y:S01]  /*c3b0*/  @!P0 LDGSTS.E.BYPASS.LTC128B.128 [R20+0x1a400], desc[UR36][R2.64+0x100], !P5 ;  /* 0x1a40010002148fae */ /* 0x0001e2000e901d64 */
[----:B------:R-:W-:Y:S01]  /*c3c0*/  ISETP.GE.AND P0, PT, R6, UR40, PT ;  /* 0x0000002806007c0c */ /* 0x000fe2000bf06270 */
[----:B------:R-:W-:Y:S01]  /*c3d0*/  IMAD.MOV.U32 R13, RZ, RZ, R0 ;  /* 0x000000ffff0d7224 */ /* 0x000fe200078e0000 */
[----:B------:R-:W-:-:S11]  /*c3e0*/  MOV R6, R14 ;  /* 0x0000000e00067202 */ /* 0x000fd60000000f00 */
[----:B0-----:R-:W-:Y:S05]  /*c3f0*/  WARPSYNC.COLLECTIVE R15, `(.L_x_111) ;  /* 0x000000000f087348 */ /* 0x001fea0003c00000 */
[----:B------:R1:W2:Y:S02]  /*c400*/  SHFL.IDX P6, R14, R13, R12, R11 ;  /* 0x0000000c0d0e7389 */ /* 0x0002a400000c000b */
[----:B012---:R-:W-:Y:S01]  /*c410*/  ENDCOLLECTIVE ;  /* 0x000000000000791b */ /* 0x007fe20003800000 */
.L_x_111:
[----:B------:R-:W-:Y:S02]  /*c420*/  IMAD.MOV.U32 R13, RZ, RZ, R5 ;  /* 0x000000ffff0d7224 */ /* 0x000fe400078e0005 */
[----:B------:R-:W-:Y:S01]  /*c430*/  IMAD.MOV.U32 R12, RZ, RZ, 0x2 ;  /* 0x00000002ff0c7424 */ /* 0x000fe200078e00ff */
[----:B------:R-:W-:-:S05]  /*c440*/  @!P0 LEA R14, P1, R37, R14, 0x1 ;  /* 0x0000000e250e8211 */ /* 0x000fca00078208ff */
[----:B------:R-:W-:-:S08]  /*c450*/  @!P0 IMAD.MOV.U32 R2, RZ, RZ, R14 ;  /* 0x000000ffff028224 */ /* 0x000fd000078e000e */
[----:B------:R-:W-:Y:S05]  /*c460*/  WARPSYNC.COLLECTIVE R15, `(.L_x_112) ;  /* 0x000000000f087348 */ /* 0x000fea0003c00000 */
[----:B------:R0:W1:Y:S02]  /*c470*/  SHFL.IDX P6, R14, R13, R12, R11 ;  /* 0x0000000c0d0e7389 */ /* 0x00006400000c000b */
[----:B01----:R-:W-:Y:S01]  /*c480*/  ENDCOLLECTIVE ;  /* 0x000000000000791b */ /* 0x003fe20003800000 */
.L_x_112:
[----:B------:R-:W-:Y:S02]  /*c490*/  @!P0 IMAD.X R7, RZ, RZ, R6, P1 ;  /* 0x000000ffff078224 */ /* 0x000fe400008e0606 */
[----:B------:R-:W-:-:S03]  /*c4a0*/  VIADD R6, R4, 0x20 ;  /* 0x0000002004067836 */ /* 0x000fc60000000000 */
[----:B------:R-:W-:-:S05]  /*c4b0*/  @!P0 MOV R3, R7 ;  /* 0x0000000700038202 */ /* 0x000fca0000000f00 */
[----:B------:R-:W-:Y:S01]  /*c4c0*/  @!PT LDS RZ, [RZ] ;  /* 0x00000000fffff984 */ /* 0x000fe20000000800 */
[----:B------:R-:W-:Y:S01]  /*c4d0*/  @!PT LDS RZ, [RZ] ;  /* 0x00000000fffff984 */ /* 0x000fe20000000800 */
[----:B------:R-:W-:Y:S01]  /*c4e0*/  @!PT LDS RZ, [RZ] ;  /* 0x00000000fffff984 */ /* 0x000fe20000000800 */
[----:B------:R0:W-:Y:S01]  /*c4f0*/  @!P0 LDGSTS.E.BYPASS.LTC128B.128 [R20+0x12c00], desc[UR36][R2.64], !P3 ;  /* 0x12c0000002148fae */ /* 0x0001e2000d901d64 */
[----:B------:R-:W-:-:S03]  /*c500*/  IMAD.MOV.U32 R13, RZ, RZ, R0 ;  /* 0x000000ffff0d7224 */ /* 0x000fc600078e0000 */
[----:B------:R0:W-:Y:S04]  /*c510*/  @!P0 LDGSTS.E.BYPASS.LTC128B.128 [R20+0x16c00], desc[UR36][R2.64+0x80], !P4 ;  /* 0x16c0008002148fae */ /* 0x0001e8000e101d64 */
[----:B------:R0:W-:Y:S01]  /*c520*/  @!P0 LDGSTS.E.BYPASS.LTC128B.128 [R20+0x1ac00], desc[UR36][R2.64+0x100], !P5 ;  /* 0x1ac0010002148fae */ /* 0x0001e2000e901d64 */
[----:B------:R-:W-:Y:S02]  /*c530*/  ISETP.GE.AND P0, PT, R6, UR40, PT ;  /* 0x0000002806007c0c */ /* 0x000fe4000bf06270 */
[----:B------:R-:W-:-:S11]  /*c540*/  MOV R6, R14 ;  /* 0x0000000e00067202 */ /* 0x000fd60000000f00 */
[----:B0-----:R-:W-:Y:S05]  /*c550*/  WARPSYNC.COLLECTIVE R15, `(.L_x_113) ;  /* 0x000000000f087348 */ /* 0x001fea0003c00000 */
[----:B------:R1:W2:Y:S02]  /*c560*/  SHFL.IDX P6, R14, R13, R12, R11 ;  /* 0x0000000c0d0e7389 */ /* 0x0002a400000c000b */
[----:B012---:R-:W-:Y:S01]  /*c570*/  ENDCOLLECTIVE ;  /* 0x000000000000791b */ /* 0x007fe20003800000 */
.L_x_113:
[----:B------:R-:W-:Y:S02]  /*c580*/  IMAD.MOV.U32 R13, RZ, RZ, R5 ;  /* 0x000000ffff0d7224 */ /* 0x000fe400078e0005 */
[----:B------:R-:W-:Y:S01]  /*c590*/  IMAD.MOV.U32 R12, RZ, RZ, 0x3 ;  /* 0x00000003ff0c7424 */ /* 0x000fe200078e00ff */
[----:B------:R-:W-:-:S05]  /*c5a0*/  @!P0 LEA R14, P1, R37, R14, 0x1 ;  /* 0x0000000e250e8211 */ /* 0x000fca00078208ff */
[----:B------:R-:W-:-:S08]  /*c5b0*/  @!P0 IMAD.MOV.U32 R2, RZ, RZ, R14 ;  /* 0x000000ffff028224 */ /* 0x000fd000078e000e */
[----:B------:R-:W-:Y:S05]  /*c5c0*/  WARPSYNC.COLLECTIVE R15, `(.L_x_114) ;  /* 0x000000000f087348 */ /* 0x000fea0003c00000 */
[----:B------:R0:W1:Y:S02]  /*c5d0*/  SHFL.IDX P6, R14, R13, R12, R11 ;  /* 0x0000000c0d0e7389 */ /* 0x00006400000c000b */
[----:B01----:R-:W-:Y:S01]  /*c5e0*/  ENDCOLLECTIVE ;  /* 0x000000000000791b */ /* 0x003fe20003800000 */
.L_x_114:
        /* <DEDUP_REMOVED lines=15> */
.L_x_115:
[----:B------:R-:W-:Y:S02]  /*c6e0*/  IMAD.MOV.U32 R13, RZ, RZ, R5 ;  /* 0x000000ffff0d7224 */ /* 0x000fe400078e0005 */
[----:B------:R-:W-:Y:S01]  /*c6f0*/  IMAD.MOV.U32 R12, RZ, RZ, 0x4 ;  /* 0x00000004ff0c7424 */ /* 0x000fe200078e00ff */
[----:B------:R-:W-:-:S05]  /*c700*/  @!P0 LEA R14, P1, R37, R14, 0x1 ;  /* 0x0000000e250e8211 */ /* 0x000fca00078208ff */
[----:B------:R-:W-:-:S08]  /*c710*/  @!P0 IMAD.MOV.U32 R2, RZ, RZ, R14 ;  /* 0x000000ffff028224 */ /* 0x000fd000078e000e */
[----:B------:R-:W-:Y:S05]  /*c720*/  WARPSYNC.COLLECTIVE R15, `(.L_x_116) ;  /* 0x000000000f087348 */ /* 0x000fea0003c00000 */
[----:B------:R0:W1:Y:S02]  /*c730*/  SHFL.IDX P6, R14, R13, R12, R11 ;  /* 0x0000000c0d0e7389 */ /* 0x00006400000c000b */
[----:B01----:R-:W-:Y:S01]  /*c740*/  ENDCOLLECTIVE ;  /* 0x000000000000791b */ /* 0x003fe20003800000 */
.L_x_116:
        /* <DEDUP_REMOVED lines=15> */
.L_x_117:
[----:B------:R-:W-:Y:S02]  /*c840*/  IMAD.MOV.U32 R13, RZ, RZ, R5 ;  /* 0x000000ffff0d7224 */ /* 0x000fe400078e0005 */
[----:B------:R-:W-:Y:S01]  /*c850*/  IMAD.MOV.U32 R12, RZ, RZ, 0x5 ;  /* 0x00000005ff0c7424 */ /* 0x000fe200078e00ff */
[----:B------:R-:W-:-:S05]  /*c860*/  @!P0 LEA R14, P1, R37, R14, 0x1 ;  /* 0x0000000e250e8211 */ /* 0x000fca00078208ff */
[----:B------:R-:W-:-:S08]  /*c870*/  @!P0 IMAD.MOV.U32 R2, RZ, RZ, R14 ;  /* 0x000000ffff028224 */ /* 0x000fd000078e000e */
[----:B------:R-:W-:Y:S05]  /*c880*/  WARPSYNC.COLLECTIVE R15, `(.L_x_118) ;  /* 0x000000000f087348 */ /* 0x000fea0003c00000 */
[----:B------:R0:W1:Y:S02]  /*c890*/  SHFL.IDX P6, R14, R13, R12, R11 ;  /* 0x0000000c0d0e7389 */ /* 0x00006400000c000b */
[----:B01----:R-:W-:Y:S01]  /*c8a0*/  ENDCOLLECTIVE ;  /* 0x000000000000791b */ /* 0x003fe20003800000 */
.L_x_118:
        /* <DEDUP_REMOVED lines=15> */
.L_x_119:
[----:B------:R-:W-:Y:S02]  /*c9a0*/  IMAD.MOV.U32 R13, RZ, RZ, R5 ;  /* 0x000000ffff0d7224 */ /* 0x000fe400078e0005 */
[----:B------:R-:W-:Y:S01]  /*c9b0*/  IMAD.MOV.U32 R12, RZ, RZ, 0x6 ;  /* 0x00000006ff0c7424 */ /* 0x000fe200078e00ff */
[----:B------:R-:W-:-:S05]  /*c9c0*/  @!P0 LEA R14, P1, R37, R14, 0x1 ;  /* 0x0000000e250e8211 */ /* 0x000fca00078208ff */
[----:B------:R-:W-:-:S08]  /*c9d0*/  @!P0 IMAD.MOV.U32 R2, RZ, RZ, R14 ;  /* 0x000000ffff028224 */ /* 0x000fd000078e000e */
[----:B------:R-:W-:Y:S05]  /*c9e0*/  WARPSYNC.COLLECTIVE R15, `(.L_x_120) ;  /* 0x000000000f087348 */ /* 0x000fea0003c00000 */
[----:B------:R0:W1:Y:S02]  /*c9f0*/  SHFL.IDX P6, R14, R13, R12, R11 ;  /* 0x0000000c0d0e7389 */ /* 0x00006400000c000b */
[----:B01----:R-:W-:Y:S01]  /*ca00*/  ENDCOLLECTIVE ;  /* 0x000000000000791b */ /* 0x003fe20003800000 */
.L_x_120:
        /* <DEDUP_REMOVED lines=15> */
.L_x_121:
[----:B------:R-:W-:Y:S02]  /*cb00*/  IMAD.MOV.U32 R13, RZ, RZ, R5 ;  /* 0x000000ffff0d7224 */ /* 0x000fe400078e0005 */
[----:B------:R-:W-:Y:S01]  /*cb10*/  IMAD.MOV.U32 R12, RZ, RZ, 0x7 ;  /* 0x00000007ff0c7424 */ /* 0x000fe200078e00ff */
[----:B------:R-:W-:-:S05]  /*cb20*/  @!P0 LEA R14, P1, R37, R14, 0x1 ;  /* 0x0000000e250e8211 */ /* 0x000fca00078208ff */
[----:B------:R-:W-:-:S08]  /*cb30*/  @!P0 IMAD.MOV.U32 R2, RZ, RZ, R14 ;  /* 0x000000ffff028224 */ /* 0x000fd000078e000e */
[----:B------:R-:W-:Y:S05]  /*cb40*/  WARPSYNC.COLLECTIVE R15, `(.L_x_122) ;  /* 0x000000000f087348 */ /* 0x000fea0003c00000 */
[----:B------:R0:W1:Y:S02]  /*cb50*/  SHFL.IDX P6, R14, R13, R12, R11 ;  /* 0x0000000c0d0e7389 */ /* 0x00006400000c000b */
[----:B01----:R-:W-:Y:S01]  /*cb60*/  ENDCOLLECTIVE ;  /* 0x000000000000791b */ /* 0x003fe20003800000 */
.L_x_122:
[----:B------:R-:W-:-:S05]  /*cb70*/  @!P0 IMAD.X R7, RZ, RZ, R6, P1 ;  /* 0x000000ffff078224 */ /* 0x000fca00008e0606 */
[----:B------:R-:W-:-:S05]  /*cb80*/  @!P0 MOV R3, R7 ;  /* 0x0000000700038202 */ /* 0x000fca0000000f00 */
[----:B------:R-:W-:Y:S01]  /*cb90*/  @!PT LDS RZ, [RZ] ;  /* 0x00000000fffff984 */ /* 0x000fe20000000800 */
[----:B------:R-:W-:Y:S01]  /*cba0*/  @!PT LDS RZ, [RZ] ;  /* 0x00000000fffff984 */ /* 0x000fe20000000800 */
[----:B------:R-:W-:Y:S01]  /*cbb0*/  @!PT LDS RZ, [RZ] ;  /* 0x00000000fffff984 */ /* 0x000fe20000000800 */
[----:B------:R0:W-:Y:S01]  /*cbc0*/  @!P0 LDGSTS.E.BYPASS.LTC128B.128 [R20+0x15400], desc[UR36][R2.64], !P3 ;  /* 0x1540000002148fae */ /* 0x0001e2000d901d64 */
[----:B------:R-:W-:-:S03]  /*cbd0*/  MOV R13, R0 ;  /* 0x00000000000d7202 */ /* 0x000fc60000000f00 */
[----:B------:R0:W-:Y:S04]  /*cbe0*/  @!P0 LDGSTS.E.BYPASS.LTC128B.128 [R20+0x19400], desc[UR36][R2.64+0x80], !P4 ;  /* 0x1940008002148fae */ /* 0x0001e8000e101d64 */
[----:B------:R0:W-:Y:S01]  /*cbf0*/  @!P0 LDGSTS.E.BYPASS.LTC128B.128 [R20+0x1d400], desc[UR36][R2.64+0x100], !P5 ;  /* 0x1d40010002148fae */ /* 0x0001e2000e901d64 */
[----:B------:R-:W-:-:S07]  /*cc00*/  IMAD.MOV.U32 R6, RZ, RZ, R14 ;  /* 0x000000ffff067224 */ /* 0x000fce00078e000e */
[----:B0-----:R-:W-:Y:S05]  /*cc10*/  WARPSYNC.COLLECTIVE R15, `(.L_x_123) ;  /* 0x000000000f087348 */ /* 0x001fea0003c00000 */
[----:B------:R1:W2:Y:S02]  /*cc20*/  SHFL.IDX P6, R14, R13, R12, R11 ;  /* 0x0000000c0d0e7389 */ /* 0x0002a400000c000b */
[----:B012---:R-:W-:Y:S01]  /*cc30*/  ENDCOLLECTIVE ;  /* 0x000000000000791b */ /* 0x007fe20003800000 */
.L_x_123:
[----:B------:R-:W-:Y:S05]  /*cc40*/  BRA `(.L_x_124) ;  /* 0xffffffcc00d07947 */ /* 0x000fea000383ffff */
.L_x_54:
[----:B0-----:R-:W-:-:S04]  /*cc50*/  IMAD.U32 R3, RZ, RZ, UR39 ;  /* 0x00000027ff037e24 */ /* 0x001fc8000f8e00ff */
[----:B------:R0:W1:Y:S03]  /*cc60*/  SYNCS.PHASECHK.TRANS64.TRYWAIT P0, [R3+URZ+0x30820], R0 ;  /* 0x03082000030075a7 */ /* 0x000066000800017f */
[----:B-1----:R-:W-:Y:S05]  /*cc70*/  @!P0 NANOSLEEP.SYNCS 0x989680 ;  /* 0x009896800000895d */ /* 0x002fea0003900000 */
[----:B------:R-:W1:Y:S02]  /*cc80*/  @!P0 SYNCS.PHASECHK.TRANS64 P0, [R3+URZ+0x30820], R0 ;  /* 0x03082000030085a7 */ /* 0x000e64000800007f */
[----:B-1----:R-:W-:Y:S05]  /*cc90*/  @!P0 BRA `(.L_x_54) ;  /* 0xfffffffc00ec8947 */ /* 0x002fea000383ffff */
[----:B------:R-:W-:Y:S05]  /*cca0*/  BRA `(.L_x_125) ;  /* 0xffffffd0000c7947 */ /* 0x000fea000383ffff */
.L_x_58:
[----:B0-----:R0:W1:Y:S02]  /*ccb0*/  SYNCS.PHASECHK.TRANS64.TRYWAIT P0, [R6+URZ+0x30840], R3 ;  /* 0x03084003060075a7 */ /* 0x001064000800017f */
[----:B-1----:R-:W-:Y:S05]  /*ccc0*/  @!P0 NANOSLEEP.SYNCS 0x989680 ;  /* 0x009896800000895d */ /* 0x002fea0003900000 */
[----:B------:R-:W1:Y:S02]  /*ccd0*/  @!P0 SYNCS.PHASECHK.TRANS64 P0, [R6+URZ+0x30840], R3 ;  /* 0x03084003060085a7 */ /* 0x000e64000800007f */
[----:B-1----:R-:W-:Y:S05]  /*cce0*/  @!P0 BRA `(.L_x_58) ;  /* 0xfffffffc00f08947 */ /* 0x002fea000383ffff */
[----:B------:R-:W-:Y:S05]  /*ccf0*/  BRA `(.L_x_126) ;  /* 0xffffffd000bc7947 */ /* 0x000fea000383ffff */
.L_x_59:
[----:B------:R-:W-:Y:S01]  /*cd00*/  BSSY B1, `(.L_x_127) ;  /* 0x0000008000017945 */ /* 0x000fe20003800000 */
[----:B------:R-:W-:Y:S01]  /*cd10*/  IMAD.MOV.U32 R13, RZ, RZ, R10 ;  /* 0x000000ffff0d7224 */ /* 0x000fe200078e000a */
[----:B------:R-:W-:Y:S01]  /*cd20*/  MOV R11, 0x181f ;  /* 0x0000181f000b7802 */ /* 0x000fe20000000f00 */
[----:B------:R-:W-:Y:S02]  /*cd30*/  IMAD.MOV.U32 R12, RZ, RZ, RZ ;  /* 0x000000ffff0c7224 */ /* 0x000fe400078e00ff */
[----:B------:R-:W-:-:S07]  /*cd40*/  IMAD.MOV.U32 R15, RZ, RZ, -0x1 ;  /* 0xffffffffff0f7424 */ /* 0x000fce00078e00ff */
[----:B------:R-:W-:Y:S05]  /*cd50*/  WARPSYNC.COLLECTIVE R15, `(.L_x_128) ;  /* 0x000000000f087348 */ /* 0x000fea0003c00000 */
[----:B------:R0:W1:Y:S02]  /*cd60*/  SHFL.IDX P6, R14, R13, R12, R11 ;  /* 0x0000000c0d0e7389 */ /* 0x00006400000c000b */
[----:B01----:R-:W-:Y:S01]  /*cd70*/  ENDCOLLECTIVE ;  /* 0x000000000000791b */ /* 0x003fe20003800000 */
.L_x_128:
[----:B------:R-:W-:Y:S05]  /*cd80*/  BSYNC B1 ;  /* 0x0000000000017941 */ /* 0x000fea0003800000 */
.L_x_127:
[----:B------:R-:W-:Y:S01]  /*cd90*/  IMAD.MOV.U32 R13, RZ, RZ, R8 ;  /* 0x000000ffff0d7224 */ /* 0x000fe200078e0008 */
[----:B------:R-:W-:Y:S01]  /*cda0*/  MOV R12, RZ ;  /* 0x000000ff000c7202 */ /* 0x000fe20000000f00 */
[----:B------:R-:W-:Y:S01]  /*cdb0*/  IMAD.MOV.U32 R11, RZ, RZ, 0x181f ;  /* 0x0000181fff0b7424 */ /* 0x000fe200078e00ff */
[----:B------:R-:W-:Y:S01]  /*cdc0*/  LEA R9, R9, UR39, 0x1 ;  /* 0x0000002709097c11 */ /* 0x000fe2000f8e08ff */
[----:B------:R-:W-:Y:S02]  /*cdd0*/  IMAD.MOV.U32 R15, RZ, RZ, -0x1 ;  /* 0xffffffffff0f7424 */ /* 0x000fe400078e00ff */
[----:B------:R-:W-:Y:S02]  /*cde0*/  IMAD.MOV.U32 R3, RZ, RZ, R14 ;  /* 0x000000ffff037224 */ /* 0x000fe400078e000e */
[----:B------:R-:W-:-:S07]  /*cdf0*/  IMAD.SHL.U32 R4, R37, 0x2, RZ ;  /* 0x0000000225047824 */ /* 0x000fce00078e00ff */
[----:B------:R-:W-:Y:S05]  /*ce00*/  WARPSYNC.COLLECTIVE R15, `(.L_x_129) ;  /* 0x000000000f087348 */ /* 0x000fea0003c00000 */
[----:B------:R0:W1:Y:S02]  /*ce10*/  SHFL.IDX P6, R14, R13, R12, R11 ;  /* 0x0000000c0d0e7389 */ /* 0x00006400000c000b */
[----:B01----:R-:W-:Y:S01]  /*ce20*/  ENDCOLLECTIVE ;  /* 0x000000000000791b */ /* 0x003fe20003800000 */
.L_x_129:
[----:B------:R-:W-:Y:S02]  /*ce30*/  IMAD.MOV.U32 R13, RZ, RZ, R10 ;  /* 0x000000ffff0d7224 */ /* 0x000fe400078e000a */
[----:B------:R-:W-:Y:S01]  /*ce40*/  IMAD.MOV.U32 R12, RZ, RZ, 0x1 ;  /* 0x00000001ff0c7424 */ /* 0x000fe200078e00ff */
[----:B------:R-:W-:-:S13]  /*ce50*/  IADD3 R2, P0, R14, R4, RZ ;  /* 0x000000040e027210 */ /* 0x000fda0007f1e0ff */
[----:B------:R-:W-:Y:S05]  /*ce60*/  WARPSYNC.COLLECTIVE R15, `(.L_x_130) ;  /* 0x000000000f087348 */ /* 0x000fea0003c00000 */
[----:B------:R0:W1:Y:S02]  /*ce70*/  SHFL.IDX P6, R14, R13, R12, R11 ;  /* 0x0000000c0d0e7389 */ /* 0x00006400000c000b */
[----:B01----:R-:W-:Y:S01]  /*ce80*/  ENDCOLLECTIVE ;  /* 0x000000000000791b */ /* 0x003fe20003800000 */
.L_x_130:
[----:B------:R-:W-:-:S05]  /*ce90*/  IADD3.X R3, RZ, R3, RZ, P0, !PT ;  /* 0x00000003ff037210 */ /* 0x000fca00007fe4ff */
[----:B------:R-:W-:Y:S01]  /*cea0*/  @!PT LDS RZ, [RZ] ;  /* 0x00000000fffff984 */ /* 0x000fe20000000800 */
[----:B------:R-:W-:Y:S01]  /*ceb0*/  @!PT LDS RZ, [RZ] ;  /* 0x00000000fffff984 */ /* 0x000fe20000000800 */
[----:B------:R-:W-:Y:S01]  /*cec0*/  @!PT LDS RZ, [RZ] ;  /* 0x00000000fffff984 */ /* 0x000fe20000000800 */
[----:B------:R-:W-:Y:S04]  /*ced0*/  LDGSTS.E.BYPASS.LTC128B.128 [R9+0x1e400], desc[UR36][R2.64], !P3 ;  /* 0x1e40000002097fae */ /* 0x000fe8000d901d64 */
[----:B------:R-:W-:Y:S01]  /*cee0*/  LDGSTS.E.BYPASS.LTC128B.128 [R9+0x21400], desc[UR36][R2.64+0x80], !P2 ;  /* 0x2140008002097fae */ /* 0x000fe2000d101d64 */
[----:B------:R-:W-:-:S03]  /*cef0*/  MOV R13, R8 ;  /* 0x00000008000d7202 */ /* 0x000fc60000000f00 */
[----:B------:R0:W-:Y:S02]  /*cf00*/  LDGSTS.E.BYPASS.LTC128B.128 [R9+0x24400], desc[UR36][R2.64+0x100], !P1 ;  /* 0x2440010002097fae */ /* 0x0001e4000c901d64 */
[----:B0-----:R-:W-:-:S07]  /*cf10*/  IMAD.MOV.U32 R3, RZ, RZ, R14 ;  /* 0x000000ffff037224 */ /* 0x001fce00078e000e */
[----:B------:R-:W-:Y:S05]  /*cf20*/  WARPSYNC.COLLECTIVE R15, `(.L_x_131) ;  /* 0x000000000f087348 */ /* 0x000fea0003c00000 */
[----:B------:R0:W1:Y:S02]  /*cf30*/  SHFL.IDX P6, R14, R13, R12, R11 ;  /* 0x0000000c0d0e7389 */ /* 0x00006400000c000b */
[----:B01----:R-:W-:Y:S01]  /*cf40*/  ENDCOLLECTIVE ;  /* 0x000000000000791b */ /* 0x003fe20003800000 */
.L_x_131:
[----:B------:R-:W-:Y:S02]  /*cf50*/  IMAD.MOV.U32 R13, RZ, RZ, R10 ;  /* 0x000000ffff0d7224 */ /* 0x000fe400078e000a */
[----:B------:R-:W-:Y:S01]  /*cf60*/  IMAD.MOV.U32 R12, RZ, RZ, 0x2 ;  /* 0x00000002ff0c7424 */ /* 0x000fe200078e00ff */
[----:B------:R-:W-:-:S13]  /*cf70*/  IADD3 R2, P0, R14, R4, RZ ;  /* 0x000000040e027210 */ /* 0x000fda0007f1e0ff */
[----:B------:R-:W-:Y:S05]  /*cf80*/  WARPSYNC.COLLECTIVE R15, `(.L_x_132) ;  /* 0x000000000f087348 */ /* 0x000fea0003c00000 */
[----:B------:R0:W1:Y:S02]  /*cf90*/  SHFL.IDX P6, R14, R13, R12, R11 ;  /* 0x0000000c0d0e7389 */ /* 0x00006400000c000b */
[----:B01----:R-:W-:Y:S01]  /*cfa0*/  ENDCOLLECTIVE ;  /* 0x000000000000791b */ /* 0x003fe20003800000 */
.L_x_132:
[----:B------:R-:W-:-:S05]  /*cfb0*/  IMAD.X R3, RZ, RZ, R3, P0 ;  /* 0x000000ffff037224 */ /* 0x000fca00000e0603 */
[----:B------:R-:W-:Y:S01]  /*cfc0*/  @!PT LDS RZ, [RZ] ;  /* 0x00000000fffff984 */ /* 0x000fe20000000800 */
[----:B------:R-:W-:Y:S01]  /*cfd0*/  @!PT LDS RZ, [RZ] ;  /* 0x00000000fffff984 */ /* 0x000fe20000000800 */
[----:B------:R-:W-:Y:S01]  /*cfe0*/  @!PT LDS RZ, [RZ] ;  /* 0x00000000fffff984 */ /* 0x000fe20000000800 */
[----:B------:R0:W-:Y:S04]  /*cff0*/  LDGSTS.E.BYPASS.LTC128B.128 [R9+0x1ec00], desc[UR36][R2.64], !P3 ;  /* 0x1ec0000002097fae */ /* 0x0001e8000d901d64 */
[----:B------:R0:W-:Y:S01]  /*d000*/  LDGSTS.E.BYPASS.LTC128B.128 [R9+0x21c00], desc[UR36][R2.64+0x80], !P2 ;  /* 0x21c0008002097fae */ /* 0x0001e2000d101d64 */
[----:B------:R-:W-:-:S03]  /*d010*/  IMAD.MOV.U32 R13, RZ, RZ, R8 ;  /* 0x000000ffff0d7224 */ /* 0x000fc600078e0008 */
[----:B------:R0:W-:Y:S01]  /*d020*/  LDGSTS.E.BYPASS.LTC128B.128 [R9+0x24c00], desc[UR36][R2.64+0x100], !P1 ;  /* 0x24c0010002097fae */ /* 0x0001e2000c901d64 */
[----:B------:R-:W-:-:S07]  /*d030*/  MOV R35, R14 ;  /* 0x0000000e00237202 */ /* 0x000fce0000000f00 */
[----:B0-----:R-:W-:Y:S05]  /*d040*/  WARPSYNC.COLLECTIVE R15, `(.L_x_133) ;  /* 0x000000000f087348 */ /* 0x001fea0003c00000 */
[----:B------:R1:W2:Y:S02]  /*d050*/  SHFL.IDX P6, R14, R13, R12, R11 ;  /* 0x0000000c0d0e7389 */ /* 0x0002a400000c000b */
[----:B012---:R-:W-:Y:S01]  /*d060*/  ENDCOLLECTIVE ;  /* 0x000000000000791b */ /* 0x007fe20003800000 */
.L_x_133:
[----:B------:R-:W-:Y:S01]  /*d070*/  IMAD.MOV.U32 R13, RZ, RZ, R10 ;  /* 0x000000ffff0d7224 */ /* 0x000fe200078e000a */
[----:B------:R-:W-:Y:S02]  /*d080*/  MOV R12, 0x3 ;  /* 0x00000003000c7802 */ /* 0x000fe40000000f00 */
[----:B------:R-:W-:-:S13]  /*d090*/  IADD3 R2, P0, R14, R4, RZ ;  /* 0x000000040e027210 */ /* 0x000fda0007f1e0ff */
[----:B------:R-:W-:Y:S05]  /*d0a0*/  WARPSYNC.COLLECTIVE R15, `(.L_x_134) ;  /* 0x000000000f087348 */ /* 0x000fea0003c00000 */
[----:B------:R0:W1:Y:S02]  /*d0b0*/  SHFL.IDX P6, R14, R13, R12, R11 ;  /* 0x0000000c0d0e7389 */ /* 0x00006400000c000b */
[----:B01----:R-:W-:Y:S01]  /*d0c0*/  ENDCOLLECTIVE ;  /* 0x000000000000791b */ /* 0x003fe20003800000 */
.L_x_134:
        /* <DEDUP_REMOVED lines=8> */
[----:B------:R-:W-:-:S07]  /*d150*/  IMAD.MOV.U32 R35, RZ, RZ, R14 ;  /* 0x000000ffff237224 */ /* 0x000fce00078e000e */
[----:B0-----:R-:W-:Y:S05]  /*d160*/  WARPSYNC.COLLECTIVE R15, `(.L_x_135) ;  /* 0x000000000f087348 */ /* 0x001fea0003c00000 */
[----:B------:R1:W2:Y:S02]  /*d170*/  SHFL.IDX P6, R14, R13, R12, R11 ;  /* 0x0000000c0d0e7389 */ /* 0x0002a400000c000b */
[----:B012---:R-:W-:Y:S01]  /*d180*/  ENDCOLLECTIVE ;  /* 0x000000000000791b */ /* 0x007fe20003800000 */
.L_x_135:
[----:B------:R-:W-:Y:S01]  /*d190*/  MOV R13, R10 ;  /* 0x0000000a000d7202 */ /* 0x000fe20000000f00 */
[----:B------:R-:W-:Y:S01]  /*d1a0*/  IMAD.MOV.U32 R12, RZ, RZ, 0x4 ;  /* 0x00000004ff0c7424 */ /* 0x000fe200078e00ff */
[----:B------:R-:W-:-:S13]  /*d1b0*/  IADD3 R2, P0, R14, R4, RZ ;  /* 0x000000040e027210 */ /* 0x000fda0007f1e0ff */
[----:B------:R-:W-:Y:S05]  /*d1c0*/  WARPSYNC.COLLECTIVE R15, `(.L_x_136) ;  /* 0x000000000f087348 */ /* 0x000fea0003c00000 */
[----:B------:R0:W1:Y:S02]  /*d1d0*/  SHFL.IDX P6, R14, R13, R12, R11 ;  /* 0x0000000c0d0e7389 */ /* 0x00006400000c000b */
[----:B01----:R-:W-:Y:S01]  /*d1e0*/  ENDCOLLECTIVE ;  /* 0x000000000000791b */ /* 0x003fe20003800000 */
.L_x_136:
        /* <DEDUP_REMOVED lines=12> */
.L_x_137:
[----:B------:R-:W-:Y:S02]  /*d2b0*/  IMAD.MOV.U32 R13, RZ, RZ, R10 ;  /* 0x000000ffff0d7224 */ /* 0x000fe400078e000a */
[----:B------:R-:W-:Y:S01]  /*d2c0*/  IMAD.MOV.U32 R12, RZ, RZ, 0x5 ;  /* 0x00000005ff0c7424 */ /* 0x000fe200078e00ff */
[----:B------:R-:W-:-:S13]  /*d2d0*/  IADD3 R2, P0, R14, R4, RZ ;  /* 0x000000040e027210 */ /* 0x000fda0007f1e0ff */
[----:B------:R-:W-:Y:S05]  /*d2e0*/  WARPSYNC.COLLECTIVE R15, `(.L_x_138) ;  /* 0x000000000f087348 */ /* 0x000fea0003c00000 */
[----:B------:R0:W1:Y:S02]  /*d2f0*/  SHFL.IDX P6, R14, R13, R12, R11 ;  /* 0x0000000c0d0e7389 */ /* 0x00006400000c000b */
[----:B01----:R-:W-:Y:S01]  /*d300*/  ENDCOLLECTIVE ;  /* 0x000000000000791b */ /* 0x003fe20003800000 */
.L_x_138:
[----:B------:R-:W-:-:S05]  /*d310*/  IADD3.X R3, RZ, R35, RZ, P0, !PT ;  /* 0x00000023ff037210 */ /* 0x000fca00007fe4ff */
[----:B------:R-:W-:Y:S01]  /*d320*/  @!PT LDS RZ, [RZ] ;  /* 0x00000000fffff984 */ /* 0x000fe20000000800 */
[----:B------:R-:W-:Y:S01]  /*d330*/  @!PT LDS RZ, [RZ] ;  /* 0x00000000fffff984 */ /* 0x000fe20000000800 */
[----:B------:R-:W-:Y:S01]  /*d340*/  @!PT LDS RZ, [RZ] ;  /* 0x00000000fffff984 */ /* 0x000fe20000000800 */
[----:B------:R0:W-:Y:S04]  /*d350*/  LDGSTS.E.BYPASS.LTC128B.128 [R9+0x20400], desc[UR36][R2.64], !P3 ;  /* 0x2040000002097fae */ /* 0x0001e8000d901d64 */
[----:B------:R0:W-:Y:S01]  /*d360*/  LDGSTS.E.BYPASS.LTC128B.128 [R9+0x23400], desc[UR36][R2.64+0x80], !P2 ;  /* 0x2340008002097fae */ /* 0x0001e2000d101d64 */
[----:B------:R-:W-:-:S03]  /*d370*/  MOV R13, R8 ;  /* 0x00000008000d7202 */ /* 0x000fc60000000f00 */
[----:B------:R0:W-:Y:S01]  /*d380*/  LDGSTS.E.BYPASS.LTC128B.128 [R9+0x26400], desc[UR36][R2.64+0x100], !P1 ;  /* 0x2640010002097fae */ /* 0x0001e2000c901d64 */
[----:B------:R-:W-:-:S07]  /*d390*/  IMAD.MOV.U32 R35, RZ, RZ, R14 ;  /* 0x000000ffff237224 */ /* 0x000fce00078e000e */
[----:B0-----:R-:W-:Y:S05]  /*d3a0*/  WARPSYNC.COLLECTIVE R15, `(.L_x_139) ;  /* 0x000000000f087348 */ /* 0x001fea0003c00000 */
[----:B------:R1:W2:Y:S02]  /*d3b0*/  SHFL.IDX P6, R14, R13, R12, R11 ;  /* 0x0000000c0d0e7389 */ /* 0x0002a400000c000b */
[----:B012---:R-:W-:Y:S01]  /*d3c0*/  ENDCOLLECTIVE ;  /* 0x000000000000791b */ /* 0x007fe20003800000 */
.L_x_139:
[----:B------:R-:W-:Y:S05]  /*d3d0*/  BRA `(.L_x_140) ;  /* 0xffffffd0000c7947 */ /* 0x000fea000383ffff */
.L_x_64:
[----:B0-----:R0:W1:Y:S02]  /*d3e0*/  SYNCS.PHASECHK.TRANS64.TRYWAIT P0, [R6+URZ+0x30860], R9 ;  /* 0x03086009060075a7 */ /* 0x001064000800017f */
[----:B-1----:R-:W-:Y:S05]  /*d3f0*/  @!P0 NANOSLEEP.SYNCS 0x989680 ;  /* 0x009896800000895d */ /* 0x002fea0003900000 */
[----:B------:R-:W1:Y:S02]  /*d400*/  @!P0 SYNCS.PHASECHK.TRANS64 P0, [R6+URZ+0x30860], R9 ;  /* 0x03086009060085a7 */ /* 0x000e64000800007f */
[----:B-1----:R-:W-:Y:S05]  /*d410*/  @!P0 BRA `(.L_x_64) ;  /* 0xfffffffc00f08947 */ /* 0x002fea000383ffff */
[----:B------:R-:W-:Y:S05]  /*d420*/  BRA `(.L_x_141) ;  /* 0xffffffd000707947 */ /* 0x000fea000383ffff */
.L_x_65:
[----:B------:R-:W-:Y:S01]  /*d430*/  BSSY B1, `(.L_x_142) ;  /* 0x0000008000017945 */ /* 0x000fe20003800000 */
[----:B------:R-:W-:Y:S01]  /*d440*/  IMAD.MOV.U32 R13, RZ, RZ, R18 ;  /* 0x000000ffff0d7224 */ /* 0x000fe200078e0012 */
[----:B------:R-:W-:Y:S01]  /*d450*/  MOV R15, 0xffffffff ;  /* 0xffffffff000f7802 */ /* 0x000fe20000000f00 */
[----:B------:R-:W-:Y:S02]  /*d460*/  IMAD.MOV.U32 R12, RZ, RZ, RZ ;  /* 0x000000ffff0c7224 */ /* 0x000fe400078e00ff */
[----:B------:R-:W-:-:S07]  /*d470*/  IMAD.MOV.U32 R11, RZ, RZ, 0x181f ;  /* 0x0000181fff0b7424 */ /* 0x000fce00078e00ff */
[----:B0-----:R-:W-:Y:S05]  /*d480*/  WARPSYNC.COLLECTIVE R15, `(.L_x_143) ;  /* 0x000000000f087348 */ /* 0x001fea0003c00000 */
[----:B------:R1:W2:Y:S02]  /*d490*/  SHFL.IDX P6, R14, R13, R12, R11 ;  /* 0x0000000c0d0e7389 */ /* 0x0002a400000c000b */
[----:B012---:R-:W-:Y:S01]  /*d4a0*/  ENDCOLLECTIVE ;  /* 0x000000000000791b */ /* 0x007fe20003800000 */
.L_x_143:
[----:B------:R-:W-:Y:S05]  /*d4b0*/  BSYNC B1 ;  /* 0x0000000000017941 */ /* 0x000fea0003800000 */
.L_x_142:
[----:B------:R-:W-:Y:S01]  /*d4c0*/  IMAD.MOV.U32 R13, RZ, RZ, R17 ;  /* 0x000000ffff0d7224 */ /* 0x000fe200078e0011 */
[----:B------:R-:W-:Y:S01]  /*d4d0*/  MOV R11, 0x181f ;  /* 0x0000181f000b7802 */ /* 0x000fe20000000f00 */
[----:B------:R-:W-:Y:S01]  /*d4e0*/  IMAD.MOV.U32 R12, RZ, RZ, RZ ;  /* 0x000000ffff0c7224 */ /* 0x000fe200078e00ff */
[----:B------:R-:W-:Y:S01]  /*d4f0*/  LEA R7, R7, UR39, 0x1 ;  /* 0x0000002707077c11 */ /* 0x000fe2000f8e08ff */
[----:B------:R-:W-:Y:S02]  /*d500*/  IMAD.MOV.U32 R15, RZ, RZ, -0x1 ;  /* 0xffffffffff0f7424 */ /* 0x000fe400078e00ff */
[----:B------:R-:W-:-:S07]  /*d510*/  IMAD.MOV.U32 R3, RZ, RZ, R14 ;  /* 0x000000ffff037224 */ /* 0x000fce00078e000e */
[----:B------:R-:W-:Y:S05]  /*d520*/  WARPSYNC.COLLECTIVE R15, `(.L_x_144) ;  /* 0x000000000f087348 */ /* 0x000fea0003c00000 */
[----:B------:R0:W1:Y:S02]  /*d530*/  SHFL.IDX P6, R14, R13, R12, R11 ;  /* 0x0000000c0d0e7389 */ /* 0x00006400000c000b */
[----:B01----:R-:W-:Y:S01]  /*d540*/  ENDCOLLECTIVE ;  /* 0x000000000000791b */ /* 0x003fe20003800000 */
.L_x_144:
[----:B------:R-:W-:Y:S01]  /*d550*/  IMAD.MOV.U32 R13, RZ, RZ, R18 ;  /* 0x000000ffff0d7224 */ /* 0x000fe200078e0012 */
[----:B------:R-:W-:Y:S02]  /*d560*/  MOV R12, 0x1 ;  /* 0x00000001000c7802 */ /* 0x000fe40000000f00 */
[----:B------:R-:W-:-:S13]  /*d570*/  IADD3 R2, P0, R14, R4, RZ ;  /* 0x000000040e027210 */ /* 0x000fda0007f1e0ff */
[----:B------:R-:W-:Y:S05]  /*d580*/  WARPSYNC.COLLECTIVE R15, `(.L_x_145) ;  /* 0x000000000f087348 */ /* 0x000fea0003c00000 */
[----:B------:R0:W1:Y:S02]  /*d590*/  SHFL.IDX P6, R14, R13, R12, R11 ;  /* 0x0000000c0d0e7389 */ /* 0x00006400000c000b */
[----:B01----:R-:W-:Y:S01]  /*d5a0*/  ENDCOLLECTIVE ;  /* 0x000000000000791b */ /* 0x003fe20003800000 */
.L_x_145:
[----:B------:R-:W-:Y:S01]  /*d5b0*/  IMAD.X R3, RZ, RZ, R3, P0 ;  /* 0x000000ffff037224 */ /* 0x000fe200000e0603 */
[----:B------:R-:W-:Y:S01]  /*d5c0*/  ISETP.LT.OR P0, PT, R8, 0x1, P3 ;  /* 0x000000010800780c */ /* 0x000fe20001f01670 */
[----:B------:R-:W-:-:S12]  /*d5d0*/  IMAD.MOV.U32 R13, RZ, RZ, R17 ;  /* 0x000000ffff0d7224 */ /* 0x000fd800078e0011 */
        /* <DEDUP_REMOVED lines=8> */
[----:B0-----:R-:W-:-:S07]  /*d660*/  IMAD.MOV.U32 R3, RZ, RZ, R14 ;  /* 0x000000ffff037224 */ /* 0x001fce00078e000e */
[----:B------:R-:W-:Y:S05]  /*d670*/  WARPSYNC.COLLECTIVE R15, `(.L_x_146) ;  /* 0x000000000f087348 */ /* 0x000fea0003c00000 */
[----:B------:R0:W1:Y:S02]  /*d680*/  SHFL.IDX P6, R14, R13, R12, R11 ;  /* 0x0000000c0d0e7389 */ /* 0x00006400000c000b */
[----:B01----:R-:W-:Y:S01]  /*d690*/  ENDCOLLECTIVE ;  /* 0x000000000000791b */ /* 0x003fe20003800000 */
.L_x_146:
[----:B------:R-:W-:Y:S01]  /*d6a0*/  MOV R13, R18 ;  /* 0x00000012000d7202 */ /* 0x000fe20000000f00 */
[----:B------:R-:W-:Y:S01]  /*d6b0*/  IMAD.MOV.U32 R12, RZ, RZ, 0x2 ;  /* 0x00000002ff0c7424 */ /* 0x000fe200078e00ff */
[----:B------:R-:W-:-:S13]  /*d6c0*/  IADD3 R2, P0, R14, R4, RZ ;  /* 0x000000040e027210 */ /* 0x000fda0007f1e0ff */
[----:B------:R-:W-:Y:S05]  /*d6d0*/  WARPSYNC.COLLECTIVE R15, `(.L_x_147) ;  /* 0x000000000f087348 */ /* 0x000fea0003c00000 */
[----:B------:R0:W1:Y:S02]  /*d6e0*/  SHFL.IDX P6, R14, R13, R12, R11 ;  /* 0x0000000c0d0e7389 */ /* 0x00006400000c000b */
[----:B01----:R-:W-:Y:S01]  /*d6f0*/  ENDCOLLECTIVE ;  /* 0x000000000000791b */ /* 0x003fe20003800000 */
.L_x_147:
        /* <DEDUP_REMOVED lines=15> */
.L_x_148:
[----:B------:R-:W-:Y:S02]  /*d7f0*/  IMAD.MOV.U32 R13, RZ, RZ, R18 ;  /* 0x000000ffff0d7224 */ /* 0x000fe400078e0012 */
[----:B------:R-:W-:Y:S01]  /*d800*/  IMAD.MOV.U32 R12, RZ, RZ, 0x3 ;  /* 0x00000003ff0c7424 */ /* 0x000fe200078e00ff */
[----:B------:R-:W-:-:S13]  /*d810*/  IADD3 R2, P0, R14, R4, RZ ;  /* 0x000000040e027210 */ /* 0x000fda0007f1e0ff */
[----:B------:R-:W-:Y:S05]  /*d820*/  WARPSYNC.COLLECTIVE R15, `(.L_x_149) ;  /* 0x000000000f087348 */ /* 0x000fea0003c00000 */
[----:B------:R0:W1:Y:S02]  /*d830*/  SHFL.IDX P6, R14, R13, R12, R11 ;  /* 0x0000000c0d0e7389 */ /* 0x00006400000c000b */
[----:B01----:R-:W-:Y:S01]  /*d840*/  ENDCOLLECTIVE ;  /* 0x000000000000791b */ /* 0x003fe20003800000 */
.L_x_149:
[----:B------:R-:W-:Y:S02]  /*d850*/  IADD3.X R3, RZ, R3, RZ, P0, !PT ;  /* 0x00000003ff037210 */ /* 0x000fe400007fe4ff */
[----:B------:R-:W-:Y:S02]  /*d860*/  ISETP.LT.OR P0, PT, R8, 0x21, P3 ;  /* 0x000000210800780c */ /* 0x000fe40001f01670 */
[----:B------:R-:W-:-:S11]  /*d870*/  MOV R13, R17 ;  /* 0x00000011000d7202 */ /* 0x000fd60000000f00 */
        /* <DEDUP_REMOVED lines=12> */
.L_x_150:
[----:B------:R-:W-:Y:S02]  /*d940*/  IMAD.MOV.U32 R13, RZ, RZ, R18 ;  /* 0x000000ffff0d7224 */ /* 0x000fe400078e0012 */
[----:B------:R-:W-:Y:S01]  /*d950*/  IMAD.MOV.U32 R12, RZ, RZ, 0x4 ;  /* 0x00000004ff0c7424 */ /* 0x000fe200078e00ff */
[----:B------:R-:W-:-:S13]  /*d960*/  IADD3 R2, P0, R14, R4, RZ ;  /* 0x000000040e027210 */ /* 0x000fda0007f1e0ff */
[----:B------:R-:W-:Y:S05]  /*d970*/  WARPSYNC.COLLECTIVE R15, `(.L_x_151) ;  /* 0x000000000f087348 */ /* 0x000fea0003c00000 */
[----:B------:R0:W1:Y:S02]  /*d980*/  SHFL.IDX P6, R14, R13, R12, R11 ;  /* 0x0000000c0d0e7389 */ /* 0x00006400000c000b */
[----:B01----:R-:W-:Y:S01]  /*d990*/  ENDCOLLECTIVE ;  /* 0x000000000000791b */ /* 0x003fe20003800000 */
.L_x_151:
        /* <DEDUP_REMOVED lines=11> */
[----:B0-----:R-:W-:-:S07]  /*da50*/  MOV R3, R14 ;  /* 0x0000000e00037202 */ /* 0x001fce0000000f00 */
[----:B------:R-:W-:Y:S05]  /*da60*/  WARPSYNC.COLLECTIVE R15, `(.L_x_152) ;  /* 0x000000000f087348 */ /* 0x000fea0003c00000 */
[----:B------:R0:W1:Y:S02]  /*da70*/  SHFL.IDX P6, R14, R13, R12, R11 ;  /* 0x0000000c0d0e7389 */ /* 0x00006400000c000b */
[----:B01----:R-:W-:Y:S01]  /*da80*/  ENDCOLLECTIVE ;  /* 0x000000000000791b */ /* 0x003fe20003800000 */
.L_x_152:
[----:B------:R-:W-:Y:S01]  /*da90*/  IMAD.MOV.U32 R13, RZ, RZ, R18 ;  /* 0x000000ffff0d7224 */ /* 0x000fe200078e0012 */
[----:B------:R-:W-:Y:S02]  /*daa0*/  MOV R12, 0x5 ;  /* 0x00000005000c7802 */ /* 0x000fe40000000f00 */
[----:B------:R-:W-:-:S13]  /*dab0*/  IADD3 R2, P0, R14, R4, RZ ;  /* 0x000000040e027210 */ /* 0x000fda0007f1e0ff */
[----:B------:R-:W-:Y:S05]  /*dac0*/  WARPSYNC.COLLECTIVE R15, `(.L_x_153) ;  /* 0x000000000f087348 */ /* 0x000fea0003c00000 */
[----:B------:R0:W1:Y:S02]  /*dad0*/  SHFL.IDX P6, R14, R13, R12, R11 ;  /* 0x0000000c0d0e7389 */ /* 0x00006400000c000b */
[----:B01----:R-:W-:Y:S01]  /*dae0*/  ENDCOLLECTIVE ;  /* 0x000000000000791b */ /* 0x003fe20003800000 */
.L_x_153:
[----:B------:R-:W-:Y:S01]  /*daf0*/  IMAD.X R3, RZ, RZ, R3, P0 ;  /* 0x000000ffff037224 */ /* 0x000fe200000e0603 */
[----:B------:R-:W-:Y:S01]  /*db00*/  ISETP.LT.OR P0, PT, R8, 0x41, P3 ;  /* 0x000000410800780c */ /* 0x000fe20001f01670 */
[----:B------:R-:W-:-:S12]  /*db10*/  IMAD.MOV.U32 R13, RZ, RZ, R17 ;  /* 0x000000ffff0d7224 */ /* 0x000fd800078e0011 */
[----:B------:R-:W-:Y:S01]  /*db20*/  @!PT LDS RZ, [RZ] ;  /* 0x00000000fffff984 */ /* 0x000fe20000000800 */
[----:B------:R-:W-:Y:S01]  /*db30*/  @!PT LDS RZ, [RZ] ;  /* 0x00000000fffff984 */ /* 0x000fe20000000800 */
[----:B------:R-:W-:Y:S01]  /*db40*/  @!PT LDS RZ, [RZ] ;  /* 0x00000000fffff984 */ /* 0x000fe20000000800 */
[----:B------:R0:W-:Y:S01]  /*db50*/  LDGSTS.E.BYPASS.LTC128B.128 [R7+0x2400], desc[UR36][R2.64], !P0 ;  /* 0x0240000002077fae */ /* 0x0001e2000c101d64 */
[----:B------:R-:W-:Y:S01]  /*db60*/  ISETP.LT.OR P0, PT, R8, 0x41, P2 ;  /* 0x000000410800780c */ /* 0x000fe20001701670 */
[----:B------:R-:W-:-:S12]  /*db70*/  IMAD.MOV.U32 R18, RZ, RZ, R14 ;  /* 0x000000ffff127224 */ /* 0x000fd800078e000e */
[----:B0-----:R-:W-:Y:S05]  /*db80*/  WARPSYNC.COLLECTIVE R15, `(.L_x_154) ;  /* 0x000000000f087348 */ /* 0x001fea0003c00000 */
[----:B------:R1:W2:Y:S02]  /*db90*/  SHFL.IDX P6, R14, R13, R12, R11 ;  /* 0x0000000c0d0e7389 */ /* 0x0002a400000c000b */
[----:B012---:R-:W-:Y:S01]  /*dba0*/  ENDCOLLECTIVE ;  /* 0x000000000000791b */ /* 0x007fe20003800000 */
.L_x_154:
[----:B------:R-:W-:Y:S01]  /*dbb0*/  @!PT LDS RZ, [RZ] ;  /* 0x00000000fffff984 */ /* 0x000fe20000000800 */
[----:B------:R-:W-:Y:S01]  /*dbc0*/  @!PT LDS RZ, [RZ] ;  /* 0x00000000fffff984 */ /* 0x000fe20000000800 */
[----:B------:R-:W-:Y:S01]  /*dbd0*/  @!PT LDS RZ, [RZ] ;  /* 0x00000000fffff984 */ /* 0x000fe20000000800 */
[----:B------:R0:W-:Y:S01]  /*dbe0*/  LDGSTS.E.BYPASS.LTC128B.128 [R7+0x5400], desc[UR36][R2.64+0x80], !P0 ;  /* 0x0540008002077fae */ /* 0x0001e2000c101d64 */
[----:B------:R-:W-:-:S13]  /*dbf0*/  ISETP.LT.OR P0, PT, R8, 0x41, P1 ;  /* 0x000000410800780c */ /* 0x000fda0000f01670 */
[----:B------:R0:W-:Y:S01]  /*dc00*/  LDGSTS.E.BYPASS.LTC128B.128 [R7+0x8400], desc[UR36][R2.64+0x100], !P0 ;  /* 0x0840010002077fae */ /* 0x0001e2000c101d64 */
[----:B------:R-:W-:Y:S05]  /*dc10*/  BRA `(.L_x_155) ;  /* 0xffffffcc00687947 */ /* 0x000fea000383ffff */
.L_x_71:
[----:B0-----:R0:W1:Y:S02]  /*dc20*/  SYNCS.PHASECHK.TRANS64.TRYWAIT P0, [R4+URZ+0x30860], R3 ;  /* 0x03086003040075a7 */ /* 0x001064000800017f */
[----:B-1----:R-:W-:Y:S05]  /*dc30*/  @!P0 NANOSLEEP.SYNCS 0x989680 ;  /* 0x009896800000895d */ /* 0x002fea0003900000 */
[----:B------:R-:W1:Y:S02]  /*dc40*/  @!P0 SYNCS.PHASECHK.TRANS64 P0, [R4+URZ+0x30860], R3 ;  /* 0x03086003040085a7 */ /* 0x000e64000800007f */
[----:B-1----:R-:W-:Y:S05]  /*dc50*/  @!P0 BRA `(.L_x_71) ;  /* 0xfffffffc00f08947 */ /* 0x002fea000383ffff */
[----:B------:R-:W-:Y:S05]  /*dc60*/  BRA `(.L_x_156) ;  /* 0xffffffd000407947 */ /* 0x000fea000383ffff */
.L_x_72:
[----:B------:R-:W-:Y:S01]  /*dc70*/  BSSY B0, `(.L_x_157) ;  /* 0x0000008000007945 */ /* 0x000fe20003800000 */
[----:B------:R-:W-:Y:S01]  /*dc80*/  IMAD.MOV.U32 R13, RZ, RZ, R18 ;  /* 0x000000ffff0d7224 */ /* 0x000fe200078e0012 */
[----:B------:R-:W-:Y:S01]  /*dc90*/  MOV R12, RZ ;  /* 0x000000ff000c7202 */ /* 0x000fe20000000f00 */
[----:B------:R-:W-:Y:S02]  /*dca0*/  IMAD.MOV.U32 R11, RZ, RZ, 0x181f ;  /* 0x0000181fff0b7424 */ /* 0x000fe400078e00ff */
[----:B------:R-:W-:-:S07]  /*dcb0*/  IMAD.MOV.U32 R15, RZ, RZ, -0x1 ;  /* 0xffffffffff0f7424 */ /* 0x000fce00078e00ff */
[----:B0-----:R-:W-:Y:S05]  /*dcc0*/  WARPSYNC.COLLECTIVE R15, `(.L_x_158) ;  /* 0x000000000f087348 */ /* 0x001fea0003c00000 */
[----:B------:R1:W2:Y:S02]  /*dcd0*/  SHFL.IDX P6, R14, R13, R12, R11 ;  /* 0x0000000c0d0e7389 */ /* 0x0002a400000c000b */
[----:B012---:R-:W-:Y:S01]  /*dce0*/  ENDCOLLECTIVE ;  /* 0x000000000000791b */ /* 0x007fe20003800000 */
.L_x_158:
[----:B------:R-:W-:Y:S05]  /*dcf0*/  BSYNC B0 ;  /* 0x0000000000007941 */ /* 0x000fea0003800000 */
.L_x_157:
[----:B------:R-:W-:Y:S01]  /*dd00*/  MOV R13, R17 ;  /* 0x00000011000d7202 */ /* 0x000fe20000000f00 */
[----:B------:R-:W-:Y:S01]  /*dd10*/  IMAD.MOV.U32 R12, RZ, RZ, RZ ;  /* 0x000000ffff0c7224 */ /* 0x000fe200078e00ff */
[----:B------:R-:W-:Y:S01]  /*dd20*/  SHF.L.U32 R6, R37, 0x1, RZ ;  /* 0x0000000125067819 */ /* 0x000fe200000006ff */
[----:B------:R-:W-:Y:S02]  /*dd30*/  IMAD.MOV.U32 R11, RZ, RZ, 0x181f ;  /* 0x0000181fff0b7424 */ /* 0x000fe400078e00ff */
[----:B------:R-:W-:Y:S02]  /*dd40*/  IMAD.MOV.U32 R15, RZ, RZ, -0x1 ;  /* 0xffffffffff0f7424 */ /* 0x000fe400078e00ff */
[----:B------:R-:W-:-:S07]  /*dd50*/  IMAD.MOV.U32 R0, RZ, RZ, R14 ;  /* 0x000000ffff007224 */ /* 0x000fce00078e000e */
[----:B------:R-:W-:Y:S05]  /*dd60*/  WARPSYNC.COLLECTIVE R15, `(.L_x_159) ;  /* 0x000000000f087348 */ /* 0x000fea0003c00000 */
[----:B------:R0:W1:Y:S02]  /*dd70*/  SHFL.IDX P6, R14, R13, R12, R11 ;  /* 0x0000000c0d0e7389 */ /* 0x00006400000c000b */
[----:B01----:R-:W-:Y:S01]  /*dd80*/  ENDCOLLECTIVE ;  /* 0x000000000000791b */ /* 0x003fe20003800000 */
.L_x_159:
[----:B------:R-:W-:Y:S02]  /*dd90*/  IMAD.MOV.U32 R13, RZ, RZ, R18 ;  /* 0x000000ffff0d7224 */ /* 0x000fe400078e0012 */
[----:B------:R-:W-:Y:S01]  /*dda0*/  IMAD.MOV.U32 R12, RZ, RZ, 0x1 ;  /* 0x00000001ff0c7424 */ /* 0x000fe200078e00ff */
[----:B------:R-:W-:-:S13]  /*ddb0*/  IADD3 R2, P0, R14, R6, RZ ;  /* 0x000000060e027210 */ /* 0x000fda0007f1e0ff */
[----:B------:R-:W-:Y:S05]  /*ddc0*/  WARPSYNC.COLLECTIVE R15, `(.L_x_160) ;  /* 0x000000000f087348 */ /* 0x000fea0003c00000 */
[----:B------:R0:W1:Y:S02]  /*ddd0*/  SHFL.IDX P6, R14, R13, R12, R11 ;  /* 0x0000000c0d0e7389 */ /* 0x00006400000c000b */
[----:B01----:R-:W-:Y:S01]  /*dde0*/  ENDCOLLECTIVE ;  /* 0x000000000000791b */ /* 0x003fe20003800000 */
.L_x_160:
[----:B------:R-:W-:Y:S01]  /*ddf0*/  IMAD.X R3, RZ, RZ, R0, P0 ;  /* 0x000000ffff037224 */ /* 0x000fe200000e0600 */
[----:B------:R-:W-:Y:S02]  /*de00*/  ISETP.LT.OR P0, PT, R5, 0x1, P3 ;  /* 0x000000010500780c */ /* 0x000fe40001f01670 */
[----:B------:R-:W-:Y:S01]  /*de10*/  LEA R0, R7, UR39, 0x1 ;  /* 0x0000002707007c11 */ /* 0x000fe2000f8e08ff */
[----:B------:R-:W-:-:S10]  /*de20*/  IMAD.MOV.U32 R13, RZ, RZ, R17 ;  /* 0x000000ffff0d7224 */ /* 0x000fd400078e0011 */
[----:B------:R-:W-:Y:S01]  /*de30*/  @!PT LDS RZ, [RZ] ;  /* 0x00000000fffff984 */ /* 0x000fe20000000800 */
[----:B------:R-:W-:Y:S01]  /*de40*/  @!PT LDS RZ, [RZ] ;  /* 0x00000000fffff984 */ /* 0x000fe20000000800 */
[----:B------:R-:W-:Y:S01]  /*de50*/  @!PT LDS RZ, [RZ] ;  /* 0x00000000fffff984 */ /* 0x000fe20000000800 */
[----:B------:R0:W-:Y:S01]  /*de60*/  LDGSTS.E.BYPASS.LTC128B.128 [R0+0x400], desc[UR36][R2.64], !P0 ;  /* 0x0040000002007fae */ /* 0x0001e2000c101d64 */
[----:B------:R-:W-:Y:S02]  /*de70*/  ISETP.LT.OR P0, PT, R5, 0x1, P2 ;  /* 0x000000010500780c */ /* 0x000fe40001701670 */
[----:B------:R-:W-:-:S11]  /*de80*/  MOV R7, R14 ;  /* 0x0000000e00077202 */ /* 0x000fd60000000f00 */
[----:B0-----:R-:W-:Y:S05]  /*de90*/  WARPSYNC.COLLECTIVE R15, `(.L_x_161) ;  /* 0x000000000f087348 */ /* 0x001fea0003c00000 */
[----:B------:R1:W2:Y:S02]  /*dea0*/  SHFL.IDX P6, R14, R13, R12, R11 ;  /* 0x0000000c0d0e7389 */ /* 0x0002a400000c000b */
[----:B012---:R-:W-:Y:S01]  /*deb0*/  ENDCOLLECTIVE ;  /* 0x000000000000791b */ /* 0x007fe20003800000 */
.L_x_161:
[----:B------:R-:W-:Y:S01]  /*dec0*/  @!PT LDS RZ, [RZ] ;  /* 0x00000000fffff984 */ /* 0x000fe20000000800 */
[----:B------:R-:W-:Y:S01]  /*ded0*/  @!PT LDS RZ, [RZ] ;  /* 0x00000000fffff984 */ /* 0x000fe20000000800 */
[----:B------:R-:W-:Y:S01]  /*dee0*/  @!PT LDS RZ, [RZ] ;  /* 0x00000000fffff984 */ /* 0x000fe20000000800 */
[----:B------:R-:W-:Y:S01]  /*def0*/  LDGSTS.E.BYPASS.LTC128B.128 [R0+0x3400], desc[UR36][R2.64+0x80], !P0 ;  /* 0x0340008002007fae */ /* 0x000fe2000c101d64 */
[----:B------:R-:W-:Y:S01]  /*df00*/  ISETP.LT.OR P0, PT, R5, 0x1, P1 ;  /* 0x000000010500780c */ /* 0x000fe20000f01670 */
[----:B------:R-:W-:Y:S01]  /*df10*/  IMAD.MOV.U32 R13, RZ, RZ, R18 ;  /* 0x000000ffff0d7224 */ /* 0x000fe200078e0012 */
[----:B------:R-:W-:-:S11]  /*df20*/  MOV R12, 0x2 ;  /* 0x00000002000c7802 */ /* 0x000fd60000000f00 */
[----:B------:R0:W-:Y:S02]  /*df30*/  LDGSTS.E.BYPASS.LTC128B.128 [R0+0x6400], desc[UR36][R2.64+0x100], !P0 ;  /* 0x0640010002007fae */ /* 0x0001e4000c101d64 */
[----:B0-----:R-:W-:-:S13]  /*df40*/  IADD3 R2, P0, R14, R6, RZ ;  /* 0x000000060e027210 */ /* 0x001fda0007f1e0ff */
[----:B------:R-:W-:Y:S05]  /*df50*/  WARPSYNC.COLLECTIVE R15, `(.L_x_162) ;  /* 0x000000000f087348 */ /* 0x000fea0003c00000 */
[----:B------:R0:W1:Y:S02]  /*df60*/  SHFL.IDX P6, R14, R13, R12, R11 ;  /* 0x0000000c0d0e7389 */ /* 0x00006400000c000b */
[----:B01----:R-:W-:Y:S01]  /*df70*/  ENDCOLLECTIVE ;  /* 0x000000000000791b */ /* 0x003fe20003800000 */
.L_x_162:
        /* <DEDUP_REMOVED lines=12> */
.L_x_163:
[----:B------:R-:W-:Y:S01]  /*e040*/  @!PT LDS RZ, [RZ] ;  /* 0x00000000fffff984 */ /* 0x000fe20000000800 */
[----:B------:R-:W-:Y:S01]  /*e050*/  @!PT LDS RZ, [RZ] ;  /* 0x00000000fffff984 */ /* 0x000fe20000000800 */
[----:B------:R-:W-:Y:S01]  /*e060*/  @!PT LDS RZ, [RZ] ;  /* 0x00000000fffff984 */ /* 0x000fe20000000800 */
[----:B------:R-:W-:Y:S01]  /*e070*/  LDGSTS.E.BYPASS.LTC128B.128 [R0+0x3c00], desc[UR36][R2.64+0x80], !P0 ;  /* 0x03c0008002007fae */ /* 0x000fe2000c101d64 */
[----:B------:R-:W-:Y:S02]  /*e080*/  ISETP.LT.OR P0, PT, R5, 0x11, P1 ;  /* 0x000000110500780c */ /* 0x000fe40000f01670 */
[----:B------:R-:W-:Y:S01]  /*e090*/  MOV R13, R18 ;  /* 0x00000012000d7202 */ /* 0x000fe20000000f00 */
[----:B------:R-:W-:-:S10]  /*e0a0*/  IMAD.MOV.U32 R12, RZ, RZ, 0x3 ;  /* 0x00000003ff0c7424 */ /* 0x000fd400078e00ff */
[----:B------:R0:W-:Y:S02]  /*e0b0*/  LDGSTS.E.BYPASS.LTC128B.128 [R0+0x6c00], desc[UR36][R2.64+0x100], !P0 ;  /* 0x06c0010002007fae */ /* 0x0001e4000c101d64 */
[----:B0-----:R-:W-:-:S13]  /*e0c0*/  IADD3 R2, P0, R14, R6, RZ ;  /* 0x000000060e027210 */ /* 0x001fda0007f1e0ff */
[----:B------:R-:W-:Y:S05]  /*e0d0*/  WARPSYNC.COLLECTIVE R15, `(.L_x_164) ;  /* 0x000000000f087348 */ /* 0x000fea0003c00000 */
[----:B------:R0:W1:Y:S02]  /*e0e0*/  SHFL.IDX P6, R14, R13, R12, R11 ;  /* 0x0000000c0d0e7389 */ /* 0x00006400000c000b */
[----:B01----:R-:W-:Y:S01]  /*e0f0*/  ENDCOLLECTIVE ;  /* 0x000000000000791b */ /* 0x003fe20003800000 */
.L_x_164:
        /* <DEDUP_REMOVED lines=12> */
.L_x_165:
[----:B------:R-:W-:Y:S01]  /*e1c0*/  @!PT LDS RZ, [RZ] ;  /* 0x00000000fffff984 */ /* 0x000fe20000000800 */
[----:B------:R-:W-:Y:S01]  /*e1d0*/  @!PT LDS RZ, [RZ] ;  /* 0x00000000fffff984 */ /* 0x000fe20000000800 */
[----:B------:R-:W-:Y:S01]  /*e1e0*/  @!PT LDS RZ, [RZ] ;  /* 0x00000000fffff984 */ /* 0x000fe20000000800 */
[----:B------:R-:W-:Y:S01]  /*e1f0*/  LDGSTS.E.BYPASS.LTC128B.128 [R0+0x4400], desc[UR36][R2.64+0x80], !P0 ;  /* 0x0440008002007fae */ /* 0x000fe2000c101d64 */
[----:B------:R-:W-:Y:S01]  /*e200*/  ISETP.LT.OR P0, PT, R5, 0x21, P1 ;  /* 0x000000210500780c */ /* 0x000fe20000f01670 */
[----:B------:R-:W-:Y:S02]  /*e210*/  IMAD.MOV.U32 R13, RZ, RZ, R18 ;  /* 0x000000ffff0d7224 */ /* 0x000fe400078e0012 */
[----:B------:R-:W-:-:S10]  /*e220*/  IMAD.MOV.U32 R12, RZ, RZ, 0x4 ;  /* 0x00000004ff0c7424 */ /* 0x000fd400078e00ff */
[----:B------:R0:W-:Y:S02]  /*e230*/  LDGSTS.E.BYPASS.LTC128B.128 [R0+0x7400], desc[UR36][R2.64+0x100], !P0 ;  /* 0x0740010002007fae */ /* 0x0001e4000c101d64 */
[----:B0-----:R-:W-:-:S13]  /*e240*/  IADD3 R2, P0, R14, R6, RZ ;  /* 0x000000060e027210 */ /* 0x001fda0007f1e0ff */
[----:B------:R-:W-:Y:S05]  /*e250*/  WARPSYNC.COLLECTIVE R15, `(.L_x_166) ;  /* 0x000000000f087348 */ /* 0x000fea0003c00000 */
[----:B------:R0:W1:Y:S02]  /*e260*/  SHFL.IDX P6, R14, R13, R12, R11 ;  /* 0x0000000c0d0e7389 */ /* 0x00006400000c000b */
[----:B01----:R-:W-:Y:S01]  /*e270*/  ENDCOLLECTIVE ;  /* 0x000000000000791b */ /* 0x003fe20003800000 */
.L_x_166:
[----:B------:R-:W-:Y:S02]  /*e280*/  IADD3.X R3, RZ, R7, RZ, P0, !PT ;  /* 0x00000007ff037210 */ /* 0x000fe400007fe4ff */
[----:B------:R-:W-:Y:S02]  /*e290*/  ISETP.LT.OR P0, PT, R5, 0x31, P3 ;  /* 0x000000310500780c */ /* 0x000fe40001f01670 */
[----:B------:R-:W-:-:S11]  /*e2a0*/  MOV R13, R17 ;  /* 0x00000011000d7202 */ /* 0x000fd60000000f00 */
        /* <DEDUP_REMOVED lines=9> */
.L_x_167:
        /* <DEDUP_REMOVED lines=12> */
.L_x_168:
[----:B------:R-:W-:Y:S01]  /*e400*/  IMAD.X R3, RZ, RZ, R7, P0 ;  /* 0x000000ffff037224 */ /* 0x000fe200000e0607 */
[----:B------:R-:W-:Y:S01]  /*e410*/  ISETP.LT.OR P0, PT, R5, 0x41, P3 ;  /* 0x000000410500780c */ /* 0x000fe20001f01670 */
[----:B------:R-:W-:-:S12]  /*e420*/  IMAD.MOV.U32 R13, RZ, RZ, R17 ;  /* 0x000000ffff0d7224 */ /* 0x000fd800078e0011 */
        /* <DEDUP_REMOVED lines=9> */
.L_x_169:
[----:B------:R-:W-:Y:S01]  /*e4c0*/  @!PT LDS RZ, [RZ] ;  /* 0x00000000fffff984 */ /* 0x000fe20000000800 */
[----:B------:R-:W-:Y:S01]  /*e4d0*/  @!PT LDS RZ, [RZ] ;  /* 0x00000000fffff984 */ /* 0x000fe20000000800 */
[----:B------:R-:W-:Y:S01]  /*e4e0*/  @!PT LDS RZ, [RZ] ;  /* 0x00000000fffff984 */ /* 0x000fe20000000800 */
[----:B------:R0:W-:Y:S01]  /*e4f0*/  LDGSTS.E.BYPASS.LTC128B.128 [R0+0x5400], desc[UR36][R2.64+0x80], !P0 ;  /* 0x0540008002007fae */ /* 0x0001e2000c101d64 */
[----:B------:R-:W-:-:S13]  /*e500*/  ISETP.LT.OR P0, PT, R5, 0x41, P1 ;  /* 0x000000410500780c */ /* 0x000fda0000f01670 */
[----:B------:R0:W-:Y:S01]  /*e510*/  LDGSTS.E.BYPASS.LTC128B.128 [R0+0x8400], desc[UR36][R2.64+0x100], !P0 ;  /* 0x0840010002007fae */ /* 0x0001e2000c101d64 */
[----:B------:R-:W-:Y:S05]  /*e520*/  BRA `(.L_x_170) ;  /* 0xffffffcc00087947 */ /* 0x000fea000383ffff */
.L_x_77:
[----:B0-----:R0:W1:Y:S02]  /*e530*/  SYNCS.PHASECHK.TRANS64.TRYWAIT P0, [R5+URZ+0x30820], R0 ;  /* 0x03082000050075a7 */ /* 0x001064000800017f */
[----:B-1----:R-:W-:Y:S05]  /*e540*/  @!P0 NANOSLEEP.SYNCS 0x989680 ;  /* 0x009896800000895d */ /* 0x002fea0003900000 */
[----:B------:R-:W1:Y:S02]  /*e550*/  @!P0 SYNCS.PHASECHK.TRANS64 P0, [R5+URZ+0x30820], R0 ;  /* 0x03082000050085a7 */ /* 0x000e64000800007f */
[----:B-1----:R-:W-:Y:S05]  /*e560*/  @!P0 BRA `(.L_x_77) ;  /* 0xfffffffc00f08947 */ /* 0x002fea000383ffff */
[----:B------:R-:W-:Y:S05]  /*e570*/  BRA `(.L_x_171) ;  /* 0xffffffcc00a47947 */ /* 0x000fea000383ffff */
.L_x_78:
[----:B------:R-:W1:Y:S01]  /*e580*/  S2R R2, SR_TID.X ;  /* 0x0000000000027919 */ /* 0x000e620000002100 */
[----:B------:R-:W-:Y:S01]  /*e590*/  BSSY B0, `(.L_x_172) ;  /* 0x000000a000007945 */ /* 0x000fe20003800000 */
[----:B------:R-:W-:Y:S01]  /*e5a0*/  IMAD.MOV.U32 R12, RZ, RZ, RZ ;  /* 0x000000ffff0c7224 */ /* 0x000fe200078e00ff */
[----:B------:R-:W-:Y:S01]  /*e5b0*/  MOV R11, 0x1f ;  /* 0x0000001f000b7802 */ /* 0x000fe20000000f00 */
[----:B------:R-:W-:Y:S01]  /*e5c0*/  IMAD.MOV.U32 R15, RZ, RZ, -0x1 ;  /* 0xffffffffff0f7424 */ /* 0x000fe200078e00ff */
[----:B-1----:R-:W-:-:S04]  /*e5d0*/  SHF.R.U32.HI R2, RZ, 0x5, R2 ;  /* 0x00000005ff027819 */ /* 0x002fc80000011602 */
[----:B------:R-:W-:-:S05]  /*e5e0*/  LOP3.LUT R2, R2, 0x3, RZ, 0xc0, !PT ;  /* 0x0000000302027812 */ /* 0x000fca00078ec0ff */
[----:B------:R-:W-:-:S07]  /*e5f0*/  IMAD.MOV.U32 R13, RZ, RZ, R2 ;  /* 0x000000ffff0d7224 */ /* 0x000fce00078e0002 */
[----:B0-----:R-:W-:Y:S05]  /*e600*/  WARPSYNC.COLLECTIVE R15, `(.L_x_173) ;  /* 0x000000000f087348 */ /* 0x001fea0003c00000 */
[----:B------:R1:W2:Y:S02]  /*e610*/  SHFL.IDX P6, R14, R13, R12, R11 ;  /* 0x0000000c0d0e7389 */ /* 0x0002a400000c000b */
[----:B012---:R-:W-:Y:S01]  /*e620*/  ENDCOLLECTIVE ;  /* 0x000000000000791b */ /* 0x007fe20003800000 */
.L_x_173:
[----:B------:R-:W-:Y:S05]  /*e630*/  BSYNC B0 ;  /* 0x0000000000007941 */ /* 0x000fea0003800000 */
.L_x_172:
[----:B------:R-:W-:Y:S05]  /*e640*/  BRA `(.L_x_174) ;  /* 0xffffffcc008c7947 */ /* 0x000fea000383ffff */
.L_x_81:
[----:B------:R-:W-:Y:S01]  /*e650*/  BSSY B1, `(.L_x_175) ;  /* 0x0000006000017945 */ /* 0x000fe20003800000 */
[----:B------:R-:W-:-:S07]  /*e660*/  IMAD.MOV.U32 R15, RZ, RZ, -0x1 ;  /* 0xffffffffff0f7424 */ /* 0x000fce00078e00ff */
[----:B0-----:R-:W-:Y:S05]  /*e670*/  WARPSYNC.COLLECTIVE R15, `(.L_x_176) ;  /* 0x000000000f0c7348 */ /* 0x001fea0003c00000 */
[----:B------:R-:W-:Y:S02]  /*e680*/  ELECT P6, UR62, PT ;  /* 0x00000000003e782f */ /* 0x000fe400038c0000 */
[----:B------:R-:W-:Y:S01]  /*e690*/  MOV R14, UR62 ;  /* 0x0000003e000e7c02 */ /* 0x000fe20008000f00 */
[----:B0-----:R-:W-:Y:S10]  /*e6a0*/  ENDCOLLECTIVE ;  /* 0x000000000000791b */ /* 0x001ff40003800000 */
.L_x_176:
[----:B------:R-:W-:Y:S05]  /*e6b0*/  BSYNC B1 ;  /* 0x0000000000017941 */ /* 0x000fea0003800000 */
.L_x_175:
[----:B------:R-:W-:Y:S05]  /*e6c0*/  BRA `(.L_x_177) ;  /* 0xffffffcc00847947 */ /* 0x000fea000383ffff */
.L_x_83:
[----:B0-----:R0:W1:Y:S02]  /*e6d0*/  SYNCS.PHASECHK.TRANS64.TRYWAIT P1, [R3+URZ+0x30840], R2 ;  /* 0x03084002030075a7 */ /* 0x001064000802017f */
[----:B-1----:R-:W-:Y:S05]  /*e6e0*/  @!P1 NANOSLEEP.SYNCS 0x989680 ;  /* 0x009896800000995d */ /* 0x002fea0003900000 */
[----:B------:R-:W1:Y:S02]  /*e6f0*/  @!P1 SYNCS.PHASECHK.TRANS64 P1, [R3+URZ+0x30840], R2 ;  /* 0x03084002030095a7 */ /* 0x000e64000802007f */
[----:B-1----:R-:W-:Y:S05]  /*e700*/  @!P1 BRA `(.L_x_83) ;  /* 0xfffffffc00f09947 */ /* 0x002fea000383ffff */
[----:B------:R-:W-:Y:S05]  /*e710*/  BRA `(.L_x_178) ;  /* 0xffffffcc00ac7947 */ /* 0x000fea000383ffff */
.L_x_85:
[----:B-1----:R1:W2:Y:S02]  /*e720*/  SYNCS.PHASECHK.TRANS64.TRYWAIT P1, [R5+URZ+0x30840], R0 ;  /* 0x03084000050075a7 */ /* 0x0022a4000802017f */
[----:B--2---:R-:W-:Y:S05]  /*e730*/  @!P1 NANOSLEEP.SYNCS 0x989680 ;  /* 0x009896800000995d */ /* 0x004fea0003900000 */
[----:B------:R-:W2:Y:S02]  /*e740*/  @!P1 SYNCS.PHASECHK.TRANS64 P1, [R5+URZ+0x30840], R0 ;  /* 0x03084000050095a7 */ /* 0x000ea4000802007f */
[----:B--2---:R-:W-:Y:S05]  /*e750*/  @!P1 BRA `(.L_x_85) ;  /* 0xfffffffc00f09947 */ /* 0x004fea000383ffff */
[----:B------:R-:W-:Y:S05]  /*e760*/  BRA `(.L_x_179) ;  /* 0xffffffcc00b87947 */ /* 0x000fea000383ffff */
.L_x_87:
[----:B--2---:R2:W3:Y:S02]  /*e770*/  SYNCS.PHASECHK.TRANS64.TRYWAIT P1, [R3+URZ+0x30860], R2 ;  /* 0x03086002030075a7 */ /* 0x0044e4000802017f */
[----:B---3--:R-:W-:Y:S05]  /*e780*/  @!P1 NANOSLEEP.SYNCS 0x989680 ;  /* 0x009896800000995d */ /* 0x008fea0003900000 */
[----:B------:R-:W3:Y:S02]  /*e790*/  @!P1 SYNCS.PHASECHK.TRANS64 P1, [R3+URZ+0x30860], R2 ;  /* 0x03086002030095a7 */ /* 0x000ee4000802007f */
[----:B---3--:R-:W-:Y:S05]  /*e7a0*/  @!P1 BRA `(.L_x_87) ;  /* 0xfffffffc00f09947 */ /* 0x008fea000383ffff */
[----:B------:R-:W-:Y:S05]  /*e7b0*/  BRA `(.L_x_180) ;  /* 0xffffffcc00b47947 */ /* 0x000fea000383ffff */
.L_x_181:
[----:B------:R-:W-:-:S00]  /*e7c0*/  BRA `(.L_x_181) ;  /* 0xfffffffc00fc7947 */ /* 0x000fc0000383ffff */
[----:B------:R-:W-:-:S00]  /*e7d0*/  NOP ;  /* 0x0000000000007918 */ /* 0x000fc00000000000 */
        /* <DEDUP_REMOVED lines=10> */
.L_x_3232:


//--------------------- .text._ZN7cutlass13device_kernelIN5flash11enable_sm90INS1_16FlashAttnFwdSm90INS1_25CollectiveMainloopFwdSm90ILi2EN4cute5tupleIJNS5_1CILi1EEES8_S8_EEENS6_IJNS7_ILi128EEENS7_ILi96EEENS7_ILi192EEEEEELi192ENS_10bfloat16_tEfNS_4arch4Sm90ELb0ELb0ELb0ELb1ELb1ELb0ELb0ELb1ELb1ELb1ELb0ELb0EEENS1_21CollectiveEpilogueFwdINS6_IJSA_SC_SB_EEES9_SE_SG_Li256ELb1ELb1ELb0ELb0EEENS1_36VarlenDynamicPersistentTileSchedulerILi128ELi96ELi256ELi128ELb0ELb1ELb1ELb0ELb1ELb1EEEEEEEEEvNT_6ParamsE --------------------------
	.section	.text._ZN7cutlass13device_kernelIN5flash11enable_sm90INS1_16FlashAttnFwdSm90INS1_25CollectiveMainloopFwdSm90ILi2EN4cute5tupleIJNS5_1CILi1EEES8_S8_EEENS6_IJNS7_ILi128EEENS7_ILi96EEENS7_ILi192EEEEEELi192ENS_10bfloat16_tEfNS_4arch4Sm90ELb0ELb0ELb0ELb1ELb1ELb0ELb0ELb1ELb1ELb1ELb0ELb0EEENS1_21CollectiveEpilogueFwdINS6_IJSA_SC_SB_EEES9_SE_SG_Li256ELb1ELb1ELb0ELb0EEENS1_36VarlenDynamicPersistentTileSchedulerILi128ELi96ELi256ELi128ELb0ELb1ELb1ELb0ELb1ELb1EEEEEEEEEvNT_6ParamsE,"ax",@progbits
	.align	128
.text._ZN7cutlass13device_kernelIN5flash11enable_sm90INS1_16FlashAttnFwdSm90INS1_25CollectiveMainloopFwdSm90ILi2EN4cute5tupleIJNS5_1CILi1EEES8_S8_EEENS6_IJNS7_ILi128EEENS7_ILi96EEENS7_ILi192EEEEEELi192ENS_10bfloat16_tEfNS_4arch4Sm90ELb0ELb0ELb0ELb1ELb1ELb0ELb0ELb1ELb1ELb1ELb0ELb0EEENS1_21CollectiveEpilogueFwdINS6_IJSA_SC_SB_EEES9_SE_SG_Li256ELb1ELb1ELb0ELb0EEENS1_36VarlenDynamicPersistentTileSchedulerILi128ELi96ELi256ELi128ELb0ELb1ELb1ELb0ELb1ELb1EEEEEEEEEvNT_6ParamsE:
        .type           _ZN7cutlass13device_kernelIN5flash11enable_sm90INS1_16FlashAttnFwdSm90INS1_25CollectiveMainloopFwdSm90ILi2EN4cute5tupleIJNS5_1CILi1EEES8_S8_EEENS6_IJNS7_ILi128EEENS7_ILi96EEENS7_ILi192EEEEEELi192ENS_10bfloat16_tEfNS_4arch4Sm90ELb0ELb0ELb0ELb1ELb1ELb0ELb0ELb1ELb1ELb1ELb0ELb0EEENS1_21CollectiveEpilogueFwdINS6_IJSA_SC_SB_EEES9_SE_SG_Li256ELb1ELb1ELb0ELb0EEENS1_36VarlenDynamicPersistentTileSchedulerILi128ELi96ELi256ELi128ELb0ELb1ELb1ELb0ELb1ELb1EEEEEEEEEvNT_6ParamsE,@function
        .size           _ZN7cutlass13device_kernelIN5flash11enable_sm90INS1_16FlashAttnFwdSm90INS1_25CollectiveMainloopFwdSm90ILi2EN4cute5tupleIJNS5_1CILi1EEES8_S8_EEENS6_IJNS7_ILi128EEENS7_ILi96EEENS7_ILi192EEEEEELi192ENS_10bfloat16_tEfNS_4arch4Sm90ELb0ELb0ELb0ELb1ELb1ELb0ELb0ELb1ELb1ELb1ELb0ELb0EEENS1_21CollectiveEpilogueFwdINS6_IJSA_SC_SB_EEES9_SE_SG_Li256ELb1ELb1ELb0ELb0EEENS1_36VarlenDynamicPersistentTileSchedulerILi128ELi96ELi256ELi128ELb0ELb1ELb1ELb0ELb1ELb1EEEEEEEEEvNT_6ParamsE,(.L_x_3233 - _ZN7cutlass13device_kernelIN5flash11enable_sm90INS1_16FlashAttnFwdSm90INS1_25CollectiveMainloopFwdSm90ILi2EN4cute5tupleIJNS5_1CILi1EEES8_S8_EEENS6_IJNS7_ILi128EEENS7_ILi96EEENS7_ILi192EEEEEELi192ENS_10bfloat16_tEfNS_4arch4Sm90ELb0ELb0ELb0ELb1ELb1ELb0ELb0ELb1ELb1ELb1ELb0ELb0EEENS1_21CollectiveEpilogueFwdINS6_IJSA_SC_SB_EEES9_SE_SG_Li256ELb1ELb1ELb0ELb0EEENS1_36VarlenDynamicPersistentTileSchedulerILi128ELi96ELi256ELi128ELb0ELb1ELb1ELb0ELb1ELb1EEEEEEEEEvNT_6ParamsE)
        .other          _ZN7cutlass13device_kernelIN5flash11enable_sm90INS1_16FlashAttnFwdSm90INS1_25CollectiveMainloopFwdSm90ILi2EN4cute5tupleIJNS5_1CILi1EEES8_S8_EEENS6_IJNS7_ILi128EEENS7_ILi96EEENS7_ILi192EEEEEELi192ENS_10bfloat16_tEfNS_4arch4Sm90ELb0ELb0ELb0ELb1ELb1ELb0ELb0ELb1ELb1ELb1ELb0ELb0EEENS1_21CollectiveEpilogueFwdINS6_IJSA_SC_SB_EEES9_SE_SG_Li256ELb1ELb1ELb0ELb0EEENS1_36VarlenDynamicPersistentTileSchedulerILi128ELi96ELi256ELi128ELb0ELb1ELb1ELb0ELb1ELb1EEEEEEEEEvNT_6ParamsE,@"STO_CUDA_ENTRY STV_DEFAULT"
_ZN7cutlass13device_kernelIN5flash11enable_sm90INS1_16FlashAttnFwdSm90INS1_25CollectiveMainloopFwdSm90ILi2EN4cute5tupleIJNS5_1CILi1EEES8_S8_EEENS6_IJNS7_ILi128EEENS7_ILi96EEENS7_ILi192EEEEEELi192ENS_10bfloat16_tEfNS_4arch4Sm90ELb0ELb0ELb0ELb1ELb1ELb0ELb0ELb1ELb1ELb1ELb0ELb0EEENS1_21CollectiveEpilogueFwdINS6_IJSA_SC_SB_EEES9_SE_SG_Li256ELb1ELb1ELb0ELb0EEENS1_36VarlenDynamicPersistentTileSchedulerILi128ELi96ELi256ELi128ELb0ELb1ELb1ELb0ELb1ELb1EEEEEEEEEvNT_6ParamsE:
        /* <DEDUP_REMOVED lines=45> */
.L_x_182:
        /* <DEDUP_REMOVED lines=22> */
.L_x_183:
        /* <DEDUP_REMOVED lines=18> */
.L_x_184:
        /* <DEDUP_REMOVED lines=22> */
.L_x_185:
        /* <DEDUP_REMOVED lines=23> */
.L_x_186:
        /* <DEDUP_REMOVED lines=10> */
.L_x_188:
[----:B------:R-:W-:-:S08]  /*08c0*/  NOP ;  /* 0x0000000000007918 */ /* 0x000fd00000000000 */
[----:B------:R-:W1:Y:S02]  /*08d0*/  USETMAXREG.TRY_ALLOC.CTAPOOL UP0, 0xe8 ;  /* 0x000000e8000079c8 */ /* 0x000e640008000600 */
[----:B-1----:R-:W-:-:S13]  /*08e0*/  PLOP3.LUT P0, PT, PT, PT, UP0, 0x80, 0x0 ;  /* 0x000000000000781c */ /* 0x002fda0003f0f008 */
[----:B------:R-:W-:Y:S05]  /*08f0*/  @!P0 BRA `(.L_x_188) ;  /* 0xfffffffc00f08947 */ /* 0x000fea000383ffff */
[----:B------:R-:W1:Y:S08]  /*0900*/  S2UR UR5, SR_CgaCtaId ;  /* 0x00000000000579c3 */ /* 0x000e700000008800 */
[----:B------:R-:W-:Y:S06]  /*0910*/  BAR.ARV 0x8, 0x180 ;  /* 0x0206000000007b1d */ /* 0x000fec0000002000 */
[----:B------:R-:W-:-:S02]  /*0920*/  UMOV UR4, 0x400 ;  /* 0x0000040000047882 */ /* 0x000fc40000000000 */
[----:B------:R-:W-:Y:S01]  /*0930*/  BAR.SYNC.DEFER_BLOCKING 0x5, 0x180 ;  /* 0x0146000000007b1d */ /* 0x000fe20000010000 */
[----:B-1----:R-:W-:-:S09]  /*0940*/  ULEA UR4, UR5, UR4, 0x18 ;  /* 0x0000000405047291 */ /* 0x002fd2000f8ec03f */
[----:B------:R-:W1:Y:S01]  /*0950*/  LDS.128 R40, [UR4+0x308d0] ;  /* 0x0308d004ff287984 */ /* 0x000e620008000c00 */
[----:B------:R-:W-:Y:S01]  /*0960*/  ULDC UR4, c[0x0][0xc3c] ;  /* 0x00030f0000047ab9 */ /* 0x000fe20000000800 */
[----:B------:R-:W-:Y:S06]  /*0970*/  BAR.ARV 0x4, 0x180 ;  /* 0x0106000000007b1d */ /* 0x000fec0000002000 */
[----:B-1----:R-:W-:-:S13]  /*0980*/  ISETP.GE.AND P0, PT, R43, UR4, PT ;  /* 0x000000042b007c0c */ /* 0x002fda000bf06270 */
[----:B------:R-:W-:Y:S05]  /*0990*/  @P0 EXIT ;  /* 0x000000000000094d */ /* 0x000fea0003800000 */
[----:B0-----:R-:W2:Y:S01]  /*09a0*/  LDL R2, [R1+0x28] ;  /* 0x0000280001027983 */ /* 0x001ea20000100800 */
[----:B------:R-:W-:Y:S01]  /*09b0*/  R2UR UR5, R41 ;  /* 0x00000000290572ca */ /* 0x000fe200000e0000 */
[----:B------:R-:W-:Y:S01]  /*09c0*/  UMOV UR39, URZ ;  /* 0x0000003f00277c82 */ /* 0x000fe20008000000 */
[----:B------:R-:W-:Y:S01]  /*09d0*/  R2UR UR6, R42 ;  /* 0x000000002a0672ca */ /* 0x000fe200000e0000 */
[----:B------:R-:W0:Y:S01]  /*09e0*/  S2R R0, SR_TID.X ;  /* 0x0000000000007919 */ /* 0x000e220000002100 */
[----:B------:R-:W-:Y:S01]  /*09f0*/  UMOV UR38, URZ ;  /* 0x0000003f00267c82 */ /* 0x000fe20008000000 */
[----:B0-----:R-:W-:-:S05]  /*0a00*/  VIADD R204, R0, 0xffffff80 ;  /* 0xffffff8000cc7836 */ /* 0x001fca0000000000 */
[----:B------:R-:W-:-:S04]  /*0a10*/  SHF.R.S32.HI R3, RZ, 0x1f, R204 ;  /* 0x0000001fff037819 */ /* 0x000fc800000114cc */
[CC--:B------:R-:W-:Y:S02]  /*0a20*/  LEA.HI R0, R3.reuse, R204.reuse, RZ, 0x7 ;  /* 0x000000cc03007211 */ /* 0x0c0fe400078f38ff */
[----:B------:R-:W-:Y:S02]  /*0a30*/  LEA.HI R4, R3, R204, RZ, 0x5 ;  /* 0x000000cc03047211 */ /* 0x000fe400078f28ff */
[----:B------:R-:W-:Y:S02]  /*0a40*/  LOP3.LUT R5, R0, 0xffffff80, RZ, 0xc0, !PT ;  /* 0xffffff8000057812 */ /* 0x000fe400078ec0ff */
[----:B------:R-:W-:Y:S01]  /*0a50*/  SHF.R.S32.HI R195, RZ, 0x7, R0 ;  /* 0x00000007ffc37819 */ /* 0x000fe20000011400 */
[----:B------:R-:W-:Y:S02]  /*0a60*/  IMAD.SHL.U32 R4, R4, 0x20, RZ ;  /* 0x0000002004047824 */ /* 0x000fe400078e00ff */
[----:B------:R-:W-:Y:S01]  /*0a70*/  IMAD.IADD R194, R204, 0x1, -R5 ;  /* 0x00000001ccc27824 */ /* 0x000fe200078e0a05 */
[----:B------:R-:W-:-:S02]  /*0a80*/  LEA.HI R0, R0, R195, RZ, 0x1 ;  /* 0x000000c300007211 */ /* 0x000fc400078f08ff */
[----:B------:R-:W-:Y:S02]  /*0a90*/  LOP3.LUT R4, R4, 0xfffffc00, RZ, 0xc0, !PT ;  /* 0xfffffc0004047812 */ /* 0x000fe400078ec0ff */
[----:B------:R-:W-:Y:S02]  /*0aa0*/  SHF.R.S32.HI R9, RZ, 0x1f, R194 ;  /* 0x0000001fff097819 */ /* 0x000fe400000114c2 */
[----:B------:R-:W-:Y:S02]  /*0ab0*/  LOP3.LUT R0, R0, 0x3fffffe, RZ, 0xc0, !PT ;  /* 0x03fffffe00007812 */ /* 0x000fe400078ec0ff */
[CC--:B------:R-:W-:Y:S02]  /*0ac0*/  LEA.HI R6, R9.reuse, R194.reuse, RZ, 0x2 ;  /* 0x000000c209067211 */ /* 0x0c0fe400078f10ff */
[----:B------:R-:W-:Y:S01]  /*0ad0*/  LEA.HI R9, R9, R194, RZ, 0x5 ;  /* 0x000000c209097211 */ /* 0x000fe200078f28ff */
[----:B------:R-:W-:Y:S01]  /*0ae0*/  IMAD.IADD R0, R195, 0x1, -R0 ;  /* 0x00000001c3007824 */ /* 0x000fe200078e0a00 */
[----:B------:R-:W-:-:S02]  /*0af0*/  SHF.R.S32.HI R8, RZ, 0x2, R6 ;  /* 0x00000002ff087819 */ /* 0x000fc40000011406 */
[----:B------:R-:W-:Y:S02]  /*0b00*/  SHF.R.S32.HI R11, RZ, 0x1f, R6 ;  /* 0x0000001fff0b7819 */ /* 0x000fe40000011406 */
[----:B------:R-:W-:Y:S02]  /*0b10*/  SHF.R.S32.HI R9, RZ, 0x5, R9 ;  /* 0x00000005ff097819 */ /* 0x000fe40000011409 */
[----:B------:R-:W-:-:S04]  /*0b20*/  LEA.HI R11, R11, R8, RZ, 0x3 ;  /* 0x000000080b0b7211 */ /* 0x000fc800078f18ff */
[----:B------:R-:W-:-:S05]  /*0b30*/  LOP3.LUT R11, R11, 0xfffffff8, RZ, 0xc0, !PT ;  /* 0xfffffff80b0b7812 */ /* 0x000fca00078ec0ff */
[----:B------:R-:W-:-:S05]  /*0b40*/  IMAD.IADD R8, R8, 0x1, -R11 ;  /* 0x0000000108087824 */ /* 0x000fca00078e0a0b */
[----:B------:R-:W-:-:S05]  /*0b50*/  LEA R9, R9, R8, 0x4 ;  /* 0x0000000809097211 */ /* 0x000fca00078e20ff */
[----:B------:R-:W-:Y:S01]  /*0b60*/  IMAD R196, R0, 0x40, R9 ;  /* 0x0000004000c47824 */ /* 0x000fe200078e0209 */
[----:B--2---:R-:W-:Y:S02]  /*0b70*/  R2UR UR4, R2 ;  /* 0x00000000020472ca */ /* 0x004fe400000e0000 */
[----:B------:R-:W-:-:S04]  /*0b80*/  LEA.HI R2, R3, R204, RZ, 0x4 ;  /* 0x000000cc03027211 */ /* 0x000fc800078f20ff */
[----:B------:R-:W-:Y:S02]  /*0b90*/  SHF.R.S32.HI R7, RZ, 0x4, R2 ;  /* 0x00000004ff077819 */ /* 0x000fe40000011402 */
[C---:B------:R-:W-:Y:S02]  /*0ba0*/  LOP3.LUT R5, R2.reuse, 0x3fffff0, RZ, 0xc0, !PT ;  /* 0x03fffff002057812 */ /* 0x040fe400078ec0ff */
[----:B------:R-:W-:-:S03]  /*0bb0*/  LEA.HI R2, R2, R7, RZ, 0x1 ;  /* 0x0000000702027211 */ /* 0x000fc600078f08ff */
[----:B------:R-:W-:Y:S01]  /*0bc0*/  IMAD.IADD R5, R204, 0x1, -R5 ;  /* 0x00000001cc057824 */ /* 0x000fe200078e0a05 */
[----:B------:R-:W-:Y:S01]  /*0bd0*/  LOP3.LUT R2, R2, 0x1ffffffe, RZ, 0xc0, !PT ;  /* 0x1ffffffe02027812 */ /* 0x000fe200078ec0ff */
[----:B------:R-:W-:-:S03]  /*0be0*/  ULOP3.LUT UR7, UR4, 0x1, URZ, 0xfc, !UPT ;  /* 0x0000000104077892 */ /* 0x000fc6000f8efc3f */
[----:B------:R-:W-:Y:S01]  /*0bf0*/  LEA R5, R5, R4, 0x6 ;  /* 0x0000000405057211 */ /* 0x000fe200078e30ff */
[----:B------:R-:W-:Y:S01]  /*0c00*/  IMAD.IADD R2, R7, 0x1, -R2 ;  /* 0x0000000107027824 */ /* 0x000fe200078e0a02 */
[CC--:B------:R-:W-:Y:S01]  /*0c10*/  LEA.HI R4, R3.reuse, R204.reuse, RZ, 0x2 ;  /* 0x000000cc03047211 */ /* 0x0c0fe200078f10ff */
[----:B------:R-:W-:Y:S01]  /*0c20*/  UMOV UR4, URZ ;  /* 0x0000003f00047c82 */ /* 0x000fe20008000000 */
[----:B------:R-:W-:Y:S01]  /*0c30*/  LEA.HI R3, R3, R204, RZ, 0x3 ;  /* 0x000000cc03037211 */ /* 0x000fe200078f18ff */
[----:B------:R-:W-:Y:S01]  /*0c40*/  IMAD R199, R2, 0x8, R5 ;  /* 0x0000000802c77824 */ /* 0x000fe200078e0205 */
[----:B------:R-:W-:Y:S01]  /*0c50*/  LOP3.LUT R5, R4, 0xfffffffc, RZ, 0xc0, !PT ;  /* 0xfffffffc04057812 */ /* 0x000fe200078ec0ff */
[----:B------:R-:W-:Y:S01]  /*0c60*/  IMAD.MOV.U32 R4, RZ, RZ, -0x2 ;  /* 0xfffffffeff047424 */ /* 0x000fe200078e00ff */
[----:B------:R-:W-:Y:S01]  /*0c70*/  LOP3.LUT R19, R3, 0xfffffff8, RZ, 0xc0, !PT ;  /* 0xfffffff803137812 */ /* 0x000fe200078ec0ff */
[----:B------:R-:W-:Y:S01]  /*0c80*/  IMAD.U32 R193, RZ, RZ, UR4 ;  /* 0x00000004ffc17e24 */ /* 0x000fe2000f8e00ff */
[----:B------:R-:W-:Y:S01]  /*0c90*/  LOP3.LUT R7, R6, 0x7ffffffc, RZ, 0xc0, !PT ;  /* 0x7ffffffc06077812 */ /* 0x000fe200078ec0ff */
[C---:B------:R-:W-:Y:S01]  /*0ca0*/  IMAD.IADD R5, R204.reuse, 0x1, -R5 ;  /* 0x00000001cc057824 */ /* 0x040fe200078e0a05 */
[----:B------:R-:W-:Y:S01]  /*0cb0*/  MOV R200, UR7 ;  /* 0x0000000700c87c02 */ /* 0x000fe20008000f00 */
[----:B------:R-:W-:Y:S01]  /*0cc0*/  IMAD.IADD R19, R204, 0x1, -R19 ;  /* 0x00000001cc137824 */ /* 0x000fe200078e0a13 */
[----:B------:R-:W-:Y:S01]  /*0cd0*/  SHF.R.S32.HI R23, RZ, 0x3, R3 ;  /* 0x00000003ff177819 */ /* 0x000fe20000011403 */
[----:B------:R-:W-:Y:S01]  /*0ce0*/  IMAD.IADD R7, R194, 0x1, -R7 ;  /* 0x00000001c2077824 */ /* 0x000fe200078e0a07 */
[----:B------:R-:W-:Y:S01]  /*0cf0*/  LEA.HI R2, R5, R5, RZ, 0x1 ;  /* 0x0000000505027211 */ /* 0x000fe200078f08ff */
[----:B------:R-:W-:-:S02]  /*0d00*/  IMAD.SHL.U32 R16, R19, 0x8, RZ ;  /* 0x0000000813107824 */ /* 0x000fc400078e00ff */
[----:B------:R-:W-:Y:S01]  /*0d10*/  IMAD R197, R7, R4, 0x60 ;  /* 0x0000006007c57424 */ /* 0x000fe200078e0204 */
[----:B------:R-:W-:Y:S01]  /*0d20*/  LOP3.LUT R2, R2, 0x1ffffffe, RZ, 0xc0, !PT ;  /* 0x1ffffffe02027812 */ /* 0x000fe200078ec0ff */
[C---:B------:R-:W-:Y:S01]  /*0d30*/  VIADD R17, R16.reuse, 0x40 ;  /* 0x0000004010117836 */ /* 0x040fe20000000000 */
[----:B------:R-:W-:Y:S01]  /*0d40*/  SHF.R.S32.HI R203, RZ, 0x1f, R16 ;  /* 0x0000001fffcb7819 */ /* 0x000fe20000011410 */
[----:B------:R-:W-:Y:S02]  /*0d50*/  VIADD R18, R16, 0x80 ;  /* 0x0000008010127836 */ /* 0x000fe40000000000 */
[----:B------:R-:W-:Y:S01]  /*0d60*/  IMAD.IADD R5, R5, 0x1, -R2 ;  /* 0x0000000105057824 */ /* 0x000fe200078e0a02 */
[----:B------:R-:W-:Y:S02]  /*0d70*/  SHF.R.S32.HI R202, RZ, 0x1f, R17 ;  /* 0x0000001fffca7819 */ /* 0x000fe40000011411 */
[----:B------:R-:W-:Y:S01]  /*0d80*/  SHF.R.S32.HI R201, RZ, 0x1f, R18 ;  /* 0x0000001fffc97819 */ /* 0x000fe20000011412 */
[----:B------:R-:W-:-:S07]  /*0d90*/  IMAD R198, R5, 0x8, R196 ;  /* 0x0000000805c67824 */ /* 0x000fce00078e02c4 */
.L_x_234:
[----:B012---:R-:W0:Y:S01]  /*0da0*/  LDC.64 R2, c[0x0][0xc88] ;  /* 0x00032200ff027b82 */ /* 0x007e220000000a00 */
[----:B------:R-:W-:Y:S01]  /*0db0*/  ULDC.64 UR8, c[0x0][0xa28] ;  /* 0x00028a0000087ab9 */ /* 0x000fe20000000a00 */
[----:B------:R-:W-:Y:S01]  /*0dc0*/  ULDC.64 UR10, c[0x0][0xa20] ;  /* 0x00028800000a7ab9 */ /* 0x000fe20000000a00 */
[----:B0-----:R-:W-:-:S06]  /*0dd0*/  IMAD.WIDE R2, R43, 0x4, R2 ;  /* 0x000000042b027825 */ /* 0x001fcc00078e0202 */
[----:B------:R-:W2:Y:S01]  /*0de0*/  LDG.E R2, desc[UR36][R2.64] ;  /* 0x0000002402027981 */ /* 0x000ea2000c1e1900 */
[----:B------:R-:W-:Y:S02]  /*0df0*/  UISETP.NE.U32.AND UP0, UPT, UR8, URZ, UPT ;  /* 0x0000003f0800728c */ /* 0x000fe4000bf05070 */
[----:B------:R-:W-:Y:S02]  /*0e00*/  UISETP.NE.U32.AND UP1, UPT, UR10, URZ, UPT ;  /* 0x0000003f0a00728c */ /* 0x000fe4000bf25070 */
[----:B------:R-:W-:Y:S02]  /*0e10*/  UISETP.NE.AND.EX UP0, UPT, UR9, URZ, UPT, UP0 ;  /* 0x0000003f0900728c */ /* 0x000fe4000bf05300 */
[----:B------:R-:W-:-:S04]  /*0e20*/  UISETP.NE.AND.EX UP1, UPT, UR11, URZ, UPT, UP1 ;  /* 0x0000003f0b00728c */ /* 0x000fc8000bf25310 */
[----:B------:R-:W-:Y:S02]  /*0e30*/  PLOP3.LUT P0, PT, PT, PT, UP0, 0x80, 0x0 ;  /* 0x000000000000781c */ /* 0x000fe40003f0f008 */
[----:B------:R-:W-:Y:S02]  /*0e40*/  PLOP3.LUT P1, PT, PT, PT, UP1, 0x80, 0x0 ;  /* 0x000000000000781c */ /* 0x000fe40003f2f018 */
[----:B--2---:R-:W-:-:S13]  /*0e50*/  R2UR UR60, R2 ;  /* 0x00000000023c72ca */ /* 0x004fda00000e0000 */
[----:B------:R-:W-:Y:S02]  /*0e60*/  USHF.R.S32.HI UR4, URZ, 0x1f, UR60 ;  /* 0x0000001f3f047899 */ /* 0x000fe4000801143c */
[----:B------:R-:W-:Y:S02]  /*0e70*/  @UP0 ULEA UR8, UP2, UR60, UR8, 0x2 ;  /* 0x000000083c080291 */ /* 0x000fe4000f84103f */
[----:B------:R-:W-:Y:S02]  /*0e80*/  @UP1 ULEA UR10, UP3, UR60, UR10, 0x2 ;  /* 0x0000000a3c0a1291 */ /* 0x000fe4000f86103f */
[----:B------:R-:W-:Y:S02]  /*0e90*/  @UP0 ULEA.HI.X UR9, UR60, UR9, UR4, 0x2, UP2 ;  /* 0x000000093c090291 */ /* 0x000fe400090f1404 */
[----:B------:R-:W-:Y:S01]  /*0ea0*/  IMAD.U32 R192, RZ, RZ, UR4 ;  /* 0x00000004ffc07e24 */ /* 0x000fe2000f8e00ff */
[----:B------:R-:W-:Y:S01]  /*0eb0*/  @UP1 ULEA.HI.X UR11, UR60, UR11, UR4, 0x2, UP3 ;  /* 0x0000000b3c0b1291 */ /* 0x000fe200098f1404 */
[----:B------:R-:W-:Y:S01]  /*0ec0*/  IMAD.U32 R2, RZ, RZ, UR8 ;  /* 0x00000008ff027e24 */ /* 0x000fe2000f8e00ff */
[----:B------:R-:W-:Y:S01]  /*0ed0*/  MOV R4, UR10 ;  /* 0x0000000a00047c02 */ /* 0x000fe20008000f00 */
[----:B------:R-:W-:Y:S01]  /*0ee0*/  ULDC UR4, c[0x0][0x424] ;  /* 0x0001090000047ab9 */ /* 0x000fe20000000800 */
[----:B------:R-:W-:Y:S01]  /*0ef0*/  IMAD.U32 R3, RZ, RZ, UR9 ;  /* 0x00000009ff037e24 */ /* 0x000fe2000f8e00ff */
[----:B------:R-:W-:Y:S01]  /*0f00*/  ULDC.64 UR8, c[0x0][0x418] ;  /* 0x0001060000087ab9 */ /* 0x000fe20000000a00 */
[----:B------:R-:W-:-:S03]  /*0f10*/  IMAD.U32 R5, RZ, RZ, UR11 ;  /* 0x0000000bff057e24 */ /* 0x000fc6000f8e00ff */
[----:B------:R-:W2:Y:S04]  /*0f20*/  @P0 LDG.E R2, desc[UR36][R2.64] ;  /* 0x0000002402020981 */ /* 0x000ea8000c1e1900 */
[----:B---3--:R-:W3:Y:S01]  /*0f30*/  @P1 LDG.E R4, desc[UR36][R4.64] ;  /* 0x0000002404041981 */ /* 0x008ee2000c1e1900 */
[----:B------:R-:W-:Y:S01]  /*0f40*/  UISETP.NE.U32.AND UP0, UPT, UR8, URZ, UPT ;  /* 0x0000003f0800728c */ /* 0x000fe2000bf05070 */
[----:B------:R-:W-:Y:S01]  /*0f50*/  IMAD.U32 R22, RZ, RZ, UR5 ;  /* 0x00000005ff167e24 */ /* 0x000fe2000f8e00ff */
[----:B------:R-:W-:Y:S01]  /*0f60*/  ULDC UR5, c[0x0][0x2f0] ;  /* 0x0000bc0000057ab9 */ /* 0x000fe20000000800 */
[----:B------:R-:W-:Y:S01]  /*0f70*/  UMOV UR40, URZ ;  /* 0x0000003f00287c82 */ /* 0x000fe20008000000 */
[----:B------:R-:W-:Y:S01]  /*0f80*/  UISETP.NE.AND.EX UP0, UPT, UR9, URZ, UPT, UP0 ;  /* 0x0000003f0900728c */ /* 0x000fe2000bf05300 */
[----:B------:R-:W-:Y:S01]  /*0f90*/  IMAD.MOV.U32 R20, RZ, RZ, RZ ;  /* 0x000000ffff147224 */ /* 0x000fe200078e00ff */
[----:B------:R-:W-:Y:S01]  /*0fa0*/  UMOV UR61, UR6 ;  /* 0x00000006003d7c82 */ /* 0x000fe20008000000 */
[----:B------:R-:W-:Y:S01]  /*0fb0*/  CS2R R118, SRZ ;  /* 0x0000000000767805 */ /* 0x000fe2000001ff00 */
[----:B------:R-:W-:Y:S01]  /*0fc0*/  USEL UR4, UR4, 0x1, UP0 ;  /* 0x0000000104047887 */ /* 0x000fe20008000000 */
[----:B------:R-:W-:-:S02]  /*0fd0*/  CS2R R116, SRZ ;  /* 0x0000000000747805 */ /* 0x000fc4000001ff00 */
[----:B------:R-:W-:Y:S02]  /*0fe0*/  CS2R R114, SRZ ;  /* 0x0000000000727805 */ /* 0x000fe4000001ff00 */
[----:B------:R-:W-:Y:S01]  /*0ff0*/  CS2R R112, SRZ ;  /* 0x0000000000707805 */ /* 0x000fe2000001ff00 */
[----:B------:R-:W-:Y:S01]  /*1000*/  UIMAD UR4, UR4, UR5, URZ ;  /* 0x00000005040472a4 */ /* 0x000fe2000f8e023f */
[----:B------:R-:W-:Y:S02]  /*1010*/  CS2R R110, SRZ ;  /* 0x00000000006e7805 */ /* 0x000fe4000001ff00 */
[----:B------:R-:W-:Y:S02]  /*1020*/  CS2R R108, SRZ ;  /* 0x00000000006c7805 */ /* 0x000fe4000001ff00 */
[----:B------:R-:W-:Y:S02]  /*1030*/  CS2R R106, SRZ ;  /* 0x00000000006a7805 */ /* 0x000fe4000001ff00 */
[----:B------:R-:W-:Y:S01]  /*1040*/  CS2R R104, SRZ ;  /* 0x0000000000687805 */ /* 0x000fe2000001ff00 */
[----:B------:R-:W-:Y:S01]  /*1050*/  IMAD.MOV.U32 R50, RZ, RZ, RZ ;  /* 0x000000ffff327224 */ /* 0x000fe200078e00ff */
[----:B------:R-:W-:-:S02]  /*1060*/  CS2R R98, SRZ ;  /* 0x0000000000627805 */ /* 0x000fc4000001ff00 */
[----:B------:R-:W-:Y:S01]  /*1070*/  CS2R R100, SRZ ;  /* 0x0000000000647805 */ /* 0x000fe2000001ff00 */
[----:B------:R-:W-:Y:S01]  /*1080*/  IMAD.MOV.U32 R47, RZ, RZ, RZ ;  /* 0x000000ffff2f7224 */ /* 0x000fe200078e00ff */
        /* <DEDUP_REMOVED lines=24> */
[----:B------:R-:W-:Y:S02]  /*1210*/  MOV R125, RZ ;  /* 0x000000ff007d7202 */ /* 0x000fe40000000f00 */
[----:B------:R-:W-:Y:S02]  /*1220*/  CS2R R48, SRZ ;  /* 0x0000000000307805 */ /* 0x000fe4000001ff00 */
[----:B------:R-:W-:Y:S02]  /*1230*/  CS2R R126, SRZ ;  /* 0x00000000007e7805 */ /* 0x000fe4000001ff00 */
[----:B------:R-:W-:Y:S01]  /*1240*/  CS2R R44, SRZ ;  /* 0x00000000002c7805 */ /* 0x000fe2000001ff00 */
[----:B------:R-:W-:Y:S02]  /*1250*/  IMAD.MOV.U32 R130, RZ, RZ, RZ ;  /* 0x000000ffff827224 */ /* 0x000fe400078e00ff */
[----:B------:R-:W-:Y:S01]  /*1260*/  IMAD.MOV.U32 R121, RZ, RZ, RZ ;  /* 0x000000ffff797224 */ /* 0x000fe200078e00ff */
[----:B--2---:R-:W-:Y:S01]  /*1270*/  @P0 R2UR UR40, R2 ;  /* 0x00000000022802ca */ /* 0x004fe200000e0000 */
[----:B------:R-:W-:Y:S01]  /*1280*/  IMAD.MOV.U32 R2, RZ, RZ, RZ ;  /* 0x000000ffff027224 */ /* 0x000fe200078e00ff */
[----:B------:R-:W-:-:S02]  /*1290*/  PLOP3.LUT P0, PT, PT, PT, PT, 0x80, 0x0 ;  /* 0x000000000000781c */ /* 0x000fc40003f0f070 */
[----:B---3--:R-:W-:Y:S01]  /*12a0*/  @P1 R2UR UR4, R4 ;  /* 0x00000000040412ca */ /* 0x008fe200000e0000 */
[----:B----4-:R-:W-:-:S14]  /*12b0*/  @P1 BRA `(.L_x_189) ;  /* 0x0000000000341947 */ /* 0x010fdc0003800000 */
[----:B------:R-:W-:Y:S02]  /*12c0*/  ULDC.64 UR6, c[0x0][0xa08] ;  /* 0x0002820000067ab9 */ /* 0x000fe40000000a00 */
[----:B------:R-:W-:-:S04]  /*12d0*/  ISETP.NE.U32.AND P1, PT, RZ, UR6, PT ;  /* 0x00000006ff007c0c */ /* 0x000fc8000bf25070 */
[----:B------:R-:W-:-:S13]  /*12e0*/  ISETP.NE.AND.EX P1, PT, RZ, UR7, PT, P1 ;  /* 0x00000007ff007c0c */ /* 0x000fda000bf25310 */
[----:B------:R-:W-:Y:S05]  /*12f0*/  @!P1 BRA `(.L_x_189) ;  /* 0x0000000000249947 */ /* 0x000fea0003800000 */
[----:B------:R-:W-:Y:S02]  /*1300*/  ULDC.64 UR4, c[0x0][0xa08] ;  /* 0x0002820000047ab9 */ /* 0x000fe40000000a00 */
[----:B------:R-:W-:-:S06]  /*1310*/  UIMAD.WIDE UR4, UR60, 0x4, UR4 ;  /* 0x000000043c0478a5 */ /* 0x000fcc000f8e0204 */
[----:B------:R-:W-:Y:S02]  /*1320*/  IMAD.U32 R4, RZ, RZ, UR4 ;  /* 0x00000004ff047e24 */ /* 0x000fe4000f8e00ff */
[----:B------:R-:W-:-:S05]  /*1330*/  IMAD.U32 R5, RZ, RZ, UR5 ;  /* 0x00000005ff057e24 */ /* 0x000fca000f8e00ff */
[----:B------:R-:W2:Y:S04]  /*1340*/  LDG.E R3, desc[UR36][R4.64] ;  /* 0x0000002404037981 */ /* 0x000ea8000c1e1900 */
[----:B------:R-:W3:Y:S01]  /*1350*/  LDG.E R0, desc[UR36][R4.64+0x4] ;  /* 0x0000042404007981 */ /* 0x000ee2000c1e1900 */
[----:B--2---:R-:W-:Y:S02]  /*1360*/  R2UR UR4, R3 ;  /* 0x00000000030472ca */ /* 0x004fe400000e0000 */
[----:B---3--:R-:W-:-:S13]  /*1370*/  R2UR UR5, R0 ;  /* 0x00000000000572ca */ /* 0x008fda00000e0000 */
[----:B------:R-:W-:-:S12]  /*1380*/  UIADD3 UR4, -UR4, UR5, URZ ;  /* 0x0000000504047290 */ /* 0x000fd8000fffe13f */
.L_x_189:
[----:B------:R-:W-:Y:S01]  /*1390*/  UIADD3 UR40, -UR40, UR4, URZ ;  /* 0x0000000428287290 */ /* 0x000fe2000fffe13f */
[----:B------:R-:W-:Y:S01]  /*13a0*/  IMAD.MOV.U32 R0, RZ, RZ, RZ ;  /* 0x000000ffff007224 */ /* 0x000fe200078e00ff */
[----:B------:R-:W-:Y:S01]  /*13b0*/  CS2R R134, SRZ ;  /* 0x0000000000867805 */ /* 0x000fe2000001ff00 */
[----:B------:R-:W-:Y:S01]  /*13c0*/  IMAD.MOV.U32 R131, RZ, RZ, RZ ;  /* 0x000000ffff837224 */ /* 0x000fe200078e00ff */
[----:B------:R-:W-:Y:S01]  /*13d0*/  UISETP.GE.AND UP0, UPT, UR40, 0x1, UPT ;  /* 0x000000012800788c */ /* 0x000fe2000bf06270 */
[----:B------:R-:W-:Y:S01]  /*13e0*/  MOV R120, RZ ;  /* 0x000000ff00787202 */ /* 0x000fe20000000f00 */
[----:B------:R-:W-:Y:S01]  /*13f0*/  UIADD3 UR4, UR40, 0x5f, URZ ;  /* 0x0000005f28047890 */ /* 0x000fe2000fffe03f */
[----:B------:R-:W-:Y:S01]  /*1400*/  IMAD.MOV.U32 R3, RZ, RZ, RZ ;  /* 0x000000ffff037224 */ /* 0x000fe200078e00ff */
[----:B------:R-:W-:Y:S02]  /*1410*/  CS2R R132, SRZ ;  /* 0x0000000000847805 */ /* 0x000fe4000001ff00 */
[----:B------:R-:W-:-:S02]  /*1420*/  CS2R R122, SRZ ;  /* 0x00000000007a7805 */ /* 0x000fc4000001ff00 */
[----:B------:R-:W-:Y:S01]  /*1430*/  PLOP3.LUT P1, PT, PT, PT, UP0, 0x80, 0x0 ;  /* 0x000000000000781c */ /* 0x000fe20003f2f008 */
[----:B------:R-:W-:Y:S01]  /*1440*/  UIMAD.WIDE UR4, UR4, 0x2aaaaaab, URZ ;  /* 0x2aaaaaab040478a5 */ /* 0x000fe2000f8e023f */
[----:B------:R-:W-:Y:S01]  /*1450*/  IMAD.MOV.U32 R21, RZ, RZ, RZ ;  /* 0x000000ffff157224 */ /* 0x000fe200078e00ff */
[----:B------:R-:W-:Y:S01]  /*1460*/  CS2R R6, SRZ ;  /* 0x0000000000067805 */ /* 0x000fe2000001ff00 */
[----:B------:R-:W-:Y:S01]  /*1470*/  IMAD.MOV.U32 R28, RZ, RZ, RZ ;  /* 0x000000ffff1c7224 */ /* 0x000fe200078e00ff */
[----:B------:R-:W-:Y:S01]  /*1480*/  USHF.R.U32.HI UR41, URZ, 0x1f, UR5 ;  /* 0x0000001f3f297899 */ /* 0x000fe20008011605 */
[----:B------:R-:W-:Y:S01]  /*1490*/  CS2R R136, SRZ ;  /* 0x0000000000887805 */ /* 0x000fe2000001ff00 */
[----:B------:R-:W-:Y:S02]  /*14a0*/  IMAD.MOV.U32 R124, RZ, RZ, RZ ;  /* 0x000000ffff7c7224 */ /* 0x000fe400078e00ff */
[----:B------:R-:W-:-:S04]  /*14b0*/  ULEA.HI.SX32 UR41, UR5, UR41, 0x1c ;  /* 0x0000002905297291 */ /* 0x000fc8000f8fe23f */
[----:B------:R-:W-:Y:S08]  /*14c0*/  @!P1 BRA `(.L_x_190) ;  /* 0x0000005400ac9947 */ /* 0x000ff00003800000 */
[----:B------:R-:W0:Y:S01]  /*14d0*/  SHFL.IDX PT, R0, R195, RZ, 0x1f ;  /* 0x00001fffc3007589 */ /* 0x000e2200000e0000 */
[----:B------:R-:W1:Y:S01]  /*14e0*/  S2UR UR42, SR_CgaCtaId ;  /* 0x00000000002a79c3 */ /* 0x000e620000008800 */
[----:B------:R-:W-:Y:S01]  /*14f0*/  UMOV UR43, 0x400 ;  /* 0x00000400002b7882 */ /* 0x000fe20000000000 */
[----:B0-----:R-:W-:Y:S01]  /*1500*/  R2UR UR4, R0 ;  /* 0x00000000000472ca */ /* 0x001fe200000e0000 */
[----:B-1----:R-:W-:-:S04]  /*1510*/  ULEA UR43, UR42, UR43, 0x18 ;  /* 0x0000002b2a2b7291 */ /* 0x002fc8000f8ec03f */
[----:B------:R-:W-:-:S04]  /*1520*/  UIADD3 UR6, UR43, 0x12400, URZ ;  /* 0x000124002b067890 */ /* 0x000fc8000fffe03f */
[----:B------:R-:W-:-:S04]  /*1530*/  ULOP3.LUT UP0, URZ, UR6, 0x1bf, URZ, 0xc0, !UPT ;  /* 0x000001bf063f7892 */ /* 0x000fc8000f80c03f */
[----:B------:R-:W-:Y:S02]  /*1540*/  ULEA.HI UR5, UR4, UR4, URZ, 0x1 ;  /* 0x0000000404057291 */ /* 0x000fe4000f8f083f */
[----:B------:R-:W-:Y:S02]  /*1550*/  PLOP3.LUT P0, PT, PT, PT, UP0, 0x80, 0x0 ;  /* 0x000000000000781c */ /* 0x000fe40003f0f008 */
[----:B------:R-:W-:-:S04]  /*1560*/  ULOP3.LUT UR5, UR5, 0x1e, URZ, 0xc0, !UPT ;  /* 0x0000001e05057892 */ /* 0x000fc8000f8ec03f */
[----:B------:R-:W-:-:S04]  /*1570*/  UIADD3 UR5, UR4, -UR5, URZ ;  /* 0x8000000504057290 */ /* 0x000fc8000fffe03f */
[----:B------:R-:W-:-:S04]  /*1580*/  ULEA UR5, UR5, UR6, 0xd ;  /* 0x0000000605057291 */ /* 0x000fc8000f8e683f */
[----:B------:R-:W-:-:S04]  /*1590*/  USHF.R.U32.HI UR5, URZ, 0x4, UR5 ;  /* 0x000000043f057899 */ /* 0x000fc80008011605 */
[----:B------:R-:W-:Y:S01]  /*15a0*/  ULOP3.LUT UR44, UR5, 0x3fff, URZ, 0xc0, !UPT ;  /* 0x00003fff052c7892 */ /* 0x000fe2000f8ec03f */
[----:B------:R-:W-:Y:S11]  /*15b0*/  @!P0 BRA `(.L_x_191) ;  /* 0x0000000000408947 */ /* 0x000ff60003800000 */
[----:B------:R-:W-:Y:S01]  /*15c0*/  MOV R0, 0x0 ;  /* 0x0000000000007802 */ /* 0x000fe20000000f00 */
[----:B------:R-:W-:Y:S01]  /*15d0*/  ULDC.64 UR4, c[0x4][0x88] ;  /* 0x0100220000047ab9 */ /* 0x000fe20000000a00 */
[----:B------:R-:W-:Y:S01]  /*15e0*/  ULDC.64 UR6, c[0x4][0x28] ;  /* 0x01000a0000067ab9 */ /* 0x000fe20000000a00 */
[----:B------:R-:W-:Y:S01]  /*15f0*/  IMAD.U32 R4, RZ, RZ, UR4 ;  /* 0x00000004ff047e24 */ /* 0x000fe2000f8e00ff */
[----:B------:R0:W1:Y:S01]  /*1600*/  LDC.64 R2, c[0x4][R0] ;  /* 0x0100000000027b82 */ /* 0x0000620000000a00 */
[----:B------:R-:W-:Y:S01]  /*1610*/  IMAD.U32 R5, RZ, RZ, UR5 ;  /* 0x00000005ff057e24 */ /* 0x000fe2000f8e00ff */
        /* <DEDUP_REMOVED lines=10> */
.L_x_191:
[----:B------:R-:W-:Y:S02]  /*16c0*/  R2UR UR6, R193 ;  /* 0x00000000c10672ca */ /* 0x000fe400000e0000 */
[----:B------:R-:W-:-:S11]  /*16d0*/  R2UR UR5, R200 ;  /* 0x00000000c80572ca */ /* 0x000fd600000e0000 */
[----:B------:R-:W-:Y:S02]  /*16e0*/  ULEA.HI UR4, UR6, UR6, URZ, 0x1 ;  /* 0x0000000606047291 */ /* 0x000fe4000f8f083f */
[----:B------:R-:W-:Y:S02]  /*16f0*/  IMAD.U32 R2, RZ, RZ, UR5 ;  /* 0x00000005ff027e24 */ /* 0x000fe4000f8e00ff */
[----:B------:R-:W-:-:S03]  /*1700*/  ULOP3.LUT UR4, UR4, 0xfffffffe, URZ, 0xc0, !UPT ;  /* 0xfffffffe04047892 */ /* 0x000fc6000f8ec03f */
[----:B------:R-:W-:Y:S01]  /*1710*/  ISETP.NE.AND P0, PT, R2, 0x3, PT ;  /* 0x000000030200780c */ /* 0x000fe20003f05270 */
[----:B------:R-:W-:-:S06]  /*1720*/  UIADD3 UR4, UR6, -UR4, URZ ;  /* 0x8000000406047290 */ /* 0x000fcc000fffe03f */
[----:B------:R-:W-:-:S04]  /*1730*/  MOV R0, UR4 ;  /* 0x0000000400007c02 */ /* 0x000fc80008000f00 */
[----:B------:R-:W-:-:S04]  /*1740*/  SHF.L.U32 R0, R0, 0x1f, RZ ;  /* 0x0000001f00007819 */ /* 0x000fc800000006ff */
[----:B------:R-:W0:Y:S02]  /*1750*/  SYNCS.PHASECHK.TRANS64.TRYWAIT P1, [UR43+0x30800], R0 ;  /* 0x03080000ff0075a7 */ /* 0x000e24000802016b */
[----:B0-----:R-:W-:Y:S05]  /*1760*/  @!P1 BRA `(.L_x_192) ;  /* 0x000000d000289947 */ /* 0x001fea0003800000 */
.L_x_321:
[----:B------:R-:W-:Y:S05]  /*1770*/  @!P0 BRA `(.L_x_193) ;  /* 0x0000000000048947 */ /* 0x000fea0003800000 */
[----:B------:R-:W-:Y:S01]  /*1780*/  BPT.TRAP 0x1 ;  /* 0x000000040000795c */ /* 0x000fe20000300000 */
.L_x_193:
[----:B------:R-:W-:Y:S02]  /*1790*/  IMAD.U32 R2, RZ, RZ, UR38 ;  /* 0x00000026ff027e24 */ /* 0x000fe4000f8e00ff */
[----:B0-----:R-:W-:-:S03]  /*17a0*/  IMAD.U32 R3, RZ, RZ, UR39 ;  /* 0x00000027ff037e24 */ /* 0x001fc6000f8e00ff */
[----:B------:R-:W-:Y:S02]  /*17b0*/  LEA R2, R2, UR43, 0x3 ;  /* 0x0000002b02027c11 */ /* 0x000fe4000f8e18ff */
[----:B------:R-:W-:-:S04]  /*17c0*/  SHF.L.U32 R3, R3, 0x1f, RZ ;  /* 0x0000001f03037819 */ /* 0x000fc800000006ff */
[----:B------:R0:W1:Y:S01]  /*17d0*/  SYNCS.PHASECHK.TRANS64.TRYWAIT P1, [R2+URZ+0x30830], R3 ;  /* 0x03083003020075a7 */ /* 0x000062000802017f */
[----:B------:R-:W-:Y:S05]  /*17e0*/  @!P0 BRA `(.L_x_194) ;  /* 0x0000000000048947 */ /* 0x000fea0003800000 */
[----:B------:R-:W-:Y:S01]  /*17f0*/  BPT.TRAP 0x1 ;  /* 0x000000040000795c */ /* 0x000fe20000300000 */
.L_x_194:
[----:B------:R-:W-:Y:S01]  /*1800*/  IMAD.MOV.U32 R119, RZ, RZ, RZ ;  /* 0x000000ffff777224 */ /* 0x000fe200078e00ff */
[----:B-1----:R-:W-:Y:S06]  /*1810*/  @P1 BRA `(.L_x_195) ;  /* 0x0000000000081947 */ /* 0x002fec0003800000 */
[----:B------:R-:W1:Y:S02]  /*1820*/  SYNCS.PHASECHK.TRANS64.TRYWAIT P1, [R2+URZ+0x30830], R3 ;  /* 0x03083003020075a7 */ /* 0x000e64000802017f */
[----:B-1----:R-:W-:Y:S05]  /*1830*/  @!P1 BRA `(.L_x_196) ;  /* 0x000000d0000c9947 */ /* 0x002fea0003800000 */
.L_x_195:
        /* <DEDUP_REMOVED lines=27> */
[----:B------:R-:W-:Y:S01]  /*19f0*/  MOV R6, UR12 ;  /* 0x0000000c00067c02 */ /* 0x000fe20008000f00 */
[----:B------:R-:W-:Y:S01]  /*1a00*/  UMOV UR53, 0x40000040 ;  /* 0x4000004000357882 */ /* 0x000fe20000000000 */
[----:B------:R-:W-:Y:S01]  /*1a10*/  UMOV UR55, 0x40000040 ;  /* 0x4000004000377882 */ /* 0x000fe20000000000 */
[----:B------:R-:W-:Y:S01]  /*1a20*/  UIADD3 UR48, UR4, 0x400, URZ ;  /* 0x0000040004307890 */ /* 0x000fe2000fffe03f */
[----:B------:R-:W-:Y:S01]  /*1a30*/  IMAD.U32 R7, RZ, RZ, UR13 ;  /* 0x0000000dff077e24 */ /* 0x000fe2000f8e00ff */
        /* <DEDUP_REMOVED lines=67> */
.L_x_197:
[----:B------:R-:W-:Y:S01]  /*1e70*/  VIADD R0, R197, UR40 ;  /* 0x00000028c5007c36 */ /* 0x000fe20008000000 */
[----:B------:R-:W-:Y:S01]  /*1e80*/  ULDC UR4, c[0x0][0x988] ;  /* 0x0002620000047ab9 */ /* 0x000fe20000000800 */
[----:B01----:R-:W-:Y:S01]  /*1e90*/  IMAD.U32 R3, RZ, RZ, UR41 ;  /* 0x00000029ff037e24 */ /* 0x003fe2000f8e00ff */
[----:B------:R-:W-:Y:S01]  /*1ea0*/  P2R R20, PR, RZ, 0x1 ;  /* 0x00000001ff147803 */ /* 0x000fe20000000000 */
[----:B------:R-:W-:Y:S01]  /*1eb0*/  UISETP.GE.AND UP0, UPT, UR40, 0x61, UPT ;  /* 0x000000612800788c */ /* 0x000fe2000bf06270 */
        /* <DEDUP_REMOVED lines=36> */
[C---:B------:R-:W-:Y:S01]  /*2100*/  ISETP.GT.AND P6, PT, R0.reuse, 0x18, PT ;  /* 0x000000180000780c */ /* 0x040fe20003fc4270 */
        /* <DEDUP_REMOVED lines=29> */
[----:B------:R-:W-:Y:S01]  /*22e0*/  FSEL R81, R44, -INF , P2 ;  /* 0xff8000002c517808 */ /* 0x000fe20001000000 */
[----:B------:R-:W-:Y:S01]  /*22f0*/  IMAD.MOV.U32 R44, RZ, RZ, R119 ;  /* 0x000000ffff2c7224 */ /* 0x000fe200078e0077 */
[----:B------:R-:W-:-:S02]  /*2300*/  FMNMX.FTZ R4, R79, R4, !PT ;  /* 0x000000044f047209 */ /* 0x000fc40007810000 */
[----:B------:R-:W-:Y:S02]  /*2310*/  FSEL R37, R38, -INF , P6 ;  /* 0xff80000026257808 */ /* 0x000fe40003000000 */
[C---:B------:R-:W-:Y:S02]  /*2320*/  ISETP.GT.AND P6, PT, R0.reuse, 0x30, PT ;  /* 0x000000300000780c */ /* 0x040fe40003fc4270 */
[----:B------:R-:W-:Y:S02]  /*2330*/  FSEL R83, R45, -INF , P1 ;  /* 0xff8000002d537808 */ /* 0x000fe40000800000 */
[----:B------:R-:W-:Y:S02]  /*2340*/  FMNMX.FTZ R4, R81, R4, !PT ;  /* 0x0000000451047209 */ /* 0x000fe40007810000 */
[----:B------:R-:W-:Y:S02]  /*2350*/  FSEL R39, R39, -INF , P5 ;  /* 0xff80000027277808 */ /* 0x000fe40002800000 */
[----:B------:R-:W-:-:S02]  /*2360*/  ISETP.GT.AND P5, PT, R0, 0x31, PT ;  /* 0x000000310000780c */ /* 0x000fc40003fa4270 */
[----:B------:R-:W-:Y:S02]  /*2370*/  FSEL R85, R48, -INF , P6 ;  /* 0xff80000030557808 */ /* 0x000fe40003000000 */
[----:B------:R-:W-:Y:S02]  /*2380*/  FMNMX.FTZ R4, R83, R4, !PT ;  /* 0x0000000453047209 */ /* 0x000fe40007810000 */
[----:B------:R-:W-:Y:S02]  /*2390*/  FSEL R41, R42, -INF , P4 ;  /* 0xff8000002a297808 */ /* 0x000fe40002000000 */
[----:B------:R-:W-:Y:S02]  /*23a0*/  ISETP.GT.AND P4, PT, R0, 0x38, PT ;  /* 0x000000380000780c */ /* 0x000fe40003f84270 */
[----:B------:R-:W-:Y:S02]  /*23b0*/  FSEL R87, R49, -INF , P5 ;  /* 0xff80000031577808 */ /* 0x000fe40002800000 */
[----:B------:R-:W-:-:S02]  /*23c0*/  FMNMX.FTZ R4, R85, R4, !PT ;  /* 0x0000000455047209 */ /* 0x000fc40007810000 */
[----:B------:R-:W-:Y:S02]  /*23d0*/  FSEL R43, R43, -INF , P3 ;  /* 0xff8000002b2b7808 */ /* 0x000fe40001800000 */
[----:B------:R-:W-:Y:S02]  /*23e0*/  ISETP.GT.AND P3, PT, R0, 0x39, PT ;  /* 0x000000390000780c */ /* 0x000fe40003f64270 */
[----:B------:R-:W-:Y:S01]  /*23f0*/  FSEL R89, R52, -INF , P4 ;  /* 0xff80000034597808 */ /* 0x000fe20002000000 */
[--C-:B------:R-:W-:Y:S01]  /*2400*/  IMAD.MOV.U32 R52, RZ, RZ, R119.reuse ;  /* 0x000000ffff347224 */ /* 0x100fe200078e0077 */
        /* <DEDUP_REMOVED lines=8> */
[----:B------:R-:W-:Y:S01]  /*2490*/  FSEL R93, R56, -INF , P2 ;  /* 0xff800000385d7808 */ /* 0x000fe20001000000 */
[----:B------:R-:W-:Y:S01]  /*24a0*/  IMAD.MOV.U32 R56, RZ, RZ, R119 ;  /* 0x000000ffff387224 */ /* 0x000fe200078e0077 */
[----:B------:R-:W-:-:S02]  /*24b0*/  FMNMX.FTZ R4, R91, R4, !PT ;  /* 0x000000045b047209 */ /* 0x000fc40007810000 */
[----:B------:R-:W-:Y:S01]  /*24c0*/  FSEL R49, R50, -INF , P6 ;  /* 0xff80000032317808 */ /* 0x000fe20003000000 */
[----:B------:R-:W-:Y:S01]  /*24d0*/  IMAD.MOV.U32 R50, RZ, RZ, R119 ;  /* 0x000000ffff327224 */ /* 0x000fe200078e0077 */
[C---:B------:R-:W-:Y:S02]  /*24e0*/  ISETP.GT.AND P6, PT, R0.reuse, 0x48, PT ;  /* 0x000000480000780c */ /* 0x040fe40003fc4270 */
[----:B------:R-:W-:Y:S02]  /*24f0*/  FSEL R95, R57, -INF , P1 ;  /* 0xff800000395f7808 */ /* 0x000fe40000800000 */
[----:B------:R-:W-:Y:S02]  /*2500*/  FMNMX.FTZ R4, R93, R4, !PT ;  /* 0x000000045d047209 */ /* 0x000fe40007810000 */
[----:B------:R-:W-:Y:S02]  /*2510*/  FSEL R51, R51, -INF , P5 ;  /* 0xff80000033337808 */ /* 0x000fe40002800000 */
[----:B------:R-:W-:-:S02]  /*2520*/  ISETP.GT.AND P5, PT, R0, 0x49, PT ;  /* 0x000000490000780c */ /* 0x000fc40003fa4270 */
[----:B------:R-:W-:Y:S01]  /*2530*/  FSEL R97, R60, -INF , P6 ;  /* 0xff8000003c617808 */ /* 0x000fe20003000000 */
[--C-:B------:R-:W-:Y:S01]  /*2540*/  IMAD.MOV.U32 R60, RZ, RZ, R119.reuse ;  /* 0x000000ffff3c7224 */ /* 0x100fe200078e0077 */
[----:B------:R-:W-:Y:S02]  /*2550*/  FMNMX.FTZ R4, R95, R4, !PT ;  /* 0x000000045f047209 */ /* 0x000fe40007810000 */
[----:B------:R-:W-:Y:S01]  /*2560*/  FSEL R53, R54, -INF , P4 ;  /* 0xff80000036357808 */ /* 0x000fe20002000000 */
[----:B------:R-:W-:Y:S01]  /*2570*/  IMAD.MOV.U32 R54, RZ, RZ, R119 ;  /* 0x000000ffff367224 */ /* 0x000fe200078e0077 */
        /* <DEDUP_REMOVED lines=14> */
[----:B------:R-:W-:Y:S01]  /*2660*/  ISETP.GT.AND P1, PT, R0, 0x59, PT ;  /* 0x000000590000780c */ /* 0x000fe20003f24270 */
[----:B------:R-:W-:Y:S01]  /*2670*/  IMAD.U32 R0, RZ, RZ, UR4 ;  /* 0x00000004ff007e24 */ /* 0x000fe2000f8e00ff */
[----:B------:R-:W-:Y:S01]  /*2680*/  FSEL R101, R68, -INF , P2 ;  /* 0xff80000044657808 */ /* 0x000fe20001000000 */
[----:B------:R-:W-:Y:S01]  /*2690*/  IMAD.MOV.U32 R68, RZ, RZ, R119 ;  /* 0x000000ffff447224 */ /* 0x000fe200078e0077 */
[----:B------:R-:W-:-:S02]  /*26a0*/  FMNMX.FTZ R4, R65, R4, !PT ;  /* 0x0000000441047209 */ /* 0x000fc40007810000 */
[----:B------:R-:W-:Y:S02]  /*26b0*/  FSEL R69, R69, -INF , P1 ;  /* 0xff80000045457808 */ /* 0x000fe40000800000 */
[----:B------:R-:W-:Y:S02]  /*26c0*/  FMNMX.FTZ R4, R101, R4, !PT ;  /* 0x0000000465047209 */ /* 0x000fe40007810000 */
[----:B------:R-:W-:Y:S02]  /*26d0*/  FSEL R63, R63, -INF , P5 ;  /* 0xff8000003f3f7808 */ /* 0x000fe40002800000 */
[----:B------:R-:W-:Y:S02]  /*26e0*/  FMNMX.FTZ R12, R69, R4, !PT ;  /* 0x00000004450c7209 */ /* 0x000fe40007810000 */
[----:B------:R-:W-:Y:S02]  /*26f0*/  FSEL R67, R67, -INF , P3 ;  /* 0xff80000043437808 */ /* 0x000fe40001800000 */
[----:B------:R-:W-:Y:S01]  /*2700*/  FSEL R71, R71, -INF , P1 ;  /* 0xff80000047477808 */ /* 0x000fe20000800000 */
[----:B------:R-:W0:Y:S01]  /*2710*/  SHFL.BFLY PT, R103, R12, 0x2, 0x1f ;  /* 0x0c401f000c677f89 */ /* 0x000e2200000e0000 */
[----:B------:R-:W-:-:S02]  /*2720*/  R2UR UR4, R2 ;  /* 0x00000000020472ca */ /* 0x000fc400000e0000 */
[-C--:B------:R-:W-:Y:S02]  /*2730*/  MOV R90, R119.reuse ;  /* 0x00000077005a7202 */ /* 0x080fe40000000f00 */
[-C--:B------:R-:W-:Y:S02]  /*2740*/  MOV R76, R119.reuse ;  /* 0x00000077004c7202 */ /* 0x080fe40000000f00 */
[----:B------:R-:W-:-:S07]  /*2750*/  MOV R48, R119 ;  /* 0x0000007700307202 */ /* 0x000fce0000000f00 */
[----:B------:R-:W-:-:S04]  /*2760*/  UIADD3 UR4, UR4, 0x30840, URZ ;  /* 0x0003084004047890 */ /* 0x000fc8000fffe03f */
[----:B------:R-:W-:Y:S01]  /*2770*/  UPRMT UR4, UR42, 0x654, UR4 ;  /* 0x000006542a047896 */ /* 0x000fe20008000004 */
[----:B0-----:R-:W-:-:S08]  /*2780*/  FMNMX.FTZ R103, R12, R103, !PT ;  /* 0x000000670c677209 */ /* 0x001fd00007810000 */
[----:B------:R-:W-:Y:S01]  /*2790*/  SYNCS.ARRIVE.TRANS64.RED.A1T0 RZ, [UR4], RZ ;  /* 0x000000ffffff79a7 */ /* 0x000fe20008100404 */
[----:B------:R-:W0:Y:S02]  /*27a0*/  SHFL.BFLY PT, R4, R103, 0x1, 0x1f ;  /* 0x0c201f0067047f89 */ /* 0x000e2400000e0000 */
        /* <DEDUP_REMOVED lines=52> */
[----:B------:R-:W-:Y:S01]  /*2af0*/  IMAD.MOV.U32 R66, RZ, RZ, R119 ;  /* 0x000000ffff427224 */ /* 0x000fe200078e0077 */
[----:B------:R-:W-:-:S02]  /*2b00*/  MOV R69, R119 ;  /* 0x0000007700457202 */ /* 0x000fc40000000f00 */
[----:B------:R-:W-:Y:S02]  /*2b10*/  FMNMX.FTZ R10, R53, R10, !PT ;  /* 0x0000000a350a7209 */ /* 0x000fe40007810000 */
[----:B------:R-:W-:Y:S01]  /*2b20*/  MOV R62, R119 ;  /* 0x00000077003e7202 */ /* 0x000fe20000000f00 */
        /* <DEDUP_REMOVED lines=19> */
[----:B---3--:R-:W-:-:S07]  /*2c60*/  MOV R83, R119 ;  /* 0x0000007700537202 */ /* 0x008fce0000000f00 */
        /* <DEDUP_REMOVED lines=109> */
[----:B0-----:R-:W-:-:S02]  /*3340*/  IMAD.MOV.U32 R47, RZ, RZ, R119 ;  /* 0x000000ffff2f7224 */ /* 0x001fc400078e0077 */
[----:B------:R-:W-:-:S04]  /*3350*/  IMAD.MOV.U32 R28, RZ, RZ, R119 ;  /* 0x000000ffff1c7224 */ /* 0x000fc800078e0077 */
[----:B------:R0:W2:Y:S01]  /*3360*/  MUFU.EX2 R32, R51 ;  /* 0x0000003300207308 */ /* 0x0000a20000000800 */
[C---:B---3--:R-:W-:Y:S01]  /*3370*/  FADD.FTZ R38, R30.reuse, R27 ;  /* 0x0000001b1e267221 */ /* 0x048fe20000010000 */
[----:B------:R-:W-:Y:S01]  /*3380*/  F2FP.BF16.F32.PACK_AB R183, R30, R45 ;  /* 0x0000002d1eb7723e */ /* 0x000fe200000010ff */
[----:B------:R-:W-:Y:S01]  /*3390*/  IMAD.MOV.U32 R45, RZ, RZ, R119 ;  /* 0x000000ffff2d7224 */ /* 0x000fe200078e0077 */
[----:B------:R-:W-:-:S04]  /*33a0*/  MOV R30, R119 ;  /* 0x00000077001e7202 */ /* 0x000fc80000000f00 */
        /* <DEDUP_REMOVED lines=14> */
[-C--:B------:R-:W-:Y:S01]  /*3490*/  MOV R97, R119.reuse ;  /* 0x0000007700617202 */ /* 0x080fe20000000f00 */
[----:B------:R-:W2:Y:S01]  /*34a0*/  MUFU.EX2 R57, R57 ;  /* 0x0000003900397308 */ /* 0x000ea20000000800 */
[----:B---3--:R-:W-:Y:S01]  /*34b0*/  FADD.FTZ R27, R53, R10 ;  /* 0x0000000a351b7221 */ /* 0x008fe20000010000 */
[----:B0-----:R-:W-:Y:S01]  /*34c0*/  MOV R55, R119 ;  /* 0x0000007700377202 */ /* 0x001fe20000000f00 */
[----:B------:R-:W-:-:S05]  /*34d0*/  IMAD.MOV.U32 R32, RZ, RZ, R119 ;  /* 0x000000ffff207224 */ /* 0x000fca00078e0077 */
        /* <DEDUP_REMOVED lines=28> */
[----:B------:R-:W-:Y:S02]  /*36a0*/  IMAD.MOV.U32 R2, RZ, RZ, 0x3f800000 ;  /* 0x3f800000ff027424 */ /* 0x000fe400078e00ff */
[----:B------:R-:W-:-:S03]  /*36b0*/  IMAD.MOV.U32 R27, RZ, RZ, R119 ;  /* 0x000000ffff1b7224 */ /* 0x000fc600078e0077 */
[----:B------:R-:W3:Y:S01]  /*36c0*/  MUFU.EX2 R25, R25 ;  /* 0x0000001900197308 */ /* 0x000ee20000000800 */
[----:B0-----:R-:W-:Y:S01]  /*36d0*/  FADD.FTZ R5, R21, R42 ;  /* 0x0000002a15057221 */ /* 0x001fe20000010000 */
[----:B-1----:R-:W-:Y:S01]  /*36e0*/  IMAD.MOV.U32 R67, RZ, RZ, R119 ;  /* 0x000000ffff437224 */ /* 0x002fe200078e0077 */
[----:B------:R-:W-:-:S05]  /*36f0*/  MOV R42, R119 ;  /* 0x00000077002a7202 */ /* 0x000fca0000000f00 */
        /* <DEDUP_REMOVED lines=13> */
[----:B------:R-:W-:-:S02]  /*37d0*/  IMAD.MOV.U32 R40, RZ, RZ, R119 ;  /* 0x000000ffff287224 */ /* 0x000fc400078e0077 */
[----:B------:R-:W-:Y:S01]  /*37e0*/  IMAD.MOV.U32 R25, RZ, RZ, R119 ;  /* 0x000000ffff197224 */ /* 0x000fe200078e0077 */
        /* <DEDUP_REMOVED lines=55> */
.L_x_209:
[----:B------:R-:W-:-:S04]  /*3b60*/  UISETP.NE.AND UP0, UPT, UR6, 0x1, UPT ;  /* 0x000000010600788c */ /* 0x000fc8000bf05270 */
[----:B------:R-:W-:-:S04]  /*3b70*/  USEL UR39, URZ, 0x1, UP0 ;  /* 0x000000013f277887 */ /* 0x000fc80008000000 */
[----:B------:R-:W-:Y:S01]  /*3b80*/  ULOP3.LUT UR39, UR5, UR39, URZ, 0x3c, !UPT ;  /* 0x0000002705277292 */ /* 0x000fe2000f8e3c3f */
[----:B------:R-:W-:Y:S11]  /*3b90*/  @!P0 BRA `(.L_x_199) ;  /* 0x0000000000048947 */ /* 0x000ff60003800000 */
[----:B------:R-:W-:Y:S01]  /*3ba0*/  BPT.TRAP 0x1 ;  /* 0x000000040000795c */ /* 0x000fe20000300000 */
.L_x_199:
[----:B------:R-:W0:Y:S01]  /*3bb0*/  S2UR UR11, SR_CgaCtaId ;  /* 0x00000000000b79c3 */ /* 0x000e220000008800 */
[----:B------:R-:W-:Y:S01]  /*3bc0*/  UIADD3 UR38, UR6, 0x1, URZ ;  /* 0x0000000106267890 */ /* 0x000fe2000fffe03f */
[----:B------:R-:W-:Y:S01]  /*3bd0*/  IMAD.U32 R0, RZ, RZ, UR39 ;  /* 0x00000027ff007e24 */ /* 0x000fe2000f8e00ff */
[----:B------:R-:W-:Y:S02]  /*3be0*/  UMOV UR7, 0x400 ;  /* 0x0000040000077882 */ /* 0x000fe40000000000 */
[----:B------:R-:W-:Y:S02]  /*3bf0*/  UISETP.NE.AND UP0, UPT, UR38, 0x2, UPT ;  /* 0x000000022600788c */ /* 0x000fe4000bf05270 */
[----:B------:R-:W-:Y:S02]  /*3c00*/  SHF.L.U32 R0, R0, 0x1f, RZ ;  /* 0x0000001f00007819 */ /* 0x000fe400000006ff */
[----:B------:R-:W-:Y:S02]  /*3c10*/  USEL UR38, UR38, URZ, UP0 ;  /* 0x0000003f26267287 */ /* 0x000fe40008000000 */
[----:B0-----:R-:W-:-:S04]  /*3c20*/  ULEA UR7, UR11, UR7, 0x18 ;  /* 0x000000070b077291 */ /* 0x001fc8000f8ec03f */
[----:B------:R-:W-:-:S09]  /*3c30*/  ULEA UR8, UR38, UR7, 0x3 ;  /* 0x0000000726087291 */ /* 0x000fd2000f8e183f */
[----:B------:R0:W1:Y:S01]  /*3c40*/  SYNCS.PHASECHK.TRANS64.TRYWAIT P1, [UR8+0x30830], R0 ;  /* 0x03083000ff0075a7 */ /* 0x0000620008020148 */
[----:B------:R-:W-:Y:S05]  /*3c50*/  @!P0 BRA `(.L_x_200) ;  /* 0x0000000000048947 */ /* 0x000fea0003800000 */
[----:B------:R-:W-:Y:S01]  /*3c60*/  BPT.TRAP 0x1 ;  /* 0x000000040000795c */ /* 0x000fe20000300000 */
.L_x_200:
[----:B-1----:R-:W-:Y:S05]  /*3c70*/  @P1 BRA `(.L_x_201) ;  /* 0x0000000000081947 */ /* 0x002fea0003800000 */
[----:B------:R-:W1:Y:S02]  /*3c80*/  SYNCS.PHASECHK.TRANS64.TRYWAIT P1, [UR8+0x30830], R0 ;  /* 0x03083000ff0075a7 */ /* 0x000e640008020148 */
[----:B-1----:R-:W-:Y:S05]  /*3c90*/  @!P1 BRA `(.L_x_202) ;  /* 0x000000ac00089947 */ /* 0x002fea0003800000 */
.L_x_201:
        /* <DEDUP_REMOVED lines=171> */
.L_x_203:
[----:B------:R-:W-:Y:S01]  /*4750*/  ULEA UR9, UR6, UR7, 0x3 ;  /* 0x0000000706097291 */ /* 0x000fe2000f8e183f */
[----:B01----:R-:W-:-:S05]  /*4760*/  IMAD.U32 R0, RZ, RZ, UR5 ;  /* 0x00000005ff007e24 */ /* 0x003fca000f8e00ff */
[----:B------:R-:W-:-:S04]  /*4770*/  SHF.L.U32 R0, R0, 0x1f, RZ ;  /* 0x0000001f00007819 */ /* 0x000fc800000006ff */
[----:B------:R0:W1:Y:S01]  /*4780*/  SYNCS.PHASECHK.TRANS64.TRYWAIT P1, [UR9+0x30850], R0 ;  /* 0x03085000ff0075a7 */ /* 0x0000620008020149 */
[----:B------:R-:W-:Y:S05]  /*4790*/  @!P0 BRA `(.L_x_204) ;  /* 0x0000000000048947 */ /* 0x000fea0003800000 */
[----:B------:R-:W-:Y:S01]  /*47a0*/  BPT.TRAP 0x1 ;  /* 0x000000040000795c */ /* 0x000fe20000300000 */
.L_x_204:
[----:B-1----:R-:W-:Y:S05]  /*47b0*/  @P1 BRA `(.L_x_205) ;  /* 0x0000000000081947 */ /* 0x002fea0003800000 */
[----:B------:R-:W1:Y:S02]  /*47c0*/  SYNCS.PHASECHK.TRANS64.TRYWAIT P1, [UR9+0x30850], R0 ;  /* 0x03085000ff0075a7 */ /* 0x000e640008020149 */
[----:B-1----:R-:W-:Y:S05]  /*47d0*/  @!P1 BRA `(.L_x_206) ;  /* 0x000000a000509947 */ /* 0x002fea0003800000 */
.L_x_205:
        /* <DEDUP_REMOVED lines=37> */
.L_x_207:
        /* <DEDUP_REMOVED lines=111> */
[-C--:B------:R-:W-:Y:S01]  /*5120*/  FFMA.FTZ R175, R158, R0.reuse, -R157 ;  /* 0x000000009eaf7223 */ /* 0x080fe2000001089d */
[-C--:B------:R-:W-:Y:S01]  /*5130*/  FFMA.FTZ R168, R160, R0.reuse, -R169 ;  /* 0x00000000a0a87223 */ /* 0x080fe200000108a9 */
[-C--:B------:R-:W-:Y:S01]  /*5140*/  FFMA.FTZ R162, R162, R0.reuse, -R157 ;  /* 0x00000000a2a27223 */ /* 0x080fe2000001089d */
[----:B------:R-:W0:Y:S01]  /*5150*/  MUFU.EX2 R190, R190 ;  /* 0x000000be00be7308 */ /* 0x000e220000000800 */
[----:B-1----:R-:W-:Y:S01]  /*5160*/  FADD.FTZ R123, R13, R10 ;  /* 0x0000000a0d7b7221 */ /* 0x002fe20000010000 */
[-C--:B------:R-:W-:Y:S01]  /*5170*/  FFMA.FTZ R149, R161, R0.reuse, -R169 ;  /* 0x00000000a1957223 */ /* 0x080fe200000108a9 */
[-C--:B------:R-:W-:Y:S01]  /*5180*/  FFMA.FTZ R163, R163, R0.reuse, -R157 ;  /* 0x00000000a3a37223 */ /* 0x080fe2000001089d */
[-C--:B------:R-:W-:Y:S01]  /*5190*/  FFMA.FTZ R170, R164, R0.reuse, -R169 ;  /* 0x00000000a4aa7223 */ /* 0x080fe200000108a9 */
[-C--:B------:R-:W-:Y:S01]  /*51a0*/  FFMA.FTZ R166, R166, R0.reuse, -R157 ;  /* 0x00000000a6a67223 */ /* 0x080fe2000001089d */
[----:B------:R-:W-:-:S02]  /*51b0*/  FFMA.FTZ R153, R165, R0, -R169 ;  /* 0x00000000a5997223 */ /* 0x000fc400000108a9 */
        /* <DEDUP_REMOVED lines=16> */
[----:B------:R-:W-:-:S06]  /*52c0*/  FFMA.FTZ R130, R155, R0, -R157 ;  /* 0x000000009b827223 */ /* 0x000fcc000001089d */
        /* <DEDUP_REMOVED lines=16> */
[-CC-:B------:R-:W-:Y:S01]  /*53d0*/  FFMA.FTZ R132, R159, R0.reuse, -R157.reuse ;  /* 0x000000009f847223 */ /* 0x180fe2000001089d */
[----:B------:R-:W-:-:S05]  /*53e0*/  FFMA.FTZ R157, R167, R0, -R157 ;  /* 0x00000000a79d7223 */ /* 0x000fca000001089d */
        /* <DEDUP_REMOVED lines=58> */
.L_x_208:
        /* <DEDUP_REMOVED lines=10> */
[----:B------:R-:W-:-:S02]  /*5830*/  F2FP.BF16.F32.PACK_AB R191, R14, R191 ;  /* 0x000000bf0ebf723e */ /* 0x000fc400000010ff */
[----:B------:R-:W-:Y:S01]  /*5840*/  F2FP.BF16.F32.PACK_AB R184, R21, R184 ;  /* 0x000000b815b8723e */ /* 0x000fe200000010ff */
[----:B------:R-:W-:Y:S01]  /*5850*/  SYNCS.ARRIVE.TRANS64.RED.A1T0 RZ, [UR9], RZ ;  /* 0x000000ffffff79a7 */ /* 0x000fe20008100409 */
        /* <DEDUP_REMOVED lines=19> */
[----:B------:R-:W-:Y:S01]  /*5990*/  MOV R12, R3 ;  /* 0x00000003000c7202 */ /* 0x000fe20000000f00 */
[----:B------:R-:W-:Y:S06]  /*59a0*/  @P1 BRA `(.L_x_209) ;  /* 0xffffffe0006c1947 */ /* 0x000fec000383ffff */
.L_x_198:
        /* <DEDUP_REMOVED lines=99> */
.L_x_210:
[----:B------:R-:W0:Y:S01]  /*5fe0*/  S2UR UR7, SR_CgaCtaId ;  /* 0x00000000000779c3 */ /* 0x000e220000008800 */
[----:B------:R-:W-:Y:S01]  /*5ff0*/  UMOV UR4, 0x400 ;  /* 0x0000040000047882 */ /* 0x000fe20000000000 */
[----:B------:R-:W-:-:S05]  /*6000*/  IMAD.U32 R2, RZ, RZ, UR39 ;  /* 0x00000027ff027e24 */ /* 0x000fca000f8e00ff */
[----:B------:R-:W-:Y:S01]  /*6010*/  SHF.L.U32 R2, R2, 0x1f, RZ ;  /* 0x0000001f02027819 */ /* 0x000fe200000006ff */
[----:B0-----:R-:W-:-:S04]  /*6020*/  ULEA UR4, UR7, UR4, 0x18 ;  /* 0x0000000407047291 */ /* 0x001fc8000f8ec03f */
[----:B------:R-:W-:-:S09]  /*6030*/  ULEA UR5, UR38, UR4, 0x3 ;  /* 0x0000000426057291 */ /* 0x000fd2000f8e183f */
[----:B------:R0:W1:Y:S01]  /*6040*/  SYNCS.PHASECHK.TRANS64.TRYWAIT P1, [UR5+0x30850], R2 ;  /* 0x03085002ff0075a7 */ /* 0x0000620008020145 */
[----:B------:R-:W-:Y:S05]  /*6050*/  @!P0 BRA `(.L_x_211) ;  /* 0x0000000000048947 */ /* 0x000fea0003800000 */
[----:B------:R-:W-:Y:S01]  /*6060*/  BPT.TRAP 0x1 ;  /* 0x000000040000795c */ /* 0x000fe20000300000 */
.L_x_211:
[----:B-1----:R-:W-:Y:S05]  /*6070*/  @P1 BRA `(.L_x_212) ;  /* 0x0000000000081947 */ /* 0x002fea0003800000 */
[----:B------:R-:W1:Y:S02]  /*6080*/  SYNCS.PHASECHK.TRANS64.TRYWAIT P1, [UR5+0x30850], R2 ;  /* 0x03085002ff0075a7 */ /* 0x000e640008020145 */
[----:B-1----:R-:W-:Y:S05]  /*6090*/  @!P1 BRA `(.L_x_213) ;  /* 0x0000008800389947 */ /* 0x002fea0003800000 */
.L_x_212:
[----:B------:R-:W-:Y:S01]  /*60a0*/  UIADD3 UR4, UR4, 0x400, URZ ;  /* 0x0000040004047890 */ /* 0x000fe2000fffe03f */
[----:B------:R-:W-:Y:S01]  /*60b0*/  WARPGROUP.ARRIVE ;  /* 0x00000000000079c5 */ /* 0x000fe20000000000 */
[----:B------:R-:W-:Y:S01]  /*60c0*/  UMOV UR11, 0x40000040 ;  /* 0x40000040000b7882 */ /* 0x000fe20000000000 */
[----:B-1----:R-:W1:Y:S01]  /*60d0*/  SHFL.BFLY PT, R7, R10, 0x2, 0x1f ;  /* 0x0c401f000a077f89 */ /* 0x002e6200000e0000 */
[----:B------:R-:W-:Y:S01]  /*60e0*/  USHF.R.U32.HI UR4, URZ, 0x4, UR4 ;  /* 0x000000043f047899 */ /* 0x000fe20008011604 */
[----:B------:R-:W-:Y:S02]  /*60f0*/  MOV R20, 0xff800000 ;  /* 0xff80000000147802 */ /* 0x000fe40000000f00 */
[----:B0-----:R-:W0:Y:S01]  /*6100*/  SHFL.BFLY PT, R2, R5, 0x2, 0x1f ;  /* 0x0c401f0005027f89 */ /* 0x001e2200000e0000 */
[----:B------:R-:W-:-:S04]  /*6110*/  ULOP3.LUT UR4, UR4, 0x3fff, URZ, 0xc0, !UPT ;  /* 0x00003fff04047892 */ /* 0x000fc8000f8ec03f */
[----:B------:R-:W-:-:S04]  /*6120*/  ULOP3.LUT UR4, UR4, 0x3000000, URZ, 0xfc, !UPT ;  /* 0x0300000004047892 */ /* 0x000fc8000f8efc3f */
[----:B------:R-:W-:-:S04]  /*6130*/  UIMAD UR4, UR38, 0x900, UR4 ;  /* 0x00000900260478a4 */ /* 0x000fc8000f8e0204 */
[----:B------:R-:W-:-:S03]  /*6140*/  UIADD3 UR6, UR4, 0x80, URZ ;  /* 0x0000008004067890 */ /* 0x000fc6000fffe03f */
[----:B------:R-:W-:Y:S02]  /*6150*/  UMOV UR10, UR4 ;  /* 0x00000004000a7c82 */ /* 0x000fe40008000000 */
[----:B------:R-:W-:Y:S01]  /*6160*/  HGMMA.64x192x16.F32.BF16 R24, R188, gdesc[UR8].tnspB, R24, gsb0 ;  /* 0x42e00008bc187df0 */ /* 0x000fe20008001818 */
[----:B------:R-:W-:Y:S01]  /*6170*/  UMOV UR11, 0x40000040 ;  /* 0x40000040000b7882 */ /* 0x000fe20000000000 */
[----:B------:R-:W-:Y:S01]  /*6180*/  UMOV UR10, UR6 ;  /* 0x00000006000a7c82 */ /* 0x000fe20008000000 */
[----:B------:R-:W-:Y:S01]  /*6190*/  UIADD3 UR6, UR4, 0x100, URZ ;  /* 0x0000010004067890 */ /* 0x000fe2000fffe03f */
[----:B-1----:R-:W-:Y:S01]  /*61a0*/  FADD.FTZ R7, R7, R10 ;  /* 0x0000000a07077221 */ /* 0x002fe20000010000 */
[----:B0-----:R-:W-:Y:S01]  /*61b0*/  FADD.FTZ R6, R2, R5 ;  /* 0x0000000502067221 */ /* 0x001fe20000010000 */
[----:B------:R-:W-:-:S03]  /*61c0*/  IMAD.MOV.U32 R5, RZ, RZ, RZ ;  /* 0x000000ffff057224 */ /* 0x000fc600078e00ff */
[----:B------:R-:W0:Y:S04]  /*61d0*/  SHFL.BFLY PT, R2, R7, 0x1, 0x1f ;  /* 0x0c201f0007027f89 */ /* 0x000e2800000e0000 */
[----:B------:R-:W1:Y:S01]  /*61e0*/  SHFL.BFLY PT, R9, R6, 0x1, 0x1f ;  /* 0x0c201f0006097f89 */ /* 0x000e6200000e0000 */
[----:B0-----:R-:W-:Y:S01]  /*61f0*/  FADD.FTZ R11, R7, R2 ;  /* 0x00000002070b7221 */ /* 0x001fe20000010000 */
[----:B------:R-:W-:Y:S02]  /*6200*/  IMAD.MOV.U32 R2, RZ, RZ, -0x800000 ;  /* 0xff800000ff027424 */ /* 0x000fe400078e00ff */
[----:B-1----:R-:W-:Y:S02]  /*6210*/  FADD.FTZ R12, R6, R9 ;  /* 0x00000009060c7221 */ /* 0x002fe40000010000 */
[----:B------:R-:W-:Y:S01]  /*6220*/  FSETP.NE.FTZ.AND P1, PT, R11, RZ, PT ;  /* 0x000000ff0b00720b */ /* 0x000fe20003f35000 */
[----:B------:R-:W-:-:S02]  /*6230*/  IMAD.MOV.U32 R9, RZ, RZ, RZ ;  /* 0x000000ffff097224 */ /* 0x000fc400078e00ff */
[----:B------:R-:W-:-:S10]  /*6240*/  FSETP.NE.FTZ.AND P2, PT, R12, RZ, PT ;  /* 0x000000ff0c00720b */ /* 0x000fd40003f55000 */
[----:B------:R-:W0:Y:S01]  /*6250*/  @P1 MUFU.LG2 R8, R11 ;  /* 0x0000000b00081308 */ /* 0x000e220000000c00 */
[C---:B------:R-:W-:Y:S02]  /*6260*/  @P1 FMUL.FTZ R7, R0.reuse, 0.69314718246459960938 ;  /* 0x3f31721800071820 */ /* 0x040fe40000410000 */
[----:B------:R-:W-:-:S05]  /*6270*/  @P2 FMUL.FTZ R13, R0, 0.69314718246459960938 ;  /* 0x3f317218000d2820 */ /* 0x000fca0000410000 */
        /* <DEDUP_REMOVED lines=27> */
[----:B------:R-:W-:Y:S01]  /*6430*/  HGMMA.64x192x16.F32.BF16 R24, R172, gdesc[UR8].tnspB, R24, gsb0 ;  /* 0x42e00008ac187df0 */ /* 0x000fe20008001818 */
[----:B------:R-:W-:Y:S01]  /*6440*/  UMOV UR10, UR4 ;  /* 0x00000004000a7c82 */ /* 0x000fe20008000000 */
[----:B------:R-:W-:Y:S01]  /*6450*/  UMOV UR11, 0x40000040 ;  /* 0x40000040000b7882 */ /* 0x000fe20000000000 */
[----:B------:R-:W-:Y:S02]  /*6460*/  WARPGROUP.DEPBAR.LE gsb0, 0x0 ;  /* 0x00008000000079c5 */ /* 0x000fe40000010000 */
[----:B------:R-:W-:-:S15]  /*6470*/  WARPGROUP.ARRIVE ;  /* 0x00000000000079c5 */ /* 0x000fde0000000000 */
[----:B------:R-:W-:Y:S03]  /*6480*/  HGMMA.64x192x16.F32.BF16 R24, R168, gdesc[UR8].tnspB, R24, gsb0 ;  /* 0x42e00008a8187df0 */ /* 0x000fe60008001818 */
[----:B------:R-:W-:Y:S02]  /*6490*/  WARPGROUP.DEPBAR.LE gsb0, 0x0 ;  /* 0x00008000000079c5 */ /* 0x000fe40000010000 */
[----:B0-23--:R-:W-:Y:S05]  /*64a0*/  @!P0 BRA `(.L_x_214) ;  /* 0x0000000000048947 */ /* 0x00dfea0003800000 */
[----:B------:R-:W-:Y:S01]  /*64b0*/  BPT.TRAP 0x1 ;  /* 0x000000040000795c */ /* 0x000fe20000300000 */
.L_x_214:
[----:B------:R-:W-:Y:S01]  /*64c0*/  R2UR UR6, R193 ;  /* 0x00000000c10672ca */ /* 0x000fe200000e0000 */
[----:B------:R-:W-:Y:S01]  /*64d0*/  UIADD3 UR4, UR5, 0x30860, URZ ;  /* 0x0003086005047890 */ /* 0x000fe2000fffe03f */
[----:B------:R-:W-:Y:S01]  /*64e0*/  FMUL.FTZ R129, R47, R9 ;  /* 0x000000092f817220 */ /* 0x000fe20000410000 */
[----:B------:R-:W-:Y:S01]  /*64f0*/  UIADD3 UR38, UR38, 0x1, URZ ;  /* 0x0000000126267890 */ /* 0x000fe2000fffe03f */
[----:B------:R-:W-:Y:S01]  /*6500*/  FMUL.FTZ R6, R28, R5 ;  /* 0x000000051c067220 */ /* 0x000fe20000410000 */
[----:B------:R-:W-:Y:S01]  /*6510*/  UPRMT UR4, UR7, 0x654, UR4 ;  /* 0x0000065407047896 */ /* 0x000fe20008000004 */
[-C--:B------:R-:W-:Y:S01]  /*6520*/  FMUL.FTZ R125, R50, R9.reuse ;  /* 0x00000009327d7220 */ /* 0x080fe20000410000 */
[----:B------:R-:W-:Y:S01]  /*6530*/  UISETP.NE.AND UP0, UPT, UR38, 0x2, UPT ;  /* 0x000000022600788c */ /* 0x000fe2000bf05270 */
[----:B------:R-:W-:Y:S01]  /*6540*/  FMUL.FTZ R47, R99, R9 ;  /* 0x00000009632f7220 */ /* 0x000fe20000410000 */
[-C--:B------:R-:W-:Y:S01]  /*6550*/  FMUL.FTZ R7, R24, R5.reuse ;  /* 0x0000000518077220 */ /* 0x080fe20000410000 */
[-C--:B------:R-:W-:Y:S01]  /*6560*/  FMUL.FTZ R124, R25, R5.reuse ;  /* 0x00000005197c7220 */ /* 0x080fe20000410000 */
[-C--:B------:R-:W-:Y:S01]  /*6570*/  FMUL.FTZ R123, R29, R5.reuse ;  /* 0x000000051d7b7220 */ /* 0x080fe20000410000 */
[-C--:B------:R-:W-:Y:S01]  /*6580*/  FMUL.FTZ R21, R32, R5.reuse ;  /* 0x0000000520157220 */ /* 0x080fe20000410000 */
[----:B------:R-:W-:Y:S01]  /*6590*/  UIADD3 UR6, UR6, 0x1, URZ ;  /* 0x0000000106067890 */ /* 0x000fe2000fffe03f */
[----:B------:R-:W-:Y:S01]  /*65a0*/  SYNCS.ARRIVE.TRANS64.RED.A1T0 RZ, [UR4], RZ ;  /* 0x000000ffffff79a7 */ /* 0x000fe20008100404 */
[----:B------:R-:W-:Y:S01]  /*65b0*/  USEL UR4, URZ, 0x1, UP0 ;  /* 0x000000013f047887 */ /* 0x000fe20008000000 */
        /* <DEDUP_REMOVED lines=83> */
[----:B------:R-:W-:Y:S01]  /*6af0*/  IMAD.U32 R193, RZ, RZ, UR6 ;  /* 0x00000006ffc17e24 */ /* 0x000fe2000f8e00ff */
[----:B------:R-:W-:Y:S01]  /*6b00*/  PLOP3.LUT P0, PT, PT, PT, PT, 0x8, 0x0 ;  /* 0x000000000000781c */ /* 0x000fe20003f0e170 */
[-C--:B------:R-:W-:Y:S01]  /*6b10*/  FMUL.FTZ R111, R111, R9.reuse ;  /* 0x000000096f6f7220 */ /* 0x080fe20000410000 */
[-C--:B------:R-:W-:Y:S01]  /*6b20*/  FMUL.FTZ R114, R114, R9.reuse ;  /* 0x0000000972727220 */ /* 0x080fe20000410000 */
[-C--:B------:R-:W-:Y:S01]  /*6b30*/  FMUL.FTZ R115, R115, R9.reuse ;  /* 0x0000000973737220 */ /* 0x080fe20000410000 */
[-C--:B------:R-:W-:Y:S01]  /*6b40*/  FMUL.FTZ R118, R118, R9.reuse ;  /* 0x0000000976767220 */ /* 0x080fe20000410000 */
[----:B------:R-:W-:Y:S01]  /*6b50*/  FMUL.FTZ R119, R119, R9 ;  /* 0x0000000977777220 */ /* 0x000fe20000410000 */
[----:B------:R-:W-:-:S02]  /*6b60*/  USEL UR38, UR38, URZ, UP0 ;  /* 0x0000003f26267287 */ /* 0x000fc40008000000 */
[----:B------:R-:W-:-:S12]  /*6b70*/  ULOP3.LUT UR39, UR39, UR4, URZ, 0x3c, !UPT ;  /* 0x0000000427277292 */ /* 0x000fd8000f8e3c3f */
.L_x_190:
[----:B------:R-:W0:Y:S01]  /*6b80*/  S2R R5, SR_CgaCtaId ;  /* 0x0000000000057919 */ /* 0x000e220000008800 */
[----:B------:R-:W-:Y:S01]  /*6b90*/  MOV R46, 0x400 ;  /* 0x00000400002e7802 */ /* 0x000fe20000000f00 */
[----:B------:R-:W-:Y:S01]  /*6ba0*/  BSSY B0, `(.L_x_215) ;  /* 0x000027f000007945 */ /* 0x000fe20003800000 */
[----:B------:R-:W-:Y:S02]  /*6bb0*/  BAR.SYNC.DEFER_BLOCKING 0x5, 0x180 ;  /* 0x0146000000007b1d */ /* 0x000fe40000010000 */
[----:B0-----:R-:W-:-:S05]  /*6bc0*/  LEA R46, R5, R46, 0x18 ;  /* 0x0000002e052e7211 */ /* 0x001fca00078ec0ff */
[----:B------:R-:W0:Y:S02]  /*6bd0*/  LDS.128 R40, [R46+0x308d0] ;  /* 0x0308d0002e287984 */ /* 0x000e240000000c00 */
[----:B0-----:R-:W-:Y:S02]  /*6be0*/  R2UR UR5, R41 ;  /* 0x00000000290572ca */ /* 0x001fe400000e0000 */
[----:B------:R-:W-:Y:S01]  /*6bf0*/  R2UR UR6, R42 ;  /* 0x000000002a0672ca */ /* 0x000fe200000e0000 */
[----:B------:R-:W-:Y:S06]  /*6c00*/  BAR.ARV 0x4, 0x180 ;  /* 0x0106000000007b1d */ /* 0x000fec0000002000 */
[----:B------:R-:W-:Y:S08]  /*6c10*/  @P0 BRA `(.L_x_216) ;  /* 0x0000001800a80947 */ /* 0x000ff00003800000 */
[----:B------:R-:W0:Y:S01]  /*6c20*/  S2R R5, SR_SWINHI ;  /* 0x0000000000057919 */ /* 0x000e220000002f00 */
[----:B------:R-:W-:Y:S01]  /*6c30*/  F2FP.BF16.F32.PACK_AB R6, R123, R6 ;  /* 0x000000067b06723e */ /* 0x000fe200000010ff */
[----:B------:R-:W-:Y:S01]  /*6c40*/  ULDC.64 UR8, c[0x0][0xc00] ;  /* 0x0003000000087ab9 */ /* 0x000fe20000000a00 */
[----:B------:R-:W-:Y:S01]  /*6c50*/  F2FP.BF16.F32.PACK_AB R96, R97, R96 ;  /* 0x000000606160723e */ /* 0x000fe200000010ff */
[----:B------:R-:W-:Y:S01]  /*6c60*/  UISETP.NE.U32.AND UP0, UPT, UR8, URZ, UPT ;  /* 0x0000003f0800728c */ /* 0x000fe2000bf05070 */
[----:B------:R-:W-:Y:S01]  /*6c70*/  F2FP.BF16.F32.PACK_AB R97, R47, R98 ;  /* 0x000000622f61723e */ /* 0x000fe200000010ff */
[----:B------:R-:W-:Y:S01]  /*6c80*/  USHF.L.U32 UR10, UR60, 0x2, URZ ;  /* 0x000000023c0a7899 */ /* 0x000fe2000800063f */
[----:B------:R-:W-:Y:S01]  /*6c90*/  F2FP.BF16.F32.PACK_AB R104, R105, R104 ;  /* 0x000000686968723e */ /* 0x000fe200000010ff */
[----:B------:R-:W-:Y:S01]  /*6ca0*/  UISETP.NE.AND.EX UP0, UPT, UR9, URZ, UPT, UP0 ;  /* 0x0000003f0900728c */ /* 0x000fe2000bf05300 */
[----:B------:R-:W-:Y:S01]  /*6cb0*/  F2FP.BF16.F32.PACK_AB R98, R101, R100 ;  /* 0x000000646562723e */ /* 0x000fe200000010ff */
[----:B------:R-:W1:Y:S01]  /*6cc0*/  LDC R47, c[0x0][0xbe8] ;  /* 0x0002fa00ff2f7b82 */ /* 0x000e620000000800 */
        /* <DEDUP_REMOVED lines=8> */
[----:B------:R-:W-:Y:S02]  /*6d50*/  R2UR UR4, R192 ;  /* 0x00000000c00472ca */ /* 0x000fe400000e0000 */
[----:B------:R-:W-:Y:S02]  /*6d60*/  R2UR UR12, R22 ;  /* 0x00000000160c72ca */ /* 0x000fe400000e0000 */
[----:B------:R-:W-:Y:S02]  /*6d70*/  MOV R36, R46 ;  /* 0x0000002e00247202 */ /* 0x000fe40000000f00 */
[----:B0-----:R-:W-:-:S03]  /*6d80*/  MOV R37, R5 ;  /* 0x0000000500257202 */ /* 0x001fc60000000f00 */
[----:B------:R-:W-:-:S04]  /*6d90*/  IMAD.WIDE R4, R199, 0x2, R36 ;  /* 0x00000002c7047825 */ /* 0x000fc800078e0224 */
[----:B------:R-:W-:Y:S01]  /*6da0*/  USHF.L.U64.HI UR11, UR60, 0x2, UR4 ;  /* 0x000000023c0b7899 */ /* 0x000fe20008010204 */
[C---:B------:R-:W-:Y:S01]  /*6db0*/  LOP3.LUT R29, R4.reuse, 0x380, RZ, 0xc0, !PT ;  /* 0x00000380041d7812 */ /* 0x040fe200078ec0ff */
[----:B------:R-:W-:Y:S01]  /*6dc0*/  UIADD3 UR4, UP1, UR10, UR8, URZ ;  /* 0x000000080a047290 */ /* 0x000fe2000ff3e03f */
[C---:B------:R-:W-:Y:S02]  /*6dd0*/  IADD3 R41, P2, R4.reuse, 0x20, RZ ;  /* 0x0000002004297810 */ /* 0x040fe40007f5e0ff */
[C---:B------:R-:W-:Y:S01]  /*6de0*/  IADD3 R51, P1, R4.reuse, 0x40, RZ ;  /* 0x0000004004337810 */ /* 0x040fe20007f3e0ff */
[----:B------:R-:W-:Y:S01]  /*6df0*/  UIADD3.X UR7, UR11, UR9, URZ, UP1, !UPT ;  /* 0x000000090b077290 */ /* 0x000fe20008ffe43f */
[C---:B------:R-:W-:Y:S01]  /*6e00*/  IADD3 R103, P6, R4.reuse, 0x60, RZ ;  /* 0x0000006004677810 */ /* 0x040fe20007fde0ff */
[--C-:B------:R-:W-:Y:S01]  /*6e10*/  IMAD.X R9, RZ, RZ, R5.reuse, P2 ;  /* 0x000000ffff097224 */ /* 0x100fe200010e0605 */
[C---:B------:R-:W-:Y:S01]  /*6e20*/  IADD3 R139, P5, R4.reuse, 0x4000, RZ ;  /* 0x00004000048b7810 */ /* 0x040fe20007fbe0ff */
[--C-:B------:R-:W-:Y:S01]  /*6e30*/  IMAD.X R11, RZ, RZ, R5.reuse, P1 ;  /* 0x000000ffff0b7224 */ /* 0x100fe200008e0605 */
[----:B------:R-:W-:Y:S01]  /*6e40*/  SHF.R.U64 R29, R29, 0x3, RZ ;  /* 0x000000031d1d7819 */ /* 0x000fe200000012ff */
[--C-:B------:R-:W-:Y:S01]  /*6e50*/  IMAD.X R13, RZ, RZ, R5.reuse, P6 ;  /* 0x000000ffff0d7224 */ /* 0x100fe200030e0605 */
[C---:B------:R-:W-:Y:S01]  /*6e60*/  IADD3 R141, P0, R4.reuse, 0x4020, RZ ;  /* 0x00004020048d7810 */ /* 0x040fe20007f1e0ff */
[----:B------:R-:W-:Y:S01]  /*6e70*/  IMAD.X R15, RZ, RZ, R5, P5 ;  /* 0x000000ffff0f7224 */ /* 0x000fe200028e0605 */
[C---:B------:R-:W-:Y:S01]  /*6e80*/  IADD3 R143, P4, R4.reuse, 0x4040, RZ ;  /* 0x00004040048f7810 */ /* 0x040fe20007f9e0ff */
[----:B------:R-:W-:Y:S01]  /*6e90*/  ULDC.64 UR8, c[0x0][0xc08] ;  /* 0x0003020000087ab9 */ /* 0x000fe20000000a00 */
[----:B------:R-:W-:-:S02]  /*6ea0*/  IADD3 R145, P3, R4, 0x4060, RZ ;  /* 0x0000406004917810 */ /* 0x000fc40007f7e0ff */
[C---:B------:R-:W-:Y:S01]  /*6eb0*/  IADD3 R147, P2, R4.reuse, 0x8000, RZ ;  /* 0x0000800004937810 */ /* 0x040fe20007f5e0ff */
[--C-:B------:R-:W-:Y:S01]  /*6ec0*/  IMAD.X R27, RZ, RZ, R5.reuse, P4 ;  /* 0x000000ffff1b7224 */ /* 0x100fe200020e0605 */
[C---:B------:R-:W-:Y:S01]  /*6ed0*/  IADD3 R149, P1, R4.reuse, 0x8020, RZ ;  /* 0x0000802004957810 */ /* 0x040fe20007f3e0ff */
[--C-:B------:R-:W-:Y:S01]  /*6ee0*/  IMAD.X R31, RZ, RZ, R5.reuse, P3 ;  /* 0x000000ffff1f7224 */ /* 0x100fe200018e0605 */
[C---:B------:R-:W-:Y:S01]  /*6ef0*/  IADD3 R151, P6, R4.reuse, 0x8040, RZ ;  /* 0x0000804004977810 */ /* 0x040fe20007fde0ff */
[--C-:B------:R-:W-:Y:S01]  /*6f00*/  IMAD.X R33, RZ, RZ, R5.reuse, P2 ;  /* 0x000000ffff217224 */ /* 0x100fe200010e0605 */
[----:B------:R-:W-:Y:S01]  /*6f10*/  IADD3 R153, P5, R4, 0x8060, RZ ;  /* 0x0000806004997810 */ /* 0x000fe20007fbe0ff */
[--C-:B------:R-:W-:Y:S01]  /*6f20*/  IMAD.X R35, RZ, RZ, R5.reuse, P1 ;  /* 0x000000ffff237224 */ /* 0x100fe200008e0605 */
[----:B------:R-:W-:Y:S01]  /*6f30*/  LOP3.LUT R4, R29, R4, RZ, 0x3c, !PT ;  /* 0x000000041d047212 */ /* 0x000fe200078e3cff */
[----:B------:R-:W-:Y:S01]  /*6f40*/  IMAD.X R39, RZ, RZ, R5, P6 ;  /* 0x000000ffff277224 */ /* 0x000fe200030e0605 */
[----:B------:R-:W-:-:S02]  /*6f50*/  LOP3.LUT R8, R41, 0x380, RZ, 0xc0, !PT ;  /* 0x0000038029087812 */ /* 0x000fc400078ec0ff */
[----:B------:R-:W-:Y:S02]  /*6f60*/  LOP3.LUT R10, R51, 0x380, RZ, 0xc0, !PT ;  /* 0x00000380330a7812 */ /* 0x000fe400078ec0ff */
[----:B------:R-:W-:Y:S02]  /*6f70*/  LOP3.LUT R12, R103, 0x380, RZ, 0xc0, !PT ;  /* 0x00000380670c7812 */ /* 0x000fe400078ec0ff */
[----:B------:R-:W-:Y:S02]  /*6f80*/  LOP3.LUT R14, R139, 0x380, RZ, 0xc0, !PT ;  /* 0x000003808b0e7812 */ /* 0x000fe400078ec0ff */
[----:B------:R-:W-:Y:S02]  /*6f90*/  LOP3.LUT R24, R141, 0x380, RZ, 0xc0, !PT ;  /* 0x000003808d187812 */ /* 0x000fe400078ec0ff */
[----:B------:R-:W-:Y:S02]  /*6fa0*/  LOP3.LUT R26, R143, 0x380, RZ, 0xc0, !PT ;  /* 0x000003808f1a7812 */ /* 0x000fe400078ec0ff */
[----:B------:R-:W-:-:S02]  /*6fb0*/  LOP3.LUT R30, R145, 0x380, RZ, 0xc0, !PT ;  /* 0x00000380911e7812 */ /* 0x000fc400078ec0ff */
[----:B------:R-:W-:Y:S02]  /*6fc0*/  LOP3.LUT R40, R153, 0x380, RZ, 0xc0, !PT ;  /* 0x0000038099287812 */ /* 0x000fe400078ec0ff */
[----:B------:R-:W-:Y:S02]  /*6fd0*/  SHF.R.U64 R8, R8, 0x3, RZ ;  /* 0x0000000308087819 */ /* 0x000fe400000012ff */
[----:B------:R-:W-:Y:S02]  /*6fe0*/  SHF.R.U64 R10, R10, 0x3, RZ ;  /* 0x000000030a0a7819 */ /* 0x000fe400000012ff */
[----:B------:R-:W-:Y:S02]  /*6ff0*/  LOP3.LUT R32, R147, 0x380, RZ, 0xc0, !PT ;  /* 0x0000038093207812 */ /* 0x000fe400078ec0ff */
[----:B------:R-:W-:Y:S02]  /*7000*/  MOV R138, R4 ;  /* 0x00000004008a7202 */ /* 0x000fe40000000f00 */
[----:B------:R-:W-:-:S02]  /*7010*/  LOP3.LUT R34, R149, 0x380, RZ, 0xc0, !PT ;  /* 0x0000038095227812 */ /* 0x000fc400078ec0ff */
[-C--:B------:R-:W-:Y:S02]  /*7020*/  IADD3.X R25, RZ, R5.reuse, RZ, P0, !PT ;  /* 0x00000005ff197210 */ /* 0x080fe400007fe4ff */
[----:B------:R-:W-:Y:S02]  /*7030*/  IADD3.X R29, RZ, R5, RZ, P5, !PT ;  /* 0x00000005ff1d7210 */ /* 0x000fe40002ffe4ff */
[----:B------:R-:W-:Y:S02]  /*7040*/  SHF.R.U64 R12, R12, 0x3, RZ ;  /* 0x000000030c0c7819 */ /* 0x000fe400000012ff */
[----:B------:R-:W-:Y:S02]  /*7050*/  SHF.R.U64 R14, R14, 0x3, RZ ;  /* 0x000000030e0e7819 */ /* 0x000fe400000012ff */
[----:B------:R-:W-:Y:S02]  /*7060*/  F2FP.BF16.F32.PACK_AB R4, R124, R7 ;  /* 0x000000077c04723e */ /* 0x000fe400000010ff */
[----:B------:R-:W-:-:S02]  /*7070*/  SHF.R.U64 R24, R24, 0x3, RZ ;  /* 0x0000000318187819 */ /* 0x000fc400000012ff */
[----:B------:R-:W-:Y:S02]  /*7080*/  SHF.R.U64 R26, R26, 0x3, RZ ;  /* 0x000000031a1a7819 */ /* 0x000fe400000012ff */
[----:B------:R-:W-:Y:S02]  /*7090*/  F2FP.BF16.F32.PACK_AB R5, R137, R136 ;  /* 0x000000888905723e */ /* 0x000fe400000010ff */
[----:B------:R-:W-:Y:S01]  /*70a0*/  F2FP.BF16.F32.PACK_AB R7, R135, R28 ;  /* 0x0000001c8707723e */ /* 0x000fe200000010ff */
[----:B------:R-:W-:Y:S01]  /*70b0*/  BAR.SYNC.DEFER_BLOCKING 0x1, 0x100 ;  /* 0x0044000000007b1d */ /* 0x000fe20000010000 */
[----:B------:R-:W-:Y:S02]  /*70c0*/  SHF.R.U64 R30, R30, 0x3, RZ ;  /* 0x000000031e1e7819 */ /* 0x000fe400000012ff */
[----:B------:R-:W-:Y:S02]  /*70d0*/  SHF.R.U64 R40, R40, 0x3, RZ ;  /* 0x0000000328287819 */ /* 0x000fe400000012ff */
[----:B------:R-:W-:-:S02]  /*70e0*/  LOP3.LUT R8, R8, R41, RZ, 0x3c, !PT ;  /* 0x0000002908087212 */ /* 0x000fc400078e3cff */
[----:B------:R-:W-:Y:S02]  /*70f0*/  LOP3.LUT R10, R10, R51, RZ, 0x3c, !PT ;  /* 0x000000330a0a7212 */ /* 0x000fe400078e3cff */
[----:B------:R-:W-:Y:S02]  /*7100*/  SHF.R.U64 R32, R32, 0x3, RZ ;  /* 0x0000000320207819 */ /* 0x000fe400000012ff */
[----:B------:R-:W-:Y:S02]  /*7110*/  SHF.R.U64 R34, R34, 0x3, RZ ;  /* 0x0000000322227819 */ /* 0x000fe400000012ff */
[----:B------:R-:W-:Y:S02]  /*7120*/  LOP3.LUT R12, R12, R103, RZ, 0x3c, !PT ;  /* 0x000000670c0c7212 */ /* 0x000fe400078e3cff */
[----:B------:R-:W-:Y:S02]  /*7130*/  LOP3.LUT R14, R14, R139, RZ, 0x3c, !PT ;  /* 0x0000008b0e0e7212 */ /* 0x000fe400078e3cff */
[----:B------:R-:W-:-:S02]  /*7140*/  LOP3.LUT R38, R151, 0x380, RZ, 0xc0, !PT ;  /* 0x0000038097267812 */ /* 0x000fc400078ec0ff */
[----:B------:R-:W-:Y:S02]  /*7150*/  LOP3.LUT R24, R24, R141, RZ, 0x3c, !PT ;  /* 0x0000008d18187212 */ /* 0x000fe400078e3cff */
[----:B------:R-:W-:Y:S02]  /*7160*/  LOP3.LUT R26, R26, R143, RZ, 0x3c, !PT ;  /* 0x0000008f1a1a7212 */ /* 0x000fe400078e3cff */
[----:B------:R-:W-:Y:S01]  /*7170*/  LOP3.LUT R30, R30, R145, RZ, 0x3c, !PT ;  /* 0x000000911e1e7212 */ /* 0x000fe200078e3cff */
[----:B------:R0:W-:Y:S01]  /*7180*/  STSM.16.M88.4 [R138], R4 ;  /* 0x000000048a007844 */ /* 0x0001e20000000200 */
[----:B------:R-:W-:Y:S02]  /*7190*/  LOP3.LUT R28, R40, R153, RZ, 0x3c, !PT ;  /* 0x00000099281c7212 */ /* 0x000fe400078e3cff */
[----:B------:R-:W-:Y:S02]  /*71a0*/  LOP3.LUT R32, R32, R147, RZ, 0x3c, !PT ;  /* 0x0000009320207212 */ /* 0x000fe400078e3cff */
[----:B------:R-:W-:-:S02]  /*71b0*/  LOP3.LUT R34, R34, R149, RZ, 0x3c, !PT ;  /* 0x0000009522227212 */ /* 0x000fc400078e3cff */
[----:B------:R-:W-:Y:S02]  /*71c0*/  MOV R135, R8 ;  /* 0x0000000800877202 */ /* 0x000fe40000000f00 */
[----:B------:R-:W-:Y:S02]  /*71d0*/  MOV R124, R10 ;  /* 0x0000000a007c7202 */ /* 0x000fe40000000f00 */
[----:B------:R-:W-:Y:S02]  /*71e0*/  SHF.R.U64 R38, R38, 0x3, RZ ;  /* 0x0000000326267819 */ /* 0x000fe400000012ff */
[----:B------:R-:W-:Y:S02]  /*71f0*/  MOV R123, R12 ;  /* 0x0000000c007b7202 */ /* 0x000fe40000000f00 */
[----:B------:R-:W-:Y:S02]  /*7200*/  MOV R103, R14 ;  /* 0x0000000e00677202 */ /* 0x000fe40000000f00 */
[----:B0-----:R-:W-:-:S02]  /*7210*/  F2FP.BF16.F32.PACK_AB R4, R122, R21 ;  /* 0x000000157a04723e */ /* 0x001fc400000010ff */
[----:B------:R-:W-:Y:S02]  /*7220*/  F2FP.BF16.F32.PACK_AB R5, R133, R132 ;  /* 0x000000848505723e */ /* 0x000fe400000010ff */
[----:B------:R-:W-:Y:S02]  /*7230*/  F2FP.BF16.F32.PACK_AB R6, R120, R3 ;  /* 0x000000037806723e */ /* 0x000fe400000010ff */
[----:B------:R-:W-:Y:S02]  /*7240*/  F2FP.BF16.F32.PACK_AB R7, R134, R131 ;  /* 0x000000838607723e */ /* 0x000fe400000010ff */
[----:B------:R-:W-:Y:S02]  /*7250*/  F2FP.BF16.F32.PACK_AB R8, R121, R0 ;  /* 0x000000007908723e */ /* 0x000fe400000010ff */
[----:B------:R-:W-:Y:S01]  /*7260*/  F2FP.BF16.F32.PACK_AB R9, R130, R127 ;  /* 0x0000007f8209723e */ /* 0x000fe200000010ff */
[----:B------:R0:W-:Y:S01]  /*7270*/  STSM.16.M88.4 [R135], R4 ;  /* 0x0000000487007844 */ /* 0x0001e20000000200 */
[----:B------:R-:W-:-:S02]  /*7280*/  F2FP.BF16.F32.PACK_AB R10, R45, R44 ;  /* 0x0000002c2d0a723e */ /* 0x000fc400000010ff */
[----:B------:R-:W-:Y:S02]  /*7290*/  F2FP.BF16.F32.PACK_AB R11, R129, R126 ;  /* 0x0000007e810b723e */ /* 0x000fe400000010ff */
[----:B------:R-:W-:Y:S02]  /*72a0*/  MOV R102, R24 ;  /* 0x0000001800667202 */ /* 0x000fe40000000f00 */
[----:B------:R-:W-:Y:S01]  /*72b0*/  MOV R51, R26 ;  /* 0x0000001a00337202 */ /* 0x000fe20000000f00 */
[----:B------:R2:W-:Y:S01]  /*72c0*/  STSM.16.M88.4 [R124], R8 ;  /* 0x000000087c007844 */ /* 0x0005e20000000200 */
[----:B------:R-:W-:Y:S02]  /*72d0*/  F2FP.BF16.F32.PACK_AB R12, R49, R48 ;  /* 0x00000030310c723e */ /* 0x000fe400000010ff */
[----:B------:R-:W-:Y:S02]  /*72e0*/  F2FP.BF16.F32.PACK_AB R13, R128, R125 ;  /* 0x0000007d800d723e */ /* 0x000fe400000010ff */
[----:B------:R-:W-:-:S02]  /*72f0*/  F2FP.BF16.F32.PACK_AB R14, R53, R52 ;  /* 0x00000034350e723e */ /* 0x000fc400000010ff */
[----:B------:R-:W-:Y:S02]  /*7300*/  F2FP.BF16.F32.PACK_AB R15, R55, R54 ;  /* 0x00000036370f723e */ /* 0x000fe400000010ff */
[----:B------:R-:W-:Y:S02]  /*7310*/  MOV R42, R30 ;  /* 0x0000001e002a7202 */ /* 0x000fe40000000f00 */
[----:B------:R-:W-:Y:S01]  /*7320*/  F2FP.BF16.F32.PACK_AB R24, R57, R56 ;  /* 0x000000383918723e */ /* 0x000fe200000010ff */
[----:B------:R-:W-:Y:S01]  /*7330*/  STSM.16.M88.4 [R123], R12 ;  /* 0x0000000c7b007844 */ /* 0x000fe20000000200 */
[----:B------:R-:W-:Y:S02]  /*7340*/  F2FP.BF16.F32.PACK_AB R25, R59, R58 ;  /* 0x0000003a3b19723e */ /* 0x000fe400000010ff */
[----:B------:R-:W-:Y:S02]  /*7350*/  F2FP.BF16.F32.PACK_AB R26, R61, R60 ;  /* 0x0000003c3d1a723e */ /* 0x000fe400000010ff */
[----:B------:R-:W-:-:S02]  /*7360*/  F2FP.BF16.F32.PACK_AB R27, R63, R62 ;  /* 0x0000003e3f1b723e */ /* 0x000fc400000010ff */
[----:B------:R-:W-:Y:S02]  /*7370*/  MOV R3, R28 ;  /* 0x0000001c00037202 */ /* 0x000fe40000000f00 */
[----:B------:R-:W-:Y:S01]  /*7380*/  MOV R41, R32 ;  /* 0x0000002000297202 */ /* 0x000fe20000000f00 */
[----:B------:R-:W-:Y:S01]  /*7390*/  STSM.16.M88.4 [R103], R24 ;  /* 0x0000001867007844 */ /* 0x000fe20000000200 */
[----:B------:R-:W-:Y:S02]  /*73a0*/  MOV R40, R34 ;  /* 0x0000002200287202 */ /* 0x000fe40000000f00 */
[----:B------:R-:W-:Y:S02]  /*73b0*/  F2FP.BF16.F32.PACK_AB R28, R65, R64 ;  /* 0x00000040411c723e */ /* 0x000fe400000010ff */
[----:B------:R-:W-:Y:S02]  /*73c0*/  F2FP.BF16.F32.PACK_AB R29, R67, R66 ;  /* 0x00000042431d723e */ /* 0x000fe400000010ff */
[----:B------:R-:W-:-:S02]  /*73d0*/  F2FP.BF16.F32.PACK_AB R30, R69, R68 ;  /* 0x00000044451e723e */ /* 0x000fc400000010ff */
[----:B------:R-:W-:Y:S02]  /*73e0*/  F2FP.BF16.F32.PACK_AB R31, R71, R70 ;  /* 0x00000046471f723e */ /* 0x000fe400000010ff */
[----:B------:R-:W-:Y:S02]  /*73f0*/  LOP3.LUT R38, R38, R151, RZ, 0x3c, !PT ;  /* 0x0000009726267212 */ /* 0x000fe400078e3cff */
[----:B------:R-:W-:Y:S01]  /*7400*/  F2FP.BF16.F32.PACK_AB R32, R73, R72 ;  /* 0x000000484920723e */ /* 0x000fe200000010ff */
[----:B------:R-:W-:Y:S01]  /*7410*/  STSM.16.M88.4 [R102], R28 ;  /* 0x0000001c66007844 */ /* 0x000fe20000000200 */
[----:B------:R-:W-:Y:S02]  /*7420*/  F2FP.BF16.F32.PACK_AB R33, R75, R74 ;  /* 0x0000004a4b21723e */ /* 0x000fe400000010ff */
[----:B------:R-:W-:Y:S02]  /*7430*/  F2FP.BF16.F32.PACK_AB R34, R77, R76 ;  /* 0x0000004c4d22723e */ /* 0x000fe400000010ff */
[----:B------:R-:W-:-:S02]  /*7440*/  F2FP.BF16.F32.PACK_AB R35, R79, R78 ;  /* 0x0000004e4f23723e */ /* 0x000fc400000010ff */
[----:B0-----:R-:W-:Y:S02]  /*7450*/  F2FP.BF16.F32.PACK_AB R4, R81, R80 ;  /* 0x000000505104723e */ /* 0x001fe400000010ff */
[----:B------:R-:W-:Y:S01]  /*7460*/  F2FP.BF16.F32.PACK_AB R5, R83, R82 ;  /* 0x000000525305723e */ /* 0x000fe200000010ff */
[----:B------:R-:W-:Y:S01]  /*7470*/  STSM.16.M88.4 [R51], R32 ;  /* 0x0000002033007844 */ /* 0x000fe20000000200 */
[----:B------:R-:W-:Y:S02]  /*7480*/  F2FP.BF16.F32.PACK_AB R6, R85, R84 ;  /* 0x000000545506723e */ /* 0x000fe400000010ff */
[----:B------:R-:W-:Y:S02]  /*7490*/  F2FP.BF16.F32.PACK_AB R7, R87, R86 ;  /* 0x000000565707723e */ /* 0x000fe400000010ff */
[----:B--2---:R-:W-:Y:S02]  /*74a0*/  F2FP.BF16.F32.PACK_AB R8, R89, R88 ;  /* 0x000000585908723e */ /* 0x004fe400000010ff */
[----:B------:R-:W-:Y:S01]  /*74b0*/  F2FP.BF16.F32.PACK_AB R9, R91, R90 ;  /* 0x0000005a5b09723e */ /* 0x000fe200000010ff */
[----:B------:R0:W-:Y:S01]  /*74c0*/  STSM.16.M88.4 [R42], R4 ;  /* 0x000000042a007844 */ /* 0x0001e20000000200 */
[----:B------:R-:W-:-:S02]  /*74d0*/  F2FP.BF16.F32.PACK_AB R10, R93, R92 ;  /* 0x0000005c5d0a723e */ /* 0x000fc400000010ff */
[----:B------:R-:W-:Y:S02]  /*74e0*/  F2FP.BF16.F32.PACK_AB R11, R95, R94 ;  /* 0x0000005e5f0b723e */ /* 0x000fe400000010ff */
[----:B------:R-:W-:Y:S02]  /*74f0*/  MOV R38, R38 ;  /* 0x0000002600267202 */ /* 0x000fe40000000f00 */
[----:B------:R-:W-:Y:S01]  /*7500*/  PLOP3.LUT P0, PT, PT, PT, UP0, 0x80, 0x0 ;  /* 0x000000000000781c */ /* 0x000fe20003f0f008 */
[----:B------:R2:W-:Y:S04]  /*7510*/  STSM.16.M88.4 [R41], R8 ;  /* 0x0000000829007844 */ /* 0x0005e80000000200 */
[----:B------:R3:W-:Y:S04]  /*7520*/  STSM.16.M88.4 [R40], R96 ;  /* 0x0000006028007844 */ /* 0x0007e80000000200 */
[----:B------:R3:W-:Y:S01]  /*7530*/  STSM.16.M88.4 [R38], R104 ;  /* 0x0000006826007844 */ /* 0x0007e20000000200 */
[----:B0-----:R-:W-:-:S02]  /*7540*/  IMAD.U32 R4, RZ, RZ, UR4 ;  /* 0x00000004ff047e24 */ /* 0x001fc4000f8e00ff */
[----:B------:R-:W-:Y:S01]  /*7550*/  IMAD.U32 R5, RZ, RZ, UR7 ;  /* 0x00000007ff057e24 */ /* 0x000fe2000f8e00ff */
[----:B------:R3:W-:Y:S01]  /*7560*/  STSM.16.M88.4 [R3], R112 ;  /* 0x0000007003007844 */ /* 0x0007e20000000200 */
[----:B------:R-:W-:Y:S06]  /*7570*/  BAR.SYNC.DEFER_BLOCKING 0x1, 0x100 ;  /* 0x0044000000007b1d */ /* 0x000fec0000010000 */
[----:B------:R-:W4:Y:S01]  /*7580*/  @P0 LDG.E R0, desc[UR36][R4.64] ;  /* 0x0000002404000981 */ /* 0x000f22000c1e1900 */
[----:B------:R-:W-:Y:S01]  /*7590*/  UISETP.NE.U32.AND UP1, UPT, UR8, URZ, UPT ;  /* 0x0000003f0800728c */ /* 0x000fe2000bf25070 */
[----:B-1----:R-:W-:Y:S01]  /*75a0*/  ISETP.NE.AND P1, PT, R47, 0x1, PT ;  /* 0x000000012f00780c */ /* 0x002fe20003f25270 */
[----:B------:R-:W-:Y:S01]  /*75b0*/  ULDC UR7, c[0x0][0xa88] ;  /* 0x0002a20000077ab9 */ /* 0x000fe20000000800 */
[----:B------:R-:W-:Y:S01]  /*75c0*/  UMOV UR4, URZ ;  /* 0x0000003f00047c82 */ /* 0x000fe20008000000 */
[----:B------:R-:W-:Y:S01]  /*75d0*/  UISETP.NE.AND.EX UP1, UPT, UR9, URZ, UPT, UP1 ;  /* 0x0000003f0900728c */ /* 0x000fe2000bf25310 */
[----:B------:R-:W-:-:S05]  /*75e0*/  MOV R7, UR12 ;  /* 0x0000000c00077c02 */ /* 0x000fca0008000f00 */
[----:B------:R-:W-:-:S04]  /*75f0*/  PLOP3.LUT P2, PT, PT, PT, UP1, 0x80, 0x0 ;  /* 0x000000000000781c */ /* 0x000fc80003f4f018 */
[----:B------:R-:W0:Y:S01]  /*7600*/  @P1 LDC R6, c[0x0][0xbec] ;  /* 0x0002fb00ff061b82 */ /* 0x000e220000000800 */
[----:B------:R-:W-:-:S04]  /*7610*/  @UP1 UIADD3 UR8, UP2, UR10, UR8, URZ ;  /* 0x000000080a081290 */ /* 0x000fc8000ff5e03f */
[----:B------:R-:W-:Y:S02]  /*7620*/  @UP1 UIADD3.X UR9, UR11, UR9, URZ, UP2, !UPT ;  /* 0x000000090b091290 */ /* 0x000fe400097fe43f */
[----:B--2---:R-:W-:Y:S01]  /*7630*/  IMAD.U32 R10, RZ, RZ, UR8 ;  /* 0x00000008ff0a7e24 */ /* 0x004fe2000f8e00ff */
[----:B------:R-:W1:Y:S03]  /*7640*/  @P1 LDC R8, c[0x0][0xbf0] ;  /* 0x0002fc00ff081b82 */ /* 0x000e660000000800 */
[----:B------:R-:W-:Y:S01]  /*7650*/  IMAD.U32 R11, RZ, RZ, UR9 ;  /* 0x00000009ff0b7e24 */ /* 0x000fe2000f8e00ff */
[----:B----4-:R-:W-:Y:S01]  /*7660*/  @P0 R2UR UR4, R0 ;  /* 0x00000000000402ca */ /* 0x010fe200000e0000 */
[----:B------:R-:W-:-:S06]  /*7670*/  IMAD.U32 R0, RZ, RZ, UR7 ;  /* 0x00000007ff007e24 */ /* 0x000fcc000f8e00ff */
[----:B------:R3:W5:Y:S01]  /*7680*/  @P2 LDG.E R0, desc[UR36][R10.64] ;  /* 0x000000240a002981 */ /* 0x000762000c1e1900 */
[----:B01----:R-:W-:Y:S07]  /*7690*/  @P2 BRA `(.L_x_217) ;  /* 0x0000000000102947 */ /* 0x003fee0003800000 */
[----:B------:R-:W-:Y:S05]  /*76a0*/  @!P0 BRA `(.L_x_217) ;  /* 0x00000000000c8947 */ /* 0x000fea0003800000 */
[----:B---3--:R-:W2:Y:S04]  /*76b0*/  LDG.E R3, desc[UR36][R4.64] ;  /* 0x0000002404037981 */ /* 0x008ea8000c1e1900 */
[----:B-----5:R-:W2:Y:S02]  /*76c0*/  LDG.E R0, desc[UR36][R4.64+0x4] ;  /* 0x0000042404007981 */ /* 0x020ea4000c1e1900 */
[----:B--2---:R-:W-:-:S07]  /*76d0*/  IMAD.IADD R0, R0, 0x1, -R3 ;  /* 0x0000000100007824 */ /* 0x004fce00078e0a03 */
.L_x_217:
[----:B------:R-:W-:Y:S01]  /*76e0*/  R2UR UR15, R192 ;  /* 0x00000000c00f72ca */ /* 0x000fe200000e0000 */
[----:B------:R-:W-:Y:S01]  /*76f0*/  USHF.R.S32.HI UR14, URZ, 0x1f, UR61 ;  /* 0x0000001f3f0e7899 */ /* 0x000fe2000801143d */
[----:B------:R-:W-:Y:S01]  /*7700*/  IMAD R5, R7, 0x80, R198 ;  /* 0x0000008007057824 */ /* 0x000fe200078e02c6 */
[----:B------:R-:W-:Y:S01]  /*7710*/  ULDC.64 UR12, c[0x0][0xb90] ;  /* 0x0002e400000c7ab9 */ /* 0x000fe20000000a00 */
[----:B------:R-:W-:Y:S01]  /*7720*/  USHF.R.S32.HI UR11, URZ, 0x1f, UR4 ;  /* 0x0000001f3f0b7899 */ /* 0x000fe20008011404 */
[----:B------:R-:W-:Y:S01]  /*7730*/  R2UR UR16, R22 ;  /* 0x00000000161072ca */ /* 0x000fe200000e0000 */
[----:B------:R-:W-:Y:S01]  /*7740*/  UIMAD UR7, UR14, UR12, URZ ;  /* 0x0000000c0e0772a4 */ /* 0x000fe2000f8e023f */
[----:B---3--:R-:W-:Y:S01]  /*7750*/  @P1 IMAD.HI.U32 R3, R5, R6, RZ ;  /* 0x0000000605031227 */ /* 0x008fe200078e00ff */
[----:B------:R-:W-:Y:S01]  /*7760*/  UMOV UR10, UR4 ;  /* 0x00000004000a7c82 */ /* 0x000fe20008000000 */
[----:B------:R-:W-:Y:S02]  /*7770*/  USEL UR60, UR60, URZ, !UP0 ;  /* 0x0000003f3c3c7287 */ /* 0x000fe4000c000000 */
[----:B------:R-:W-:Y:S01]  /*7780*/  UIMAD.WIDE.U32 UR8, UR61, UR12, UR10 ;  /* 0x0000000c3d0872a5 */ /* 0x000fe2000f8e000a */
[----:B------:R-:W-:Y:S01]  /*7790*/  IMAD.MOV.U32 R4, RZ, RZ, R5 ;  /* 0x000000ffff047224 */ /* 0x000fe200078e0005 */
[----:B------:R-:W-:Y:S01]  /*77a0*/  UIMAD UR7, UR61, UR13, UR7 ;  /* 0x0000000d3d0772a4 */ /* 0x000fe2000f8e0207 */
[----:B------:R-:W-:Y:S01]  /*77b0*/  @P1 SHF.R.U32.HI R4, RZ, R8, R3 ;  /* 0x00000008ff041219 */ /* 0x000fe20000011603 */
[----:B------:R-:W-:Y:S01]  /*77c0*/  USEL UR15, UR15, URZ, !UP0 ;  /* 0x0000003f0f0f7287 */ /* 0x000fe2000c000000 */
[----:B------:R-:W-:Y:S01]  /*77d0*/  IMAD R3, R23, 0x40, R16 ;  /* 0x0000004017037824 */ /* 0x000fe200078e0210 */
[----:B------:R-:W-:Y:S01]  /*77e0*/  ULDC.64 UR12, c[0x0][0xb98] ;  /* 0x0002e600000c7ab9 */ /* 0x000fe20000000a00 */
[----:B------:R-:W-:Y:S01]  /*77f0*/  UIADD3 UR9, UR9, UR7, URZ ;  /* 0x0000000709097290 */ /* 0x000fe2000fffe03f */
[----:B------:R-:W-:Y:S01]  /*7800*/  IMAD.MOV R6, RZ, RZ, -R4 ;  /* 0x000000ffff067224 */ /* 0x000fe200078e0a04 */
[----:B------:R-:W-:Y:S01]  /*7810*/  UIMAD UR7, UR15, UR12, URZ ;  /* 0x0000000c0f0772a4 */ /* 0x000fe2000f8e023f */
[----:B------:R-:W-:Y:S01]  /*7820*/  IMAD.WIDE R36, R3, 0x2, R36 ;  /* 0x0000000203247825 */ /* 0x000fe200078e0224 */
[----:B------:R-:W-:-:S02]  /*7830*/  UIMAD.WIDE.U32 UR8, UR60, UR12, UR8 ;  /* 0x0000000c3c0872a5 */ /* 0x000fc4000f8e0008 */
[----:B------:R-:W-:Y:S01]  /*7840*/  UIMAD UR7, UR60, UR13, UR7 ;  /* 0x0000000d3c0772a4 */ /* 0x000fe2000f8e0207 */
[----:B------:R-:W-:Y:S01]  /*7850*/  IMAD R3, R47, R6, R5 ;  /* 0x000000062f037224 */ /* 0x000fe200078e0205 */
[----:B------:R-:W-:Y:S01]  /*7860*/  SHF.R.S32.HI R5, RZ, 0x1f, R4 ;  /* 0x0000001fff057819 */ /* 0x000fe20000011404 */
[----:B-----5:R-:W-:Y:S01]  /*7870*/  IMAD R69, R0, R47, RZ ;  /* 0x0000002f00457224 */ /* 0x020fe200078e02ff */
[----:B------:R-:W-:Y:S01]  /*7880*/  IADD3 R4, P0, R4, UR8, RZ ;  /* 0x0000000804047c10 */ /* 0x000fe2000ff1e0ff */
[----:B------:R-:W-:Y:S01]  /*7890*/  ULDC.64 UR12, c[0x0][0xaa0] ;  /* 0x0002a800000c7ab9 */ /* 0x000fe20000000a00 */
[----:B------:R-:W-:Y:S02]  /*78a0*/  MOV R6, UR7 ;  /* 0x0000000700067c02 */ /* 0x000fe40008000f00 */
[----:B------:R-:W-:Y:S02]  /*78b0*/  IADD3 R9, P6, R36, 0x2000, RZ ;  /* 0x0000200024097810 */ /* 0x000fe40007fde0ff */
[----:B------:R-:W-:Y:S01]  /*78c0*/  IADD3.X R5, R5, UR9, R6, P0, !PT ;  /* 0x0000000905057c10 */ /* 0x000fe200087fe406 */
[----:B------:R-:W-:Y:S01]  /*78d0*/  ULDC.64 UR8, c[0x0][0xb88] ;  /* 0x0002e20000087ab9 */ /* 0x000fe20000000a00 */
[----:B------:R-:W-:-:S02]  /*78e0*/  LOP3.LUT R8, R9, 0x380, RZ, 0xc0, !PT ;  /* 0x0000038009087812 */ /* 0x000fc400078ec0ff */
[----:B------:R-:W-:Y:S01]  /*78f0*/  SHF.R.S32.HI R6, RZ, 0x1f, R3 ;  /* 0x0000001fff067819 */ /* 0x000fe20000011403 */
[----:B------:R-:W-:Y:S01]  /*7900*/  IMAD.WIDE.U32 R4, R3, UR8, R4 ;  /* 0x0000000803047c25 */ /* 0x000fe2000f8e0004 */
[----:B------:R-:W-:Y:S02]  /*7910*/  SHF.R.U64 R8, R8, 0x3, RZ ;  /* 0x0000000308087819 */ /* 0x000fe400000012ff */
[----:B------:R-:W-:Y:S01]  /*7920*/  IADD3 R13, P2, R36, 0x1000, RZ ;  /* 0x00001000240d7810 */ /* 0x000fe20007f5e0ff */
[----:B------:R-:W-:Y:S01]  /*7930*/  IMAD R10, R6, UR8, RZ ;  /* 0x00000008060a7c24 */ /* 0x000fe2000f8e02ff */
[----:B------:R-:W-:Y:S02]  /*7940*/  LOP3.LUT R8, R8, R9, RZ, 0x3c, !PT ;  /* 0x0000000908087212 */ /* 0x000fe400078e3cff */
[----:B------:R-:W-:Y:S01]  /*7950*/  LOP3.LUT R12, R13, 0x380, RZ, 0xc0, !PT ;  /* 0x000003800d0c7812 */ /* 0x000fe200078ec0ff */
[----:B------:R-:W-:Y:S01]  /*7960*/  IMAD R9, R3, UR9, R10 ;  /* 0x0000000903097c24 */ /* 0x000fe2000f8e020a */
[----:B------:R-:W-:Y:S01]  /*7970*/  ULDC.64 UR8, c[0x0][0xb50] ;  /* 0x0002d40000087ab9 */ /* 0x000fe20000000a00 */
[----:B------:R-:W-:-:S02]  /*7980*/  IADD3 R39, P0, R36, 0x5000, RZ ;  /* 0x0000500024277810 */ /* 0x000fc40007f1e0ff */
[----:B------:R-:W-:Y:S01]  /*7990*/  IMAD.IADD R3, R5, 0x1, R9 ;  /* 0x0000000105037824 */ /* 0x000fe200078e0209 */
[----:B------:R-:W-:Y:S01]  /*79a0*/  SHF.R.U64 R12, R12, 0x3, RZ ;  /* 0x000000030c0c7819 */ /* 0x000fe200000012ff */
[----:B------:R-:W-:Y:S01]  /*79b0*/  UIMAD UR7, UR11, UR12, URZ ;  /* 0x0000000c0b0772a4 */ /* 0x000fe2000f8e023f */
[----:B------:R-:W-:Y:S01]  /*79c0*/  LEA R10, P3, R4, UR8, 0x2 ;  /* 0x00000008040a7c11 */ /* 0x000fe2000f8610ff */
[--C-:B------:R-:W-:Y:S01]  /*79d0*/  IMAD.X R9, RZ, RZ, R37.reuse, P6 ;  /* 0x000000ffff097224 */ /* 0x100fe200030e0625 */
[----:B------:R-:W-:Y:S01]  /*79e0*/  LOP3.LUT R12, R12, R13, RZ, 0x3c, !PT ;  /* 0x0000000d0c0c7212 */ /* 0x000fe200078e3cff */
[----:B------:R-:W-:Y:S01]  /*79f0*/  IMAD.X R13, RZ, RZ, R37, P2 ;  /* 0x000000ffff0d7224 */ /* 0x000fe200010e0625 */
[----:B------:R-:W-:Y:S01]  /*7a00*/  LEA.HI.X R4, R4, UR9, R3, 0x2, P3 ;  /* 0x0000000904047c11 */ /* 0x000fe200098f1403 */
[----:B------:R-:W-:Y:S01]  /*7a10*/  SHFL.IDX PT, R40, R10, RZ, 0x1c1f ;  /* 0x001c1fff0a287589 */ /* 0x000fe200000e0000 */
[----:B------:R-:W-:Y:S01]  /*7a20*/  LOP3.LUT R38, R39, 0x380, RZ, 0xc0, !PT ;  /* 0x0000038027267812 */ /* 0x000fe200078ec0ff */
[----:B------:R-:W-:Y:S01]  /*7a30*/  ULDC.64 UR10, c[0x0][0xae8] ;  /* 0x0002ba00000a7ab9 */ /* 0x000fe20000000a00 */
[----:B------:R-:W-:Y:S01]  /*7a40*/  IADD3 R25, P2, R36, 0x7000, RZ ;  /* 0x0000700024197810 */ /* 0x000fe20007f5e0ff */
[----:B------:R-:W0:Y:S01]  /*7a50*/  SHFL.IDX PT, R41, R4, RZ, 0x1c1f ;  /* 0x001c1fff04297589 */ /* 0x000e2200000e0000 */
[----:B------:R-:W-:-:S02]  /*7a60*/  SHF.R.U64 R38, R38, 0x3, RZ ;  /* 0x0000000326267819 */ /* 0x000fc400000012ff */
[----:B------:R-:W-:Y:S01]  /*7a70*/  LOP3.LUT R24, R25, 0x380, RZ, 0xc0, !PT ;  /* 0x0000038019187812 */ /* 0x000fe200078ec0ff */
[----:B------:R-:W-:Y:S01]  /*7a80*/  SHFL.IDX PT, R44, R10, 0x1, 0x1c1f ;  /* 0x003c1f000a2c7f89 */ /* 0x000fe200000e0000 */
[----:B------:R-:W-:Y:S02]  /*7a90*/  MOV R3, UR16 ;  /* 0x0000001000037c02 */ /* 0x000fe40008000f00 */
[----:B------:R-:W-:Y:S01]  /*7aa0*/  LOP3.LUT R38, R38, R39, RZ, 0x3c, !PT ;  /* 0x0000002726267212 */ /* 0x000fe200078e3cff */
[--C-:B------:R-:W-:Y:S01]  /*7ab0*/  IMAD.X R39, RZ, RZ, R37.reuse, P0 ;  /* 0x000000ffff277224 */ /* 0x100fe200000e0625 */
[----:B------:R-:W-:Y:S01]  /*7ac0*/  SHF.R.U64 R24, R24, 0x3, RZ ;  /* 0x0000000318187819 */ /* 0x000fe200000012ff */
[----:B------:R-:W-:Y:S01]  /*7ad0*/  IMAD R14, R3, 0x80, R196 ;  /* 0x00000080030e7824 */ /* 0x000fe200078e02c4 */
[----:B------:R-:W-:Y:S01]  /*7ae0*/  LOP3.LUT P0, RZ, R194, 0x3, RZ, 0xc0, !PT ;  /* 0x00000003c2ff7812 */ /* 0x000fe2000780c0ff */
[----:B------:R-:W1:Y:S01]  /*7af0*/  SHFL.IDX PT, R45, R4, 0x1, 0x1c1f ;  /* 0x003c1f00042d7f89 */ /* 0x000e6200000e0000 */
[----:B------:R-:W-:Y:S01]  /*7b00*/  IADD3 R33, P3, R36, 0x6000, RZ ;  /* 0x0000600024217810 */ /* 0x000fe20007f7e0ff */
[----:B------:R-:W-:Y:S01]  /*7b10*/  VIADD R3, R14, 0x8 ;  /* 0x000000080e037836 */ /* 0x000fe20000000000 */
[----:B------:R-:W-:Y:S01]  /*7b20*/  LOP3.LUT R24, R24, R25, RZ, 0x3c, !PT ;  /* 0x0000001918187212 */ /* 0x000fe200078e3cff */
[----:B------:R-:W-:Y:S01]  /*7b30*/  IMAD.X R25, RZ, RZ, R37, P2 ;  /* 0x000000ffff197224 */ /* 0x000fe200010e0625 */
[----:B------:R-:W-:-:S02]  /*7b40*/  ISETP.GE.OR P2, PT, R14, R69, P0 ;  /* 0x000000450e00720c */ /* 0x000fc40000746670 */
[----:B------:R-:W-:Y:S02]  /*7b50*/  LOP3.LUT R32, R33, 0x380, RZ, 0xc0, !PT ;  /* 0x0000038021207812 */ /* 0x000fe400078ec0ff */
[----:B------:R-:W-:Y:S02]  /*7b60*/  ISETP.GE.OR P0, PT, R3, R69, P0 ;  /* 0x000000450300720c */ /* 0x000fe40000706670 */
[----:B------:R-:W-:Y:S01]  /*7b70*/  SHF.R.U64 R32, R32, 0x3, RZ ;  /* 0x0000000320207819 */ /* 0x000fe200000012ff */
[----:B------:R-:W2:Y:S01]  /*7b80*/  @P1 LDC R3, c[0x0][0xbec] ;  /* 0x0002fb00ff031b82 */ /* 0x000ea20000000800 */
[----:B------:R-:W-:Y:S02]  /*7b90*/  IADD3 R7, P5, R36, 0x3000, RZ ;  /* 0x0000300024077810 */ /* 0x000fe40007fbe0ff */
[----:B------:R-:W-:Y:S01]  /*7ba0*/  LOP3.LUT R32, R32, R33, RZ, 0x3c, !PT ;  /* 0x0000002120207212 */ /* 0x000fe200078e3cff */
[----:B------:R-:W-:Y:S01]  /*7bb0*/  IMAD.X R33, RZ, RZ, R37, P3 ;  /* 0x000000ffff217224 */ /* 0x000fe200018e0625 */
[C---:B------:R-:W-:Y:S01]  /*7bc0*/  IADD3 R5, P3, R36.reuse, 0xb000, RZ ;  /* 0x0000b00024057810 */ /* 0x040fe20007f7e0ff */
[----:B0-----:R0:W-:Y:S01]  /*7bd0*/  @!P2 ST.E desc[UR36][R40.64], R2 ;  /* 0x000000022800a985 */ /* 0x0011e2000c101924 */
[----:B------:R-:W-:-:S02]  /*7be0*/  IADD3 R53, P4, R36, 0x4000, RZ ;  /* 0x0000400024357810 */ /* 0x000fc40007f9e0ff */
[----:B------:R-:W-:Y:S01]  /*7bf0*/  LOP3.LUT R0, R5, 0x380, RZ, 0xc0, !PT ;  /* 0x0000038005007812 */ /* 0x000fe200078ec0ff */
[----:B------:R-:W-:Y:S01]  /*7c00*/  UIMAD.WIDE.U32 UR8, UR4, UR12, URZ ;  /* 0x0000000c040872a5 */ /* 0x000fe2000f8e003f */
[----:B------:R-:W-:Y:S01]  /*7c10*/  LOP3.LUT R6, R7, 0x380, RZ, 0xc0, !PT ;  /* 0x0000038007067812 */ /* 0x000fe200078ec0ff */
[----:B------:R-:W-:Y:S01]  /*7c20*/  UIMAD UR7, UR4, UR13, UR7 ;  /* 0x0000000d040772a4 */ /* 0x000fe2000f8e0207 */
[----:B------:R-:W-:Y:S01]  /*7c30*/  SHF.R.U64 R0, R0, 0x3, RZ ;  /* 0x0000000300007819 */ /* 0x000fe200000012ff */
[----:B-1----:R1:W-:Y:S01]  /*7c40*/  @!P0 ST.E desc[UR36][R44.64], R20 ;  /* 0x000000142c008985 */ /* 0x0023e2000c101924 */
[----:B------:R-:W-:Y:S01]  /*7c50*/  LOP3.LUT R52, R53, 0x380, RZ, 0xc0, !PT ;  /* 0x0000038035347812 */ /* 0x000fe200078ec0ff */
[----:B------:R-:W-:Y:S01]  /*7c60*/  IMAD.X R49, RZ, RZ, R37, P3 ;  /* 0x000000ffff317224 */ /* 0x000fe200018e0625 */
[----:B------:R-:W-:Y:S01]  /*7c70*/  LOP3.LUT R48, R0, R5, RZ, 0x3c, !PT ;  /* 0x0000000500307212 */ /* 0x000fe200078e3cff */
[----:B0-----:R-:W0:Y:S01]  /*7c80*/  @P1 LDC R41, c[0x0][0xbf0] ;  /* 0x0002fc00ff291b82 */ /* 0x001e220000000800 */
[----:B------:R-:W-:Y:S01]  /*7c90*/  MOV R21, UR16 ;  /* 0x0000001000157c02 */ /* 0x000fe20008000f00 */
[----:B------:R-:W-:Y:S01]  /*7ca0*/  IMAD R0, R19, 0x20, R23 ;  /* 0x0000002013007824 */ /* 0x000fe200078e0217 */
[----:B------:R-:W-:Y:S01]  /*7cb0*/  SHF.R.U64 R6, R6, 0x3, RZ ;  /* 0x0000000306067819 */ /* 0x000fe200000012ff */
[----:B------:R-:W-:Y:S01]  /*7cc0*/  UIADD3 UR9, UR9, UR7, URZ ;  /* 0x0000000709097290 */ /* 0x000fe2000fffe03f */
[----:B------:R-:W-:Y:S01]  /*7cd0*/  SHF.R.U64 R52, R52, 0x3, RZ ;  /* 0x0000000334347819 */ /* 0x000fe200000012ff */
[----:B------:R-:W-:Y:S01]  /*7ce0*/  UIMAD UR4, UR14, UR10, URZ ;  /* 0x0000000a0e0472a4 */ /* 0x000fe2000f8e023f */
[----:B------:R-:W-:Y:S01]  /*7cf0*/  LOP3.LUT R6, R6, R7, RZ, 0x3c, !PT ;  /* 0x0000000706067212 */ /* 0x000fe200078e3cff */
[----:B------:R-:W-:Y:S01]  /*7d00*/  IMAD R22, R21, 0x80, R0 ;  /* 0x0000008015167824 */ /* 0x000fe200078e0200 */
[----:B------:R-:W-:Y:S01]  /*7d10*/  LOP3.LUT R52, R52, R53, RZ, 0x3c, !PT ;  /* 0x0000003534347212 */ /* 0x000fe200078e3cff */
[--C-:B------:R-:W-:Y:S01]  /*7d20*/  IMAD.X R7, RZ, RZ, R37.reuse, P5 ;  /* 0x000000ffff077224 */ /* 0x100fe200028e0625 */
[----:B------:R-:W-:Y:S01]  /*7d30*/  UIMAD UR4, UR61, UR11, UR4 ;  /* 0x0000000b3d0472a4 */ /* 0x000fe2000f8e0204 */
[----:B------:R-:W-:Y:S01]  /*7d40*/  IMAD.X R53, RZ, RZ, R37, P4 ;  /* 0x000000ffff357224 */ /* 0x000fe200020e0625 */
[----:B------:R-:W-:Y:S01]  /*7d50*/  UIMAD.WIDE.U32 UR8, UR61, UR10, UR8 ;  /* 0x0000000a3d0872a5 */ /* 0x000fe2000f8e0008 */
[C---:B------:R-:W-:Y:S01]  /*7d60*/  IADD3 R65, P6, R36.reuse, 0x8000, RZ ;  /* 0x0000800024417810 */ /* 0x040fe20007fde0ff */
[----:B------:R-:W5:Y:S01]  /*7d70*/  LD.E.128 R12, desc[UR36][R12.64] ;  /* 0x000000240c0c7980 */ /* 0x000f62000c101d00 */
[C---:B------:R-:W-:Y:S01]  /*7d80*/  IADD3 R61, P5, R36.reuse, 0x9000, RZ ;  /* 0x00009000243d7810 */ /* 0x040fe20007fbe0ff */
[----:B------:R-:W-:Y:S01]  /*7d90*/  ULDC.64 UR10, c[0x0][0xaf0] ;  /* 0x0002bc00000a7ab9 */ /* 0x000fe20000000a00 */
[----:B------:R-:W-:Y:S01]  /*7da0*/  IADD3 R57, P4, R36, 0xa000, RZ ;  /* 0x0000a00024397810 */ /* 0x000fe20007f9e0ff */
[----:B--2---:R-:W-:Y:S01]  /*7db0*/  @P1 IMAD.HI.U32 R0, R22, R3, RZ ;  /* 0x0000000316001227 */ /* 0x004fe200078e00ff */
[----:B------:R-:W-:Y:S01]  /*7dc0*/  UIADD3 UR9, UR9, UR4, URZ ;  /* 0x0000000409097290 */ /* 0x000fe2000fffe03f */
[----:B------:R-:W-:Y:S01]  /*7dd0*/  LOP3.LUT R64, R65, 0x380, RZ, 0xc0, !PT ;  /* 0x0000038041407812 */ /* 0x000fe200078ec0ff */
[----:B------:R-:W-:Y:S01]  /*7de0*/  UIMAD UR4, UR15, UR10, URZ ;  /* 0x0000000a0f0472a4 */ /* 0x000fe2000f8e023f */
[----:B------:R-:W-:-:S02]  /*7df0*/  LOP3.LUT R60, R61, 0x380, RZ, 0xc0, !PT ;  /* 0x000003803d3c7812 */ /* 0x000fc400078ec0ff */
[----:B------:R-:W-:Y:S01]  /*7e00*/  LOP3.LUT R29, R36, 0x380, RZ, 0xc0, !PT ;  /* 0x00000380241d7812 */ /* 0x000fe200078ec0ff */
[----:B------:R-:W-:Y:S01]  /*7e10*/  IMAD.MOV.U32 R21, RZ, RZ, R22 ;  /* 0x000000ffff157224 */ /* 0x000fe200078e0016 */
[----:B------:R-:W-:Y:S01]  /*7e20*/  LOP3.LUT R56, R57, 0x380, RZ, 0xc0, !PT ;  /* 0x0000038039387812 */ /* 0x000fe200078ec0ff */
[----:B------:R-:W-:Y:S01]  /*7e30*/  UIMAD.WIDE.U32 UR8, UR60, UR10, UR8 ;  /* 0x0000000a3c0872a5 */ /* 0x000fe2000f8e0008 */
[----:B0-----:R-:W-:Y:S01]  /*7e40*/  @P1 SHF.R.U32.HI R21, RZ, R41, R0 ;  /* 0x00000029ff151219 */ /* 0x001fe20000011600 */
[----:B------:R-:W-:Y:S01]  /*7e50*/  UIMAD UR4, UR60, UR11, UR4 ;  /* 0x0000000b3c0472a4 */ /* 0x000fe2000f8e0204 */
[----:B------:R-:W-:Y:S01]  /*7e60*/  SHF.R.U64 R64, R64, 0x3, RZ ;  /* 0x0000000340407819 */ /* 0x000fe200000012ff */
[----:B------:R-:W5:Y:S01]  /*7e70*/  LD.E.128 R8, desc[UR36][R8.64] ;  /* 0x0000002408087980 */ /* 0x000f62000c101d00 */
[----:B------:R-:W-:Y:S02]  /*7e80*/  SHF.R.U64 R60, R60, 0x3, RZ ;  /* 0x000000033c3c7819 */ /* 0x000fe400000012ff */
[----:B------:R-:W-:Y:S01]  /*7e90*/  SHF.R.U64 R56, R56, 0x3, RZ ;  /* 0x0000000338387819 */ /* 0x000fe200000012ff */
[----:B------:R-:W5:Y:S01]  /*7ea0*/  LD.E.128 R4, desc[UR36][R6.64] ;  /* 0x0000002406047980 */ /* 0x000f62000c101d00 */
[----:B------:R-:W-:Y:S01]  /*7eb0*/  SHF.R.U64 R29, R29, 0x3, RZ ;  /* 0x000000031d1d7819 */ /* 0x000fe200000012ff */
[----:B------:R-:W-:Y:S01]  /*7ec0*/  UIADD3 UR4, UR9, UR4, URZ ;  /* 0x0000000409047290 */ /* 0x000fe2000fffe03f */
[----:B------:R-:W-:Y:S01]  /*7ed0*/  SHF.R.S32.HI R0, RZ, 0x1f, R21 ;  /* 0x0000001fff007819 */ /* 0x000fe20000011415 */
[----:B------:R-:W5:Y:S01]  /*7ee0*/  LD.E.128 R52, desc[UR36][R52.64] ;  /* 0x0000002434347980 */ /* 0x000f62000c101d00 */
[----:B-1----:R-:W-:Y:S01]  /*7ef0*/  IADD3 R20, -R21, RZ, RZ ;  /* 0x000000ff15147210 */ /* 0x002fe20007ffe1ff */
[----:B------:R-:W-:Y:S01]  /*7f00*/  IMAD.U32 R2, RZ, RZ, UR8 ;  /* 0x00000008ff027e24 */ /* 0x000fe2000f8e00ff */
[----:B------:R-:W-:Y:S01]  /*7f10*/  LOP3.LUT R64, R64, R65, RZ, 0x3c, !PT ;  /* 0x0000004140407212 */ /* 0x000fe200078e3cff */
[----:B------:R-:W-:Y:S01]  /*7f20*/  IMAD.U32 R3, RZ, RZ, UR9 ;  /* 0x00000009ff037e24 */ /* 0x000fe2000f8e00ff */
[----:B------:R-:W-:Y:S01]  /*7f30*/  LOP3.LUT R60, R60, R61, RZ, 0x3c, !PT ;  /* 0x0000003d3c3c7212 */ /* 0x000fe200078e3cff */
[--C-:B------:R-:W-:Y:S01]  /*7f40*/  IMAD.X R61, RZ, RZ, R37.reuse, P5 ;  /* 0x000000ffff3d7224 */ /* 0x100fe200028e0625 */
[----:B------:R-:W-:Y:S01]  /*7f50*/  LOP3.LUT R56, R56, R57, RZ, 0x3c, !PT ;  /* 0x0000003938387212 */ /* 0x000fe200078e3cff */
[--C-:B------:R-:W-:Y:S01]  /*7f60*/  IMAD.X R57, RZ, RZ, R37.reuse, P4 ;  /* 0x000000ffff397224 */ /* 0x100fe200020e0625 */
[----:B------:R-:W-:Y:S01]  /*7f70*/  LOP3.LUT R28, R29, R36, RZ, 0x3c, !PT ;  /* 0x000000241d1c7212 */ /* 0x000fe200078e3cff */
[----:B------:R-:W-:Y:S01]  /*7f80*/  IMAD.MOV.U32 R29, RZ, RZ, R37 ;  /* 0x000000ffff1d7224 */ /* 0x000fe200078e0025 */
[----:B------:R-:W-:Y:S01]  /*7f90*/  IADD3.X R65, RZ, R37, RZ, P6, !PT ;  /* 0x00000025ff417210 */ /* 0x000fe200037fe4ff */
[----:B------:R-:W-:Y:S01]  /*7fa0*/  ULDC.64 UR8, c[0x0][0xae0] ;  /* 0x0002b80000087ab9 */ /* 0x000fe20000000a00 */
[----:B------:R-:W-:Y:S01]  /*7fb0*/  IMAD R41, R47, R20, R22 ;  /* 0x000000142f297224 */ /* 0x000fe200078e0216 */
[----:B------:R-:W5:Y:S01]  /*7fc0*/  LD.E.128 R36, desc[UR36][R38.64] ;  /* 0x0000002426247980 */ /* 0x000f62000c101d00 */
[----:B------:R-:W-:-:S02]  /*7fd0*/  IMAD R0, R0, UR8, RZ ;  /* 0x0000000800007c24 */ /* 0x000fc4000f8e02ff */
[----:B------:R-:W-:Y:S01]  /*7fe0*/  IMAD.U32 R3, RZ, RZ, UR4 ;  /* 0x00000004ff037e24 */ /* 0x000fe2000f8e00ff */
[----:B------:R-:W5:Y:S01]  /*7ff0*/  LD.E.128 R28, desc[UR36][R28.64] ;  /* 0x000000241c1c7980 */ /* 0x000f62000c101d00 */
[C---:B------:R-:W-:Y:S01]  /*8000*/  IMAD R45, R21.reuse, UR9, R0 ;  /* 0x00000009152d7c24 */ /* 0x040fe2000f8e0200 */
[----:B------:R-:W-:Y:S02]  /*8010*/  SHF.R.S32.HI R0, RZ, 0x1f, R41 ;  /* 0x0000001fff007819 */ /* 0x000fe40000011429 */
[----:B------:R-:W5:Y:S01]  /*8020*/  LD.E.128 R32, desc[UR36][R32.64] ;  /* 0x0000002420207980 */ /* 0x000f62000c101d00 */
[----:B------:R-:W-:Y:S01]  /*8030*/  IMAD.WIDE.U32 R2, R21, UR8, R2 ;  /* 0x0000000815027c25 */ /* 0x000fe2000f8e0002 */
[----:B------:R-:W-:Y:S02]  /*8040*/  ULDC.64 UR8, c[0x0][0xad8] ;  /* 0x0002b60000087ab9 */ /* 0x000fe40000000a00 */
[----:B------:R-:W5:Y:S04]  /*8050*/  LD.E.128 R24, desc[UR36][R24.64] ;  /* 0x0000002418187980 */ /* 0x000f68000c101d00 */
[----:B------:R-:W5:Y:S04]  /*8060*/  LD.E.128 R64, desc[UR36][R64.64] ;  /* 0x0000002440407980 */ /* 0x000f68000c101d00 */
[----:B------:R-:W5:Y:S04]  /*8070*/  LD.E.128 R60, desc[UR36][R60.64] ;  /* 0x000000243c3c7980 */ /* 0x000f68000c101d00 */
[----:B------:R-:W5:Y:S04]  /*8080*/  LD.E.128 R56, desc[UR36][R56.64] ;  /* 0x0000002438387980 */ /* 0x000f68000c101d00 */
[----:B------:R-:W5:Y:S01]  /*8090*/  LD.E.128 R48, desc[UR36][R48.64] ;  /* 0x0000002430307980 */ /* 0x000f62000c101d00 */
[----:B------:R-:W-:Y:S01]  /*80a0*/  IMAD.U32 R44, RZ, RZ, UR16 ;  /* 0x00000010ff2c7e24 */ /* 0x000fe2000f8e00ff */
[----:B------:R-:W-:Y:S01]  /*80b0*/  @!PT LDS RZ, [RZ] ;  /* 0x00000000fffff984 */ /* 0x000fe20000000800 */
[----:B------:R-:W-:Y:S01]  /*80c0*/  @!PT LDS RZ, [RZ] ;  /* 0x00000000fffff984 */ /* 0x000fe20000000800 */
[----:B------:R-:W-:Y:S01]  /*80d0*/  @!PT LDS RZ, [RZ] ;  /* 0x00000000fffff984 */ /* 0x000fe20000000800 */
[----:B------:R-:W-:Y:S01]  /*80e0*/  @!PT LDS RZ, [RZ] ;  /* 0x00000000fffff984 */ /* 0x000fe20000000800 */
[----:B------:R0:W-:Y:S06]  /*80f0*/  MEMBAR.ALL.CTA ;  /* 0x0000000000007992 */ /* 0x0001ec0000008000 */
[----:B0-----:R-:W0:Y:S01]  /*8100*/  FENCE.VIEW.ASYNC.S ;  /* 0x00000000000073c6 */ /* 0x001e220000000000 */
[----:B------:R-:W-:-:S02]  /*8110*/  IMAD.IADD R3, R3, 0x1, R45 ;  /* 0x0000000103037824 */ /* 0x000fc400078e022d */
[----:B------:R-:W-:Y:S02]  /*8120*/  IMAD R20, R0, UR8, RZ ;  /* 0x0000000800147c24 */ /* 0x000fe4000f8e02ff */
[----:B------:R-:W-:Y:S02]  /*8130*/  IMAD R44, R44, 0x80, R23 ;  /* 0x000000802c2c7824 */ /* 0x000fe400078e0217 */
[C---:B------:R-:W-:Y:S02]  /*8140*/  IMAD R21, R41.reuse, UR9, R20 ;  /* 0x0000000929157c24 */ /* 0x040fe4000f8e0214 */
[----:B------:R-:W-:Y:S01]  /*8150*/  IMAD.WIDE.U32 R2, R41, UR8, R2 ;  /* 0x0000000829027c25 */ /* 0x000fe2000f8e0002 */
[C---:B------:R-:W-:Y:S01]  /*8160*/  ISETP.GE.AND P2, PT, R44.reuse, R69, PT ;  /* 0x000000452c00720c */ /* 0x040fe20003f46270 */
[----:B------:R-:W-:Y:S02]  /*8170*/  ULDC.64 UR8, c[0x0][0xa80] ;  /* 0x0002a00000087ab9 */ /* 0x000fe40000000a00 */
[----:B------:R-:W-:Y:S01]  /*8180*/  VIADD R0, R44, 0x20 ;  /* 0x000000202c007836 */ /* 0x000fe20000000000 */
[----:B------:R-:W-:Y:S01]  /*8190*/  LEA R22, P3, R2, UR8, 0x1 ;  /* 0x0000000802167c11 */ /* 0x000fe2000f8608ff */
[----:B------:R-:W-:-:S02]  /*81a0*/  IMAD.IADD R3, R3, 0x1, R21 ;  /* 0x0000000103037824 */ /* 0x000fc400078e0215 */
[----:B------:R-:W-:Y:S01]  /*81b0*/  VIADD R46, R46, 0x30820 ;  /* 0x000308202e2e7836 */ /* 0x000fe20000000000 */
[-C--:B------:R-:W-:Y:S02]  /*81c0*/  ISETP.GE.AND P1, PT, R0, R69.reuse, PT ;  /* 0x000000450000720c */ /* 0x080fe40003f26270 */
[----:B------:R-:W-:Y:S02]  /*81d0*/  IADD3 R0, R44, 0x40, RZ ;  /* 0x000000402c007810 */ /* 0x000fe40007ffe0ff */
[----:B------:R-:W-:Y:S02]  /*81e0*/  LEA.HI.X R42, R2, UR9, R3, 0x1, P3 ;  /* 0x00000009022a7c11 */ /* 0x000fe400098f0c03 */
[----:B------:R-:W-:Y:S01]  /*81f0*/  PRMT R46, RZ, 0x654, R46 ;  /* 0x00000654ff2e7816 */ /* 0x000fe2000000002e */
[----:B0-----:R0:W1:Y:S01]  /*8200*/  SHFL.IDX PT, R41, R22, RZ, 0x181f ;  /* 0x00181fff16297589 */ /* 0x00106200000e0000 */
[----:B------:R-:W-:Y:S01]  /*8210*/  ISETP.GE.AND P0, PT, R0, R69, PT ;  /* 0x000000450000720c */ /* 0x000fe20003f06270 */
[----:B------:R-:W-:Y:S01]  /*8220*/  BSSY B1, `(.L_x_218) ;  /* 0x0000011000017945 */ /* 0x000fe20003800000 */
[----:B------:R0:W-:Y:S01]  /*8230*/  SYNCS.ARRIVE.TRANS64.RED.A1T0 RZ, [R46+URZ], RZ ;  /* 0x000000ff2eff79a7 */ /* 0x0001e2000810043f */
[----:B------:R0:W2:Y:S02]  /*8240*/  SHFL.IDX PT, R0, R42, RZ, 0x181f ;  /* 0x00181fff2a007589 */ /* 0x0000a400000e0000 */
[----:B------:R-:W-:Y:S08]  /*8250*/  @P2 BRA `(.L_x_219) ;  /* 0x0000000000342947 */ /* 0x000ff00003800000 */
[----:B------:R-:W-:Y:S02]  /*8260*/  ULDC UR4, c[0x0][0xac8] ;  /* 0x0002b20000047ab9 */ /* 0x000fe40000000800 */
[----:B------:R-:W-:Y:S02]  /*8270*/  ISETP.GE.AND P4, PT, R16, UR4, PT ;  /* 0x0000000410007c0c */ /* 0x000fe4000bf86270 */
[----:B------:R-:W-:Y:S02]  /*8280*/  ISETP.GE.AND P3, PT, R17, UR4, PT ;  /* 0x0000000411007c0c */ /* 0x000fe4000bf66270 */
[----:B------:R-:W-:-:S09]  /*8290*/  ISETP.GE.AND P2, PT, R18, UR4, PT ;  /* 0x0000000412007c0c */ /* 0x000fd2000bf46270 */
[CC--:B-1----:R-:W-:Y:S02]  /*82a0*/  @!P4 LEA R2, P6, R16.reuse, R41.reuse, 0x1 ;  /* 0x000000291002c211 */ /* 0x0c2fe400078c08ff */
[CC--:B------:R-:W-:Y:S02]  /*82b0*/  @!P3 LEA R20, P5, R17.reuse, R41.reuse, 0x1 ;  /* 0x000000291114b211 */ /* 0x0c0fe400078a08ff */
[-C--:B--2---:R-:W-:Y:S02]  /*82c0*/  @!P4 LEA.HI.X R3, R16, R0.reuse, R203, 0x1, P6 ;  /* 0x000000001003c211 */ /* 0x084fe400030f0ccb */
[C---:B------:R-:W-:Y:S02]  /*82d0*/  @!P2 LEA R40, P6, R18.reuse, R41, 0x1 ;  /* 0x000000291228a211 */ /* 0x040fe400078c08ff */
[-C--:B------:R-:W-:Y:S01]  /*82e0*/  @!P3 LEA.HI.X R21, R17, R0.reuse, R202, 0x1, P5 ;  /* 0x000000001115b211 */ /* 0x080fe200028f0cca */
[----:B-----5:R3:W-:Y:S01]  /*82f0*/  @!P4 ST.E.128 desc[UR36][R2.64], R28 ;  /* 0x0000001c0200c985 */ /* 0x0207e2000c101d24 */
[----:B------:R-:W-:-:S03]  /*8300*/  @!P2 LEA.HI.X R41, R18, R0, R201, 0x1, P6 ;  /* 0x000000001229a211 */ /* 0x000fc600030f0cc9 */
[----:B------:R3:W-:Y:S04]  /*8310*/  @!P3 ST.E.128 desc[UR36][R20.64], R52 ;  /* 0x000000341400b985 */ /* 0x0007e8000c101d24 */
[----:B------:R3:W-:Y:S02]  /*8320*/  @!P2 ST.E.128 desc[UR36][R40.64], R64 ;  /* 0x000000402800a985 */ /* 0x0007e4000c101d24 */
.L_x_219:
[----:B------:R-:W-:Y:S05]  /*8330*/  BSYNC B1 ;  /* 0x0000000000017941 */ /* 0x000fea0003800000 */
.L_x_218:
[----:B--2---:R2:W4:Y:S01]  /*8340*/  SHFL.IDX PT, R0, R42, 0x1, 0x181f ;  /* 0x00381f002a007f89 */ /* 0x00452200000e0000 */
[----:B------:R-:W-:Y:S03]  /*8350*/  BSSY B1, `(.L_x_220) ;  /* 0x0000010000017945 */ /* 0x000fe60003800000 */
[----:B---3-5:R2:W3:Y:S01]  /*8360*/  SHFL.IDX PT, R29, R22, 0x1, 0x181f ;  /* 0x00381f00161d7f89 */ /* 0x0284e200000e0000 */
[----:B------:R-:W-:Y:S05]  /*8370*/  @P1 BRA `(.L_x_221) ;  /* 0x0000000000341947 */ /* 0x000fea0003800000 */
[----:B------:R-:W-:Y:S02]  /*8380*/  ULDC UR4, c[0x0][0xac8] ;  /* 0x0002b20000047ab9 */ /* 0x000fe40000000800 */
[----:B------:R-:W-:Y:S02]  /*8390*/  ISETP.GE.AND P4, PT, R16, UR4, PT ;  /* 0x0000000410007c0c */ /* 0x000fe4000bf86270 */
[----:B------:R-:W-:Y:S02]  /*83a0*/  ISETP.GE.AND P5, PT, R17, UR4, PT ;  /* 0x0000000411007c0c */ /* 0x000fe4000bfa6270 */
[----:B------:R-:W-:-:S09]  /*83b0*/  ISETP.GE.AND P6, PT, R18, UR4, PT ;  /* 0x0000000412007c0c */ /* 0x000fd2000bfc6270 */
[-C--:B---3--:R-:W-:Y:S02]  /*83c0*/  @!P4 LEA R2, P1, R16, R29.reuse, 0x1 ;  /* 0x0000001d1002c211 */ /* 0x088fe400078208ff */
[CC--:B------:R-:W-:Y:S02]  /*83d0*/  @!P5 LEA R20, P2, R17.reuse, R29.reuse, 0x1 ;  /* 0x0000001d1114d211 */ /* 0x0c0fe400078408ff */
[----:B------:R-:W-:Y:S02]  /*83e0*/  @!P6 LEA R28, P3, R18, R29, 0x1 ;  /* 0x0000001d121ce211 */ /* 0x000fe400078608ff */
[-C--:B----4-:R-:W-:Y:S02]  /*83f0*/  @!P4 LEA.HI.X R3, R16, R0.reuse, R203, 0x1, P1 ;  /* 0x000000001003c211 */ /* 0x090fe400008f0ccb */
[-C--:B------:R-:W-:Y:S02]  /*8400*/  @!P5 LEA.HI.X R21, R17, R0.reuse, R202, 0x1, P2 ;  /* 0x000000001115d211 */ /* 0x080fe400010f0cca */
[----:B------:R-:W-:Y:S01]  /*8410*/  @!P6 LEA.HI.X R29, R18, R0, R201, 0x1, P3 ;  /* 0x00000000121de211 */ /* 0x000fe200018f0cc9 */
[----:B------:R3:W-:Y:S04]  /*8420*/  @!P4 ST.E.128 desc[UR36][R2.64], R12 ;  /* 0x0000000c0200c985 */ /* 0x0007e8000c101d24 */
[----:B------:R3:W-:Y:S04]  /*8430*/  @!P5 ST.E.128 desc[UR36][R20.64], R36 ;  /* 0x000000241400d985 */ /* 0x0007e8000c101d24 */
[----:B------:R3:W-:Y:S02]  /*8440*/  @!P6 ST.E.128 desc[UR36][R28.64], R60 ;  /* 0x0000003c1c00e985 */ /* 0x0007e4000c101d24 */
.L_x_221:
[----:B------:R-:W-:Y:S05]  /*8450*/  BSYNC B1 ;  /* 0x0000000000017941 */ /* 0x000fea0003800000 */
.L_x_220:
[----:B----4-:R4:W0:Y:S01]  /*8460*/  SHFL.IDX PT, R0, R42, 0x2, 0x181f ;  /* 0x00581f002a007f89 */ /* 0x01082200000e0000 */
[----:B------:R-:W-:Y:S03]  /*8470*/  BSSY B1, `(.L_x_222) ;  /* 0x0000010000017945 */ /* 0x000fe60003800000 */
[----:B---3--:R4:W3:Y:S01]  /*8480*/  SHFL.IDX PT, R15, R22, 0x2, 0x181f ;  /* 0x00581f00160f7f89 */ /* 0x0088e200000e0000 */
        /* <DEDUP_REMOVED lines=8> */
[-C--:B0-----:R-:W-:Y:S02]  /*8510*/  @!P3 LEA.HI.X R3, R16, R0.reuse, R203, 0x1, P0 ;  /* 0x000000001003b211 */ /* 0x081fe400000f0ccb */
[-C--:B------:R-:W-:Y:S02]  /*8520*/  @!P4 LEA.HI.X R13, R17, R0.reuse, R202, 0x1, P1 ;  /* 0x00000000110dc211 */ /* 0x080fe400008f0cca */
[----:B------:R-:W-:Y:S01]  /*8530*/  @!P5 LEA.HI.X R15, R18, R0, R201, 0x1, P2 ;  /* 0x00000000120fd211 */ /* 0x000fe200010f0cc9 */
[----:B------:R0:W-:Y:S04]  /*8540*/  @!P3 ST.E.128 desc[UR36][R2.64], R8 ;  /* 0x000000080200b985 */ /* 0x0001e8000c101d24 */
[----:B------:R0:W-:Y:S04]  /*8550*/  @!P4 ST.E.128 desc[UR36][R12.64], R32 ;  /* 0x000000200c00c985 */ /* 0x0001e8000c101d24 */
[----:B------:R0:W-:Y:S02]  /*8560*/  @!P5 ST.E.128 desc[UR36][R14.64], R56 ;  /* 0x000000380e00d985 */ /* 0x0001e4000c101d24 */
.L_x_223:
[----:B------:R-:W-:Y:S05]  /*8570*/  BSYNC B1 ;  /* 0x0000000000017941 */ /* 0x000fea0003800000 */
.L_x_222:
[----:B0-----:R-:W-:Y:S01]  /*8580*/  VIADD R0, R44, 0x60 ;  /* 0x000000602c007836 */ /* 0x001fe20000000000 */
[----:B--2-4-:R-:W4:Y:S04]  /*8590*/  SHFL.IDX PT, R42, R42, 0x3, 0x181f ;  /* 0x00781f002a2a7f89 */ /* 0x014f2800000e0000 */
[----:B------:R-:W-:Y:S01]  /*85a0*/  ISETP.GE.AND P0, PT, R0, R69, PT ;  /* 0x000000450000720c */ /* 0x000fe20003f06270 */
[----:B------:R0:W2:-:S12]  /*85b0*/  SHFL.IDX PT, R11, R22, 0x3, 0x181f ;  /* 0x00781f00160b7f89 */ /* 0x00009800000e0000 */
[----:B0-----:R-:W-:Y:S05]  /*85c0*/  @P0 BRA `(.L_x_224) ;  /* 0x0000000c00700947 */ /* 0x001fea0003800000 */
[----:B------:R-:W-:Y:S02]  /*85d0*/  ULDC UR4, c[0x0][0xac8] ;  /* 0x0002b20000047ab9 */ /* 0x000fe40000000800 */
[----:B------:R-:W-:Y:S02]  /*85e0*/  ISETP.GE.AND P2, PT, R16, UR4, PT ;  /* 0x0000000410007c0c */ /* 0x000fe4000bf46270 */
[----:B------:R-:W-:-:S11]  /*85f0*/  ISETP.GE.AND P3, PT, R17, UR4, PT ;  /* 0x0000000411007c0c */ /* 0x000fd6000bf66270 */
[CC--:B--2---:R-:W-:Y:S02]  /*8600*/  @!P2 LEA R2, P0, R16.reuse, R11.reuse, 0x1 ;  /* 0x0000000b1002a211 */ /* 0x0c4fe400078008ff */
[C---:B------:R-:W-:Y:S02]  /*8610*/  @!P3 LEA R8, P1, R17.reuse, R11, 0x1 ;  /* 0x0000000b1108b211 */ /* 0x040fe400078208ff */
[-C--:B----4-:R-:W-:Y:S02]  /*8620*/  @!P2 LEA.HI.X R3, R16, R42.reuse, R203, 0x1, P0 ;  /* 0x0000002a1003a211 */ /* 0x090fe400000f0ccb */
[----:B------:R-:W-:Y:S02]  /*8630*/  @!P3 LEA.HI.X R9, R17, R42, R202, 0x1, P1 ;  /* 0x0000002a1109b211 */ /* 0x000fe400008f0cca */
[----:B------:R-:W-:Y:S01]  /*8640*/  ISETP.GE.AND P0, PT, R18, UR4, PT ;  /* 0x0000000412007c0c */ /* 0x000fe2000bf06270 */
[----:B------:R0:W-:Y:S04]  /*8650*/  @!P2 ST.E.128 desc[UR36][R2.64], R4 ;  /* 0x000000040200a985 */ /* 0x0001e8000c101d24 */
[----:B------:R0:W-:Y:S08]  /*8660*/  @!P3 ST.E.128 desc[UR36][R8.64], R24 ;  /* 0x000000180800b985 */ /* 0x0001f0000c101d24 */
[----:B------:R-:W-:Y:S05]  /*8670*/  @P0 BRA `(.L_x_224) ;  /* 0x0000000c00440947 */ /* 0x000fea0003800000 */
[----:B0-----:R-:W-:-:S04]  /*8680*/  LEA R2, P0, R18, R11, 0x1 ;  /* 0x0000000b12027211 */ /* 0x001fc800078008ff */
[----:B------:R-:W-:-:S05]  /*8690*/  LEA.HI.X R3, R18, R42, R201, 0x1, P0 ;  /* 0x0000002a12037211 */ /* 0x000fca00000f0cc9 */
[----:B------:R0:W-:Y:S01]  /*86a0*/  ST.E.128 desc[UR36][R2.64], R48 ;  /* 0x0000003002007985 */ /* 0x0001e2000c101d24 */
[----:B------:R-:W-:Y:S05]  /*86b0*/  BRA `(.L_x_224) ;  /* 0x0000000c00347947 */ /* 0x000fea0003800000 */
.L_x_216:
[----:B------:R-:W-:Y:S01]  /*86c0*/  ULDC.64 UR8, c[0x0][0xc00] ;  /* 0x0003000000087ab9 */ /* 0x000fe20000000a00 */
[----:B------:R-:W-:Y:S01]  /*86d0*/  ULDC UR4, c[0x0][0xa88] ;  /* 0x0002a20000047ab9 */ /* 0x000fe20000000800 */
[----:B------:R-:W-:Y:S01]  /*86e0*/  UISETP.NE.U32.AND UP0, UPT, UR8, URZ, UPT ;  /* 0x0000003f0800728c */ /* 0x000fe2000bf05070 */
[----:B------:R-:W0:Y:S03]  /*86f0*/  LDC R11, c[0x0][0xbe8] ;  /* 0x0002fa00ff0b7b82 */ /* 0x000e260000000800 */
[----:B------:R-:W-:-:S03]  /*8700*/  UISETP.NE.AND.EX UP0, UPT, UR9, URZ, UPT, UP0 ;  /* 0x0000003f0900728c */ /* 0x000fc6000bf05300 */
[----:B------:R-:W-:Y:S02]  /*8710*/  ULDC.64 UR8, c[0x0][0xc00] ;  /* 0x0003000000087ab9 */ /* 0x000fe40000000a00 */
[----:B------:R-:W-:Y:S01]  /*8720*/  UIMAD.WIDE UR8, UR60, 0x4, UR8 ;  /* 0x000000043c0878a5 */ /* 0x000fe2000f8e0208 */
[----:B------:R-:W-:-:S05]  /*8730*/  PLOP3.LUT P2, PT, PT, PT, UP0, 0x80, 0x0 ;  /* 0x000000000000781c */ /* 0x000fca0003f4f008 */
[----:B------:R-:W-:Y:S02]  /*8740*/  IMAD.U32 R2, RZ, RZ, UR8 ;  /* 0x00000008ff027e24 */ /* 0x000fe4000f8e00ff */
[----:B------:R-:W-:Y:S01]  /*8750*/  IMAD.U32 R3, RZ, RZ, UR9 ;  /* 0x00000009ff037e24 */ /* 0x000fe2000f8e00ff */
[----:B------:R-:W-:Y:S02]  /*8760*/  ULDC.64 UR8, c[0x0][0xc08] ;  /* 0x0003020000087ab9 */ /* 0x000fe40000000a00 */
[----:B------:R-:W-:-:S03]  /*8770*/  UISETP.NE.U32.AND UP1, UPT, UR8, URZ, UPT ;  /* 0x0000003f0800728c */ /* 0x000fc6000bf25070 */
[----:B------:R-:W2:Y:S01]  /*8780*/  @P2 LDG.E R6, desc[UR36][R2.64] ;  /* 0x0000002402062981 */ /* 0x000ea2000c1e1900 */
[----:B------:R-:W-:Y:S01]  /*8790*/  UISETP.NE.AND.EX UP1, UPT, UR9, URZ, UPT, UP1 ;  /* 0x0000003f0900728c */ /* 0x000fe2000bf25310 */
[----:B------:R-:W-:-:S05]  /*87a0*/  IMAD.U32 R0, RZ, RZ, UR4 ;  /* 0x00000004ff007e24 */ /* 0x000fca000f8e00ff */
[----:B------:R-:W-:-:S05]  /*87b0*/  PLOP3.LUT P3, PT, PT, PT, UP1, 0x80, 0x0 ;  /* 0x000000000000781c */ /* 0x000fca0003f6f018 */
[----:B------:R-:W-:Y:S02]  /*87c0*/  @UP1 ULDC.64 UR8, c[0x0][0xc08] ;  /* 0x0003020000081ab9 */ /* 0x000fe40000000a00 */
[----:B------:R-:W-:-:S06]  /*87d0*/  @UP1 UIMAD.WIDE UR8, UR60, 0x4, UR8 ;  /* 0x000000043c0818a5 */ /* 0x000fcc000f8e0208 */
[----:B------:R-:W-:Y:S01]  /*87e0*/  MOV R4, UR8 ;  /* 0x0000000800047c02 */ /* 0x000fe20008000f00 */
[----:B------:R-:W-:-:S05]  /*87f0*/  IMAD.U32 R5, RZ, RZ, UR9 ;  /* 0x00000009ff057e24 */ /* 0x000fca000f8e00ff */
[----:B------:R1:W5:Y:S01]  /*8800*/  @P3 LDG.E R0, desc[UR36][R4.64] ;  /* 0x0000002404003981 */ /* 0x000362000c1e1900 */
[----:B0-----:R-:W-:Y:S01]  /*8810*/  ISETP.NE.AND P0, PT, R11, 0x1, PT ;  /* 0x000000010b00780c */ /* 0x001fe20003f05270 */
[----:B------:R-:W-:Y:S01]  /*8820*/  UMOV UR4, URZ ;  /* 0x0000003f00047c82 */ /* 0x000fe20008000000 */
[----:B------:R-:W-:Y:S01]  /*8830*/  USHF.R.S32.HI UR11, URZ, 0x1f, UR61 ;  /* 0x0000001f3f0b7899 */ /* 0x000fe2000801143d */
[----:B------:R-:W-:-:S10]  /*8840*/  ISETP.GE.AND P1, PT, R204, 0x80, PT ;  /* 0x00000080cc00780c */ /* 0x000fd40003f26270 */
[----:B------:R-:W0:Y:S01]  /*8850*/  @P0 LDC R9, c[0x0][0xbec] ;  /* 0x0002fb00ff090b82 */ /* 0x000e220000000800 */
[----:B--2---:R-:W-:-:S13]  /*8860*/  @P2 R2UR UR4, R6 ;  /* 0x00000000060422ca */ /* 0x004fda00000e0000 */
[----:B------:R-:W-:Y:S01]  /*8870*/  USHF.R.S32.HI UR10, URZ, 0x1f, UR4 ;  /* 0x0000001f3f0a7899 */ /* 0x000fe20008011404 */
[----:B01----:R-:W-:Y:S11]  /*8880*/  @P3 BRA `(.L_x_225) ;  /* 0x0000000000103947 */ /* 0x003ff60003800000 */
[----:B------:R-:W-:Y:S05]  /*8890*/  @!P2 BRA `(.L_x_225) ;  /* 0x00000000000ca947 */ /* 0x000fea0003800000 */
[----:B------:R-:W2:Y:S04]  /*88a0*/  LDG.E R5, desc[UR36][R2.64] ;  /* 0x0000002402057981 */ /* 0x000ea8000c1e1900 */
[----:B-----5:R-:W2:Y:S02]  /*88b0*/  LDG.E R0, desc[UR36][R2.64+0x4] ;  /* 0x0000042402007981 */ /* 0x020ea4000c1e1900 */
[----:B--2---:R-:W-:-:S07]  /*88c0*/  IMAD.IADD R0, R0, 0x1, -R5 ;  /* 0x0000000100007824 */ /* 0x004fce00078e0a05 */
.L_x_225:
[----:B------:R-:W-:Y:S01]  /*88d0*/  R2UR UR7, R192 ;  /* 0x00000000c00772ca */ /* 0x000fe200000e0000 */
[----:B------:R-:W-:Y:S01]  /*88e0*/  USEL UR60, UR60, URZ, !UP0 ;  /* 0x0000003f3c3c7287 */ /* 0x000fe2000c000000 */
[----:B------:R-:W-:Y:S11]  /*88f0*/  BSSY B1, `(.L_x_226) ;  /* 0x000002e000017945 */ /* 0x000ff60003800000 */
[----:B------:R-:W-:Y:S01]  /*8900*/  USEL UR12, UR7, URZ, !UP0 ;  /* 0x0000003f070c7287 */ /* 0x000fe2000c000000 */
[----:B------:R-:W-:Y:S11]  /*8910*/  @P1 BRA `(.L_x_227) ;  /* 0x0000000000ac1947 */ /* 0x000ff60003800000 */
[----:B------:R-:W0:Y:S01]  /*8920*/  S2R R3, SR_TID.X ;  /* 0x0000000000037919 */ /* 0x000e220000002100 */
[----:B------:R-:W1:Y:S01]  /*8930*/  LDC R7, c[0x0][0xbe8] ;  /* 0x0002fa00ff077b82 */ /* 0x000e620000000800 */
[----:B------:R-:W-:-:S13]  /*8940*/  R2UR UR7, R22 ;  /* 0x00000000160772ca */ /* 0x000fda00000e0000 */
[----:B------:R-:W-:-:S04]  /*8950*/  IMAD.U32 R2, RZ, RZ, UR7 ;  /* 0x00000007ff027e24 */ /* 0x000fc8000f8e00ff */
[----:B0-----:R-:W-:Y:S02]  /*8960*/  IMAD R2, R2, 0x80, R3 ;  /* 0x0000008002027824 */ /* 0x001fe400078e0203 */
[----:B-1---5:R-:W-:Y:S02]  /*8970*/  IMAD R3, R0, R7, RZ ;  /* 0x0000000700037224 */ /* 0x022fe400078e02ff */
[----:B------:R-:W-:-:S05]  /*8980*/  VIADD R4, R2, 0xffffff80 ;  /* 0xffffff8002047836 */ /* 0x000fca0000000000 */
[----:B------:R-:W-:-:S13]  /*8990*/  ISETP.GE.AND P1, PT, R4, R3, PT ;  /* 0x000000030400720c */ /* 0x000fda0003f26270 */
[----:B------:R-:W-:Y:S05]  /*89a0*/  @P1 BRA `(.L_x_227) ;  /* 0x0000000000881947 */ /* 0x000fea0003800000 */
[----:B------:R-:W-:Y:S01]  /*89b0*/  ISETP.NE.AND P1, PT, R7, 0x1, PT ;  /* 0x000000010700780c */ /* 0x000fe20003f25270 */
[----:B------:R-:W-:Y:S01]  /*89c0*/  ULDC.64 UR14, c[0x0][0xb90] ;  /* 0x0002e400000e7ab9 */ /* 0x000fe20000000a00 */
[----:B------:R-:W-:Y:S01]  /*89d0*/  UMOV UR8, UR4 ;  /* 0x0000000400087c82 */ /* 0x000fe20008000000 */
[----:B------:R-:W-:Y:S01]  /*89e0*/  UIMAD UR7, UR11, UR14, URZ ;  /* 0x0000000e0b0772a4 */ /* 0x000fe2000f8e023f */
[----:B------:R-:W-:Y:S01]  /*89f0*/  MOV R2, R4 ;  /* 0x0000000400027202 */ /* 0x000fe20000000f00 */
[----:B------:R-:W-:Y:S02]  /*8a00*/  UMOV UR9, UR10 ;  /* 0x0000000a00097c82 */ /* 0x000fe40008000000 */
[----:B------:R-:W-:Y:S02]  /*8a10*/  UIMAD.WIDE.U32 UR8, UR61, UR14, UR8 ;  /* 0x0000000e3d0872a5 */ /* 0x000fe4000f8e0008 */
[----:B------:R-:W-:-:S03]  /*8a20*/  UIMAD UR7, UR61, UR15, UR7 ;  /* 0x0000000f3d0772a4 */ /* 0x000fc6000f8e0207 */
[----:B------:R-:W-:Y:S01]  /*8a30*/  ULDC.64 UR14, c[0x0][0xb98] ;  /* 0x0002e600000e7ab9 */ /* 0x000fe20000000a00 */
[----:B------:R-:W0:Y:S01]  /*8a40*/  @P1 LDC R3, c[0x0][0xbec] ;  /* 0x0002fb00ff031b82 */ /* 0x000e220000000800 */
[----:B------:R-:W-:Y:S02]  /*8a50*/  UIADD3 UR9, UR9, UR7, URZ ;  /* 0x0000000709097290 */ /* 0x000fe4000fffe03f */
[----:B------:R-:W-:Y:S02]  /*8a60*/  UIMAD UR7, UR12, UR14, URZ ;  /* 0x0000000e0c0772a4 */ /* 0x000fe4000f8e023f */
[----:B------:R-:W-:Y:S02]  /*8a70*/  UIMAD.WIDE.U32 UR8, UR60, UR14, UR8 ;  /* 0x0000000e3c0872a5 */ /* 0x000fe4000f8e0008 */
[----:B------:R-:W-:Y:S01]  /*8a80*/  UIMAD UR7, UR60, UR15, UR7 ;  /* 0x0000000f3c0772a4 */ /* 0x000fe2000f8e0207 */
[----:B------:R-:W1:Y:S02]  /*8a90*/  @P1 LDC R6, c[0x0][0xbf0] ;  /* 0x0002fc00ff061b82 */ /* 0x000e640000000800 */
[----:B------:R-:W-:Y:S01]  /*8aa0*/  ULDC.64 UR14, c[0x0][0xb88] ;  /* 0x0002e200000e7ab9 */ /* 0x000fe20000000a00 */
[----:B0-----:R-:W-:-:S05]  /*8ab0*/  @P1 IMAD.HI.U32 R3, R4, R3, RZ ;  /* 0x0000000304031227 */ /* 0x001fca00078e00ff */
[----:B-1----:R-:W-:Y:S01]  /*8ac0*/  @P1 SHF.R.U32.HI R2, RZ, R6, R3 ;  /* 0x00000006ff021219 */ /* 0x002fe20000011603 */
[----:B------:R-:W-:-:S03]  /*8ad0*/  IMAD.U32 R6, RZ, RZ, UR7 ;  /* 0x00000007ff067e24 */ /* 0x000fc6000f8e00ff */
[--C-:B------:R-:W-:Y:S01]  /*8ae0*/  SHF.R.S32.HI R3, RZ, 0x1f, R2.reuse ;  /* 0x0000001fff037819 */ /* 0x100fe20000011402 */
[----:B------:R-:W-:Y:S01]  /*8af0*/  IMAD.MOV R5, RZ, RZ, -R2 ;  /* 0x000000ffff057224 */ /* 0x000fe200078e0a02 */
[----:B------:R-:W-:-:S03]  /*8b00*/  IADD3 R2, P1, R2, UR8, RZ ;  /* 0x0000000802027c10 */ /* 0x000fc6000ff3e0ff */
[----:B------:R-:W-:Y:S01]  /*8b10*/  IMAD R5, R7, R5, R4 ;  /* 0x0000000507057224 */ /* 0x000fe200078e0204 */
[----:B------:R-:W-:Y:S01]  /*8b20*/  IADD3.X R3, R3, UR9, R6, P1, !PT ;  /* 0x0000000903037c10 */ /* 0x000fe20008ffe406 */
[----:B------:R-:W-:-:S03]  /*8b30*/  ULDC.64 UR8, c[0x0][0xb50] ;  /* 0x0002d40000087ab9 */ /* 0x000fc60000000a00 */
[----:B------:R-:W-:Y:S01]  /*8b40*/  SHF.R.S32.HI R4, RZ, 0x1f, R5 ;  /* 0x0000001fff047819 */ /* 0x000fe20000011405 */
[----:B------:R-:W-:-:S04]  /*8b50*/  IMAD.WIDE.U32 R2, R5, UR14, R2 ;  /* 0x0000000e05027c25 */ /* 0x000fc8000f8e0002 */
[----:B------:R-:W-:-:S04]  /*8b60*/  IMAD R4, R4, UR14, RZ ;  /* 0x0000000e04047c24 */ /* 0x000fc8000f8e02ff */
[----:B------:R-:W-:Y:S01]  /*8b70*/  IMAD R7, R5, UR15, R4 ;  /* 0x0000000f05077c24 */ /* 0x000fe2000f8e0204 */
[----:B------:R-:W-:-:S03]  /*8b80*/  LEA R4, P1, R2, UR8, 0x2 ;  /* 0x0000000802047c11 */ /* 0x000fc6000f8210ff */
[----:B------:R-:W-:-:S05]  /*8b90*/  IMAD.IADD R3, R3, 0x1, R7 ;  /* 0x0000000103037824 */ /* 0x000fca00078e0207 */
[----:B------:R-:W-:Y:S01]  /*8ba0*/  LEA.HI.X R5, R2, UR9, R3, 0x2, P1 ;  /* 0x0000000902057c11 */ /* 0x000fe200088f1403 */
[----:B------:R-:W-:-:S05]  /*8bb0*/  IMAD.MOV.U32 R3, RZ, RZ, -0x800000 ;  /* 0xff800000ff037424 */ /* 0x000fca00078e00ff */
[----:B------:R0:W-:Y:S02]  /*8bc0*/  STG.E desc[UR36][R4.64], R3 ;  /* 0x0000000304007986 */ /* 0x0001e4000c101924 */
.L_x_227:
[----:B------:R-:W-:Y:S05]  /*8bd0*/  BSYNC B1 ;  /* 0x0000000000017941 */ /* 0x000fea0003800000 */
.L_x_226:
[----:B------:R-:W-:Y:S01]  /*8be0*/  R2UR UR13, R22 ;  /* 0x00000000160d72ca */ /* 0x000fe200000e0000 */
[----:B0-----:R-:W0:Y:S01]  /*8bf0*/  @P0 LDC R3, c[0x0][0xbf0] ;  /* 0x0002fc00ff030b82 */ /* 0x001e220000000800 */
[----:B------:R-:W-:Y:S01]  /*8c00*/  ULDC.64 UR14, c[0x0][0xaa0] ;  /* 0x0002a800000e7ab9 */ /* 0x000fe20000000a00 */
[----:B------:R-:W-:Y:S01]  /*8c10*/  IMAD R2, R19, 0x20, R23 ;  /* 0x0000002013027824 */ /* 0x000fe200078e0217 */
[----:B------:R-:W-:Y:S01]  /*8c20*/  UIMAD UR7, UR10, UR14, URZ ;  /* 0x0000000e0a0772a4 */ /* 0x000fe2000f8e023f */
[----:B------:R-:W-:Y:S01]  /*8c30*/  BSSY B1, `(.L_x_228) ;  /* 0x000003f000017945 */ /* 0x000fe20003800000 */
[----:B------:R-:W-:Y:S02]  /*8c40*/  UIMAD.WIDE.U32 UR8, UR4, UR14, URZ ;  /* 0x0000000e040872a5 */ /* 0x000fe4000f8e003f */
[----:B------:R-:W-:-:S03]  /*8c50*/  UIMAD UR7, UR4, UR15, UR7 ;  /* 0x0000000f040772a4 */ /* 0x000fc6000f8e0207 */
[----:B------:R-:W-:Y:S01]  /*8c60*/  ULDC.64 UR14, c[0x0][0xae8] ;  /* 0x0002ba00000e7ab9 */ /* 0x000fe20000000a00 */
[----:B------:R-:W-:Y:S01]  /*8c70*/  UIADD3 UR9, UR9, UR7, URZ ;  /* 0x0000000709097290 */ /* 0x000fe2000fffe03f */
[----:B------:R-:W-:Y:S01]  /*8c80*/  MOV R5, UR13 ;  /* 0x0000000d00057c02 */ /* 0x000fe20008000f00 */
[----:B------:R-:W-:Y:S02]  /*8c90*/  UIMAD UR4, UR11, UR14, URZ ;  /* 0x0000000e0b0472a4 */ /* 0x000fe4000f8e023f */
[----:B------:R-:W-:Y:S02]  /*8ca0*/  UIMAD.WIDE.U32 UR8, UR61, UR14, UR8 ;  /* 0x0000000e3d0872a5 */ /* 0x000fe4000f8e0008 */
[----:B------:R-:W-:Y:S01]  /*8cb0*/  IMAD R6, R5, 0x80, R2 ;  /* 0x0000008005067824 */ /* 0x000fe200078e0202 */
[----:B------:R-:W-:Y:S01]  /*8cc0*/  UIMAD UR4, UR61, UR15, UR4 ;  /* 0x0000000f3d0472a4 */ /* 0x000fe2000f8e0204 */
[----:B------:R-:W-:Y:S02]  /*8cd0*/  ULDC.64 UR10, c[0x0][0xaf0] ;  /* 0x0002bc00000a7ab9 */ /* 0x000fe40000000a00 */
[----:B------:R-:W-:Y:S01]  /*8ce0*/  @P0 IMAD.HI.U32 R2, R6, R9, RZ ;  /* 0x0000000906020227 */ /* 0x000fe200078e00ff */
[----:B------:R-:W-:-:S02]  /*8cf0*/  UIADD3 UR9, UR9, UR4, URZ ;  /* 0x0000000409097290 */ /* 0x000fc4000fffe03f */
[----:B------:R-:W-:Y:S01]  /*8d00*/  UIMAD UR4, UR12, UR10, URZ ;  /* 0x0000000a0c0472a4 */ /* 0x000fe2000f8e023f */
[----:B------:R-:W-:Y:S01]  /*8d10*/  IMAD.MOV.U32 R5, RZ, RZ, R6 ;  /* 0x000000ffff057224 */ /* 0x000fe200078e0006 */
[----:B0-----:R-:W-:Y:S01]  /*8d20*/  @P0 SHF.R.U32.HI R5, RZ, R3, R2 ;  /* 0x00000003ff050219 */ /* 0x001fe20000011602 */
[----:B------:R-:W-:Y:S02]  /*8d30*/  UIMAD.WIDE.U32 UR8, UR60, UR10, UR8 ;  /* 0x0000000a3c0872a5 */ /* 0x000fe4000f8e0008 */
[----:B------:R-:W-:Y:S01]  /*8d40*/  UIMAD UR4, UR60, UR11, UR4 ;  /* 0x0000000b3c0472a4 */ /* 0x000fe2000f8e0204 */
[--C-:B------:R-:W-:Y:S01]  /*8d50*/  SHF.R.S32.HI R2, RZ, 0x1f, R5.reuse ;  /* 0x0000001fff027819 */ /* 0x100fe20000011405 */
[----:B------:R-:W-:Y:S01]  /*8d60*/  IMAD.MOV R7, RZ, RZ, -R5 ;  /* 0x000000ffff077224 */ /* 0x000fe200078e0a05 */
[----:B------:R-:W-:Y:S01]  /*8d70*/  ULDC.64 UR10, c[0x0][0xae0] ;  /* 0x0002b800000a7ab9 */ /* 0x000fe20000000a00 */
[----:B------:R-:W-:Y:S02]  /*8d80*/  UIADD3 UR4, UR9, UR4, URZ ;  /* 0x0000000409047290 */ /* 0x000fe4000fffe03f */
[----:B------:R-:W-:-:S02]  /*8d90*/  IMAD.U32 R3, RZ, RZ, UR9 ;  /* 0x00000009ff037e24 */ /* 0x000fc4000f8e00ff */
[----:B------:R-:W-:Y:S02]  /*8da0*/  IMAD R4, R2, UR10, RZ ;  /* 0x0000000a02047c24 */ /* 0x000fe4000f8e02ff */
[----:B------:R-:W-:Y:S01]  /*8db0*/  IMAD R7, R11, R7, R6 ;  /* 0x000000070b077224 */ /* 0x000fe200078e0206 */
[----:B------:R-:W-:Y:S01]  /*8dc0*/  MOV R3, UR4 ;  /* 0x0000000400037c02 */ /* 0x000fe20008000f00 */
[----:B------:R-:W-:Y:S01]  /*8dd0*/  IMAD.U32 R2, RZ, RZ, UR8 ;  /* 0x00000008ff027e24 */ /* 0x000fe2000f8e00ff */
[----:B------:R-:W-:Y:S01]  /*8de0*/  ULDC.64 UR8, c[0x0][0xad8] ;  /* 0x0002b60000087ab9 */ /* 0x000fe20000000a00 */
[C---:B------:R-:W-:Y:S01]  /*8df0*/  IMAD R9, R5.reuse, UR11, R4 ;  /* 0x0000000b05097c24 */ /* 0x040fe2000f8e0204 */
[----:B------:R-:W-:Y:S01]  /*8e00*/  SHF.R.S32.HI R4, RZ, 0x1f, R7 ;  /* 0x0000001fff047819 */ /* 0x000fe20000011407 */
[----:B------:R-:W-:-:S04]  /*8e10*/  IMAD.WIDE.U32 R2, R5, UR10, R2 ;  /* 0x0000000a05027c25 */ /* 0x000fc8000f8e0002 */
[----:B------:R-:W-:Y:S02]  /*8e20*/  IMAD.U32 R6, RZ, RZ, UR13 ;  /* 0x0000000dff067e24 */ /* 0x000fe4000f8e00ff */
[----:B------:R-:W-:Y:S02]  /*8e30*/  IMAD.IADD R3, R3, 0x1, R9 ;  /* 0x0000000103037824 */ /* 0x000fe400078e0209 */
[----:B------:R-:W-:Y:S02]  /*8e40*/  IMAD R4, R4, UR8, RZ ;  /* 0x0000000804047c24 */ /* 0x000fe4000f8e02ff */
[----:B------:R-:W-:Y:S02]  /*8e50*/  IMAD R6, R6, 0x80, R23 ;  /* 0x0000008006067824 */ /* 0x000fe400078e0217 */
[----:B-----5:R-:W-:Y:S02]  /*8e60*/  IMAD R11, R0, R11, RZ ;  /* 0x0000000b000b7224 */ /* 0x020fe400078e02ff */
[----:B------:R-:W-:-:S02]  /*8e70*/  IMAD R5, R7, UR9, R4 ;  /* 0x0000000907057c24 */ /* 0x000fc4000f8e0204 */
[----:B------:R-:W-:Y:S01]  /*8e80*/  IMAD.WIDE.U32 R2, R7, UR8, R2 ;  /* 0x0000000807027c25 */ /* 0x000fe2000f8e0002 */
[C---:B------:R-:W-:Y:S01]  /*8e90*/  ISETP.GE.AND P2, PT, R6.reuse, R11, PT ;  /* 0x0000000b0600720c */ /* 0x040fe20003f46270 */
[----:B------:R-:W-:Y:S02]  /*8ea0*/  ULDC.64 UR8, c[0x0][0xa80] ;  /* 0x0002a00000087ab9 */ /* 0x000fe40000000a00 */
[----:B------:R-:W-:Y:S01]  /*8eb0*/  VIADD R0, R6, 0x20 ;  /* 0x0000002006007836 */ /* 0x000fe20000000000 */
[----:B------:R-:W-:Y:S02]  /*8ec0*/  IADD3 R3, R3, R5, RZ ;  /* 0x0000000503037210 */ /* 0x000fe40007ffe0ff */
[----:B------:R-:W-:Y:S02]  /*8ed0*/  LEA R4, P3, R2, UR8, 0x1 ;  /* 0x0000000802047c11 */ /* 0x000fe4000f8608ff */
[----:B------:R-:W-:Y:S01]  /*8ee0*/  ISETP.GE.AND P1, PT, R0, R11, PT ;  /* 0x0000000b0000720c */ /* 0x000fe20003f26270 */
[----:B------:R-:W-:Y:S01]  /*8ef0*/  VIADD R0, R6, 0x40 ;  /* 0x0000004006007836 */ /* 0x000fe20000000000 */
[----:B------:R-:W-:-:S02]  /*8f00*/  LEA.HI.X R5, R2, UR9, R3, 0x1, P3 ;  /* 0x0000000902057c11 */ /* 0x000fc400098f0c03 */
[----:B------:R0:W1:Y:S02]  /*8f10*/  SHFL.IDX PT, R3, R4, RZ, 0x181f ;  /* 0x00181fff04037589 */ /* 0x00006400000e0000 */
[----:B------:R-:W-:Y:S02]  /*8f20*/  ISETP.GE.AND P0, PT, R0, R11, PT ;  /* 0x0000000b0000720c */ /* 0x000fe40003f06270 */
[----:B------:R0:W2:Y:S01]  /*8f30*/  SHFL.IDX PT, R0, R5, RZ, 0x181f ;  /* 0x00181fff05007589 */ /* 0x0000a200000e0000 */
[----:B------:R-:W-:Y:S10]  /*8f40*/  @P2 BRA `(.L_x_229) ;  /* 0x0000000000342947 */ /* 0x000ff40003800000 */
        /* <DEDUP_REMOVED lines=9> */
[----:B------:R3:W-:Y:S01]  /*8fe0*/  @!P4 ST.E.128 desc[UR36][R8.64], RZ ;  /* 0x000000ff0800c985 */ /* 0x0007e2000c101d24 */
[----:B------:R-:W-:-:S03]  /*8ff0*/  @!P2 LEA.HI.X R3, R18, R0, R201, 0x1, P6 ;  /* 0x000000001203a211 */ /* 0x000fc600030f0cc9 */
[----:B------:R3:W-:Y:S04]  /*9000*/  @!P3 ST.E.128 desc[UR36][R12.64], RZ ;  /* 0x000000ff0c00b985 */ /* 0x0007e8000c101d24 */
[----:B------:R3:W-:Y:S02]  /*9010*/  @!P2 ST.E.128 desc[UR36][R2.64], RZ ;  /* 0x000000ff0200a985 */ /* 0x0007e4000c101d24 */
.L_x_229:
[----:B------:R-:W-:Y:S05]  /*9020*/  BSYNC B1 ;  /* 0x0000000000017941 */ /* 0x000fea0003800000 */
.L_x_228:
[----:B--2---:R2:W4:Y:S01]  /*9030*/  SHFL.IDX PT, R0, R5, 0x1, 0x181f ;  /* 0x00381f0005007f89 */ /* 0x00452200000e0000 */
[----:B------:R-:W-:Y:S03]  /*9040*/  BSSY B1, `(.L_x_230) ;  /* 0x0000010000017945 */ /* 0x000fe60003800000 */
[----:B-1-3--:R2:W1:Y:S01]  /*9050*/  SHFL.IDX PT, R3, R4, 0x1, 0x181f ;  /* 0x00381f0004037f89 */ /* 0x00a46200000e0000 */
[----:B------:R-:W-:Y:S05]  /*9060*/  @P1 BRA `(.L_x_231) ;  /* 0x0000000000341947 */ /* 0x000fea0003800000 */
[----:B------:R-:W-:Y:S02]  /*9070*/  ULDC UR4, c[0x0][0xac8] ;  /* 0x0002b20000047ab9 */ /* 0x000fe40000000800 */
[----:B------:R-:W-:Y:S02]  /*9080*/  ISETP.GE.AND P4, PT, R16, UR4, PT ;  /* 0x0000000410007c0c */ /* 0x000fe4000bf86270 */
[----:B------:R-:W-:Y:S02]  /*9090*/  ISETP.GE.AND P5, PT, R17, UR4, PT ;  /* 0x0000000411007c0c */ /* 0x000fe4000bfa6270 */
[----:B------:R-:W-:-:S09]  /*90a0*/  ISETP.GE.AND P6, PT, R18, UR4, PT ;  /* 0x0000000412007c0c */ /* 0x000fd2000bfc6270 */
[-C--:B-1----:R-:W-:Y:S02]  /*90b0*/  @!P4 LEA R8, P1, R16, R3.reuse, 0x1 ;  /* 0x000000031008c211 */ /* 0x082fe400078208ff */
[CC--:B------:R-:W-:Y:S02]  /*90c0*/  @!P5 LEA R12, P2, R17.reuse, R3.reuse, 0x1 ;  /* 0x00000003110cd211 */ /* 0x0c0fe400078408ff */
[----:B------:R-:W-:Y:S02]  /*90d0*/  @!P6 LEA R2, P3, R18, R3, 0x1 ;  /* 0x000000031202e211 */ /* 0x000fe400078608ff */
[-C--:B----4-:R-:W-:Y:S02]  /*90e0*/  @!P4 LEA.HI.X R9, R16, R0.reuse, R203, 0x1, P1 ;  /* 0x000000001009c211 */ /* 0x090fe400008f0ccb */
[-C--:B------:R-:W-:Y:S02]  /*90f0*/  @!P5 LEA.HI.X R13, R17, R0.reuse, R202, 0x1, P2 ;  /* 0x00000000110dd211 */ /* 0x080fe400010f0cca */
[----:B------:R-:W-:Y:S01]  /*9100*/  @!P6 LEA.HI.X R3, R18, R0, R201, 0x1, P3 ;  /* 0x000000001203e211 */ /* 0x000fe200018f0cc9 */
[----:B------:R3:W-:Y:S04]  /*9110*/  @!P4 ST.E.128 desc[UR36][R8.64], RZ ;  /* 0x000000ff0800c985 */ /* 0x0007e8000c101d24 */
[----:B------:R3:W-:Y:S04]  /*9120*/  @!P5 ST.E.128 desc[UR36][R12.64], RZ ;  /* 0x000000ff0c00d985 */ /* 0x0007e8000c101d24 */
[----:B------:R3:W-:Y:S02]  /*9130*/  @!P6 ST.E.128 desc[UR36][R2.64], RZ ;  /* 0x000000ff0200e985 */ /* 0x0007e4000c101d24 */
.L_x_231:
[----:B------:R-:W-:Y:S05]  /*9140*/  BSYNC B1 ;  /* 0x0000000000017941 */ /* 0x000fea0003800000 */
.L_x_230:
[----:B----4-:R4:W0:Y:S01]  /*9150*/  SHFL.IDX PT, R0, R5, 0x2, 0x181f ;  /* 0x00581f0005007f89 */ /* 0x01082200000e0000 */
        /* <DEDUP_REMOVED lines=10> */
[-C--:B0-----:R-:W-:Y:S02]  /*9200*/  @!P3 LEA.HI.X R9, R16, R0.reuse, R203, 0x1, P0 ;  /* 0x000000001009b211 */ /* 0x081fe400000f0ccb */
[-C--:B------:R-:W-:Y:S02]  /*9210*/  @!P4 LEA.HI.X R13, R17, R0.reuse, R202, 0x1, P1 ;  /* 0x00000000110dc211 */ /* 0x080fe400008f0cca */
[----:B------:R-:W-:Y:S01]  /*9220*/  @!P5 LEA.HI.X R3, R18, R0, R201, 0x1, P2 ;  /* 0x000000001203d211 */ /* 0x000fe200010f0cc9 */
[----:B------:R3:W-:Y:S04]  /*9230*/  @!P3 ST.E.128 desc[UR36][R8.64], RZ ;  /* 0x000000ff0800b985 */ /* 0x0007e8000c101d24 */
[----:B------:R3:W-:Y:S04]  /*9240*/  @!P4 ST.E.128 desc[UR36][R12.64], RZ ;  /* 0x000000ff0c00c985 */ /* 0x0007e8000c101d24 */
[----:B------:R3:W-:Y:S02]  /*9250*/  @!P5 ST.E.128 desc[UR36][R2.64], RZ ;  /* 0x000000ff0200d985 */ /* 0x0007e4000c101d24 */
.L_x_233:
[----:B------:R-:W-:Y:S05]  /*9260*/  BSYNC B1 ;  /* 0x0000000000017941 */ /* 0x000fea0003800000 */
.L_x_232:
[----:B0-----:R-:W-:Y:S01]  /*9270*/  VIADD R0, R6, 0x60 ;  /* 0x0000006006007836 */ /* 0x001fe20000000000 */
[----:B--2-4-:R-:W0:Y:S04]  /*9280*/  SHFL.IDX PT, R5, R5, 0x3, 0x181f ;  /* 0x00781f0005057f89 */ /* 0x014e2800000e0000 */
[----:B------:R-:W-:Y:S01]  /*9290*/  ISETP.GE.AND P0, PT, R0, R11, PT ;  /* 0x0000000b0000720c */ /* 0x000fe20003f06270 */
[----:B-1-3--:R1:W2:-:S12]  /*92a0*/  SHFL.IDX PT, R3, R4, 0x3, 0x181f ;  /* 0x00781f0004037f89 */ /* 0x00a29800000e0000 */
[----:B-1----:R-:W-:Y:S05]  /*92b0*/  @P0 BRA `(.L_x_224) ;  /* 0x0000000000340947 */ /* 0x002fea0003800000 */
[----:B------:R-:W-:Y:S02]  /*92c0*/  ULDC UR4, c[0x0][0xac8] ;  /* 0x0002b20000047ab9 */ /* 0x000fe40000000800 */
[----:B------:R-:W-:Y:S02]  /*92d0*/  ISETP.GE.AND P3, PT, R16, UR4, PT ;  /* 0x0000000410007c0c */ /* 0x000fe4000bf66270 */
[----:B------:R-:W-:Y:S02]  /*92e0*/  ISETP.GE.AND P4, PT, R17, UR4, PT ;  /* 0x0000000411007c0c */ /* 0x000fe4000bf86270 */
[----:B------:R-:W-:-:S09]  /*92f0*/  ISETP.GE.AND P5, PT, R18, UR4, PT ;  /* 0x0000000412007c0c */ /* 0x000fd2000bfa6270 */
[-C--:B--2---:R-:W-:Y:S02]  /*9300*/  @!P3 LEA R6, P0, R16, R3.reuse, 0x1 ;  /* 0x000000031006b211 */ /* 0x084fe400078008ff */
        /* <DEDUP_REMOVED lines=8> */
.L_x_224:
[----:B------:R-:W-:Y:S05]  /*9390*/  BSYNC B0 ;  /* 0x0000000000007941 */ /* 0x000fea0003800000 */
.L_x_215:
[----:B------:R-:W-:Y:S02]  /*93a0*/  ULDC UR4, c[0x0][0xc3c] ;  /* 0x00030f0000047ab9 */ /* 0x000fe40000000800 */
[----:B------:R-:W-:-:S13]  /*93b0*/  ISETP.GE.AND P0, PT, R43, UR4, PT ;  /* 0x000000042b007c0c */ /* 0x000fda000bf06270 */
[----:B------:R-:W-:Y:S05]  /*93c0*/  @!P0 BRA `(.L_x_234) ;  /* 0xffffff7800748947 */ /* 0x000fea000383ffff */
[----:B------:R-:W-:Y:S05]  /*93d0*/  EXIT ;  /* 0x000000000000794d */ /* 0x000fea0003800000 */
.L_x_187:
[----:B------:R-:W-:-:S08]  /*93e0*/  NOP ;  /* 0x0000000000007918 */ /* 0x000fd00000000000 */
[----:B0-----:R-:W0:-:S00]  /*93f0*/  USETMAXREG.DEALLOC.CTAPOOL 0x28 ;  /* 0x00000028000079c8 */ /* 0x001e0000080e0500 */
[----:B0-----:R-:W-:Y:S02]  /*9400*/  LOP3.LUT R0, R0, 0x3, RZ, 0xc0, !PT ;  /* 0x0000000300007812 */ /* 0x001fe400078ec0ff */
[----:B------:R-:W-:-:S04]  /*9410*/  LOP3.LUT R23, R23, 0xffffff7f, RZ, 0xc0, !PT ;  /* 0xffffff7f17177812 */ /* 0x000fc800078ec0ff */
[----:B------:R-:W0:Y:S02]  /*9420*/  SHFL.IDX PT, R0, R0, RZ, 0x1f ;  /* 0x00001fff00007589 */ /* 0x000e2400000e0000 */
[----:B0-----:R-:W-:Y:S01]  /*9430*/  ISETP.NE.AND P0, PT, R0, RZ, PT ;  /* 0x000000ff0000720c */ /* 0x001fe20003f05270 */
[----:B------:R-:W-:-:S12]  /*9440*/  IMAD.MOV.U32 R0, RZ, RZ, RZ ;  /* 0x000000ffff007224 */ /* 0x000fd800078e00ff */
[----:B------:R-:W-:Y:S01]  /*9450*/  @P0 LOP3.LUT R23, R23, 0x80, RZ, 0xfc, !PT ;  /* 0x0000008017170812 */ /* 0x000fe200078efcff */
[----:B------:R-:W-:Y:S06]  /*9460*/  @!P0 BRA `(.L_x_235) ;  /* 0x00000000001c8947 */ /* 0x000fec0003800000 */
[----:B------:R-:W0:Y:S08]  /*9470*/  S2UR UR5, SR_CgaCtaId ;  /* 0x00000000000579c3 */ /* 0x000e300000008800 */
[----:B------:R-:W-:Y:S06]  /*9480*/  BAR.SYNC.DEFER_BLOCKING 0x5, 0x180 ;  /* 0x0146000000007b1d */ /* 0x000fec0000010000 */
[----:B------:R-:W-:-:S02]  /*9490*/  UMOV UR4, 0x400 ;  /* 0x0000040000047882 */ /* 0x000fc40000000000 */
[----:B0-----:R-:W-:-:S09]  /*94a0*/  ULEA UR4, UR5, UR4, 0x18 ;  /* 0x0000000405047291 */ /* 0x001fd2000f8ec03f */
[----:B------:R-:W1:Y:S01]  /*94b0*/  LDS.128 R16, [UR4+0x308d0] ;  /* 0x0308d004ff107984 */ /* 0x000e620008000c00 */
[----:B------:R-:W-:Y:S06]  /*94c0*/  BAR.ARV 0x4, 0x180 ;  /* 0x0106000000007b1d */ /* 0x000fec0000002000 */
[----:B------:R-:W-:Y:S05]  /*94d0*/  BRA `(.L_x_236) ;  /* 0x0000000800007947 */ /* 0x000fea0003800000 */
.L_x_235:
[----:B------:R-:W0:Y:S01]  /*94e0*/  S2R R2, SR_TID.X ;  /* 0x0000000000027919 */ /* 0x000e220000002100 */
[----:B------:R-:W-:Y:S01]  /*94f0*/  ULDC UR4, c[0x0][0xc3c] ;  /* 0x00030f0000047ab9 */ /* 0x000fe20000000800 */
[----:B------:R-:W1:Y:S01]  /*9500*/  S2UR UR6, SR_CTAID.X ;  /* 0x00000000000679c3 */ /* 0x000e620000002500 */
[----:B------:R-:W-:Y:S01]  /*9510*/  ULDC UR5, c[0x0][0xc38] ;  /* 0x00030e0000057ab9 */ /* 0x000fe20000000800 */
[----:B0-----:R-:W-:-:S04]  /*9520*/  LOP3.LUT R5, R2, 0x1f, RZ, 0xc0, !PT ;  /* 0x0000001f02057812 */ /* 0x001fc800078ec0ff */
[----:B------:R-:W-:-:S04]  /*9530*/  ISETP.NE.AND P0, PT, R5, 0x1f, PT ;  /* 0x0000001f0500780c */ /* 0x000fc80003f05270 */
[----:B------:R-:W-:-:S13]  /*9540*/  ISETP.GE.OR P1, PT, R5, UR4, !P0 ;  /* 0x0000000405007c0c */ /* 0x000fda000c726670 */
[----:B------:R-:W0:Y:S02]  /*9550*/  @!P1 LDC.64 R2, c[0x0][0xc80] ;  /* 0x00032000ff029b82 */ /* 0x000e240000000a00 */
[----:B0-----:R-:W-:-:S05]  /*9560*/  @!P1 IMAD.WIDE.U32 R2, R5, 0x4, R2 ;  /* 0x0000000405029825 */ /* 0x001fca00078e0002 */
[----:B------:R-:W2:Y:S01]  /*9570*/  @!P1 LDG.E R0, desc[UR36][R2.64] ;  /* 0x0000002402009981 */ /* 0x000ea2000c1e1900 */
[C---:B------:R-:W-:Y:S01]  /*9580*/  ISETP.NE.AND P1, PT, R5.reuse, RZ, PT ;  /* 0x000000ff0500720c */ /* 0x040fe20003f25270 */
[----:B------:R-:W-:Y:S01]  /*9590*/  UMOV UR4, URZ ;  /* 0x0000003f00047c82 */ /* 0x000fe20008000000 */
[C---:B------:R-:W-:Y:S01]  /*95a0*/  ISETP.GE.U32.AND P2, PT, R5.reuse, 0x2, PT ;  /* 0x000000020500780c */ /* 0x040fe20003f46070 */
[----:B------:R-:W-:Y:S01]  /*95b0*/  IMAD.MOV.U32 R16, RZ, RZ, RZ ;  /* 0x000000ffff107224 */ /* 0x000fe200078e00ff */
[C---:B------:R-:W-:Y:S02]  /*95c0*/  ISETP.GE.U32.AND P3, PT, R5.reuse, 0x4, PT ;  /* 0x000000040500780c */ /* 0x040fe40003f66070 */
[C---:B------:R-:W-:Y:S02]  /*95d0*/  ISETP.GE.U32.AND P4, PT, R5.reuse, 0x8, PT ;  /* 0x000000080500780c */ /* 0x040fe40003f86070 */
[----:B------:R-:W-:Y:S01]  /*95e0*/  ISETP.GE.U32.AND P5, PT, R5, 0x10, PT ;  /* 0x000000100500780c */ /* 0x000fe20003fa6070 */
[----:B--2---:R-:W0:Y:S02]  /*95f0*/  SHFL.UP PT, R4, R0, 0x1, RZ ;  /* 0x0420000000047989 */ /* 0x004e2400000e00ff */
[----:B0-----:R-:W-:-:S05]  /*9600*/  SEL R7, R4, RZ, P1 ;  /* 0x000000ff04077207 */ /* 0x001fca0000800000 */
[----:B------:R-:W-:-:S05]  /*9610*/  IMAD.IADD R7, R0, 0x1, R7 ;  /* 0x0000000100077824 */ /* 0x000fca00078e0207 */
[----:B------:R-:W0:Y:S02]  /*9620*/  SHFL.UP PT, R4, R7, 0x2, RZ ;  /* 0x0440000007047989 */ /* 0x000e2400000e00ff */
[----:B0-----:R-:W-:-:S05]  /*9630*/  SEL R4, R4, RZ, P2 ;  /* 0x000000ff04047207 */ /* 0x001fca0001000000 */
[----:B------:R-:W-:-:S05]  /*9640*/  IMAD.IADD R4, R7, 0x1, R4 ;  /* 0x0000000107047824 */ /* 0x000fca00078e0204 */
[----:B------:R-:W0:Y:S02]  /*9650*/  SHFL.UP PT, R6, R4, 0x4, RZ ;  /* 0x0480000004067989 */ /* 0x000e2400000e00ff */
[----:B0-----:R-:W-:-:S05]  /*9660*/  SEL R3, R6, RZ, P3 ;  /* 0x000000ff06037207 */ /* 0x001fca0001800000 */
[----:B------:R-:W-:-:S05]  /*9670*/  IMAD.IADD R3, R4, 0x1, R3 ;  /* 0x0000000104037824 */ /* 0x000fca00078e0203 */
[----:B------:R-:W0:Y:S02]  /*9680*/  SHFL.UP PT, R2, R3, 0x8, RZ ;  /* 0x0500000003027989 */ /* 0x000e2400000e00ff */
[----:B0-----:R-:W-:-:S04]  /*9690*/  SEL R2, R2, RZ, P4 ;  /* 0x000000ff02027207 */ /* 0x001fc80002000000 */
[----:B------:R-:W-:-:S05]  /*96a0*/  IADD3 R2, R3, R2, RZ ;  /* 0x0000000203027210 */ /* 0x000fca0007ffe0ff */
[----:B------:R-:W0:Y:S02]  /*96b0*/  SHFL.UP PT, R6, R2, 0x10, RZ ;  /* 0x0600000002067989 */ /* 0x000e2400000e00ff */
[----:B0-----:R-:W-:-:S05]  /*96c0*/  SEL R7, R6, RZ, P5 ;  /* 0x000000ff06077207 */ /* 0x001fca0002800000 */
[----:B------:R-:W-:-:S05]  /*96d0*/  IMAD.IADD R7, R2, 0x1, R7 ;  /* 0x0000000102077824 */ /* 0x000fca00078e0207 */
[----:B------:R-:W0:Y:S02]  /*96e0*/  SHFL.IDX PT, R4, R7, 0x1f, 0x1f ;  /* 0x03e01f0007047f89 */ /* 0x000e2400000e0000 */
[----:B0-----:R-:W-:-:S04]  /*96f0*/  IMAD R4, R4, UR5, RZ ;  /* 0x0000000504047c24 */ /* 0x001fc8000f8e02ff */
[----:B------:R-:W-:Y:S01]  /*9700*/  IMAD.MOV.U32 R3, RZ, RZ, R4 ;  /* 0x000000ffff037224 */ /* 0x000fe200078e0004 */
[----:B-1----:R-:W-:-:S13]  /*9710*/  ISETP.GT.AND P6, PT, R4, UR6, PT ;  /* 0x0000000604007c0c */ /* 0x002fda000bfc4270 */
[----:B------:R-:W-:Y:S05]  /*9720*/  @P6 BRA `(.L_x_237) ;  /* 0x0000000000946947 */ /* 0x000fea0003800000 */
[----:B------:R-:W-:Y:S01]  /*9730*/  IMAD.MOV.U32 R4, RZ, RZ, R3 ;  /* 0x000000ffff047224 */ /* 0x000fe200078e0003 */
[----:B------:R-:W-:Y:S01]  /*9740*/  UMOV UR4, URZ ;  /* 0x0000003f00047c82 */ /* 0x000fe20008000000 */
[----:B------:R-:W-:-:S05]  /*9750*/  ULDC UR5, c[0x0][0xc38] ;  /* 0x00030e0000057ab9 */ /* 0x000fca0000000800 */
.L_x_241:
[----:B------:R-:W0:Y:S01]  /*9760*/  LDC R2, c[0x0][0xc3c] ;  /* 0x00030f00ff027b82 */ /* 0x000e220000000800 */
[----:B------:R-:W-:-:S06]  /*9770*/  UIADD3 UR4, UR4, 0x1f, URZ ;  /* 0x0000001f04047890 */ /* 0x000fcc000fffe03f */
[----:B0-----:R-:W-:-:S13]  /*9780*/  ISETP.LE.AND P6, PT, R2, UR4, PT ;  /* 0x0000000402007c0c */ /* 0x001fda000bfc3270 */
[----:B------:R-:W-:Y:S05]  /*9790*/  @P6 BRA `(.L_x_238) ;  /* 0x0000000400246947 */ /* 0x000fea0003800000 */
[----:B------:R-:W-:Y:S01]  /*97a0*/  VIADD R7, R5, UR4 ;  /* 0x0000000405077c36 */ /* 0x000fe20008000000 */
[----:B------:R-:W-:Y:S01]  /*97b0*/  BSSY B0, `(.L_x_239) ;  /* 0x0000007000007945 */ /* 0x000fe20003800000 */
[----:B------:R-:W-:-:S03]  /*97c0*/  MOV R0, RZ ;  /* 0x000000ff00007202 */ /* 0x000fc60000000f00 */
[----:B------:R-:W-:-:S13]  /*97d0*/  ISETP.GE.OR P6, PT, R7, R2, !P0 ;  /* 0x000000020700720c */ /* 0x000fda00047c6670 */
[----:B------:R-:W-:Y:S05]  /*97e0*/  @P6 BRA `(.L_x_240) ;  /* 0x00000000000c6947 */ /* 0x000fea0003800000 */
[----:B------:R-:W0:Y:S02]  /*97f0*/  LDC.64 R2, c[0x0][0xc80] ;  /* 0x00032000ff027b82 */ /* 0x000e240000000a00 */
[----:B0-----:R-:W-:-:S05]  /*9800*/  IMAD.WIDE R2, R7, 0x4, R2 ;  /* 0x0000000407027825 */ /* 0x001fca00078e0202 */
[----:B------:R0:W5:Y:S02]  /*9810*/  LDG.E R0, desc[UR36][R2.64] ;  /* 0x0000002402007981 */ /* 0x000164000c1e1900 */
.L_x_240:
[----:B------:R-:W-:Y:S05]  /*9820*/  BSYNC B0 ;  /* 0x0000000000007941 */ /* 0x000fea0003800000 */
.L_x_239:
[----:B0----5:R-:W0:Y:S02]  /*9830*/  SHFL.UP PT, R2, R0, 0x1, RZ ;  /* 0x0420000000027989 */ /* 0x021e2400000e00ff */
        /* <DEDUP_REMOVED lines=14> */
[----:B------:R-:W0:Y:S02]  /*9920*/  SHFL.IDX PT, R3, R9, 0x1f, 0x1f ;  /* 0x03e01f0009037f89 */ /* 0x000e2400000e0000 */
[----:B0-----:R-:W-:-:S05]  /*9930*/  IMAD R3, R3, UR5, RZ ;  /* 0x0000000503037c24 */ /* 0x001fca000f8e02ff */
[----:B------:R-:W-:-:S04]  /*9940*/  IADD3 R4, R3, R4, RZ ;  /* 0x0000000403047210 */ /* 0x000fc80007ffe0ff */
[----:B------:R-:W-:-:S13]  /*9950*/  ISETP.GT.AND P6, PT, R4, UR6, PT ;  /* 0x0000000604007c0c */ /* 0x000fda000bfc4270 */
[----:B------:R-:W-:Y:S05]  /*9960*/  @!P6 BRA `(.L_x_241) ;  /* 0xfffffffc007ce947 */ /* 0x000fea000383ffff */
[----:B------:R-:W-:-:S07]  /*9970*/  IMAD.MOV.U32 R7, RZ, RZ, R9 ;  /* 0x000000ffff077224 */ /* 0x000fce00078e0009 */
.L_x_237:
[----:B------:R-:W-:-:S04]  /*9980*/  IMAD.IADD R8, R4, 0x1, -R3 ;  /* 0x0000000104087824 */ /* 0x000fc800078e0a03 */
[----:B------:R-:W-:-:S05]  /*9990*/  IMAD R2, R7, UR5, R8 ;  /* 0x0000000507027c24 */ /* 0x000fca000f8e0208 */
[----:B------:R-:W-:-:S13]  /*99a0*/  ISETP.GT.AND P0, PT, R2, UR6, PT ;  /* 0x0000000602007c0c */ /* 0x000fda000bf04270 */
[----:B------:R-:W-:-:S04]  /*99b0*/  VOTE.ANY R4, PT, !P0 ;  /* 0x0000000000047806 */ /* 0x000fc800040e0100 */
[----:B------:R-:W0:Y:S01]  /*99c0*/  POPC R19, R4 ;  /* 0x0000000400137309 */ /* 0x000e220000000000 */
[----:B------:R-:W-:Y:S01]  /*99d0*/  ISETP.NE.AND P0, PT, R4, RZ, PT ;  /* 0x000000ff0400720c */ /* 0x000fe20003f05270 */
[----:B0-----:R-:W0:Y:S02]  /*99e0*/  SHFL.IDX PT, R10, R0, R19, 0x1f ;  /* 0x00001f13000a7589 */ /* 0x001e2400000e0000 */
[----:B0-----:R-:W-:-:S04]  /*99f0*/  IABS R9, R10 ;  /* 0x0000000a00097213 */ /* 0x001fc80000000000 */
[----:B------:R-:W0:Y:S08]  /*9a00*/  I2F.RP R6, R9 ;  /* 0x0000000900067306 */ /* 0x000e300000209400 */
[----:B0-----:R-:W0:Y:S02]  /*9a10*/  MUFU.RCP R6, R6 ;  /* 0x0000000600067308 */ /* 0x001e240000001000 */
[----:B0-----:R-:W-:-:S06]  /*9a20*/  VIADD R2, R6, 0xffffffe ;  /* 0x0ffffffe06027836 */ /* 0x001fcc0000000000 */
[----:B------:R0:W1:Y:S01]  /*9a30*/  F2I.FTZ.U32.TRUNC.NTZ R3, R2 ;  /* 0x0000000200037305 */ /* 0x000062000021f000 */
[----:B------:R-:W-:Y:S05]  /*9a40*/  @!P0 BRA `(.L_x_242) ;  /* 0x0000000000088947 */ /* 0x000fea0003800000 */
[----:B------:R-:W-:-:S06]  /*9a50*/  VIADD R16, R19, 0xffffffff ;  /* 0xffffffff13107836 */ /* 0x000fcc0000000000 */
[----:B------:R2:W3:Y:S02]  /*9a60*/  SHFL.IDX PT, R16, R7, R16, 0x1f ;  /* 0x00001f1007107589 */ /* 0x0004e400000e0000 */
.L_x_242:
[----:B---3--:R-:W-:Y:S01]  /*9a70*/  IMAD R16, R16, UR5, R8 ;  /* 0x0000000510107c24 */ /* 0x008fe2000f8e0208 */
[----:B0-----:R-:W-:Y:S01]  /*9a80*/  IABS R2, R10 ;  /* 0x0000000a00027213 */ /* 0x001fe20000000000 */
[----:B-1----:R-:W-:Y:S02]  /*9a90*/  IMAD.MOV R0, RZ, RZ, -R3 ;  /* 0x000000ffff007224 */ /* 0x002fe400078e0a03 */
[----:B------:R-:W-:Y:S01]  /*9aa0*/  VIADD R19, R19, UR4 ;  /* 0x0000000413137c36 */ /* 0x000fe20008000000 */
[----:B------:R-:W-:Y:S01]  /*9ab0*/  IADD3 R11, -R16, UR6, RZ ;  /* 0x00000006100b7c10 */ /* 0x000fe2000fffe1ff */
[----:B--2---:R-:W-:Y:S01]  /*9ac0*/  IMAD R7, R0, R9, RZ ;  /* 0x0000000900077224 */ /* 0x004fe200078e02ff */
[----:B------:R-:W-:Y:S01]  /*9ad0*/  IADD3 R4, RZ, -R2, RZ ;  /* 0x80000002ff047210 */ /* 0x000fe20007ffe0ff */
[----:B------:R-:W-:Y:S01]  /*9ae0*/  IMAD.MOV.U32 R2, RZ, RZ, RZ ;  /* 0x000000ffff027224 */ /* 0x000fe200078e00ff */
[----:B------:R-:W-:-:S03]  /*9af0*/  IABS R0, R11 ;  /* 0x0000000b00007213 */ /* 0x000fc60000000000 */
[----:B------:R-:W-:-:S04]  /*9b00*/  IMAD.HI.U32 R2, R3, R7, R2 ;  /* 0x0000000703027227 */ /* 0x000fc800078e0002 */
[----:B------:R-:W-:Y:S02]  /*9b10*/  IMAD.MOV.U32 R3, RZ, RZ, R0 ;  /* 0x000000ffff037224 */ /* 0x000fe400078e0000 */
[----:B------:R-:W-:Y:S02]  /*9b20*/  IMAD.MOV.U32 R0, RZ, RZ, R4 ;  /* 0x000000ffff007224 */ /* 0x000fe400078e0004 */
[----:B------:R-:W-:-:S04]  /*9b30*/  IMAD.HI.U32 R2, R2, R3, RZ ;  /* 0x0000000302027227 */ /* 0x000fc800078e00ff */
[----:B------:R-:W-:-:S05]  /*9b40*/  IMAD R0, R2, R0, R3 ;  /* 0x0000000002007224 */ /* 0x000fca00078e0203 */
[----:B------:R-:W-:-:S13]  /*9b50*/  ISETP.GT.U32.AND P1, PT, R9, R0, PT ;  /* 0x000000000900720c */ /* 0x000fda0003f24070 */
[----:B------:R-:W-:Y:S02]  /*9b60*/  @!P1 IMAD.IADD R0, R0, 0x1, -R9 ;  /* 0x0000000100009824 */ /* 0x000fe400078e0a09 */
[----:B------:R-:W-:Y:S01]  /*9b70*/  @!P1 VIADD R2, R2, 0x1 ;  /* 0x0000000102029836 */ /* 0x000fe20000000000 */
[----:B------:R-:W-:Y:S02]  /*9b80*/  ISETP.NE.AND P1, PT, R10, RZ, PT ;  /* 0x000000ff0a00720c */ /* 0x000fe40003f25270 */
[----:B------:R-:W-:Y:S02]  /*9b90*/  ISETP.GE.U32.AND P0, PT, R0, R9, PT ;  /* 0x000000090000720c */ /* 0x000fe40003f06070 */
[----:B------:R-:W-:-:S04]  /*9ba0*/  LOP3.LUT R0, R11, R10, RZ, 0x3c, !PT ;  /* 0x0000000a0b007212 */ /* 0x000fc800078e3cff */
[----:B------:R-:W-:-:S07]  /*9bb0*/  ISETP.GE.AND P2, PT, R0, RZ, PT ;  /* 0x000000ff0000720c */ /* 0x000fce0003f46270 */
[----:B------:R-:W-:-:S06]  /*9bc0*/  @P0 IADD3 R2, R2, 0x1, RZ ;  /* 0x0000000102020810 */ /* 0x000fcc0007ffe0ff */
[----:B------:R-:W-:Y:S01]  /*9bd0*/  @!P2 IMAD.MOV R2, RZ, RZ, -R2 ;  /* 0x000000ffff02a224 */ /* 0x000fe200078e0a02 */
[----:B------:R-:W-:-:S05]  /*9be0*/  @!P1 LOP3.LUT R2, RZ, R10, RZ, 0x33, !PT ;  /* 0x0000000aff029212 */ /* 0x000fca00078e33ff */
[--C-:B------:R-:W-:Y:S02]  /*9bf0*/  IMAD.MOV R17, RZ, RZ, -R2.reuse ;  /* 0x000000ffff117224 */ /* 0x100fe400078e0a02 */
[----:B------:R-:W-:Y:S02]  /*9c00*/  IMAD.MOV.U32 R18, RZ, RZ, R2 ;  /* 0x000000ffff127224 */ /* 0x000fe400078e0002 */
[----:B------:R-:W-:Y:S01]  /*9c10*/  IMAD R17, R10, R17, R11 ;  /* 0x000000110a117224 */ /* 0x000fe200078e020b */
[----:B------:R-:W-:Y:S06]  /*9c20*/  BRA `(.L_x_243) ;  /* 0x0000000000147947 */ /* 0x000fec0003800000 */
.L_x_238:
[----:B------:R-:W-:Y:S01]  /*9c30*/  ULDC UR4, c[0x0][0xc3c] ;  /* 0x00030f0000047ab9 */ /* 0x000fe20000000800 */
[----:B------:R-:W-:Y:S01]  /*9c40*/  IMAD.MOV.U32 R17, RZ, RZ, RZ ;  /* 0x000000ffff117224 */ /* 0x000fe200078e00ff */
[----:B------:R-:W-:Y:S01]  /*9c50*/  MOV R16, UR6 ;  /* 0x0000000600107c02 */ /* 0x000fe20008000f00 */
[----:B------:R-:W-:Y:S02]  /*9c60*/  IMAD.MOV.U32 R18, RZ, RZ, RZ ;  /* 0x000000ffff127224 */ /* 0x000fe400078e00ff */
[----:B------:R-:W-:-:S07]  /*9c70*/  IMAD.U32 R19, RZ, RZ, UR4 ;  /* 0x00000004ff137e24 */ /* 0x000fce000f8e00ff */
.L_x_243:
[----:B------:R-:W-:-:S13]  /*9c80*/  ISETP.NE.AND P0, PT, R5, RZ, PT ;  /* 0x000000ff0500720c */ /* 0x000fda0003f05270 */
[----:B------:R-:W0:Y:S01]  /*9c90*/  @!P0 S2R R3, SR_CgaCtaId ;  /* 0x0000000000038919 */ /* 0x000e220000008800 */
[----:B------:R-:W-:-:S04]  /*9ca0*/  @!P0 MOV R0, 0x400 ;  /* 0x0000040000008802 */ /* 0x000fc80000000f00 */
[----:B0-----:R-:W-:-:S05]  /*9cb0*/  @!P0 LEA R0, R3, R0, 0x18 ;  /* 0x0000000003008211 */ /* 0x001fca00078ec0ff */
[----:B------:R0:W-:Y:S01]  /*9cc0*/  @!P0 STS.128 [R0+0x308d0], R16 ;  /* 0x0308d01000008388 */ /* 0x0001e20000000c00 */
[----:B------:R-:W-:Y:S06]  /*9cd0*/  BAR.ARV 0x5, 0x180 ;  /* 0x0146000000007b1d */ /* 0x000fec0000002000 */
.L_x_236:
[----:B------:R2:W-:Y:S01]  /*9ce0*/  STL [R1+0x1c], RZ ;  /* 0x00001cff01007387 */ /* 0x0005e20000100800 */
[----:B------:R-:W-:Y:S01]  /*9cf0*/  ULDC UR4, c[0x0][0xc3c] ;  /* 0x00030f0000047ab9 */ /* 0x000fe20000000800 */
[----:B------:R-:W-:Y:S01]  /*9d00*/  IMAD.MOV.U32 R28, RZ, RZ, 0x1 ;  /* 0x00000001ff1c7424 */ /* 0x000fe200078e00ff */
[----:B-1----:R-:W-:Y:S01]  /*9d10*/  ISETP.GE.AND P0, PT, R19, UR4, PT ;  /* 0x0000000413007c0c */ /* 0x002fe2000bf06270 */
[----:B------:R-:W-:-:S12]  /*9d20*/  IMAD.MOV.U32 R27, RZ, RZ, RZ ;  /* 0x000000ffff1b7224 */ /* 0x000fd800078e00ff */
[----:B--2---:R-:W-:Y:S05]  /*9d30*/  @P0 BRA `(.L_x_244) ;  /* 0x0000004400c40947 */ /* 0x004fea0003800000 */
[----:B0-----:R-:W2:Y:S01]  /*9d40*/  LDL R0, [R1+0x28] ;  /* 0x0000280001007983 */ /* 0x001ea20000100800 */
[----:B------:R-:W0:Y:S01]  /*9d50*/  S2UR UR5, SR_CgaCtaId ;  /* 0x00000000000579c3 */ /* 0x000e220000008800 */
[----:B------:R-:W-:Y:S01]  /*9d60*/  BSSY B8, `(.L_x_244) ;  /* 0x000046e000087945 */ /* 0x000fe20003800000 */
[----:B------:R-:W-:Y:S01]  /*9d70*/  IMAD.MOV.U32 R28, RZ, RZ, 0x1 ;  /* 0x00000001ff1c7424 */ /* 0x000fe200078e00ff */
[----:B------:R-:W1:Y:S01]  /*9d80*/  S2R R4, SR_TID.X ;  /* 0x0000000000047919 */ /* 0x000e620000002100 */
[----:B------:R-:W-:Y:S01]  /*9d90*/  IMAD.MOV.U32 R27, RZ, RZ, RZ ;  /* 0x000000ffff1b7224 */ /* 0x000fe200078e00ff */
[----:B------:R-:W-:Y:S01]  /*9da0*/  ULDC UR39, c[0x0][0xc] ;  /* 0x0000030000277ab9 */ /* 0x000fe20000000800 */
[----:B------:R3:W-:Y:S01]  /*9db0*/  STL [R1+0x1c], RZ ;  /* 0x00001cff01007387 */ /* 0x0007e20000100800 */
[C---:B-1----:R-:W-:Y:S01]  /*9dc0*/  IMAD.SHL.U32 R32, R4.reuse, 0x8, RZ ;  /* 0x0000000804207824 */ /* 0x042fe200078e00ff */
[----:B------:R-:W-:-:S04]  /*9dd0*/  LOP3.LUT R2, R4, 0x7f, RZ, 0xc0, !PT ;  /* 0x0000007f04027812 */ /* 0x000fc800078ec0ff */
[----:B------:R-:W-:Y:S02]  /*9de0*/  SHF.R.U32.HI R2, RZ, 0x3, R2 ;  /* 0x00000003ff027819 */ /* 0x000fe40000011602 */
[----:B--2---:R-:W-:Y:S02]  /*9df0*/  R2UR UR4, R0 ;  /* 0x00000000000472ca */ /* 0x004fe400000e0000 */
[----:B------:R-:W-:-:S04]  /*9e00*/  LOP3.LUT R0, R32, 0x1f8, RZ, 0xc0, !PT ;  /* 0x000001f820007812 */ /* 0x000fc800078ec0ff */
[----:B------:R-:W-:Y:S02]  /*9e10*/  LOP3.LUT R3, R0, 0x38, R4, 0x78, !PT ;  /* 0x0000003800037812 */ /* 0x000fe400078e7804 */
[----:B------:R-:W-:Y:S02]  /*9e20*/  SHF.L.U32 R0, R4, 0x4, RZ ;  /* 0x0000000404007819 */ /* 0x000fe400000006ff */
[----:B------:R-:W-:Y:S02]  /*9e30*/  LOP3.LUT R36, R3, 0x200, R32, 0xf8, !PT ;  /* 0x0000020003247812 */ /* 0x000fe400078ef820 */
[----:B------:R-:W-:Y:S01]  /*9e40*/  LOP3.LUT R32, R32, 0x38, RZ, 0xc0, !PT ;  /* 0x0000003820207812 */ /* 0x000fe200078ec0ff */
[----:B------:R-:W-:Y:S01]  /*9e50*/  ULOP3.LUT UR38, UR4, 0x2, URZ, 0xfc, !UPT ;  /* 0x0000000204267892 */ /* 0x000fe2000f8efc3f */
[----:B------:R-:W-:Y:S02]  /*9e60*/  LOP3.LUT R0, R2, 0x70, R0, 0xf8, !PT ;  /* 0x0000007002007812 */ /* 0x000fe400078ef800 */
[----:B------:R-:W-:Y:S01]  /*9e70*/  UMOV UR4, 0x400 ;  /* 0x0000040000047882 */ /* 0x000fe20000000000 */
[C---:B------:R-:W-:Y:S01]  /*9e80*/  LOP3.LUT R34, R32.reuse, 0x40, RZ, 0xfc, !PT ;  /* 0x0000004020227812 */ /* 0x040fe200078efcff */
[----:B0-----:R-:W-:Y:S01]  /*9e90*/  ULEA UR4, UR5, UR4, 0x18 ;  /* 0x0000000405047291 */ /* 0x001fe2000f8ec03f */
[----:B------:R-:W-:-:S05]  /*9ea0*/  LOP3.LUT R33, R32, 0x80, RZ, 0xfc, !PT ;  /* 0x0000008020217812 */ /* 0x000fca00078efcff */
[----:B------:R-:W-:-:S04]  /*9eb0*/  IMAD.U32 R22, RZ, RZ, UR4 ;  /* 0x00000004ff167e24 */ /* 0x000fc8000f8e00ff */
[----:B---3--:R-:W-:-:S07]  /*9ec0*/  IMAD R37, R36, 0x2, R22 ;  /* 0x0000000224257824 */ /* 0x008fce00078e0216 */
.L_x_307:
[----:B0-----:R-:W0:Y:S02]  /*9ed0*/  LDC.64 R2, c[0x0][0xc88] ;  /* 0x00032200ff027b82 */ /* 0x001e240000000a00 */
[----:B0-----:R-:W-:-:S05]  /*9ee0*/  IMAD.WIDE R2, R19, 0x4, R2 ;  /* 0x0000000413027825 */ /* 0x001fca00078e0202 */
[----:B------:R-:W2:Y:S01]  /*9ef0*/  LDG.E R29, desc[UR36][R2.64] ;  /* 0x00000024021d7981 */ /* 0x000ea2000c1e1900 */
[----:B------:R-:W-:Y:S05]  /*9f00*/  YIELD ;  /* 0x0000000000007946 */ /* 0x000fea0003800000 */
[----:B------:R-:W-:Y:S01]  /*9f10*/  ULDC.64 UR4, c[0x0][0xa28] ;  /* 0x00028a0000047ab9 */ /* 0x000fe20000000a00 */
[----:B------:R-:W-:Y:S01]  /*9f20*/  IMAD.MOV.U32 R30, RZ, RZ, RZ ;  /* 0x000000ffff1e7224 */ /* 0x000fe200078e00ff */
[----:B------:R-:W-:Y:S01]  /*9f30*/  ISETP.NE.U32.AND P0, PT, RZ, UR4, PT ;  /* 0x00000004ff007c0c */ /* 0x000fe2000bf05070 */
[----:B------:R-:W-:-:S03]  /*9f40*/  ULDC.64 UR6, c[0x0][0xa18] ;  /* 0x0002860000067ab9 */ /* 0x000fc60000000a00 */
[----:B------:R-:W-:Y:S01]  /*9f50*/  ISETP.NE.AND.EX P0, PT, RZ, UR5, PT, P0 ;  /* 0x00000005ff007c0c */ /* 0x000fe2000bf05300 */
[----:B------:R-:W-:Y:S01]  /*9f60*/  IMAD.MOV.U32 R35, RZ, RZ, RZ ;  /* 0x000000ffff237224 */ /* 0x000fe200078e00ff */
[----:B--2---:R-:W-:-:S11]  /*9f70*/  SHF.R.S32.HI R0, RZ, 0x1f, R29 ;  /* 0x0000001fff007819 */ /* 0x004fd6000001141d */
[C---:B------:R-:W-:Y:S02]  /*9f80*/  @P0 LEA R2, P1, R29.reuse, UR4, 0x2 ;  /* 0x000000041d020c11 */ /* 0x040fe4000f8210ff */
[C---:B------:R-:W-:Y:S01]  /*9f90*/  SHF.L.U32 R24, R29.reuse, 0x2, RZ ;  /* 0x000000021d187819 */ /* 0x040fe200000006ff */
[----:B------:R0:W-:Y:S01]  /*9fa0*/  STL [R1+0x10], R0 ;  /* 0x0000100001007387 */ /* 0x0001e20000100800 */
[----:B------:R-:W-:Y:S01]  /*9fb0*/  @P0 LEA.HI.X R3, R29, UR5, R0, 0x2, P1 ;  /* 0x000000051d030c11 */ /* 0x000fe200088f1400 */
[----:B------:R-:W-:-:S04]  /*9fc0*/  ULDC.64 UR4, c[0x0][0xa00] ;  /* 0x0002800000047ab9 */ /* 0x000fc80000000a00 */
[----:B-1----:R1:W2:Y:S01]  /*9fd0*/  @P0 LDG.E R30, desc[UR36][R2.64] ;  /* 0x00000024021e0981 */ /* 0x0022a2000c1e1900 */
[----:B------:R-:W-:Y:S02]  /*9fe0*/  ISETP.NE.U32.AND P0, PT, RZ, UR4, PT ;  /* 0x00000004ff007c0c */ /* 0x000fe4000bf05070 */
[----:B------:R-:W-:Y:S02]  /*9ff0*/  SHF.L.U64.HI R25, R29, 0x2, R0 ;  /* 0x000000021d197819 */ /* 0x000fe40000010200 */
[----:B------:R-:W-:Y:S02]  /*a000*/  ISETP.NE.AND.EX P2, PT, RZ, UR5, PT, P0 ;  /* 0x00000005ff007c0c */ /* 0x000fe4000bf45300 */
[----:B------:R-:W-:Y:S02]  /*a010*/  ISETP.NE.U32.AND P0, PT, RZ, UR6, PT ;  /* 0x00000006ff007c0c */ /* 0x000fe4000bf05070 */
[----:B------:R-:W-:Y:S02]  /*a020*/  LOP3.LUT R23, R23, 0xffffffbf, RZ, 0xc0, !PT ;  /* 0xffffffbf17177812 */ /* 0x000fe400078ec0ff */
[----:B------:R-:W-:-:S02]  /*a030*/  ISETP.NE.AND.EX P0, PT, RZ, UR7, PT, P0 ;  /* 0x00000007ff007c0c */ /* 0x000fc4000bf05300 */
[----:B-1----:R-:W-:-:S04]  /*a040*/  IADD3 R2, P1, R24, UR4, RZ ;  /* 0x0000000418027c10 */ /* 0x002fc8000ff3e0ff */
[----:B------:R-:W-:Y:S01]  /*a050*/  IADD3.X R3, R25, UR5, RZ, P1, !PT ;  /* 0x0000000519037c10 */ /* 0x000fe20008ffe4ff */
[----:B------:R-:W-:Y:S01]  /*a060*/  ULDC.64 UR4, c[0x0][0x418] ;  /* 0x0001060000047ab9 */ /* 0x000fe20000000a00 */
[----:B------:R-:W-:-:S03]  /*a070*/  @P2 LOP3.LUT R23, R23, 0x40, RZ, 0xfc, !PT ;  /* 0x0000004017172812 */ /* 0x000fc600078efcff */
[----:B------:R1:W5:Y:S02]  /*a080*/  @P2 LDG.E R35, desc[UR36][R2.64] ;  /* 0x0000002402232981 */ /* 0x000364000c1e1900 */
[----:B------:R-:W-:-:S04]  /*a090*/  @P0 IADD3 R4, P1, R24, UR6, RZ ;  /* 0x0000000618040c10 */ /* 0x000fc8000ff3e0ff */
[----:B------:R-:W-:-:S05]  /*a0a0*/  @P0 IADD3.X R5, R25, UR7, RZ, P1, !PT ;  /* 0x0000000719050c10 */ /* 0x000fca0008ffe4ff */
[----:B---3--:R-:W3:Y:S01]  /*a0b0*/  @P0 LDG.E R4, desc[UR36][R4.64] ;  /* 0x0000002404040981 */ /* 0x008ee2000c1e1900 */
[----:B------:R-:W-:-:S03]  /*a0c0*/  UISETP.NE.U32.AND UP0, UPT, UR4, URZ, UPT ;  /* 0x0000003f0400728c */ /* 0x000fc6000bf05070 */
[----:B------:R-:W-:Y:S01]  /*a0d0*/  ULDC UR4, c[0x0][0x424] ;  /* 0x0001090000047ab9 */ /* 0x000fe20000000800 */
[----:B------:R-:W-:-:S03]  /*a0e0*/  UISETP.NE.AND.EX UP0, UPT, UR5, URZ, UPT, UP0 ;  /* 0x0000003f0500728c */ /* 0x000fc6000bf05300 */
[----:B------:R-:W-:Y:S01]  /*a0f0*/  ULDC UR5, c[0x0][0x2f0] ;  /* 0x0000bc0000057ab9 */ /* 0x000fe20000000800 */
[----:B------:R-:W-:-:S04]  /*a100*/  USEL UR4, UR4, 0x1, UP0 ;  /* 0x0000000104047887 */ /* 0x000fc80008000000 */
[----:B------:R-:W-:-:S06]  /*a110*/  UIMAD UR4, UR4, UR5, URZ ;  /* 0x00000005040472a4 */ /* 0x000fcc000f8e023f */
[----:B0-----:R-:W-:Y:S01]  /*a120*/  IMAD.U32 R0, RZ, RZ, UR4 ;  /* 0x00000004ff007e24 */ /* 0x001fe2000f8e00ff */
[----:B--2---:R1:W-:Y:S04]  /*a130*/  STL [R1+0x4], R30 ;  /* 0x0000041e01007387 */ /* 0x0043e80000100800 */
[----:B---3--:R1:W-:Y:S01]  /*a140*/  @P0 STL [R1+0x18], R4 ;  /* 0x0000180401000387 */ /* 0x0083e20000100800 */
[----:B------:R-:W-:Y:S05]  /*a150*/  @P0 BRA `(.L_x_245) ;  /* 0x0000000000200947 */ /* 0x000fea0003800000 */
[----:B------:R-:W-:Y:S02]  /*a160*/  ULDC UR4, c[0x0][0x288] ;  /* 0x0000a20000047ab9 */ /* 0x000fe40000000800 */
[----:B-1----:R-:W-:-:S05]  /*a170*/  IMAD.U32 R4, RZ, RZ, UR4 ;  /* 0x00000004ff047e24 */ /* 0x002fca000f8e00ff */
[----:B------:R0:W-:Y:S01]  /*a180*/  STL [R1+0x18], R4 ;  /* 0x0000180401007387 */ /* 0x0001e20000100800 */
[----:B------:R-:W-:Y:S05]  /*a190*/  @!P2 BRA `(.L_x_245) ;  /* 0x000000000010a947 */ /* 0x000fea0003800000 */
[----:B------:R-:W2:Y:S04]  /*a1a0*/  LDG.E R5, desc[UR36][R2.64] ;  /* 0x0000002402057981 */ /* 0x000ea8000c1e1900 */
[----:B0-----:R-:W2:Y:S02]  /*a1b0*/  LDG.E R4, desc[UR36][R2.64+0x4] ;  /* 0x0000042402047981 */ /* 0x001ea4000c1e1900 */
[----:B--2---:R-:W-:-:S05]  /*a1c0*/  IMAD.IADD R2, R4, 0x1, -R5 ;  /* 0x0000000104027824 */ /* 0x004fca00078e0a05 */
[----:B------:R2:W-:Y:S02]  /*a1d0*/  STL [R1+0x18], R2 ;  /* 0x0000180201007387 */ /* 0x0005e40000100800 */
.L_x_245:
[----:B------:R-:W-:Y:S01]  /*a1e0*/  ULDC.64 UR4, c[0x0][0xa20] ;  /* 0x0002880000047ab9 */ /* 0x000fe20000000a00 */
[----:B------:R-:W-:Y:S01]  /*a1f0*/  IMAD.MOV.U32 R31, RZ, RZ, R29 ;  /* 0x000000ffff1f7224 */ /* 0x000fe200078e001d */
[----:B------:R-:W-:-:S04]  /*a200*/  ISETP.NE.U32.AND P0, PT, RZ, UR4, PT ;  /* 0x00000004ff007c0c */ /* 0x000fc8000bf05070 */
[----:B------:R-:W-:-:S13]  /*a210*/  ISETP.NE.AND.EX P0, PT, RZ, UR5, PT, P0 ;  /* 0x00000005ff007c0c */ /* 0x000fda000bf05300 */
[----:B------:R-:W-:Y:S05]  /*a220*/  @!P0 BRA `(.L_x_246) ;  /* 0x0000000000108947 */ /* 0x000fea0003800000 */
[----:B-12---:R-:W-:-:S04]  /*a230*/  IADD3 R2, P0, R24, UR4, RZ ;  /* 0x0000000418027c10 */ /* 0x006fc8000ff1e0ff */
[----:B------:R-:W-:-:S05]  /*a240*/  IADD3.X R3, R25, UR5, RZ, P0, !PT ;  /* 0x0000000519037c10 */ /* 0x000fca00087fe4ff */
[----:B------:R3:W5:Y:S01]  /*a250*/  LDG.E R0, desc[UR36][R2.64] ;  /* 0x0000002402007981 */ /* 0x000762000c1e1900 */
[----:B------:R-:W-:Y:S05]  /*a260*/  BRA `(.L_x_247) ;  /* 0x0000000000247947 */ /* 0x000fea0003800000 */
.L_x_246:
[----:B------:R-:W-:Y:S02]  /*a270*/  ULDC.64 UR4, c[0x0][0xa08] ;  /* 0x0002820000047ab9 */ /* 0x000fe40000000a00 */
[----:B------:R-:W-:-:S04]  /*a280*/  ISETP.NE.U32.AND P0, PT, RZ, UR4, PT ;  /* 0x00000004ff007c0c */ /* 0x000fc8000bf05070 */
[----:B------:R-:W-:-:S13]  /*a290*/  ISETP.NE.AND.EX P0, PT, RZ, UR5, PT, P0 ;  /* 0x00000005ff007c0c */ /* 0x000fda000bf05300 */
[----:B------:R-:W-:Y:S05]  /*a2a0*/  @!P0 BRA `(.L_x_247) ;  /* 0x0000000000148947 */ /* 0x000fea0003800000 */
[----:B-12---:R-:W1:Y:S02]  /*a2b0*/  LDC.64 R2, c[0x0][0xa08] ;  /* 0x00028200ff027b82 */ /* 0x006e640000000a00 */
[----:B-1----:R-:W-:-:S05]  /*a2c0*/  IMAD.WIDE R2, R31, 0x4, R2 ;  /* 0x000000041f027825 */ /* 0x002fca00078e0202 */
[----:B------:R-:W2:Y:S04]  /*a2d0*/  LDG.E R0, desc[UR36][R2.64] ;  /* 0x0000002402007981 */ /* 0x000ea8000c1e1900 */
[----:B------:R-:W2:Y:S02]  /*a2e0*/  LDG.E R5, desc[UR36][R2.64+0x4] ;  /* 0x0000042402057981 */ /* 0x000ea4000c1e1900 */
[----:B--2---:R-:W-:-:S07]  /*a2f0*/  IADD3 R0, -R0, R5, RZ ;  /* 0x0000000500007210 */ /* 0x004fce0007ffe1ff */
.L_x_247:
[----:B-123-5:R-:W-:Y:S01]  /*a300*/  IMAD.IADD R2, R0, 0x1, -R30 ;  /* 0x0000000100027824 */ /* 0x02efe200078e0a1e */
[----:B------:R-:W-:Y:S03]  /*a310*/  BSSY B7, `(.L_x_248) ;  /* 0x0000374000077945 */ /* 0x000fe60003800000 */
[C---:B------:R-:W-:Y:S01]  /*a320*/  VIADD R0, R2.reuse, 0x5f ;  /* 0x0000005f02007836 */ /* 0x040fe20000000000 */
[----:B------:R1:W-:Y:S01]  /*a330*/  STL [R1], R2 ;  /* 0x0000000201007387 */ /* 0x0003e20000100800 */
[----:B------:R-:W-:Y:S02]  /*a340*/  ISETP.GT.AND P0, PT, R2, RZ, PT ;  /* 0x000000ff0200720c */ /* 0x000fe40003f04270 */
[----:B------:R-:W-:-:S05]  /*a350*/  IMAD.HI R0, R0, 0x2aaaaaab, RZ ;  /* 0x2aaaaaab00007827 */ /* 0x000fca00078e02ff */
[----:B------:R-:W-:-:S04]  /*a360*/  SHF.R.U32.HI R3, RZ, 0x1f, R0 ;  /* 0x0000001fff037819 */ /* 0x000fc80000011600 */
[----:B------:R-:W-:-:S05]  /*a370*/  LEA.HI.SX32 R0, R0, R3, 0x1c ;  /* 0x0000000300007211 */ /* 0x000fca00078fe2ff */
[----:B------:R1:W-:Y:S01]  /*a380*/  STL [R1+0x20], R0 ;  /* 0x0000200001007387 */ /* 0x0003e20000100800 */
[----:B------:R-:W-:Y:S05]  /*a390*/  @P0 BRA `(.L_x_249) ;  /* 0x0000000000440947 */ /* 0x000fea0003800000 */
[----:B-1----:R-:W1:Y:S02]  /*a3a0*/  S2R R2, SR_TID.X ;  /* 0x0000000000027919 */ /* 0x002e640000002100 */
[----:B-1----:R-:W-:-:S04]  /*a3b0*/  LOP3.LUT R2, R2, 0x7f, RZ, 0xc0, !PT ;  /* 0x0000007f02027812 */ /* 0x002fc800078ec0ff */
[----:B------:R-:W-:-:S13]  /*a3c0*/  ISETP.NE.AND P0, PT, R2, RZ, PT ;  /* 0x000000ff0200720c */ /* 0x000fda0003f05270 */
[----:B------:R-:W-:Y:S05]  /*a3d0*/  @P0 BRA `(.L_x_250) ;  /* 0x00000034009c0947 */ /* 0x000fea0003800000 */
[----:B------:R-:W1:Y:S01]  /*a3e0*/  S2R R7, SR_LANEID ;  /* 0x0000000000077919 */ /* 0x000e620000000000 */
[----:B------:R-:W-:Y:S01]  /*a3f0*/  VOTEU.ANY UR4, UPT, PT ;  /* 0x0000000000047886 */ /* 0x000fe200038e0100 */
[----:B------:R-:W2:Y:S01]  /*a400*/  LDC.64 R2, c[0x0][0xc60] ;  /* 0x00031800ff027b82 */ /* 0x000ea20000000a00 */
[----:B------:R-:W1:Y:S08]  /*a410*/  FLO.U32 R0, UR4 ;  /* 0x0000000400007d00 */ /* 0x000e7000080e0000 */
[----:B------:R-:W2:Y:S01]  /*a420*/  POPC R5, UR4 ;  /* 0x0000000400057d09 */ /* 0x000ea20008000000 */
[----:B-1----:R-:W-:-:S13]  /*a430*/  ISETP.EQ.U32.AND P0, PT, R0, R7, PT ;  /* 0x000000070000720c */ /* 0x002fda0003f02070 */
[----:B--2---:R-:W2:Y:S01]  /*a440*/  @P0 ATOMG.E.ADD.STRONG.GPU PT, R3, desc[UR36][R2.64], R5 ;  /* 0x00000005020309a8 */ /* 0x004ea200081ee1e4 */
[----:B0-----:R-:W0:Y:S02]  /*a450*/  S2R R4, SR_LTMASK ;  /* 0x0000000000047919 */ /* 0x001e240000003900 */
[----:B0-----:R-:W-:-:S04]  /*a460*/  LOP3.LUT R4, R4, UR4, RZ, 0xc0, !PT ;  /* 0x0000000404047c12 */ /* 0x001fc8000f8ec0ff */
[----:B------:R-:W0:Y:S01]  /*a470*/  POPC R7, R4 ;  /* 0x0000000400077309 */ /* 0x000e220000000000 */
[----:B--2---:R-:W0:Y:S02]  /*a480*/  SHFL.IDX PT, R0, R3, R0, 0x1f ;  /* 0x00001f0003007589 */ /* 0x004e2400000e0000 */
[----:B0-----:R-:W-:Y:S01]  /*a490*/  IADD3 R16, R0, UR39, R7 ;  /* 0x0000002700107c10 */ /* 0x001fe2000fffe007 */
[----:B------:R-:W-:Y:S06]  /*a4a0*/  BRA `(.L_x_250) ;  /* 0x0000003400687947 */ /* 0x000fec0003800000 */
.L_x_249:
[----:B-1----:R-:W-:Y:S01]  /*a4b0*/  VIADD R0, R22, 0x1e400 ;  /* 0x0001e40016007836 */ /* 0x002fe20000000000 */
[----:B------:R-:W-:Y:S04]  /*a4c0*/  BSSY B6, `(.L_x_251) ;  /* 0x0000013000067945 */ /* 0x000fe80003800000 */
[----:B------:R-:W-:-:S13]  /*a4d0*/  LOP3.LUT P0, RZ, R0, 0x3ff, RZ, 0xc0, !PT ;  /* 0x000003ff00ff7812 */ /* 0x000fda000780c0ff */
[----:B------:R-:W-:Y:S05]  /*a4e0*/  @!P0 BRA `(.L_x_252) ;  /* 0x0000000000408947 */ /* 0x000fea0003800000 */
[----:B------:R-:W-:Y:S01]  /*a4f0*/  MOV R2, 0x0 ;  /* 0x0000000000027802 */ /* 0x000fe20000000f00 */
[----:B------:R-:W-:Y:S01]  /*a500*/  ULDC.64 UR6, c[0x4][0x88] ;  /* 0x0100220000067ab9 */ /* 0x000fe20000000a00 */
[----:B------:R-:W-:Y:S01]  /*a510*/  ULDC.64 UR8, c[0x4][0x90] ;  /* 0x0100240000087ab9 */ /* 0x000fe20000000a00 */
[----:B------:R-:W-:Y:S01]  /*a520*/  ULDC.64 UR4, c[0x4][0x8] ;  /* 0x0100020000047ab9 */ /* 0x000fe20000000a00 */
[----:B0-----:R-:W-:Y:S01]  /*a530*/  IMAD.U32 R4, RZ, RZ, UR6 ;  /* 0x00000006ff047e24 */ /* 0x001fe2000f8e00ff */
[----:B------:R-:W-:Y:S01]  /*a540*/  MOV R6, UR8 ;  /* 0x0000000800067c02 */ /* 0x000fe20008000f00 */
[----:B------:R-:W0:Y:S01]  /*a550*/  LDC.64 R2, c[0x4][R2] ;  /* 0x0100000002027b82 */ /* 0x000e220000000a00 */
[----:B------:R-:W-:Y:S01]  /*a560*/  IMAD.U32 R5, RZ, RZ, UR7 ;  /* 0x00000007ff057e24 */ /* 0x000fe2000f8e00ff */
[----:B------:R-:W-:Y:S01]  /*a570*/  MOV R13, RZ ;  /* 0x000000ff000d7202 */ /* 0x000fe20000000f00 */
[----:B------:R-:W-:Y:S02]  /*a580*/  IMAD.U32 R7, RZ, RZ, UR9 ;  /* 0x00000009ff077e24 */ /* 0x000fe4000f8e00ff */
[----:B------:R-:W-:-:S02]  /*a590*/  IMAD.U32 R10, RZ, RZ, UR4 ;  /* 0x00000004ff0a7e24 */ /* 0x000fc4000f8e00ff */
[----:B------:R-:W-:Y:S02]  /*a5a0*/  IMAD.U32 R11, RZ, RZ, UR5 ;  /* 0x00000005ff0b7e24 */ /* 0x000fe4000f8e00ff */
[----:B------:R-:W-:Y:S02]  /*a5b0*/  IMAD.MOV.U32 R8, RZ, RZ, 0x70 ;  /* 0x00000070ff087424 */ /* 0x000fe400078e00ff */
[----:B------:R-:W-:-:S07]  /*a5c0*/  IMAD.MOV.U32 R12, RZ, RZ, 0x1 ;  /* 0x00000001ff0c7424 */ /* 0x000fce00078e00ff */
[----:B------:R-:W-:-:S07]  /*a5d0*/  LEPC R20, `(.L_x_252) ;  /* 0x000000001014794e */ /* 0x000fce0000000000 */
[----:B0-----:R-:W-:Y:S05]  /*a5e0*/  CALL.ABS.NOINC R2 ;  /* 0x0000000002007343 */ /* 0x001fea0003c00000 */
.L_x_252:
[----:B------:R-:W-:Y:S05]  /*a5f0*/  BSYNC B6 ;  /* 0x0000000000067941 */ /* 0x000fea0003800000 */
.L_x_251:
[----:B------:R-:W-:Y:S01]  /*a600*/  VIADD R0, R22, 0x400 ;  /* 0x0000040016007836 */ /* 0x000fe20000000000 */
[----:B------:R-:W-:Y:S04]  /*a610*/  BSSY B6, `(.L_x_253) ;  /* 0x0000022000067945 */ /* 0x000fe80003800000 */
[----:B------:R-:W-:-:S13]  /*a620*/  LOP3.LUT P0, RZ, R0, 0x3ff, RZ, 0xc0, !PT ;  /* 0x000003ff00ff7812 */ /* 0x000fda000780c0ff */
[----:B------:R-:W-:Y:S05]  /*a630*/  @!P0 BRA `(.L_x_254) ;  /* 0x00000000007c8947 */ /* 0x000fea0003800000 */
[----:B------:R-:W-:Y:S01]  /*a640*/  MOV R26, 0x0 ;  /* 0x00000000001a7802 */ /* 0x000fe20000000f00 */
[----:B------:R-:W-:Y:S01]  /*a650*/  ULDC.64 UR6, c[0x4][0x88] ;  /* 0x0100220000067ab9 */ /* 0x000fe20000000a00 */
[----:B------:R-:W-:Y:S01]  /*a660*/  ULDC.64 UR8, c[0x4][0x90] ;  /* 0x0100240000087ab9 */ /* 0x000fe20000000a00 */
[----:B------:R-:W-:Y:S01]  /*a670*/  ULDC.64 UR4, c[0x4][0x10] ;  /* 0x0100040000047ab9 */ /* 0x000fe20000000a00 */
[----:B------:R1:W2:Y:S01]  /*a680*/  LDC.64 R2, c[0x4][R26] ;  /* 0x010000001a027b82 */ /* 0x0002a20000000a00 */
[----:B0-----:R-:W-:Y:S01]  /*a690*/  IMAD.U32 R4, RZ, RZ, UR6 ;  /* 0x00000006ff047e24 */ /* 0x001fe2000f8e00ff */
[----:B------:R-:W-:Y:S01]  /*a6a0*/  MOV R10, UR4 ;  /* 0x00000004000a7c02 */ /* 0x000fe20008000f00 */
[----:B------:R-:W-:Y:S02]  /*a6b0*/  IMAD.U32 R5, RZ, RZ, UR7 ;  /* 0x00000007ff057e24 */ /* 0x000fe4000f8e00ff */
[----:B------:R-:W-:Y:S02]  /*a6c0*/  IMAD.U32 R6, RZ, RZ, UR8 ;  /* 0x00000008ff067e24 */ /* 0x000fe4000f8e00ff */
[----:B------:R-:W-:-:S02]  /*a6d0*/  IMAD.U32 R7, RZ, RZ, UR9 ;  /* 0x00000009ff077e24 */ /* 0x000fc4000f8e00ff */
[----:B------:R-:W-:Y:S02]  /*a6e0*/  IMAD.U32 R11, RZ, RZ, UR5 ;  /* 0x00000005ff0b7e24 */ /* 0x000fe4000f8e00ff */
[----:B------:R-:W-:Y:S02]  /*a6f0*/  IMAD.MOV.U32 R8, RZ, RZ, 0x70 ;  /* 0x00000070ff087424 */ /* 0x000fe400078e00ff */
[----:B------:R-:W-:Y:S02]  /*a700*/  IMAD.MOV.U32 R12, RZ, RZ, 0x1 ;  /* 0x00000001ff0c7424 */ /* 0x000fe400078e00ff */
[----:B-1----:R-:W-:-:S07]  /*a710*/  IMAD.MOV.U32 R13, RZ, RZ, RZ ;  /* 0x000000ffff0d7224 */ /* 0x002fce00078e00ff */
[----:B------:R-:W-:-:S07]  /*a720*/  LEPC R20, `(.L_x_255) ;  /* 0x000000001014794e */ /* 0x000fce0000000000 */
[----:B--2---:R-:W-:Y:S05]  /*a730*/  CALL.ABS.NOINC R2 ;  /* 0x0000000002007343 */ /* 0x004fea0003c00000 */
.L_x_255:
[----:B------:R0:W1:Y:S01]  /*a740*/  LDC.64 R2, c[0x4][R26] ;  /* 0x010000001a027b82 */ /* 0x0000620000000a00 */
[----:B------:R-:W-:Y:S01]  /*a750*/  ULDC.64 UR6, c[0x4][0x88] ;  /* 0x0100220000067ab9 */ /* 0x000fe20000000a00 */
[----:B------:R-:W-:Y:S01]  /*a760*/  ULDC.64 UR8, c[0x4][0x90] ;  /* 0x0100240000087ab9 */ /* 0x000fe20000000a00 */
[----:B------:R-:W-:Y:S01]  /*a770*/  ULDC.64 UR4, c[0x4][0x18] ;  /* 0x0100060000047ab9 */ /* 0x000fe20000000a00 */
[----:B------:R-:W-:Y:S01]  /*a780*/  IMAD.U32 R4, RZ, RZ, UR6 ;  /* 0x00000006ff047e24 */ /* 0x000fe2000f8e00ff */
[----:B------:R-:W-:Y:S01]  /*a790*/  MOV R5, UR7 ;  /* 0x0000000700057c02 */ /* 0x000fe20008000f00 */
[----:B------:R-:W-:Y:S01]  /*a7a0*/  IMAD.U32 R6, RZ, RZ, UR8 ;  /* 0x00000008ff067e24 */ /* 0x000fe2000f8e00ff */
[----:B------:R-:W-:Y:S01]  /*a7b0*/  MOV R12, 0x1 ;  /* 0x00000001000c7802 */ /* 0x000fe20000000f00 */
[----:B------:R-:W-:Y:S02]  /*a7c0*/  IMAD.U32 R7, RZ, RZ, UR9 ;  /* 0x00000009ff077e24 */ /* 0x000fe4000f8e00ff */
[----:B------:R-:W-:-:S02]  /*a7d0*/  IMAD.U32 R10, RZ, RZ, UR4 ;  /* 0x00000004ff0a7e24 */ /* 0x000fc4000f8e00ff */
[----:B------:R-:W-:Y:S02]  /*a7e0*/  IMAD.U32 R11, RZ, RZ, UR5 ;  /* 0x00000005ff0b7e24 */ /* 0x000fe4000f8e00ff */
[----:B------:R-:W-:Y:S02]  /*a7f0*/  IMAD.MOV.U32 R8, RZ, RZ, 0x70 ;  /* 0x00000070ff087424 */ /* 0x000fe400078e00ff */
[----:B0-----:R-:W-:-:S07]  /*a800*/  IMAD.MOV.U32 R13, RZ, RZ, RZ ;  /* 0x000000ffff0d7224 */ /* 0x001fce00078e00ff */
[----:B------:R-:W-:-:S07]  /*a810*/  LEPC R20, `(.L_x_254) ;  /* 0x000000001014794e */ /* 0x000fce0000000000 */
[----:B-1----:R-:W-:Y:S05]  /*a820*/  CALL.ABS.NOINC R2 ;  /* 0x0000000002007343 */ /* 0x002fea0003c00000 */
.L_x_254:
[----:B------:R-:W-:Y:S05]  /*a830*/  BSYNC B6 ;  /* 0x0000000000067941 */ /* 0x000fea0003800000 */
.L_x_253:
[----:B------:R-:W2:Y:S01]  /*a840*/  LDL R26, [R1+0x20] ;  /* 0x00002000011a7983 */ /* 0x000ea20000100800 */
[----:B------:R-:W-:Y:S01]  /*a850*/  ULDC.64 UR4, c[0x0][0x9f8] ;  /* 0x00027e0000047ab9 */ /* 0x000fe20000000a00 */
[----:B------:R-:W1:Y:S02]  /*a860*/  LDC R8, c[0x0][0x430] ;  /* 0x00010c00ff087b82 */ /* 0x000e640000000800 */
[----:B------:R-:W3:Y:S01]  /*a870*/  LDL R2, [R1] ;  /* 0x0000000001027983 */ /* 0x000ee20000100800 */
[----:B------:R-:W-:Y:S01]  /*a880*/  ISETP.NE.U32.AND P0, PT, RZ, UR4, PT ;  /* 0x00000004ff007c0c */ /* 0x000fe2000bf05070 */
[----:B------:R-:W4:Y:S03]  /*a890*/  S2R R20, SR_TID.X ;  /* 0x0000000000147919 */ /* 0x000f260000002100 */
[----:B------:R-:W-:-:S13]  /*a8a0*/  ISETP.NE.AND.EX P0, PT, RZ, UR5, PT, P0 ;  /* 0x00000005ff007c0c */ /* 0x000fda000bf05300 */
[----:B------:R-:W-:Y:S01]  /*a8b0*/  @P0 IADD3 R24, P1, R24, UR4, RZ ;  /* 0x0000000418180c10 */ /* 0x000fe2000ff3e0ff */
[----:B------:R-:W0:Y:S01]  /*a8c0*/  S2R R21, SR_TID.X ;  /* 0x0000000000157919 */ /* 0x000e220000002100 */
[----:B------:R-:W-:Y:S01]  /*a8d0*/  LOP3.LUT R23, R23, 0xffffffdf, RZ, 0xc0, !PT ;  /* 0xffffffdf17177812 */ /* 0x000fe200078ec0ff */
[----:B------:R-:W-:Y:S01]  /*a8e0*/  ULDC UR4, c[0x0][0x2f4] ;  /* 0x0000bd0000047ab9 */ /* 0x000fe20000000800 */
[----:B------:R-:W-:-:S05]  /*a8f0*/  @P0 IADD3.X R25, R25, UR5, RZ, P1, !PT ;  /* 0x0000000519190c10 */ /* 0x000fca0008ffe4ff */
[----:B------:R-:W3:Y:S01]  /*a900*/  @P0 LDG.E R31, desc[UR36][R24.64] ;  /* 0x00000024181f0981 */ /* 0x000ee2000c1e1900 */
[----:B-1----:R-:W-:Y:S02]  /*a910*/  ISETP.NE.AND P2, PT, R8, 0x1, PT ;  /* 0x000000010800780c */ /* 0x002fe40003f45270 */
[----:B----4-:R-:W-:-:S04]  /*a920*/  LOP3.LUT R20, R20, 0x7f, RZ, 0xc0, !PT ;  /* 0x0000007f14147812 */ /* 0x010fc800078ec0ff */
[----:B------:R-:W-:-:S07]  /*a930*/  SHF.R.U32.HI R0, RZ, 0x3, R20 ;  /* 0x00000003ff007819 */ /* 0x000fce0000011614 */
[----:B------:R-:W1:Y:S08]  /*a940*/  @P2 LDC R7, c[0x0][0x434] ;  /* 0x00010d00ff072b82 */ /* 0x000e700000000800 */
[----:B------:R-:W4:Y:S01]  /*a950*/  @P2 LDC R5, c[0x0][0x438] ;  /* 0x00010e00ff052b82 */ /* 0x000f220000000800 */
[----:B0-----:R-:W-:-:S05]  /*a960*/  IMAD.SHL.U32 R20, R21, 0x10, RZ ;  /* 0x0000001015147824 */ /* 0x001fca00078e00ff */
[----:B------:R-:W-:Y:S02]  /*a970*/  LOP3.LUT R20, R0, 0x70, R20, 0xf8, !PT ;  /* 0x0000007000147812 */ /* 0x000fe400078ef814 */
[----:B------:R-:W-:-:S04]  /*a980*/  @P2 LOP3.LUT R23, R23, 0x20, RZ, 0xfc, !PT ;  /* 0x0000002017172812 */ /* 0x000fc800078efcff */
[----:B------:R-:W-:Y:S01]  /*a990*/  LOP3.LUT R23, R23, 0xffffffef, RZ, 0xc0, !PT ;  /* 0xffffffef17177812 */ /* 0x000fe200078ec0ff */
[----:B------:R-:W-:Y:S01]  /*a9a0*/  UMOV UR5, 0xffffffff ;  /* 0xffffffff00057882 */ /* 0x000fe20000000000 */
[----:B--2---:R-:W-:-:S04]  /*a9b0*/  VIADD R26, R26, 0xffffffff ;  /* 0xffffffff1a1a7836 */ /* 0x004fc80000000000 */
[----:B------:R-:W-:-:S05]  /*a9c0*/  IMAD R0, R26, 0x60, R20 ;  /* 0x000000601a007824 */ /* 0x000fca00078e0214 */
[----:B---3--:R-:W-:-:S04]  /*a9d0*/  ISETP.GE.AND P0, PT, R0, R2, PT ;  /* 0x000000020000720c */ /* 0x008fc80003f06270 */
[----:B------:R-:W-:Y:S01]  /*a9e0*/  ISETP.GT.U32.OR P0, PT, R20, 0x5f, P0 ;  /* 0x0000005f1400780c */ /* 0x000fe20000704470 */
[----:B------:R-:W-:-:S04]  /*a9f0*/  IMAD.IADD R0, R0, 0x1, R30 ;  /* 0x0000000100007824 */ /* 0x000fc800078e021e */
[----:B-1----:R-:W-:-:S08]  /*aa00*/  @P2 IMAD.HI.U32 R6, R0, R7, RZ ;  /* 0x0000000700062227 */ /* 0x002fd000078e00ff */
[----:B------:R-:W0:Y:S01]  /*aa10*/  @!P0 LDC.64 R2, c[0x0][0x428] ;  /* 0x00010a00ff028b82 */ /* 0x000e220000000a00 */
[----:B------:R-:W-:Y:S01]  /*aa20*/  IMAD.MOV.U32 R4, RZ, RZ, R0 ;  /* 0x000000ffff047224 */ /* 0x000fe200078e0000 */
[----:B----4-:R-:W-:Y:S02]  /*aa30*/  @P2 SHF.R.U32.HI R4, RZ, R5, R6 ;  /* 0x00000005ff042219 */ /* 0x010fe40000011606 */
[----:B------:R-:W-:Y:S02]  /*aa40*/  SHF.R.S32.HI R6, RZ, 0x1f, R31 ;  /* 0x0000001fff067819 */ /* 0x000fe4000001141f */
[----:B------:R-:W-:-:S03]  /*aa50*/  IADD3 R5, -R4, RZ, RZ ;  /* 0x000000ff04057210 */ /* 0x000fc60007ffe1ff */
[----:B------:R0:W-:Y:S02]  /*aa60*/  STL [R1+0x8], R6 ;  /* 0x0000080601007387 */ /* 0x0001e40000100800 */
[----:B------:R-:W-:Y:S01]  /*aa70*/  IMAD R0, R8, R5, R0 ;  /* 0x0000000508007224 */ /* 0x000fe200078e0200 */
[--C-:B------:R-:W-:Y:S01]  /*aa80*/  @!P0 SHF.R.S32.HI R5, RZ, 0x1f, R4.reuse ;  /* 0x0000001fff058819 */ /* 0x100fe20000011404 */
[-C--:B0-----:R-:W-:Y:S02]  /*aa90*/  @!P0 IMAD R6, R6, R2.reuse, RZ ;  /* 0x0000000206068224 */ /* 0x081fe400078e02ff */
[----:B------:R-:W-:-:S04]  /*aaa0*/  @!P0 IMAD.WIDE.U32 R4, R31, R2, R4 ;  /* 0x000000021f048225 */ /* 0x000fc800078e0004 */
[----:B------:R-:W-:Y:S02]  /*aab0*/  @!P0 IMAD R6, R31, R3, R6 ;  /* 0x000000031f068224 */ /* 0x000fe400078e0206 */
[----:B------:R-:W0:Y:S02]  /*aac0*/  @!P0 LDC.64 R2, c[0x0][0x418] ;  /* 0x00010600ff028b82 */ /* 0x000e240000000a00 */
[----:B------:R-:W-:Y:S02]  /*aad0*/  @!P0 IMAD.IADD R6, R5, 0x1, R6 ;  /* 0x0000000105068824 */ /* 0x000fe400078e0206 */
[----:B------:R-:W-:-:S05]  /*aae0*/  IMAD.U32 R5, RZ, RZ, UR38 ;  /* 0x00000026ff057e24 */ /* 0x000fca000f8e00ff */
[----:B------:R-:W-:Y:S02]  /*aaf0*/  ISETP.NE.AND P2, PT, R5, 0x3, PT ;  /* 0x000000030500780c */ /* 0x000fe40003f45270 */
[----:B0-----:R-:W-:-:S04]  /*ab00*/  @!P0 LEA R2, P1, R4, R2, 0x2 ;  /* 0x0000000204028211 */ /* 0x001fc800078210ff */
[----:B------:R-:W-:Y:S01]  /*ab10*/  @!P0 LEA.HI.X R3, R4, R3, R6, 0x2, P1 ;  /* 0x0000000304038211 */ /* 0x000fe200008f1406 */
[----:B------:R-:W-:-:S06]  /*ab20*/  IMAD.MOV.U32 R4, RZ, RZ, RZ ;  /* 0x000000ffff047224 */ /* 0x000fcc00078e00ff */
[----:B------:R0:W5:Y:S01]  /*ab30*/  @!P0 LDG.E R4, desc[UR36][R2.64] ;  /* 0x0000002402048981 */ /* 0x000162000c1e1900 */
[----:B------:R-:W-:Y:S02]  /*ab40*/  ISETP.GE.AND P0, PT, R32, UR4, PT ;  /* 0x0000000420007c0c */ /* 0x000fe4000bf06270 */
[----:B------:R-:W-:-:S04]  /*ab50*/  @P2 LOP3.LUT R23, R23, 0x10, RZ, 0xfc, !PT ;  /* 0x0000001017172812 */ /* 0x000fc800078efcff */
[----:B------:R-:W-:Y:S02]  /*ab60*/  LOP3.LUT R23, R23, 0xfffffffb, RZ, 0xc0, !PT ;  /* 0xfffffffb17177812 */ /* 0x000fe400078ec0ff */
[----:B------:R-:W-:-:S05]  /*ab70*/  ISETP.GE.AND P1, PT, R34, UR4, PT ;  /* 0x0000000422007c0c */ /* 0x000fca000bf26270 */
[----:B------:R-:W-:Y:S02]  /*ab80*/  @P0 LOP3.LUT R23, R23, 0x4, RZ, 0xfc, !PT ;  /* 0x0000000417170812 */ /* 0x000fe400078efcff */
[----:B------:R-:W-:Y:S02]  /*ab90*/  ISETP.GE.AND P0, PT, R33, UR4, PT ;  /* 0x0000000421007c0c */ /* 0x000fe4000bf06270 */
[----:B------:R-:W-:-:S04]  /*aba0*/  LOP3.LUT R23, R23, 0xfffffffe, RZ, 0xc0, !PT ;  /* 0xfffffffe17177812 */ /* 0x000fc800078ec0ff */
[----:B------:R-:W-:-:S04]  /*abb0*/  LOP3.LUT R23, R23, 0xfffffffd, RZ, 0xc0, !PT ;  /* 0xfffffffd17177812 */ /* 0x000fc800078ec0ff */
[----:B------:R-:W-:-:S04]  /*abc0*/  @P1 LOP3.LUT R23, R23, 0x2, RZ, 0xfc, !PT ;  /* 0x0000000217171812 */ /* 0x000fc800078efcff */
[----:B------:R-:W-:Y:S01]  /*abd0*/  @P0 LOP3.LUT R23, R23, 0x1, RZ, 0xfc, !PT ;  /* 0x0000000117170812 */ /* 0x000fe200078efcff */
[----:B0-----:R-:W-:Y:S06]  /*abe0*/  BRA.DIV UR5, `(.L_x_256) ;  /* 0x0000003e057c7947 */ /* 0x001fec000b800000 */
.L_x_324:
[----:B------:R-:W-:Y:S02]  /*abf0*/  ISETP.GT.U32.AND P0, PT, R20, 0x5f, PT ;  /* 0x0000005f1400780c */ /* 0x000fe40003f04070 */
[----:B------:R-:W-:Y:S02]  /*ac00*/  LOP3.LUT R23, R23, 0xfffffff7, RZ, 0xc0, !PT ;  /* 0xfffffff717177812 */ /* 0x000fe400078ec0ff */
[----:B------:R-:W-:-:S09]  /*ac10*/  SHF.R.S32.HI R30, RZ, 0x1f, R18 ;  /* 0x0000001fff1e7819 */ /* 0x000fd20000011412 */
[----:B------:R-:W-:Y:S01]  /*ac20*/  @P0 LOP3.LUT R23, R23, 0x8, RZ, 0xfc, !PT ;  /* 0x0000000817170812 */ /* 0x000fe200078efcff */
[----:B------:R-:W-:Y:S06]  /*ac30*/  @!P2 BRA `(.L_x_257) ;  /* 0x000000000004a947 */ /* 0x000fec0003800000 */
[----:B------:R-:W-:Y:S01]  /*ac40*/  BPT.TRAP 0x1 ;  /* 0x000000040000795c */ /* 0x000fe20000300000 */
.L_x_257:
[----:B------:R-:W-:Y:S01]  /*ac50*/  SHF.R.S32.HI R5, RZ, 0x1f, R0 ;  /* 0x0000001fff057819 */ /* 0x000fe20000011400 */
[----:B------:R-:W-:Y:S01]  /*ac60*/  ULDC.64 UR4, c[0x0][0x328] ;  /* 0x0000ca0000047ab9 */ /* 0x000fe20000000a00 */
[----:B------:R-:W-:Y:S03]  /*ac70*/  BSSY B0, `(.L_x_258) ;  /* 0x0000017000007945 */ /* 0x000fe60003800000 */
[----:B------:R-:W-:-:S04]  /*ac80*/  IMAD R3, R5, UR4, RZ ;  /* 0x0000000405037c24 */ /* 0x000fc8000f8e02ff */
[C---:B------:R-:W-:Y:S02]  /*ac90*/  IMAD R6, R0.reuse, UR5, R3 ;  /* 0x0000000500067c24 */ /* 0x040fe4000f8e0203 */
[----:B------:R-:W-:Y:S01]  /*aca0*/  IMAD.WIDE.U32 R2, R0, UR4, RZ ;  /* 0x0000000400027c25 */ /* 0x000fe2000f8e00ff */
[----:B------:R-:W-:-:S03]  /*acb0*/  ULDC.64 UR4, c[0x0][0x338] ;  /* 0x0000ce0000047ab9 */ /* 0x000fc60000000a00 */
[----:B------:R-:W-:Y:S01]  /*acc0*/  IMAD.IADD R3, R3, 0x1, R6 ;  /* 0x0000000103037824 */ /* 0x000fe200078e0206 */
[----:B-----5:R-:W-:Y:S01]  /*acd0*/  SHF.R.S32.HI R6, RZ, 0x1f, R4 ;  /* 0x0000001fff067819 */ /* 0x020fe20000011404 */
[----:B------:R-:W-:-:S04]  /*ace0*/  IMAD.WIDE.U32 R2, R4, UR4, R2 ;  /* 0x0000000404027c25 */ /* 0x000fc8000f8e0002 */
[----:B------:R-:W-:-:S04]  /*acf0*/  IMAD R7, R6, UR4, RZ ;  /* 0x0000000406077c24 */ /* 0x000fc8000f8e02ff */
[----:B------:R-:W-:Y:S01]  /*ad00*/  IMAD R7, R4, UR5, R7 ;  /* 0x0000000504077c24 */ /* 0x000fe2000f8e0207 */
[----:B------:R-:W-:-:S03]  /*ad10*/  ULDC.64 UR4, c[0x0][0x330] ;  /* 0x0000cc0000047ab9 */ /* 0x000fc60000000a00 */
[----:B------:R-:W-:Y:S02]  /*ad20*/  IMAD.IADD R3, R3, 0x1, R7 ;  /* 0x0000000103037824 */ /* 0x000fe400078e0207 */
[----:B------:R-:W-:Y:S02]  /*ad30*/  IMAD R7, R30, UR4, RZ ;  /* 0x000000041e077c24 */ /* 0x000fe4000f8e02ff */
[----:B------:R-:W-:-:S04]  /*ad40*/  IMAD.WIDE.U32 R2, R18, UR4, R2 ;  /* 0x0000000412027c25 */ /* 0x000fc8000f8e0002 */
[----:B------:R-:W-:Y:S01]  /*ad50*/  IMAD R7, R18, UR5, R7 ;  /* 0x0000000512077c24 */ /* 0x000fe2000f8e0207 */
[----:B------:R-:W-:Y:S02]  /*ad60*/  ULDC.64 UR4, c[0x0][0x318] ;  /* 0x0000c60000047ab9 */ /* 0x000fe40000000a00 */
[----:B------:R-:W-:Y:S02]  /*ad70*/  LEA R24, P0, R2, UR4, 0x1 ;  /* 0x0000000402187c11 */ /* 0x000fe4000f8008ff */
[----:B------:R-:W-:-:S04]  /*ad80*/  IADD3 R7, R3, R7, RZ ;  /* 0x0000000703077210 */ /* 0x000fc80007ffe0ff */
[----:B------:R-:W-:Y:S01]  /*ad90*/  LEA.HI.X R25, R2, UR5, R7, 0x1, P0 ;  /* 0x0000000502197c11 */ /* 0x000fe200080f0c07 */
[----:B------:R-:W-:Y:S01]  /*ada0*/  IMAD R7, R27, 0x8, R22 ;  /* 0x000000081b077824 */ /* 0x000fe200078e0216 */
[----:B------:R-:W-:-:S04]  /*adb0*/  SHF.L.U32 R2, R28, 0x1f, RZ ;  /* 0x0000001f1c027819 */ /* 0x000fc800000006ff */
[----:B------:R-:W0:Y:S02]  /*adc0*/  SYNCS.PHASECHK.TRANS64.TRYWAIT P0, [R7+URZ+0x30840], R2 ;  /* 0x03084002070075a7 */ /* 0x000e24000800017f */
[----:B0-----:R-:W-:Y:S05]  /*add0*/  @!P0 BRA `(.L_x_259) ;  /* 0x0000003c00308947 */ /* 0x001fea0003800000 */
.L_x_325:
[----:B------:R-:W-:Y:S05]  /*ade0*/  BSYNC B0 ;  /* 0x0000000000007941 */ /* 0x000fea0003800000 */
.L_x_258:
[----:B------:R-:W2:Y:S01]  /*adf0*/  LDL R9, [R1] ;  /* 0x0000000001097983 */ /* 0x000ea20000100800 */
[----:B------:R-:W-:Y:S01]  /*ae00*/  ULDC.64 UR4, c[0x0][0x300] ;  /* 0x0000c00000047ab9 */ /* 0x000fe20000000a00 */
[----:B------:R-:W-:Y:S01]  /*ae10*/  LOP3.LUT P4, RZ, R23, 0x4, RZ, 0xc0, !PT ;  /* 0x0000000417ff7812 */ /* 0x000fe2000788c0ff */
[----:B------:R-:W-:Y:S01]  /*ae20*/  IMAD R5, R5, UR4, RZ ;  /* 0x0000000405057c24 */ /* 0x000fe2000f8e02ff */
[----:B------:R-:W1:Y:S01]  /*ae30*/  S2R R8, SR_TID.X ;  /* 0x0000000000087919 */ /* 0x000e620000002100 */
[C---:B0-----:R-:W-:Y:S01]  /*ae40*/  IMAD.WIDE.U32 R2, R0.reuse, UR4, RZ ;  /* 0x0000000400027c25 */ /* 0x041fe2000f8e00ff */
[C---:B------:R-:W-:Y:S02]  /*ae50*/  LOP3.LUT P3, RZ, R23.reuse, 0x2, RZ, 0xc0, !PT ;  /* 0x0000000217ff7812 */ /* 0x040fe4000786c0ff */
[----:B------:R-:W-:Y:S01]  /*ae60*/  LOP3.LUT P2, RZ, R23, 0x1, RZ, 0xc0, !PT ;  /* 0x0000000117ff7812 */ /* 0x000fe2000784c0ff */
[----:B------:R-:W-:Y:S01]  /*ae70*/  IMAD R5, R0, UR5, R5 ;  /* 0x0000000500057c24 */ /* 0x000fe2000f8e0205 */
[----:B------:R-:W-:-:S02]  /*ae80*/  ULDC.64 UR4, c[0x0][0x310] ;  /* 0x0000c40000047ab9 */ /* 0x000fc40000000a00 */
[----:B------:R-:W-:Y:S02]  /*ae90*/  IMAD R6, R6, UR4, RZ ;  /* 0x0000000406067c24 */ /* 0x000fe4000f8e02ff */
[----:B------:R-:W-:Y:S02]  /*aea0*/  IMAD.IADD R3, R3, 0x1, R5 ;  /* 0x0000000103037824 */ /* 0x000fe400078e0205 */
        /* <DEDUP_REMOVED lines=8> */
[----:B------:R-:W-:Y:S01]  /*af30*/  IMAD R5, R27, 0x4800, R36 ;  /* 0x000048001b057824 */ /* 0x000fe200078e0224 */
[----:B------:R-:W-:Y:S01]  /*af40*/  LEA R4, P0, R2, UR4, 0x1 ;  /* 0x0000000402047c11 */ /* 0x000fe2000f8008ff */
[----:B------:R-:W-:Y:S01]  /*af50*/  IMAD.IADD R0, R3, 0x1, R0 ;  /* 0x0000000103007824 */ /* 0x000fe200078e0200 */
[----:B------:R-:W-:Y:S01]  /*af60*/  UMOV UR4, 0xffffffff ;  /* 0xffffffff00047882 */ /* 0x000fe20000000000 */
[----:B-1----:R-:W-:-:S03]  /*af70*/  LOP3.LUT R8, R8, 0x7f, RZ, 0xc0, !PT ;  /* 0x0000007f08087812 */ /* 0x002fc600078ec0ff */
[----:B------:R-:W-:Y:S02]  /*af80*/  LEA.HI.X R0, R2, UR5, R0, 0x1, P0 ;  /* 0x0000000502007c11 */ /* 0x000fe400080f0c00 */
[----:B------:R-:W-:Y:S01]  /*af90*/  SHF.R.U32.HI R8, RZ, 0x3, R8 ;  /* 0x00000003ff087819 */ /* 0x000fe20000011608 */
[----:B--2---:R-:W-:-:S04]  /*afa0*/  IMAD R6, R26, -0x60, R9 ;  /* 0xffffffa01a067824 */ /* 0x004fc800078e0209 */
[----:B------:R-:W-:-:S05]  /*afb0*/  IMAD.IADD R6, R6, 0x1, -R8 ;  /* 0x0000000106067824 */ /* 0x000fca00078e0a08 */
[----:B------:R-:W-:Y:S01]  /*afc0*/  ISETP.GE.AND P0, PT, R6, 0x1, PT ;  /* 0x000000010600780c */ /* 0x000fe20003f06270 */
[----:B------:R-:W-:-:S12]  /*afd0*/  BRA.DIV UR4, `(.L_x_260) ;  /* 0x0000003a04c47947 */ /* 0x000fd8000b800000 */
[----:B------:R-:W0:Y:S01]  /*afe0*/  SHFL.IDX PT, R3, R4, RZ, 0x181f ;  /* 0x00181fff04037589 */ /* 0x000e2200000e0000 */
[----:B------:R-:W-:-:S03]  /*aff0*/  @P0 IMAD R8, R5, 0x2, R22 ;  /* 0x0000000205080824 */ /* 0x000fc600078e0216 */
[----:B------:R-:W1:Y:S01]  /*b000*/  SHFL.IDX PT, R2, R0, RZ, 0x181f ;  /* 0x00181fff00027589 */ /* 0x000e6200000e0000 */
[----:B0-----:R-:W-:-:S04]  /*b010*/  @P0 LEA R3, P1, R32, R3, 0x1 ;  /* 0x0000000320030211 */ /* 0x001fc800078208ff */
[----:B-1----:R-:W-:Y:S02]  /*b020*/  @P0 IADD3.X R2, RZ, R2, RZ, P1, !PT ;  /* 0x00000002ff020210 */ /* 0x002fe40000ffe4ff */
[----:B------:R-:W-:Y:S02]  /*b030*/  ISETP.GE.AND P1, PT, R6, 0x11, PT ;  /* 0x000000110600780c */ /* 0x000fe40003f26270 */
[----:B------:R-:W-:-:S04]  /*b040*/  @P0 LOP3.LUT R3, R3, R2, RZ, 0x3c, !PT ;  /* 0x0000000203030212 */ /* 0x000fc800078e3cff */
[----:B------:R-:W-:-:S04]  /*b050*/  @P0 LOP3.LUT R2, R3, R2, RZ, 0x3c, !PT ;  /* 0x0000000203020212 */ /* 0x000fc800078e3cff */
[----:B------:R-:W-:-:S05]  /*b060*/  @P0 LOP3.LUT R3, R3, R2, RZ, 0x3c, !PT ;  /* 0x0000000203030212 */ /* 0x000fca00078e3cff */
[----:B------:R-:W-:Y:S01]  /*b070*/  @!PT LDS RZ, [RZ] ;  /* 0x00000000fffff984 */ /* 0x000fe20000000800 */
[----:B------:R-:W-:Y:S04]  /*b080*/  @P0 LDGSTS.E.BYPASS.LTC128B.128 [R8+0x1e400], desc[UR36][R2.64], !P4 ;  /* 0x1e40000002080fae */ /* 0x000fe8000e101d64 */
[----:B------:R-:W-:Y:S04]  /*b090*/  @P0 LDGSTS.E.BYPASS.LTC128B.128 [R8+0x21400], desc[UR36][R2.64+0x80], !P3 ;  /* 0x2140008002080fae */ /* 0x000fe8000d901d64 */
[----:B------:R0:W-:Y:S04]  /*b0a0*/  @P0 LDGSTS.E.BYPASS.LTC128B.128 [R8+0x24400], desc[UR36][R2.64+0x100], !P2 ;  /* 0x2440010002080fae */ /* 0x0001e8000d101d64 */
[----:B0-----:R-:W0:Y:S01]  /*b0b0*/  SHFL.IDX PT, R3, R4, 0x1, 0x181f ;  /* 0x00381f0004037f89 */ /* 0x001e2200000e0000 */
[----:B------:R-:W-:-:S03]  /*b0c0*/  @P1 IMAD R8, R5, 0x2, R22 ;  /* 0x0000000205081824 */ /* 0x000fc600078e0216 */
[----:B------:R-:W1:Y:S01]  /*b0d0*/  SHFL.IDX PT, R2, R0, 0x1, 0x181f ;  /* 0x00381f0000027f89 */ /* 0x000e6200000e0000 */
[----:B0-----:R-:W-:-:S05]  /*b0e0*/  @P1 LEA R3, P0, R32, R3, 0x1 ;  /* 0x0000000320031211 */ /* 0x001fca00078008ff */
[----:B-1----:R-:W-:-:S05]  /*b0f0*/  @P1 IMAD.X R2, RZ, RZ, R2, P0 ;  /* 0x000000ffff021224 */ /* 0x002fca00000e0602 */
[----:B------:R-:W-:-:S04]  /*b100*/  @P1 LOP3.LUT R3, R3, R2, RZ, 0x3c, !PT ;  /* 0x0000000203031212 */ /* 0x000fc800078e3cff */
[----:B------:R-:W-:-:S04]  /*b110*/  @P1 LOP3.LUT R2, R3, R2, RZ, 0x3c, !PT ;  /* 0x0000000203021212 */ /* 0x000fc800078e3cff */
[----:B------:R-:W-:-:S05]  /*b120*/  @P1 LOP3.LUT R3, R3, R2, RZ, 0x3c, !PT ;  /* 0x0000000203031212 */ /* 0x000fca00078e3cff */
[----:B------:R-:W-:Y:S04]  /*b130*/  @P1 LDGSTS.E.BYPASS.LTC128B.128 [R8+0x1ec00], desc[UR36][R2.64], !P4 ;  /* 0x1ec0000002081fae */ /* 0x000fe8000e101d64 */
[----:B------:R-:W-:Y:S04]  /*b140*/  @P1 LDGSTS.E.BYPASS.LTC128B.128 [R8+0x21c00], desc[UR36][R2.64+0x80], !P3 ;  /* 0x21c0008002081fae */ /* 0x000fe8000d901d64 */
[----:B------:R0:W-:Y:S01]  /*b150*/  @P1 LDGSTS.E.BYPASS.LTC128B.128 [R8+0x24c00], desc[UR36][R2.64+0x100], !P2 ;  /* 0x24c0010002081fae */ /* 0x0001e2000d101d64 */
[----:B------:R-:W-:-:S03]  /*b160*/  ISETP.GE.AND P1, PT, R6, 0x21, PT ;  /* 0x000000210600780c */ /* 0x000fc60003f26270 */
[----:B0-----:R-:W0:Y:S10]  /*b170*/  SHFL.IDX PT, R3, R4, 0x2, 0x181f ;  /* 0x00581f0004037f89 */ /* 0x001e3400000e0000 */
[----:B------:R-:W-:Y:S01]  /*b180*/  @P1 IMAD R8, R5, 0x2, R22 ;  /* 0x0000000205081824 */ /* 0x000fe200078e0216 */
        /* <DEDUP_REMOVED lines=13> */
[----:B0-----:R-:W-:-:S04]  /*b260*/  @P1 LEA R3, P0, R32, R3, 0x1 ;  /* 0x0000000320031211 */ /* 0x001fc800078008ff */
[----:B-1----:R-:W-:-:S04]  /*b270*/  @P1 IADD3.X R2, RZ, R2, RZ, P0, !PT ;  /* 0x00000002ff021210 */ /* 0x002fc800007fe4ff */
        /* <DEDUP_REMOVED lines=9> */
[----:B------:R-:W1:Y:S04]  /*b310*/  SHFL.IDX PT, R2, R0, 0x4, 0x181f ;  /* 0x00981f0000027f89 */ /* 0x000e6800000e0000 */
[----:B------:R-:W2:Y:S01]  /*b320*/  SHFL.IDX PT, R0, R0, 0x5, 0x181f ;  /* 0x00b81f0000007f89 */ /* 0x000ea200000e0000 */
[----:B0-----:R-:W-:-:S05]  /*b330*/  @P1 LEA R3, P0, R32, R3, 0x1 ;  /* 0x0000000320031211 */ /* 0x001fca00078008ff */
[----:B-1----:R-:W-:-:S05]  /*b340*/  @P1 IMAD.X R2, RZ, RZ, R2, P0 ;  /* 0x000000ffff021224 */ /* 0x002fca00000e0602 */
[----:B------:R-:W-:-:S04]  /*b350*/  @P1 LOP3.LUT R3, R3, R2, RZ, 0x3c, !PT ;  /* 0x0000000203031212 */ /* 0x000fc800078e3cff */
[----:B------:R-:W-:-:S04]  /*b360*/  @P1 LOP3.LUT R2, R3, R2, RZ, 0x3c, !PT ;  /* 0x0000000203021212 */ /* 0x000fc800078e3cff */
[----:B------:R-:W-:-:S05]  /*b370*/  @P1 LOP3.LUT R3, R3, R2, RZ, 0x3c, !PT ;  /* 0x0000000203031212 */ /* 0x000fca00078e3cff */
[----:B------:R-:W-:Y:S04]  /*b380*/  @P1 LDGSTS.E.BYPASS.LTC128B.128 [R8+0x20400], desc[UR36][R2.64], !P4 ;  /* 0x2040000002081fae */ /* 0x000fe8000e101d64 */
[----:B------:R-:W-:Y:S04]  /*b390*/  @P1 LDGSTS.E.BYPASS.LTC128B.128 [R8+0x23400], desc[UR36][R2.64+0x80], !P3 ;  /* 0x2340008002081fae */ /* 0x000fe8000d901d64 */
[----:B------:R0:W-:Y:S04]  /*b3a0*/  @P1 LDGSTS.E.BYPASS.LTC128B.128 [R8+0x26400], desc[UR36][R2.64+0x100], !P2 ;  /* 0x2640010002081fae */ /* 0x0001e8000d101d64 */
[----:B0-2---:R0:W1:Y:S02]  /*b3b0*/  SHFL.IDX PT, R2, R4, 0x5, 0x181f ;  /* 0x00b81f0004027f89 */ /* 0x00506400000e0000 */
.L_x_339:
[----:B------:R-:W-:-:S13]  /*b3c0*/  ISETP.GE.AND P0, PT, R6, 0x51, PT ;  /* 0x000000510600780c */ /* 0x000fda0003f06270 */
[----:B-1----:R-:W-:Y:S01]  /*b3d0*/  @P0 LEA R2, P1, R32, R2, 0x1 ;  /* 0x0000000220020211 */ /* 0x002fe200078208ff */
[----:B------:R-:W-:-:S04]  /*b3e0*/  @P0 IMAD R5, R5, 0x2, R22 ;  /* 0x0000000205050824 */ /* 0x000fc800078e0216 */
[----:B------:R-:W-:-:S05]  /*b3f0*/  @P0 IMAD.X R3, RZ, RZ, R0, P1 ;  /* 0x000000ffff030224 */ /* 0x000fca00008e0600 */
        /* <DEDUP_REMOVED lines=8> */
.L_x_261:
        /* <DEDUP_REMOVED lines=10> */
.L_x_262:
[----:B------:R2:W5:Y:S01]  /*b520*/  LDL.LU R0, [R1+0x10] ;  /* 0x0000100001007983 */ /* 0x0005620000300800 */
[----:B------:R-:W-:Y:S01]  /*b530*/  LOP3.LUT P0, RZ, R23, 0x40, RZ, 0xc0, !PT ;  /* 0x0000004017ff7812 */ /* 0x000fe2000780c0ff */
[----:B------:R2:W-:-:S12]  /*b540*/  SYNCS.ARRIVE.TRANS64.A1T0 RZ, [R7+URZ+0x30830], RZ ;  /* 0x030830ff07ff79a7 */ /* 0x0005d8000810003f */
[----:B------:R-:W-:Y:S05]  /*b550*/  WARPSYNC.ALL ;  /* 0x0000000000007948 */ /* 0x000fea0003800000 */
[----:B------:R-:W-:Y:S01]  /*b560*/  ULDC.64 UR4, c[0x0][0x298] ;  /* 0x0000a60000047ab9 */ /* 0x000fe20000000a00 */
[----:B------:R-:W-:Y:S01]  /*b570*/  SEL R29, R29, RZ, !P0 ;  /* 0x000000ff1d1d7207 */ /* 0x000fe20004000000 */
[----:B01----:R-:W-:Y:S01]  /*b580*/  IMAD.WIDE.U32 R4, R35, UR4, RZ ;  /* 0x0000000423047c25 */ /* 0x003fe2000f8e00ff */
[----:B------:R-:W-:Y:S01]  /*b590*/  BSSY B6, `(.L_x_263) ;  /* 0x000001c000067945 */ /* 0x000fe20003800000 */
[----:B------:R-:W-:Y:S01]  /*b5a0*/  BAR.SYNC.DEFER_BLOCKING 0x8, 0x180 ;  /* 0x0206000000007b1d */ /* 0x000fe20000010000 */
[----:B-----5:R-:W-:-:S02]  /*b5b0*/  SEL R2, R0, RZ, !P0 ;  /* 0x000000ff00027207 */ /* 0x020fc40004000000 */
[----:B------:R-:W-:-:S03]  /*b5c0*/  SHF.R.S32.HI R0, RZ, 0x1f, R35 ;  /* 0x0000001fff007819 */ /* 0x000fc60000011423 */
[----:B------:R0:W-:Y:S02]  /*b5d0*/  STL [R1+0x24], R2 ;  /* 0x0000240201007387 */ /* 0x0001e40000100800 */
[----:B------:R-:W-:Y:S02]  /*b5e0*/  IMAD R0, R0, UR4, RZ ;  /* 0x0000000400007c24 */ /* 0x000fe4000f8e02ff */
[----:B------:R1:W-:Y:S02]  /*b5f0*/  STL.64 [R1+0x10], R4 ;  /* 0x0000100401007387 */ /* 0x0003e40000100a00 */
[----:B------:R-:W-:Y:S01]  /*b600*/  IMAD R0, R35, UR5, R0 ;  /* 0x0000000523007c24 */ /* 0x000fe2000f8e0200 */
[----:B0-----:R-:W-:-:S03]  /*b610*/  IADD3 R2, R22, 0x12400, RZ ;  /* 0x0001240016027810 */ /* 0x001fc60007ffe0ff */
[----:B------:R-:W-:Y:S01]  /*b620*/  IMAD.IADD R35, R5, 0x1, R0 ;  /* 0x0000000105237824 */ /* 0x000fe200078e0200 */
[----:B------:R-:W-:-:S13]  /*b630*/  LOP3.LUT P0, RZ, R2, 0x3ff, RZ, 0xc0, !PT ;  /* 0x000003ff02ff7812 */ /* 0x000fda000780c0ff */
[----:B-1----:R-:W-:Y:S05]  /*b640*/  @!P0 BRA `(.L_x_264) ;  /* 0x0000000000408947 */ /* 0x002fea0003800000 */
[----:B------:R-:W-:Y:S01]  /*b650*/  MOV R2, 0x0 ;  /* 0x0000000000027802 */ /* 0x000fe20000000f00 */
[----:B------:R-:W-:Y:S01]  /*b660*/  ULDC.64 UR6, c[0x4][0x88] ;  /* 0x0100220000067ab9 */ /* 0x000fe20000000a00 */
[----:B------:R-:W-:Y:S01]  /*b670*/  ULDC.64 UR8, c[0x4][0x90] ;  /* 0x0100240000087ab9 */ /* 0x000fe20000000a00 */
[----:B------:R-:W-:Y:S01]  /*b680*/  ULDC.64 UR4, c[0x4][0x20] ;  /* 0x0100080000047ab9 */ /* 0x000fe20000000a00 */
[----:B------:R-:W-:Y:S01]  /*b690*/  IMAD.U32 R4, RZ, RZ, UR6 ;  /* 0x00000006ff047e24 */ /* 0x000fe2000f8e00ff */
[----:B------:R-:W-:Y:S01]  /*b6a0*/  MOV R10, UR4 ;  /* 0x00000004000a7c02 */ /* 0x000fe20008000f00 */
[----:B------:R-:W0:Y:S01]  /*b6b0*/  LDC.64 R2, c[0x4][R2] ;  /* 0x0100000002027b82 */ /* 0x000e220000000a00 */
[----:B------:R-:W-:Y:S02]  /*b6c0*/  IMAD.U32 R5, RZ, RZ, UR7 ;  /* 0x00000007ff057e24 */ /* 0x000fe4000f8e00ff */
[----:B------:R-:W-:Y:S02]  /*b6d0*/  IMAD.U32 R6, RZ, RZ, UR8 ;  /* 0x00000008ff067e24 */ /* 0x000fe4000f8e00ff */
[----:B--2---:R-:W-:-:S02]  /*b6e0*/  IMAD.U32 R7, RZ, RZ, UR9 ;  /* 0x00000009ff077e24 */ /* 0x004fc4000f8e00ff */
[----:B------:R-:W-:Y:S02]  /*b6f0*/  IMAD.U32 R11, RZ, RZ, UR5 ;  /* 0x00000005ff0b7e24 */ /* 0x000fe4000f8e00ff */
[----:B------:R-:W-:Y:S02]  /*b700*/  IMAD.MOV.U32 R8, RZ, RZ, 0x70 ;  /* 0x00000070ff087424 */ /* 0x000fe400078e00ff */
[----:B------:R-:W-:Y:S02]  /*b710*/  IMAD.MOV.U32 R12, RZ, RZ, 0x1 ;  /* 0x00000001ff0c7424 */ /* 0x000fe400078e00ff */
[----:B------:R-:W-:-:S07]  /*b720*/  IMAD.MOV.U32 R13, RZ, RZ, RZ ;  /* 0x000000ffff0d7224 */ /* 0x000fce00078e00ff */
[----:B------:R-:W-:-:S07]  /*b730*/  LEPC R20, `(.L_x_264) ;  /* 0x000000001014794e */ /* 0x000fce0000000000 */
[----:B0-----:R-:W-:Y:S05]  /*b740*/  CALL.ABS.NOINC R2 ;  /* 0x0000000002007343 */ /* 0x001fea0003c00000 */
.L_x_264:
[----:B------:R-:W-:Y:S05]  /*b750*/  BSYNC B6 ;  /* 0x0000000000067941 */ /* 0x000fea0003800000 */
.L_x_263:
[----:B------:R-:W3:Y:S01]  /*b760*/  LDL.LU R20, [R1+0x24] ;  /* 0x0000240001147983 */ /* 0x000ee20000300800 */
[----:B------:R-:W0:Y:S01]  /*b770*/  LDC R6, c[0x0][0x448] ;  /* 0x00011200ff067b82 */ /* 0x000e220000000800 */
[----:B------:R-:W-:Y:S02]  /*b780*/  ULDC.64 UR4, c[0x0][0x2d8] ;  /* 0x0000b60000047ab9 */ /* 0x000fe40000000a00 */
[----:B------:R-:W4:Y:S01]  /*b790*/  LDL.LU.64 R2, [R1+0x10] ;  /* 0x0000100001027983 */ /* 0x000f220000300a00 */
[----:B------:R-:W-:Y:S02]  /*b7a0*/  IMAD.SHL.U32 R4, R17, 0x80, RZ ;  /* 0x0000008011047824 */ /* 0x000fe400078e00ff */
[----:B------:R-:W-:Y:S01]  /*b7b0*/  IMAD R0, R30, UR4, RZ ;  /* 0x000000041e007c24 */ /* 0x000fe2000f8e02ff */
[----:B------:R1:W5:Y:S03]  /*b7c0*/  LDL R17, [R1+0x18] ;  /* 0x0000180001117983 */ /* 0x0003660000100800 */
[----:B------:R-:W-:Y:S01]  /*b7d0*/  IMAD R5, R18, UR5, R0 ;  /* 0x0000000512057c24 */ /* 0x000fe2000f8e0200 */
[----:B0-----:R-:W-:-:S13]  /*b7e0*/  ISETP.NE.AND P0, PT, R6, 0x1, PT ;  /* 0x000000010600780c */ /* 0x001fda0003f05270 */
[----:B------:R-:W0:Y:S01]  /*b7f0*/  @P0 LDC R8, c[0x0][0x450] ;  /* 0x00011400ff080b82 */ /* 0x000e220000000800 */
[----:B---3--:R-:W-:Y:S02]  /*b800*/  IMAD.MOV.U32 R21, RZ, RZ, R20 ;  /* 0x000000ffff157224 */ /* 0x008fe400078e0014 */
[----:B------:R-:W3:Y:S01]  /*b810*/  S2R R20, SR_TID.X ;  /* 0x0000000000147919 */ /* 0x000ee20000002100 */
[----:B----4-:R-:W-:-:S03]  /*b820*/  MOV R3, R35 ;  /* 0x0000002300037202 */ /* 0x010fc60000000f00 */
[----:B------:R-:W-:Y:S01]  /*b830*/  IMAD.WIDE.U32 R2, R18, UR4, R2 ;  /* 0x0000000412027c25 */ /* 0x000fe2000f8e0002 */
[----:B------:R-:W-:-:S03]  /*b840*/  ULDC.64 UR4, c[0x0][0x2e0] ;  /* 0x0000b80000047ab9 */ /* 0x000fc60000000a00 */
[----:B------:R-:W-:Y:S02]  /*b850*/  IMAD.IADD R3, R3, 0x1, R5 ;  /* 0x0000000103037824 */ /* 0x000fe400078e0205 */
[----:B------:R-:W4:Y:S01]  /*b860*/  @P0 LDC R5, c[0x0][0x44c] ;  /* 0x00011300ff050b82 */ /* 0x000f220000000800 */
[----:B------:R-:W-:Y:S02]  /*b870*/  IMAD R0, R21, UR4, RZ ;  /* 0x0000000415007c24 */ /* 0x000fe4000f8e02ff */
[----:B------:R-:W-:-:S04]  /*b880*/  IMAD.WIDE.U32 R2, R29, UR4, R2 ;  /* 0x000000041d027c25 */ /* 0x000fc8000f8e0002 */
[----:B------:R-:W-:Y:S01]  /*b890*/  IMAD R0, R29, UR5, R0 ;  /* 0x000000051d007c24 */ /* 0x000fe2000f8e0200 */
[----:B------:R-:W-:Y:S01]  /*b8a0*/  ULDC.64 UR4, c[0x0][0x2d0] ;  /* 0x0000b40000047ab9 */ /* 0x000fe20000000a00 */
[C---:B---3--:R-:W-:Y:S01]  /*b8b0*/  LOP3.LUT R21, R20.reuse, 0x7f, RZ, 0xc0, !PT ;  /* 0x0000007f14157812 */ /* 0x048fe200078ec0ff */
[----:B------:R-:W-:-:S03]  /*b8c0*/  IMAD.SHL.U32 R20, R20, 0x10, RZ ;  /* 0x0000001014147824 */ /* 0x000fc600078e00ff */
[----:B------:R-:W-:-:S04]  /*b8d0*/  SHF.R.U32.HI R21, RZ, 0x3, R21 ;  /* 0x00000003ff157819 */ /* 0x000fc80000011615 */
[----:B------:R-:W-:-:S04]  /*b8e0*/  LOP3.LUT R20, R21, 0x70, R20, 0xf8, !PT ;  /* 0x0000007015147812 */ /* 0x000fc800078ef814 */
[----:B--2---:R-:W-:-:S05]  /*b8f0*/  LOP3.LUT R7, R20, R4, RZ, 0xfc, !PT ;  /* 0x0000000414077212 */ /* 0x004fca00078efcff */
[----:B----4-:R-:W-:-:S04]  /*b900*/  @P0 IMAD.HI.U32 R9, R7, R5, RZ ;  /* 0x0000000507090227 */ /* 0x010fc800078e00ff */
[----:B------:R-:W-:Y:S01]  /*b910*/  IMAD.MOV.U32 R5, RZ, RZ, R7 ;  /* 0x000000ffff057224 */ /* 0x000fe200078e0007 */
[----:B0-----:R-:W-:Y:S01]  /*b920*/  @P0 SHF.R.U32.HI R5, RZ, R8, R9 ;  /* 0x00000008ff050219 */ /* 0x001fe20000011609 */
[----:B------:R-:W-:-:S03]  /*b930*/  IMAD.IADD R3, R3, 0x1, R0 ;  /* 0x0000000103037824 */ /* 0x000fc600078e0200 */
[C---:B------:R-:W-:Y:S01]  /*b940*/  IADD3 R0, -R5.reuse, RZ, RZ ;  /* 0x000000ff05007210 */ /* 0x040fe20007ffe1ff */
[----:B------:R-:W0:Y:S04]  /*b950*/  S2R R20, SR_TID.X ;  /* 0x0000000000147919 */ /* 0x000e280000002100 */
[----:B------:R-:W-:Y:S01]  /*b960*/  IMAD R0, R6, R0, R7 ;  /* 0x0000000006007224 */ /* 0x000fe200078e0207 */
[----:B------:R-:W-:Y:S01]  /*b970*/  SHF.R.S32.HI R7, RZ, 0x1f, R5 ;  /* 0x0000001fff077819 */ /* 0x000fe20000011405 */
[----:B------:R-:W-:-:S04]  /*b980*/  IMAD.WIDE.U32 R2, R5, UR4, R2 ;  /* 0x0000000405027c25 */ /* 0x000fc8000f8e0002 */
[----:B------:R-:W-:-:S04]  /*b990*/  IMAD R8, R7, UR4, RZ ;  /* 0x0000000407087c24 */ /* 0x000fc8000f8e02ff */
[----:B------:R-:W-:Y:S01]  /*b9a0*/  IMAD R7, R5, UR5, R8 ;  /* 0x0000000505077c24 */ /* 0x000fe2000f8e0208 */
[----:B------:R-:W-:Y:S01]  /*b9b0*/  SHF.R.S32.HI R5, RZ, 0x1f, R0 ;  /* 0x0000001fff057819 */ /* 0x000fe20000011400 */
[----:B------:R-:W-:Y:S02]  /*b9c0*/  ULDC.64 UR4, c[0x0][0x2c8] ;  /* 0x0000b20000047ab9 */ /* 0x000fe40000000a00 */
[----:B------:R-:W-:Y:S02]  /*b9d0*/  IMAD.IADD R3, R3, 0x1, R7 ;  /* 0x0000000103037824 */ /* 0x000fe400078e0207 */
[----:B------:R-:W-:Y:S02]  /*b9e0*/  IMAD R5, R5, UR4, RZ ;  /* 0x0000000405057c24 */ /* 0x000fe4000f8e02ff */
[----:B------:R-:W-:-:S04]  /*b9f0*/  IMAD.WIDE.U32 R2, R0, UR4, R2 ;  /* 0x0000000400027c25 */ /* 0x000fc8000f8e0002 */
[----:B------:R-:W-:Y:S01]  /*ba00*/  IMAD R5, R0, UR5, R5 ;  /* 0x0000000500057c24 */ /* 0x000fe2000f8e0205 */
[----:B------:R-:W-:Y:S02]  /*ba10*/  ULDC.64 UR4, c[0x0][0x280] ;  /* 0x0000a00000047ab9 */ /* 0x000fe40000000a00 */
[----:B------:R-:W-:Y:S01]  /*ba20*/  LEA R0, P0, R2, UR4, 0x1 ;  /* 0x0000000402007c11 */ /* 0x000fe2000f8008ff */
[----:B------:R-:W-:Y:S01]  /*ba30*/  IMAD.IADD R5, R3, 0x1, R5 ;  /* 0x0000000103057824 */ /* 0x000fe200078e0205 */
[----:B------:R-:W-:Y:S01]  /*ba40*/  ULDC UR4, c[0x0][0x2b8] ;  /* 0x0000ae0000047ab9 */ /* 0x000fe20000000800 */
[----:B0-----:R-:W-:-:S03]  /*ba50*/  LOP3.LUT R20, R20, 0x7f, RZ, 0xc0, !PT ;  /* 0x0000007f14147812 */ /* 0x001fc600078ec0ff */
[----:B------:R-:W-:Y:S01]  /*ba60*/  LEA.HI.X R5, R2, UR5, R5, 0x1, P0 ;  /* 0x0000000502057c11 */ /* 0x000fe200080f0c05 */
[----:B------:R-:W-:Y:S01]  /*ba70*/  UMOV UR5, 0xffffffff ;  /* 0xffffffff00057882 */ /* 0x000fe20000000000 */
[----:B------:R-:W-:Y:S02]  /*ba80*/  ISETP.GE.AND P3, PT, R32, UR4, PT ;  /* 0x0000000420007c0c */ /* 0x000fe4000bf66270 */
[----:B------:R-:W-:Y:S02]  /*ba90*/  ISETP.GE.AND P2, PT, R34, UR4, PT ;  /* 0x0000000422007c0c */ /* 0x000fe4000bf46270 */
[----:B------:R-:W-:Y:S02]  /*baa0*/  ISETP.GE.AND P0, PT, R33, UR4, PT ;  /* 0x0000000421007c0c */ /* 0x000fe4000bf06270 */
[----:B------:R-:W-:Y:S01]  /*bab0*/  SHF.R.U32.HI R10, RZ, 0x3, R20 ;  /* 0x00000003ff0a7819 */ /* 0x000fe20000011614 */
[----:B-1----:R-:W-:Y:S10]  /*bac0*/  BRA.DIV UR5, `(.L_x_265) ;  /* 0x0000003a05307947 */ /* 0x002ff4000b800000 */
[----:B------:R-:W0:Y:S01]  /*bad0*/  SHFL.IDX PT, R14, R0, RZ, 0x181f ;  /* 0x00181fff000e7589 */ /* 0x000e2200000e0000 */
[----:B-----5:R-:W-:Y:S02]  /*bae0*/  IMAD R6, R17, R6, RZ ;  /* 0x0000000611067224 */ /* 0x020fe400078e02ff */
[----:B------:R-:W-:Y:S01]  /*baf0*/  IMAD.IADD R4, R10, 0x1, R4 ;  /* 0x000000010a047824 */ /* 0x000fe200078e0204 */
[----:B------:R-:W1:Y:S04]  /*bb00*/  SHFL.IDX PT, R2, R5, RZ, 0x181f ;  /* 0x00181fff05027589 */ /* 0x000e6800000e0000 */
[C---:B------:R-:W-:Y:S02]  /*bb10*/  ISETP.GE.AND P1, PT, R4.reuse, R6, PT ;  /* 0x000000060400720c */ /* 0x040fe40003f26270 */
[----:B------:R-:W-:-:S11]  /*bb20*/  IADD3 R7, R4, 0x10, RZ ;  /* 0x0000001004077810 */ /* 0x000fd60007ffe0ff */
[----:B0-----:R-:W-:-:S05]  /*bb30*/  @!P1 LEA R14, P4, R32, R14, 0x1 ;  /* 0x0000000e200e9211 */ /* 0x001fca00078808ff */
[----:B-1----:R-:W-:Y:S02]  /*bb40*/  @!P1 IMAD.X R3, RZ, RZ, R2, P4 ;  /* 0x000000ffff039224 */ /* 0x002fe400020e0602 */
[----:B------:R-:W-:Y:S02]  /*bb50*/  @!P1 IMAD.MOV.U32 R2, RZ, RZ, R14 ;  /* 0x000000ffff029224 */ /* 0x000fe400078e000e */
[----:B------:R-:W0:Y:S04]  /*bb60*/  SHFL.IDX PT, R14, R0, 0x1, 0x181f ;  /* 0x00381f00000e7f89 */ /* 0x000e2800000e0000 */
[----:B------:R-:W-:Y:S04]  /*bb70*/  @!P1 LDGSTS.E.BYPASS.LTC128B.128 [R37+0x12400], desc[UR36][R2.64], !P3 ;  /* 0x1240000002259fae */ /* 0x000fe8000d901d64 */
[----:B------:R-:W-:Y:S04]  /*bb80*/  @!P1 LDGSTS.E.BYPASS.LTC128B.128 [R37+0x16400], desc[UR36][R2.64+0x80], !P2 ;  /* 0x1640008002259fae */ /* 0x000fe8000d101d64 */
[----:B------:R1:W-:Y:S01]  /*bb90*/  @!P1 LDGSTS.E.BYPASS.LTC128B.128 [R37+0x1a400], desc[UR36][R2.64+0x100], !P0 ;  /* 0x1a40010002259fae */ /* 0x0003e2000c101d64 */
[----:B------:R-:W-:-:S03]  /*bba0*/  ISETP.GE.AND P1, PT, R7, R6, PT ;  /* 0x000000060700720c */ /* 0x000fc60003f26270 */
[----:B-1----:R-:W1:Y:S10]  /*bbb0*/  SHFL.IDX PT, R2, R5, 0x1, 0x181f ;  /* 0x00381f0005027f89 */ /* 0x002e7400000e0000 */
[----:B0-----:R-:W-:-:S05]  /*bbc0*/  @!P1 LEA R14, P4, R32, R14, 0x1 ;  /* 0x0000000e200e9211 */ /* 0x001fca00078808ff */
[----:B-1----:R-:W-:Y:S02]  /*bbd0*/  @!P1 IMAD.X R7, RZ, RZ, R2, P4 ;  /* 0x000000ffff079224 */ /* 0x002fe400020e0602 */
[----:B------:R-:W-:Y:S02]  /*bbe0*/  @!P1 IMAD.MOV.U32 R2, RZ, RZ, R14 ;  /* 0x000000ffff029224 */ /* 0x000fe400078e000e */
[----:B------:R-:W-:Y:S01]  /*bbf0*/  @!P1 IMAD.MOV.U32 R3, RZ, RZ, R7 ;  /* 0x000000ffff039224 */ /* 0x000fe200078e0007 */
[----:B------:R-:W0:Y:S01]  /*bc00*/  SHFL.IDX PT, R14, R0, 0x2, 0x181f ;  /* 0x00581f00000e7f89 */ /* 0x000e2200000e0000 */
[----:B------:R-:W-:-:S03]  /*bc10*/  VIADD R7, R4, 0x20 ;  /* 0x0000002004077836 */ /* 0x000fc60000000000 */
[----:B------:R-:W-:Y:S04]  /*bc20*/  @!P1 LDGSTS.E.BYPASS.LTC128B.128 [R37+0x12c00], desc[UR36][R2.64], !P3 ;  /* 0x12c0000002259fae */ /* 0x000fe8000d901d64 */
[----:B------:R-:W-:Y:S04]  /*bc30*/  @!P1 LDGSTS.E.BYPASS.LTC128B.128 [R37+0x16c00], desc[UR36][R2.64+0x80], !P2 ;  /* 0x16c0008002259fae */ /* 0x000fe8000d101d64 */
[----:B------:R1:W-:Y:S01]  /*bc40*/  @!P1 LDGSTS.E.BYPASS.LTC128B.128 [R37+0x1ac00], desc[UR36][R2.64+0x100], !P0 ;  /* 0x1ac0010002259fae */ /* 0x0003e2000c101d64 */
[----:B------:R-:W-:-:S03]  /*bc50*/  ISETP.GE.AND P1, PT, R7, R6, PT ;  /* 0x000000060700720c */ /* 0x000fc60003f26270 */
[----:B-1----:R-:W1:Y:S10]  /*bc60*/  SHFL.IDX PT, R2, R5, 0x2, 0x181f ;  /* 0x00581f0005027f89 */ /* 0x002e7400000e0000 */
[----:B0-----:R-:W-:-:S05]  /*bc70*/  @!P1 LEA R14, P4, R32, R14, 0x1 ;  /* 0x0000000e200e9211 */ /* 0x001fca00078808ff */
[----:B-1----:R-:W-:Y:S01]  /*bc80*/  @!P1 IMAD.X R7, RZ, RZ, R2, P4 ;  /* 0x000000ffff079224 */ /* 0x002fe200020e0602 */
[----:B------:R-:W-:Y:S02]  /*bc90*/  @!P1 MOV R2, R14 ;  /* 0x0000000e00029202 */ /* 0x000fe40000000f00 */
[----:B------:R-:W0:Y:S01]  /*bca0*/  SHFL.IDX PT, R14, R0, 0x3, 0x181f ;  /* 0x00781f00000e7f89 */ /* 0x000e2200000e0000 */
[----:B------:R-:W-:Y:S02]  /*bcb0*/  @!P1 IMAD.MOV.U32 R3, RZ, RZ, R7 ;  /* 0x000000ffff039224 */ /* 0x000fe400078e0007 */
[----:B------:R-:W-:-:S03]  /*bcc0*/  VIADD R7, R4, 0x30 ;  /* 0x0000003004077836 */ /* 0x000fc60000000000 */
        /* <DEDUP_REMOVED lines=10> */
[----:B------:R-:W-:-:S03]  /*bd70*/  IADD3 R7, R4, 0x40, RZ ;  /* 0x0000004004077810 */ /* 0x000fc60007ffe0ff */
        /* <DEDUP_REMOVED lines=27> */
[----:B0-----:R-:W-:Y:S01]  /*bf30*/  @!P1 LEA R14, P4, R32, R14, 0x1 ;  /* 0x0000000e200e9211 */ /* 0x001fe200078808ff */
[----:B------:R-:W0:Y:S04]  /*bf40*/  SHFL.IDX PT, R5, R5, 0x7, 0x181f ;  /* 0x00f81f0005057f89 */ /* 0x000e2800000e0000 */
[----:B-1----:R-:W-:-:S02]  /*bf50*/  @!P1 IMAD.X R7, RZ, RZ, R2, P4 ;  /* 0x000000ffff079224 */ /* 0x002fc400020e0602 */
[----:B------:R-:W-:Y:S02]  /*bf60*/  @!P1 IMAD.MOV.U32 R2, RZ, RZ, R14 ;  /* 0x000000ffff029224 */ /* 0x000fe400078e000e */
[----:B------:R-:W-:Y:S01]  /*bf70*/  @!P1 IMAD.MOV.U32 R3, RZ, RZ, R7 ;  /* 0x000000ffff039224 */ /* 0x000fe200078e0007 */
[----:B------:R1:W2:Y:S04]  /*bf80*/  SHFL.IDX PT, R14, R0, 0x7, 0x181f ;  /* 0x00f81f00000e7f89 */ /* 0x0002a800000e0000 */
[----:B------:R1:W-:Y:S04]  /*bf90*/  @!P1 LDGSTS.E.BYPASS.LTC128B.128 [R37+0x15400], desc[UR36][R2.64], !P3 ;  /* 0x1540000002259fae */ /* 0x0003e8000d901d64 */
[----:B------:R1:W-:Y:S04]  /*bfa0*/  @!P1 LDGSTS.E.BYPASS.LTC128B.128 [R37+0x19400], desc[UR36][R2.64+0x80], !P2 ;  /* 0x1940008002259fae */ /* 0x0003e8000d101d64 */
[----:B0-----:R1:W-:Y:S02]  /*bfb0*/  @!P1 LDGSTS.E.BYPASS.LTC128B.128 [R37+0x1d400], desc[UR36][R2.64+0x100], !P0 ;  /* 0x1d40010002259fae */ /* 0x0013e4000c101d64 */
.L_x_356:
[----:B-1----:R-:W-:Y:S01]  /*bfc0*/  IADD3 R3, R4, 0x70, RZ ;  /* 0x0000007004037810 */ /* 0x002fe20007ffe0ff */
[----:B------:R-:W-:Y:S03]  /*bfd0*/  BSSY B0, `(.L_x_266) ;  /* 0x000000b000007945 */ /* 0x000fe60003800000 */
[----:B------:R-:W-:-:S13]  /*bfe0*/  ISETP.GE.AND P1, PT, R3, R6, PT ;  /* 0x000000060300720c */ /* 0x000fda0003f26270 */
[----:B------:R-:W-:Y:S05]  /*bff0*/  @P1 BRA `(.L_x_267) ;  /* 0x0000000000201947 */ /* 0x000fea0003800000 */
[----:B--2---:R-:W-:-:S05]  /*c000*/  LEA R2, P1, R32, R14, 0x1 ;  /* 0x0000000e20027211 */ /* 0x004fca00078208ff */
[----:B------:R-:W-:-:S05]  /*c010*/  IMAD.X R3, RZ, RZ, R5, P1 ;  /* 0x000000ffff037224 */ /* 0x000fca00008e0605 */
[----:B------:R-:W-:Y:S01]  /*c020*/  @!PT LDS RZ, [RZ] ;  /* 0x00000000fffff984 */ /* 0x000fe20000000800 */
[----:B------:R-:W-:Y:S01]  /*c030*/  @!PT LDS RZ, [RZ] ;  /* 0x00000000fffff984 */ /* 0x000fe20000000800 */
[----:B------:R-:W-:Y:S01]  /*c040*/  @!PT LDS RZ, [RZ] ;  /* 0x00000000fffff984 */ /* 0x000fe20000000800 */
[----:B------:R0:W-:Y:S04]  /*c050*/  LDGSTS.E.BYPASS.LTC128B.128 [R37+0x15c00], desc[UR36][R2.64], !P3 ;  /* 0x15c0000002257fae */ /* 0x0001e8000d901d64 */
[----:B------:R0:W-:Y:S04]  /*c060*/  LDGSTS.E.BYPASS.LTC128B.128 [R37+0x19c00], desc[UR36][R2.64+0x80], !P2 ;  /* 0x19c0008002257fae */ /* 0x0001e8000d101d64 */
[----:B------:R0:W-:Y:S02]  /*c070*/  LDGSTS.E.BYPASS.LTC128B.128 [R37+0x1dc00], desc[UR36][R2.64+0x100], !P0 ;  /* 0x1dc0010002257fae */ /* 0x0001e4000c101d64 */
.L_x_267:
[----:B------:R-:W-:Y:S05]  /*c080*/  BSYNC B0 ;  /* 0x0000000000007941 */ /* 0x000fea0003800000 */
.L_x_266:
[----:B------:R-:W-:Y:S01]  /*c090*/  NOP ;  /* 0x0000000000007918 */ /* 0x000fe20000000000 */
[----:B------:R-:W-:-:S13]  /*c0a0*/  PLOP3.LUT P0, PT, PT, PT, PT, 0x80, 0x0 ;  /* 0x000000000000781c */ /* 0x000fda0003f0f070 */
.L_x_268:
[----:B------:R-:W-:Y:S02]  /*c0b0*/  PLOP3.LUT P1, PT, P1, P0, PT, 0xa2, 0x0 ;  /* 0x000000000000781c */ /* 0x000fe40000f21472 */
[----:B------:R-:W-:-:S08]  /*c0c0*/  @P0 R2UR P1, UR4, R22 ;  /* 0x00000000160402ca */ /* 0x000fd00000020000 */
[----:B------:R-:W-:-:S05]  /*c0d0*/  @P0 PLOP3.LUT P0, PT, P1, PT, PT, 0x80, 0x0 ;  /* 0x000000000000081c */ /* 0x000fca0000f0f070 */
[----:B------:R-:W-:Y:S01]  /*c0e0*/  @!P1 SYNCS.ARRIVE.TRANS64.RED.A0T1 RZ, [UR4+0x30800], RZ ;  /* 0x030800ffffff99a7 */ /* 0x000fe20008200404 */
[----:B------:R-:W-:Y:S07]  /*c0f0*/  @!P1 ARRIVES.LDGSTSBAR.64.TRANSCNT [UR4+0x30800] ;  /* 0x03080000ff0099b0 */ /* 0x000fee0008000a84 */
[----:B------:R-:W-:Y:S05]  /*c100*/  @P0 BRA.U.ANY `(.L_x_268) ;  /* 0xfffffffd00e80947 */ /* 0x000fea000393ffff */
[----:B0-----:R-:W3:Y:S02]  /*c110*/  LDL.LU R2, [R1+0x1c] ;  /* 0x00001c0001027983 */ /* 0x001ee40000300800 */
[----:B---3--:R-:W-:-:S05]  /*c120*/  VIADD R2, R2, 0x1 ;  /* 0x0000000102027836 */ /* 0x008fca0000000000 */
[----:B------:R0:W-:Y:S01]  /*c130*/  STL [R1+0x1c], R2 ;  /* 0x00001c0201007387 */ /* 0x0001e20000100800 */
[----:B------:R-:W-:-:S04]  /*c140*/  LEA.HI R0, R2, R2, RZ, 0x1 ;  /* 0x0000000202007211 */ /* 0x000fc800078f08ff */
[----:B------:R-:W-:-:S05]  /*c150*/  LOP3.LUT R0, R0, 0xfffffffe, RZ, 0xc0, !PT ;  /* 0xfffffffe00007812 */ /* 0x000fca00078ec0ff */
[----:B------:R-:W-:-:S05]  /*c160*/  IMAD.IADD R0, R2, 0x1, -R0 ;  /* 0x0000000102007824 */ /* 0x000fca00078e0a00 */
[----:B------:R-:W-:Y:S01]  /*c170*/  SHF.L.U32 R3, R0, 0x1f, RZ ;  /* 0x0000001f00037819 */ /* 0x000fe200000006ff */
[----:B------:R-:W-:Y:S01]  /*c180*/  NOP ;  /* 0x0000000000007918 */ /* 0x000fe20000000000 */
[----:B------:R0:W-:Y:S01]  /*c190*/  SYNCS.ARRIVE.TRANS64.A1T0 RZ, [R22+URZ+0x30800], RZ ;  /* 0x030800ff16ff79a7 */ /* 0x0001e2000810003f */
[----:B------:R-:W-:Y:S01]  /*c1a0*/  BSSY B0, `(.L_x_269) ;  /* 0x0000003000007945 */ /* 0x000fe20003800000 */
[----:B------:R-:W1:Y:S03]  /*c1b0*/  SYNCS.PHASECHK.TRANS64.TRYWAIT P0, [R22+URZ+0x30820], R3 ;  /* 0x03082003160075a7 */ /* 0x000e66000800017f */
[----:B01----:R-:W-:Y:S05]  /*c1c0*/  @!P0 BRA `(.L_x_270) ;  /* 0x0000003c000c8947 */ /* 0x003fea0003800000 */
.L_x_357:
[----:B------:R-:W-:Y:S05]  /*c1d0*/  BSYNC B0 ;  /* 0x0000000000007941 */ /* 0x000fea0003800000 */
.L_x_269:
[----:B------:R-:W3:Y:S01]  /*c1e0*/  LDL R0, [R1] ;  /* 0x0000000001007983 */ /* 0x000ee20000100800 */
[----:B------:R-:W-:Y:S01]  /*c1f0*/  BSSY B0, `(.L_x_271) ;  /* 0x000010a000007945 */ /* 0x000fe20003800000 */
[----:B---3--:R-:W-:-:S13]  /*c200*/  ISETP.GE.AND P0, PT, R0, 0x61, PT ;  /* 0x000000610000780c */ /* 0x008fda0003f06270 */
[----:B------:R-:W-:Y:S05]  /*c210*/  @!P0 BRA `(.L_x_272) ;  /* 0x00000010001c8947 */ /* 0x000fea0003800000 */
[----:B------:R-:W3:Y:S01]  /*c220*/  LDL.LU R0, [R1+0x20] ;  /* 0x0000200001007983 */ /* 0x000ee20000300800 */
[----:B------:R-:W-:Y:S01]  /*c230*/  ULDC UR4, c[0x0][0x2f4] ;  /* 0x0000bd0000047ab9 */ /* 0x000fe20000000800 */
[----:B------:R-:W-:Y:S01]  /*c240*/  IMAD.MOV.U32 R17, RZ, RZ, R28 ;  /* 0x000000ffff117224 */ /* 0x000fe200078e001c */
[----:B------:R-:W-:Y:S01]  /*c250*/  MOV R10, R27 ;  /* 0x0000001b000a7202 */ /* 0x000fe20000000f00 */
[----:B------:R-:W-:Y:S01]  /*c260*/  IMAD.MOV.U32 R29, RZ, RZ, R26 ;  /* 0x000000ffff1d7224 */ /* 0x000fe200078e001a */
[----:B------:R-:W-:Y:S02]  /*c270*/  ISETP.GE.AND P3, PT, R32, UR4, PT ;  /* 0x0000000420007c0c */ /* 0x000fe4000bf66270 */
[----:B------:R-:W-:Y:S02]  /*c280*/  ISETP.GE.AND P2, PT, R34, UR4, PT ;  /* 0x0000000422007c0c */ /* 0x000fe4000bf46270 */
[----:B------:R-:W-:Y:S01]  /*c290*/  ISETP.GE.AND P1, PT, R33, UR4, PT ;  /* 0x0000000421007c0c */ /* 0x000fe2000bf26270 */
[----:B---3--:R-:W-:-:S12]  /*c2a0*/  VIADD R8, R0, 0xfffffffe ;  /* 0xfffffffe00087836 */ /* 0x008fd80000000000 */
.L_x_285:
[----:B------:R-:W3:Y:S04]  /*c2b0*/  LDL R5, [R1+0x4] ;  /* 0x0000040001057983 */ /* 0x000ee80000100800 */
[----:B------:R-:W4:Y:S01]  /*c2c0*/  LDL R12, [R1+0x8] ;  /* 0x00000800010c7983 */ /* 0x000f220000100800 */
[----:B------:R-:W1:Y:S01]  /*c2d0*/  S2R R0, SR_TID.X ;  /* 0x0000000000007919 */ /* 0x000e620000002100 */
[----:B------:R-:W2:Y:S01]  /*c2e0*/  S2R R4, SR_TID.X ;  /* 0x0000000000047919 */ /* 0x000ea20000002100 */
[----:B-1----:R-:W-:-:S04]  /*c2f0*/  LOP3.LUT R0, R0, 0x7f, RZ, 0xc0, !PT ;  /* 0x0000007f00007812 */ /* 0x002fc800078ec0ff */
[----:B0-----:R-:W-:Y:S02]  /*c300*/  SHF.R.U32.HI R3, RZ, 0x3, R0 ;  /* 0x00000003ff037819 */ /* 0x001fe40000011600 */
[----:B------:R-:W0:Y:S01]  /*c310*/  LDC R0, c[0x0][0x430] ;  /* 0x00010c00ff007b82 */ /* 0x000e220000000800 */
[----:B--2---:R-:W-:-:S05]  /*c320*/  IMAD.SHL.U32 R4, R4, 0x10, RZ ;  /* 0x0000001004047824 */ /* 0x004fca00078e00ff */
[----:B------:R-:W-:-:S04]  /*c330*/  LOP3.LUT R4, R3, 0x70, R4, 0xf8, !PT ;  /* 0x0000007003047812 */ /* 0x000fc800078ef804 */
[----:B------:R-:W-:-:S13]  /*c340*/  ISETP.GT.U32.AND P5, PT, R4, 0x5f, PT ;  /* 0x0000005f0400780c */ /* 0x000fda0003fa4070 */
[----:B------:R-:W4:Y:S01]  /*c350*/  @!P5 LDC.64 R6, c[0x0][0x428] ;  /* 0x00010a00ff06db82 */ /* 0x000f220000000a00 */
[----:B0-----:R-:W-:-:S13]  /*c360*/  ISETP.NE.AND P0, PT, R0, 0x1, PT ;  /* 0x000000010000780c */ /* 0x001fda0003f05270 */
[----:B------:R-:W0:Y:S08]  /*c370*/  @P0 LDC R0, c[0x0][0x434] ;  /* 0x00010d00ff000b82 */ /* 0x000e300000000800 */
[----:B------:R-:W1:Y:S01]  /*c380*/  @P0 LDC R3, c[0x0][0x438] ;  /* 0x00010e00ff030b82 */ /* 0x000e620000000800 */
[----:B---3--:R-:W-:-:S04]  /*c390*/  IMAD R9, R8, 0x60, R5 ;  /* 0x0000006008097824 */ /* 0x008fc800078e0205 */
[----:B------:R-:W-:-:S03]  /*c3a0*/  IMAD.IADD R9, R4, 0x1, R9 ;  /* 0x0000000104097824 */ /* 0x000fc600078e0209 */
[----:B------:R-:W2:Y:S01]  /*c3b0*/  @!P5 LDC.64 R4, c[0x0][0x418] ;  /* 0x00010600ff04db82 */ /* 0x000ea20000000a00 */
[----:B0-----:R-:W-:-:S04]  /*c3c0*/  @P0 IMAD.HI.U32 R0, R9, R0, RZ ;  /* 0x0000000009000227 */ /* 0x001fc800078e00ff */
[----:B------:R-:W-:Y:S01]  /*c3d0*/  IMAD.MOV.U32 R11, RZ, RZ, R9 ;  /* 0x000000ffff0b7224 */ /* 0x000fe200078e0009 */
[----:B-1----:R-:W-:Y:S01]  /*c3e0*/  @P0 SHF.R.U32.HI R11, RZ, R3, R0 ;  /* 0x00000003ff0b0219 */ /* 0x002fe20000011600 */
[----:B----4-:R-:W-:-:S03]  /*c3f0*/  @!P5 IMAD R0, R12, R6, RZ ;  /* 0x000000060c00d224 */ /* 0x010fc600078e02ff */
[--C-:B------:R-:W-:Y:S01]  /*c400*/  @!P5 SHF.R.S32.HI R3, RZ, 0x1f, R11.reuse ;  /* 0x0000001fff03d819 */ /* 0x100fe2000001140b */
[----:B------:R-:W-:Y:S02]  /*c410*/  @!P5 IMAD.MOV.U32 R2, RZ, RZ, R11 ;  /* 0x000000ffff02d224 */ /* 0x000fe400078e000b */
[C---:B------:R-:W-:Y:S02]  /*c420*/  @!P5 IMAD R7, R31.reuse, R7, R0 ;  /* 0x000000071f07d224 */ /* 0x040fe400078e0200 */
[----:B------:R-:W-:-:S05]  /*c430*/  @!P5 IMAD.WIDE.U32 R2, R31, R6, R2 ;  /* 0x000000061f02d225 */ /* 0x000fca00078e0002 */
[----:B------:R-:W-:Y:S02]  /*c440*/  @!P5 IADD3 R7, R7, R3, RZ ;  /* 0x000000030707d210 */ /* 0x000fe40007ffe0ff */
[----:B--2---:R-:W-:Y:S01]  /*c450*/  @!P5 LEA R4, P0, R2, R4, 0x2 ;  /* 0x000000040204d211 */ /* 0x004fe200078010ff */
[----:B------:R-:W-:-:S03]  /*c460*/  IMAD.MOV.U32 R0, RZ, RZ, RZ ;  /* 0x000000ffff007224 */ /* 0x000fc600078e00ff */
[----:B------:R-:W-:-:S05]  /*c470*/  @!P5 LEA.HI.X R5, R2, R5, R7, 0x2, P0 ;  /* 0x000000050205d211 */ /* 0x000fca00000f1407 */
[----:B------:R0:W5:Y:S01]  /*c480*/  @!P5 LDG.E R0, desc[UR36][R4.64] ;  /* 0x000000240400d981 */ /* 0x000162000c1e1900 */
[----:B------:R-:W-:Y:S01]  /*c490*/  LOP3.LUT P4, RZ, R23, 0x10, RZ, 0xc0, !PT ;  /* 0x0000001017ff7812 */ /* 0x000fe2000788c0ff */
[----:B------:R-:W-:Y:S01]  /*c4a0*/  VIADD R27, R10, 0x1 ;  /* 0x000000010a1b7836 */ /* 0x000fe20000000000 */
[----:B------:R-:W-:Y:S05]  /*c4b0*/  YIELD ;  /* 0x0000000000007946 */ /* 0x000fea0003800000 */
[----:B------:R-:W-:Y:S01]  /*c4c0*/  ISETP.NE.AND P0, PT, R27, 0x2, PT ;  /* 0x000000021b00780c */ /* 0x000fe20003f05270 */
[----:B------:R-:W-:Y:S01]  /*c4d0*/  IMAD.MOV R2, RZ, RZ, -R11 ;  /* 0x000000ffff027224 */ /* 0x000fe200078e0a0b */
[----:B------:R-:W-:-:S02]  /*c4e0*/  ULDC UR4, c[0x0][0x430] ;  /* 0x00010c0000047ab9 */ /* 0x000fc40000000800 */
[----:B------:R-:W-:Y:S01]  /*c4f0*/  SEL R28, RZ, 0x1, P0 ;  /* 0x00000001ff1c7807 */ /* 0x000fe20000000000 */
[----:B------:R-:W-:Y:S01]  /*c500*/  IMAD R9, R2, UR4, R9 ;  /* 0x0000000402097c24 */ /* 0x000fe2000f8e0209 */
[----:B------:R-:W-:Y:S01]  /*c510*/  SEL R27, R27, RZ, P0 ;  /* 0x000000ff1b1b7207 */ /* 0x000fe20000000000 */
[----:B------:R-:W-:Y:S01]  /*c520*/  IMAD.MOV.U32 R26, RZ, RZ, R8 ;  /* 0x000000ffff1a7224 */ /* 0x000fe200078e0008 */
[----:B------:R-:W-:Y:S01]  /*c530*/  LOP3.LUT R28, R17, R28, RZ, 0x3c, !PT ;  /* 0x0000001c111c7212 */ /* 0x000fe200078e3cff */
[----:B0-----:R-:W-:Y:S06]  /*c540*/  @!P4 BRA `(.L_x_273) ;  /* 0x000000000004c947 */ /* 0x001fec0003800000 */
[----:B------:R-:W-:Y:S01]  /*c550*/  BPT.TRAP 0x1 ;  /* 0x000000040000795c */ /* 0x000fe20000300000 */
.L_x_273:
[----:B------:R-:W-:Y:S01]  /*c560*/  IMAD R7, R27, 0x8, R22 ;  /* 0x000000081b077824 */ /* 0x000fe200078e0216 */
[----:B------:R-:W-:Y:S01]  /*c570*/  SHF.L.U32 R2, R28, 0x1f, RZ ;  /* 0x0000001f1c027819 */ /* 0x000fe200000006ff */
[----:B------:R-:W-:Y:S03]  /*c580*/  BSSY B1, `(.L_x_274) ;  /* 0x0000003000017945 */ /* 0x000fe60003800000 */
[----:B------:R-:W0:Y:S02]  /*c590*/  SYNCS.PHASECHK.TRANS64.TRYWAIT P0, [R7+URZ+0x30840], R2 ;  /* 0x03084002070075a7 */ /* 0x000e24000800017f */
[----:B0-----:R-:W-:Y:S05]  /*c5a0*/  @!P0 BRA `(.L_x_275) ;  /* 0x0000003800288947 */ /* 0x001fea0003800000 */
.L_x_358:
[----:B------:R-:W-:Y:S05]  /*c5b0*/  BSYNC B1 ;  /* 0x0000000000017941 */ /* 0x000fea0003800000 */
.L_x_274:
[----:B------:R-:W-:Y:S01]  /*c5c0*/  SHF.R.S32.HI R20, RZ, 0x1f, R9 ;  /* 0x0000001fff147819 */ /* 0x000fe20000011409 */
[----:B------:R-:W-:Y:S01]  /*c5d0*/  ULDC.64 UR4, c[0x0][0x300] ;  /* 0x0000c00000047ab9 */ /* 0x000fe20000000a00 */
[----:B-----5:R-:W-:Y:S01]  /*c5e0*/  SHF.R.S32.HI R21, RZ, 0x1f, R0 ;  /* 0x0000001fff157819 */ /* 0x020fe20000011400 */
[----:B0-----:R-:W-:Y:S01]  /*c5f0*/  IMAD.WIDE.U32 R2, R9, UR4, RZ ;  /* 0x0000000409027c25 */ /* 0x001fe2000f8e00ff */
[C---:B------:R-:W-:Y:S02]  /*c600*/  LOP3.LUT P5, RZ, R23.reuse, 0x2, RZ, 0xc0, !PT ;  /* 0x0000000217ff7812 */ /* 0x040fe400078ac0ff */
[----:B------:R-:W-:Y:S01]  /*c610*/  LOP3.LUT P4, RZ, R23, 0x1, RZ, 0xc0, !PT ;  /* 0x0000000117ff7812 */ /* 0x000fe2000788c0ff */
[----:B------:R-:W-:Y:S02]  /*c620*/  IMAD R4, R20, UR4, RZ ;  /* 0x0000000414047c24 */ /* 0x000fe4000f8e02ff */
[----:B------:R-:W-:Y:S02]  /*c630*/  IMAD R5, R27, 0x4800, R36 ;  /* 0x000048001b057824 */ /* 0x000fe400078e0224 */
        /* <DEDUP_REMOVED lines=14> */
[----:B------:R-:W-:-:S04]  /*c720*/  UMOV UR4, 0xffffffff ;  /* 0xffffffff00047882 */ /* 0x000fc80000000000 */
[----:B------:R-:W-:Y:S01]  /*c730*/  LEA.HI.X R6, R2, UR5, R4, 0x1, P0 ;  /* 0x0000000502067c11 */ /* 0x000fe200080f0c04 */
[----:B------:R-:W-:Y:S06]  /*c740*/  BRA.DIV UR4, `(.L_x_276) ;  /* 0x0000003604d47947 */ /* 0x000fec000b800000 */
[----:B------:R-:W0:Y:S01]  /*c750*/  SHFL.IDX PT, R2, R8, RZ, 0x181f ;  /* 0x00181fff08027589 */ /* 0x000e2200000e0000 */
[----:B------:R-:W-:Y:S01]  /*c760*/  IMAD.SHL.U32 R4, R32, 0x2, RZ ;  /* 0x0000000220047824 */ /* 0x000fe200078e00ff */
[----:B------:R-:W-:Y:S01]  /*c770*/  LOP3.LUT P6, RZ, R23, 0x4, RZ, 0xc0, !PT ;  /* 0x0000000417ff7812 */ /* 0x000fe200078cc0ff */
[----:B------:R-:W-:Y:S01]  /*c780*/  IMAD R5, R5, 0x2, R22 ;  /* 0x0000000205057824 */ /* 0x000fe200078e0216 */
[----:B------:R-:W1:Y:S04]  /*c790*/  SHFL.IDX PT, R3, R6, RZ, 0x181f ;  /* 0x00181fff06037589 */ /* 0x000e6800000e0000 */
[----:B------:R-:W-:Y:S01]  /*c7a0*/  SHFL.IDX PT, R35, R6, 0x2, 0x181f ;  /* 0x00581f0006237f89 */ /* 0x000fe200000e0000 */
[----:B0-----:R-:W-:-:S05]  /*c7b0*/  IADD3 R2, P0, R2, R4, RZ ;  /* 0x0000000402027210 */ /* 0x001fca0007f1e0ff */
[----:B-1----:R-:W-:-:S05]  /*c7c0*/  IMAD.X R3, RZ, RZ, R3, P0 ;  /* 0x000000ffff037224 */ /* 0x002fca00000e0603 */
[----:B------:R-:W-:Y:S04]  /*c7d0*/  LDGSTS.E.BYPASS.LTC128B.128 [R5+0x1e400], desc[UR36][R2.64], !P6 ;  /* 0x1e40000002057fae */ /* 0x000fe8000f101d64 */
[----:B------:R-:W-:Y:S04]  /*c7e0*/  LDGSTS.E.BYPASS.LTC128B.128 [R5+0x21400], desc[UR36][R2.64+0x80], !P5 ;  /* 0x2140008002057fae */ /* 0x000fe8000e901d64 */
[----:B------:R0:W-:Y:S04]  /*c7f0*/  LDGSTS.E.BYPASS.LTC128B.128 [R5+0x24400], desc[UR36][R2.64+0x100], !P4 ;  /* 0x2440010002057fae */ /* 0x0001e8000e101d64 */
[----:B0-----:R-:W0:Y:S04]  /*c800*/  SHFL.IDX PT, R2, R8, 0x1, 0x181f ;  /* 0x00381f0008027f89 */ /* 0x001e2800000e0000 */
[----:B------:R-:W1:Y:S01]  /*c810*/  SHFL.IDX PT, R3, R6, 0x1, 0x181f ;  /* 0x00381f0006037f89 */ /* 0x000e6200000e0000 */
[----:B0-----:R-:W-:-:S04]  /*c820*/  IADD3 R2, P0, R2, R4, RZ ;  /* 0x0000000402027210 */ /* 0x001fc80007f1e0ff */
[----:B-1----:R-:W-:-:S05]  /*c830*/  IADD3.X R3, RZ, R3, RZ, P0, !PT ;  /* 0x00000003ff037210 */ /* 0x002fca00007fe4ff */
[----:B------:R-:W-:Y:S04]  /*c840*/  LDGSTS.E.BYPASS.LTC128B.128 [R5+0x1ec00], desc[UR36][R2.64], !P6 ;  /* 0x1ec0000002057fae */ /* 0x000fe8000f101d64 */
[----:B------:R-:W-:Y:S04]  /*c850*/  LDGSTS.E.BYPASS.LTC128B.128 [R5+0x21c00], desc[UR36][R2.64+0x80], !P5 ;  /* 0x21c0008002057fae */ /* 0x000fe8000e901d64 */
[----:B------:R0:W-:Y:S04]  /*c860*/  LDGSTS.E.BYPASS.LTC128B.128 [R5+0x24c00], desc[UR36][R2.64+0x100], !P4 ;  /* 0x24c0010002057fae */ /* 0x0001e8000e101d64 */
[----:B0-----:R-:W0:Y:S02]  /*c870*/  SHFL.IDX PT, R2, R8, 0x2, 0x181f ;  /* 0x00581f0008027f89 */ /* 0x001e2400000e0000 */
[----:B0-----:R-:W-:-:S05]  /*c880*/  IADD3 R2, P0, R2, R4, RZ ;  /* 0x0000000402027210 */ /* 0x001fca0007f1e0ff */
[----:B------:R-:W-:Y:S02]  /*c890*/  IMAD.X R3, RZ, RZ, R35, P0 ;  /* 0x000000ffff037224 */ /* 0x000fe400000e0623 */
[----:B------:R-:W-:Y:S04]  /*c8a0*/  SHFL.IDX PT, R35, R6, 0x3, 0x181f ;  /* 0x00781f0006237f89 */ /* 0x000fe800000e0000 */
        /* <DEDUP_REMOVED lines=13> */
[----:B------:R0:W1:Y:S04]  /*c980*/  SHFL.IDX PT, R35, R6, 0x5, 0x181f ;  /* 0x00b81f0006237f89 */ /* 0x00006800000e0000 */
[----:B------:R-:W-:Y:S04]  /*c990*/  LDGSTS.E.BYPASS.LTC128B.128 [R5+0x20400], desc[UR36][R2.64], !P6 ;  /* 0x2040000002057fae */ /* 0x000fe8000f101d64 */
[----:B------:R-:W-:Y:S04]  /*c9a0*/  LDGSTS.E.BYPASS.LTC128B.128 [R5+0x23400], desc[UR36][R2.64+0x80], !P5 ;  /* 0x2340008002057fae */ /* 0x000fe8000e901d64 */
[----:B------:R2:W-:Y:S04]  /*c9b0*/  LDGSTS.E.BYPASS.LTC128B.128 [R5+0x26400], desc[UR36][R2.64+0x100], !P4 ;  /* 0x2640010002057fae */ /* 0x0005e8000e101d64 */
[----:B-12---:R0:W2:Y:S02]  /*c9c0*/  SHFL.IDX PT, R2, R8, 0x5, 0x181f ;  /* 0x00b81f0008027f89 */ /* 0x0060a400000e0000 */
.L_x_372:
[----:B------:R-:W-:Y:S02]  /*c9d0*/  LOP3.LUT P6, RZ, R23, 0x4, RZ, 0xc0, !PT ;  /* 0x0000000417ff7812 */ /* 0x000fe400078cc0ff */
[----:B--2---:R-:W-:-:S05]  /*c9e0*/  IADD3 R2, P0, R2, R4, RZ ;  /* 0x0000000402027210 */ /* 0x004fca0007f1e0ff */
[----:B------:R-:W-:Y:S01]  /*c9f0*/  IMAD.X R3, RZ, RZ, R35, P0 ;  /* 0x000000ffff037224 */ /* 0x000fe200000e0623 */
[----:B------:R-:W-:-:S05]  /*ca00*/  PLOP3.LUT P0, PT, PT, PT, PT, 0x80, 0x0 ;  /* 0x000000000000781c */ /* 0x000fca0003f0f070 */
[----:B------:R-:W-:Y:S01]  /*ca10*/  @!PT LDS RZ, [RZ] ;  /* 0x00000000fffff984 */ /* 0x000fe20000000800 */
[----:B------:R-:W-:Y:S01]  /*ca20*/  @!PT LDS RZ, [RZ] ;  /* 0x00000000fffff984 */ /* 0x000fe20000000800 */
[----:B------:R-:W-:Y:S01]  /*ca30*/  @!PT LDS RZ, [RZ] ;  /* 0x00000000fffff984 */ /* 0x000fe20000000800 */
[----:B------:R1:W-:Y:S04]  /*ca40*/  LDGSTS.E.BYPASS.LTC128B.128 [R5+0x20c00], desc[UR36][R2.64], !P6 ;  /* 0x20c0000002057fae */ /* 0x0003e8000f101d64 */
[----:B------:R1:W-:Y:S04]  /*ca50*/  LDGSTS.E.BYPASS.LTC128B.128 [R5+0x23c00], desc[UR36][R2.64+0x80], !P5 ;  /* 0x23c0008002057fae */ /* 0x0003e8000e901d64 */
[----:B------:R1:W-:Y:S01]  /*ca60*/  LDGSTS.E.BYPASS.LTC128B.128 [R5+0x26c00], desc[UR36][R2.64+0x100], !P4 ;  /* 0x26c0010002057fae */ /* 0x0003e2000e101d64 */
[----:B------:R-:W-:Y:S01]  /*ca70*/  NOP ;  /* 0x0000000000007918 */ /* 0x000fe20000000000 */
.L_x_277:
        /* <DEDUP_REMOVED lines=10> */
.L_x_278:
[----:B------:R2:W-:Y:S01]  /*cb20*/  SYNCS.ARRIVE.TRANS64.A1T0 RZ, [R7+URZ+0x30830], RZ ;  /* 0x030830ff07ff79a7 */ /* 0x0005e2000810003f */
[----:B------:R-:W-:Y:S05]  /*cb30*/  @!P5 BRA `(.L_x_279) ;  /* 0x000000000004d947 */ /* 0x000fea0003800000 */
[----:B------:R-:W-:Y:S01]  /*cb40*/  BPT.TRAP 0x1 ;  /* 0x000000040000795c */ /* 0x000fe20000300000 */
.L_x_279:
[----:B-1----:R-:W2:Y:S01]  /*cb50*/  LDL R3, [R1] ;  /* 0x0000000001037983 */ /* 0x002ea20000100800 */
[----:B------:R-:W-:Y:S01]  /*cb60*/  SHF.L.U32 R2, R17, 0x1f, RZ ;  /* 0x0000001f11027819 */ /* 0x000fe200000006ff */
[----:B0-----:R-:W-:Y:S01]  /*cb70*/  IMAD R6, R10, 0x8, R22 ;  /* 0x000000080a067824 */ /* 0x001fe200078e0216 */
[----:B------:R-:W-:Y:S03]  /*cb80*/  BSSY B1, `(.L_x_280) ;  /* 0x0000004000017945 */ /* 0x000fe60003800000 */
[----:B------:R-:W0:Y:S01]  /*cb90*/  SYNCS.PHASECHK.TRANS64.TRYWAIT P0, [R6+URZ+0x30860], R2 ;  /* 0x03086002060075a7 */ /* 0x000e22000800017f */
[----:B--2---:R-:W-:Y:S01]  /*cba0*/  IMAD R7, R29, -0x60, R3 ;  /* 0xffffffa01d077824 */ /* 0x004fe200078e0203 */
[----:B0-----:R-:W-:Y:S06]  /*cbb0*/  @!P0 BRA `(.L_x_281) ;  /* 0x0000003800988947 */ /* 0x001fec0003800000 */
.L_x_373:
[----:B------:R-:W-:Y:S05]  /*cbc0*/  BSYNC B1 ;  /* 0x0000000000017941 */ /* 0x000fea0003800000 */
.L_x_280:
[----:B------:R-:W1:Y:S01]  /*cbd0*/  S2R R3, SR_TID.X ;  /* 0x0000000000037919 */ /* 0x000e620000002100 */
[----:B------:R-:W-:Y:S01]  /*cbe0*/  UMOV UR4, 0xffffffff ;  /* 0xffffffff00047882 */ /* 0x000fe20000000000 */
[----:B------:R-:W-:Y:S01]  /*cbf0*/  IMAD R5, R10, 0x4800, R36 ;  /* 0x000048000a057824 */ /* 0x000fe200078e0224 */
[----:B-1----:R-:W-:-:S04]  /*cc00*/  LOP3.LUT R3, R3, 0x7f, RZ, 0xc0, !PT ;  /* 0x0000007f03037812 */ /* 0x002fc800078ec0ff */
[----:B------:R-:W-:-:S04]  /*cc10*/  SHF.R.U32.HI R3, RZ, 0x3, R3 ;  /* 0x00000003ff037819 */ /* 0x000fc80000011603 */
[----:B------:R-:W-:Y:S01]  /*cc20*/  IADD3 R7, -R3, R7, RZ ;  /* 0x0000000703077210 */ /* 0x000fe20007ffe1ff */
[----:B------:R-:W-:Y:S06]  /*cc30*/  BRA.DIV UR4, `(.L_x_282) ;  /* 0x0000003a048c7947 */ /* 0x000fec000b800000 */
[----:B0-----:R-:W0:Y:S01]  /*cc40*/  SHFL.IDX PT, R2, R24, RZ, 0x181f ;  /* 0x00181fff18027589 */ /* 0x001e2200000e0000 */
[----:B------:R-:W-:-:S03]  /*cc50*/  IMAD R5, R5, 0x2, R22 ;  /* 0x0000000205057824 */ /* 0x000fc600078e0216 */
[----:B------:R-:W1:Y:S04]  /*cc60*/  SHFL.IDX PT, R3, R25, RZ, 0x181f ;  /* 0x00181fff19037589 */ /* 0x000e6800000e0000 */
[----:B------:R-:W-:Y:S01]  /*cc70*/  SHFL.IDX PT, R14, R24, 0x5, 0x181f ;  /* 0x00b81f00180e7f89 */ /* 0x000fe200000e0000 */
[----:B0-----:R-:W-:-:S05]  /*cc80*/  IADD3 R2, P0, R2, R4, RZ ;  /* 0x0000000402027210 */ /* 0x001fca0007f1e0ff */
[----:B-1----:R-:W-:Y:S01]  /*cc90*/  IMAD.X R3, RZ, RZ, R3, P0 ;  /* 0x000000ffff037224 */ /* 0x002fe200000e0603 */
[----:B------:R-:W-:-:S13]  /*cca0*/  ISETP.LT.OR P0, PT, R7, 0x1, P3 ;  /* 0x000000010700780c */ /* 0x000fda0001f01670 */
[----:B------:R-:W-:Y:S01]  /*ccb0*/  LDGSTS.E.BYPASS.LTC128B.128 [R5+0x400], desc[UR36][R2.64], !P0 ;  /* 0x0040000002057fae */ /* 0x000fe2000c101d64 */
[----:B------:R-:W-:-:S13]  /*ccc0*/  ISETP.LT.OR P0, PT, R7, 0x1, P2 ;  /* 0x000000010700780c */ /* 0x000fda0001701670 */
[----:B------:R-:W-:Y:S01]  /*ccd0*/  LDGSTS.E.BYPASS.LTC128B.128 [R5+0x3400], desc[UR36][R2.64+0x80], !P0 ;  /* 0x0340008002057fae */ /* 0x000fe2000c101d64 */
[----:B------:R-:W-:-:S13]  /*cce0*/  ISETP.LT.OR P0, PT, R7, 0x1, P1 ;  /* 0x000000010700780c */ /* 0x000fda0000f01670 */
[----:B------:R0:W-:Y:S04]  /*ccf0*/  LDGSTS.E.BYPASS.LTC128B.128 [R5+0x6400], desc[UR36][R2.64+0x100], !P0 ;  /* 0x0640010002057fae */ /* 0x0001e8000c101d64 */
[----:B0-----:R-:W0:Y:S04]  /*cd00*/  SHFL.IDX PT, R2, R24, 0x1, 0x181f ;  /* 0x00381f0018027f89 */ /* 0x001e2800000e0000 */
[----:B------:R-:W1:Y:S01]  /*cd10*/  SHFL.IDX PT, R3, R25, 0x1, 0x181f ;  /* 0x00381f0019037f89 */ /* 0x000e6200000e0000 */
        /* <DEDUP_REMOVED lines=29> */
[----:B------:R-:W1:Y:S04]  /*cef0*/  SHFL.IDX PT, R3, R25, 0x4, 0x181f ;  /* 0x00981f0019037f89 */ /* 0x000e6800000e0000 */
[----:B------:R-:W2:Y:S01]  /*cf00*/  SHFL.IDX PT, R25, R25, 0x5, 0x181f ;  /* 0x00b81f0019197f89 */ /* 0x000ea200000e0000 */
[----:B0-----:R-:W-:-:S04]  /*cf10*/  IADD3 R2, P0, R2, R4, RZ ;  /* 0x0000000402027210 */ /* 0x001fc80007f1e0ff */
[----:B-1----:R-:W-:Y:S02]  /*cf20*/  IADD3.X R3, RZ, R3, RZ, P0, !PT ;  /* 0x00000003ff037210 */ /* 0x002fe400007fe4ff */
[----:B------:R-:W-:-:S13]  /*cf30*/  ISETP.LT.OR P0, PT, R7, 0x41, P3 ;  /* 0x000000410700780c */ /* 0x000fda0001f01670 */
[----:B------:R0:W-:Y:S01]  /*cf40*/  LDGSTS.E.BYPASS.LTC128B.128 [R5+0x2400], desc[UR36][R2.64], !P0 ;  /* 0x0240000002057fae */ /* 0x0001e2000c101d64 */
[----:B------:R-:W-:-:S13]  /*cf50*/  ISETP.LT.OR P0, PT, R7, 0x41, P2 ;  /* 0x000000410700780c */ /* 0x000fda0001701670 */
[----:B------:R0:W-:Y:S01]  /*cf60*/  LDGSTS.E.BYPASS.LTC128B.128 [R5+0x5400], desc[UR36][R2.64+0x80], !P0 ;  /* 0x0540008002057fae */ /* 0x0001e2000c101d64 */
[----:B------:R-:W-:-:S13]  /*cf70*/  ISETP.LT.OR P0, PT, R7, 0x41, P1 ;  /* 0x000000410700780c */ /* 0x000fda0000f01670 */
[----:B--2---:R0:W-:Y:S02]  /*cf80*/  LDGSTS.E.BYPASS.LTC128B.128 [R5+0x8400], desc[UR36][R2.64+0x100], !P0 ;  /* 0x0840010002057fae */ /* 0x0041e4000c101d64 */
.L_x_387:
[----:B01----:R-:W-:Y:S01]  /*cf90*/  IADD3 R2, P0, R14, R4, RZ ;  /* 0x000000040e027210 */ /* 0x003fe20007f1e0ff */
[----:B------:R-:W-:Y:S02]  /*cfa0*/  ULDC.64 UR4, c[0x0][0x328] ;  /* 0x0000ca0000047ab9 */ /* 0x000fe40000000a00 */
[----:B------:R-:W-:Y:S02]  /*cfb0*/  IMAD R20, R20, UR4, RZ ;  /* 0x0000000414147c24 */ /* 0x000fe4000f8e02ff */
[----:B------:R-:W-:Y:S01]  /*cfc0*/  IMAD.X R3, RZ, RZ, R25, P0 ;  /* 0x000000ffff037224 */ /* 0x000fe200000e0619 */
[----:B------:R-:W-:-:S13]  /*cfd0*/  ISETP.LT.OR P0, PT, R7, 0x51, P3 ;  /* 0x000000510700780c */ /* 0x000fda0001f01670 */
[----:B------:R-:W-:Y:S01]  /*cfe0*/  @!PT LDS RZ, [RZ] ;  /* 0x00000000fffff984 */ /* 0x000fe20000000800 */
[----:B------:R-:W-:Y:S01]  /*cff0*/  @!PT LDS RZ, [RZ] ;  /* 0x00000000fffff984 */ /* 0x000fe20000000800 */
[----:B------:R-:W-:Y:S01]  /*d000*/  @!PT LDS RZ, [RZ] ;  /* 0x00000000fffff984 */ /* 0x000fe20000000800 */
[----:B------:R-:W-:Y:S01]  /*d010*/  LDGSTS.E.BYPASS.LTC128B.128 [R5+0x2c00], desc[UR36][R2.64], !P0 ;  /* 0x02c0000002057fae */ /* 0x000fe2000c101d64 */
[----:B------:R-:W-:-:S13]  /*d020*/  ISETP.LT.OR P0, PT, R7, 0x51, P2 ;  /* 0x000000510700780c */ /* 0x000fda0001701670 */
[----:B------:R-:W-:Y:S01]  /*d030*/  LDGSTS.E.BYPASS.LTC128B.128 [R5+0x5c00], desc[UR36][R2.64+0x80], !P0 ;  /* 0x05c0008002057fae */ /* 0x000fe2000c101d64 */
[----:B------:R-:W-:Y:S01]  /*d040*/  ISETP.LT.OR P0, PT, R7, 0x51, P1 ;  /* 0x000000510700780c */ /* 0x000fe20000f01670 */
[----:B------:R-:W-:-:S12]  /*d050*/  IMAD R7, R9, UR5, R20 ;  /* 0x0000000509077c24 */ /* 0x000fd8000f8e0214 */
[----:B------:R0:W-:Y:S02]  /*d060*/  LDGSTS.E.BYPASS.LTC128B.128 [R5+0x8c00], desc[UR36][R2.64+0x100], !P0 ;  /* 0x08c0010002057fae */ /* 0x0001e4000c101d64 */
[----:B0-----:R-:W-:Y:S01]  /*d070*/  IMAD.WIDE.U32 R2, R9, UR4, RZ ;  /* 0x0000000409027c25 */ /* 0x001fe2000f8e00ff */
[----:B------:R-:W-:-:S03]  /*d080*/  ULDC.64 UR4, c[0x0][0x338] ;  /* 0x0000ce0000047ab9 */ /* 0x000fc60000000a00 */
[----:B------:R-:W-:Y:S02]  /*d090*/  IMAD.IADD R3, R3, 0x1, R7 ;  /* 0x0000000103037824 */ /* 0x000fe400078e0207 */
[----:B------:R-:W-:Y:S02]  /*d0a0*/  IMAD R21, R21, UR4, RZ ;  /* 0x0000000415157c24 */ /* 0x000fe4000f8e02ff */
[----:B------:R-:W-:-:S04]  /*d0b0*/  IMAD.WIDE.U32 R2, R0, UR4, R2 ;  /* 0x0000000400027c25 */ /* 0x000fc8000f8e0002 */
[----:B------:R-:W-:Y:S01]  /*d0c0*/  IMAD R21, R0, UR5, R21 ;  /* 0x0000000500157c24 */ /* 0x000fe2000f8e0215 */
[----:B------:R-:W-:Y:S01]  /*d0d0*/  ULDC.64 UR4, c[0x0][0x330] ;  /* 0x0000cc0000047ab9 */ /* 0x000fe20000000a00 */
[----:B------:R-:W-:Y:S01]  /*d0e0*/  NOP ;  /* 0x0000000000007918 */ /* 0x000fe20000000000 */
[----:B------:R-:W-:Y:S02]  /*d0f0*/  IMAD R5, R30, UR4, RZ ;  /* 0x000000041e057c24 */ /* 0x000fe4000f8e02ff */
[----:B------:R-:W-:Y:S02]  /*d100*/  IMAD.IADD R3, R3, 0x1, R21 ;  /* 0x0000000103037824 */ /* 0x000fe400078e0215 */
[C---:B------:R-:W-:Y:S02]  /*d110*/  IMAD R5, R18.reuse, UR5, R5 ;  /* 0x0000000512057c24 */ /* 0x040fe4000f8e0205 */
[----:B------:R-:W-:Y:S01]  /*d120*/  IMAD.WIDE.U32 R2, R18, UR4, R2 ;  /* 0x0000000412027c25 */ /* 0x000fe2000f8e0002 */
[----:B------:R-:W-:-:S03]  /*d130*/  ULDC.64 UR4, c[0x0][0x318] ;  /* 0x0000c60000047ab9 */ /* 0x000fc60000000a00 */
[----:B------:R-:W-:Y:S01]  /*d140*/  IMAD.IADD R3, R5, 0x1, R3 ;  /* 0x0000000105037824 */ /* 0x000fe200078e0203 */
[----:B------:R-:W-:-:S04]  /*d150*/  LEA R24, P0, R2, UR4, 0x1 ;  /* 0x0000000402187c11 */ /* 0x000fc8000f8008ff */
[----:B------:R-:W-:Y:S02]  /*d160*/  LEA.HI.X R25, R2, UR5, R3, 0x1, P0 ;  /* 0x0000000502197c11 */ /* 0x000fe400080f0c03 */
[----:B------:R-:W-:-:S13]  /*d170*/  PLOP3.LUT P0, PT, PT, PT, PT, 0x80, 0x0 ;  /* 0x000000000000781c */ /* 0x000fda0003f0f070 */
.L_x_283:
        /* <DEDUP_REMOVED lines=10> */
.L_x_284:
[C---:B------:R-:W-:Y:S01]  /*d220*/  ISETP.GT.AND P0, PT, R26.reuse, RZ, PT ;  /* 0x000000ff1a00720c */ /* 0x040fe20003f04270 */
[----:B------:R1:W-:Y:S01]  /*d230*/  SYNCS.ARRIVE.TRANS64.A1T0 RZ, [R6+URZ+0x30850], RZ ;  /* 0x030850ff06ff79a7 */ /* 0x0003e2000810003f */
[----:B------:R-:W-:Y:S01]  /*d240*/  VIADD R8, R26, 0xffffffff ;  /* 0xffffffff1a087836 */ /* 0x000fe20000000000 */
[----:B------:R-:W-:Y:S01]  /*d250*/  MOV R17, R28 ;  /* 0x0000001c00117202 */ /* 0x000fe20000000f00 */
[----:B------:R-:W-:Y:S02]  /*d260*/  IMAD.MOV.U32 R10, RZ, RZ, R27 ;  /* 0x000000ffff0a7224 */ /* 0x000fe400078e001b */
[----:B------:R-:W-:-:S07]  /*d270*/  IMAD.MOV.U32 R29, RZ, RZ, R26 ;  /* 0x000000ffff1d7224 */ /* 0x000fce00078e001a */
[----:B-1----:R-:W-:Y:S05]  /*d280*/  @P0 BRA `(.L_x_285) ;  /* 0xfffffff000080947 */ /* 0x002fea000383ffff */
.L_x_272:
[----:B------:R-:W-:Y:S05]  /*d290*/  BSYNC B0 ;  /* 0x0000000000007941 */ /* 0x000fea0003800000 */
.L_x_271:
[----:B------:R-:W1:Y:S01]  /*d2a0*/  S2R R0, SR_TID.X ;  /* 0x0000000000007919 */ /* 0x000e620000002100 */
[----:B------:R-:W-:Y:S01]  /*d2b0*/  BSSY B0, `(.L_x_286) ;  /* 0x0000010000007945 */ /* 0x000fe20003800000 */
[----:B-1----:R-:W-:-:S04]  /*d2c0*/  LOP3.LUT R0, R0, 0x7f, RZ, 0xc0, !PT ;  /* 0x0000007f00007812 */ /* 0x002fc800078ec0ff */
[----:B------:R-:W-:-:S13]  /*d2d0*/  ISETP.NE.AND P0, PT, R0, RZ, PT ;  /* 0x000000ff0000720c */ /* 0x000fda0003f05270 */
[----:B------:R-:W-:Y:S05]  /*d2e0*/  @P0 BRA `(.L_x_287) ;  /* 0x0000000000300947 */ /* 0x000fea0003800000 */
[----:B------:R-:W1:Y:S01]  /*d2f0*/  S2R R5, SR_LANEID ;  /* 0x0000000000057919 */ /* 0x000e620000000000 */
[----:B------:R-:W-:Y:S01]  /*d300*/  VOTEU.ANY UR4, UPT, PT ;  /* 0x0000000000047886 */ /* 0x000fe200038e0100 */
[----:B0-----:R-:W0:Y:S01]  /*d310*/  LDC.64 R2, c[0x0][0xc60] ;  /* 0x00031800ff027b82 */ /* 0x001e220000000a00 */
[----:B------:R-:W1:Y:S02]  /*d320*/  FLO.U32 R0, UR4 ;  /* 0x0000000400007d00 */ /* 0x000e6400080e0000 */
[----:B-1----:R-:W-:-:S06]  /*d330*/  ISETP.EQ.U32.AND P0, PT, R0, R5, PT ;  /* 0x000000050000720c */ /* 0x002fcc0003f02070 */
[----:B------:R-:W0:Y:S07]  /*d340*/  POPC R5, UR4 ;  /* 0x0000000400057d09 */ /* 0x000e2e0008000000 */
[----:B0-----:R-:W3:Y:S01]  /*d350*/  @P0 ATOMG.E.ADD.STRONG.GPU PT, R3, desc[UR36][R2.64], R5 ;  /* 0x00000005020309a8 */ /* 0x001ee200081ee1e4 */
[----:B------:R-:W0:Y:S02]  /*d360*/  S2R R4, SR_LTMASK ;  /* 0x0000000000047919 */ /* 0x000e240000003900 */
[----:B0-----:R-:W-:-:S04]  /*d370*/  LOP3.LUT R4, R4, UR4, RZ, 0xc0, !PT ;  /* 0x0000000404047c12 */ /* 0x001fc8000f8ec0ff */
[----:B------:R-:W0:Y:S01]  /*d380*/  POPC R7, R4 ;  /* 0x0000000400077309 */ /* 0x000e220000000000 */
[----:B---3--:R-:W0:Y:S02]  /*d390*/  SHFL.IDX PT, R0, R3, R0, 0x1f ;  /* 0x00001f0003007589 */ /* 0x008e2400000e0000 */
[----:B0-----:R-:W-:-:S07]  /*d3a0*/  IADD3 R16, R0, UR39, R7 ;  /* 0x0000002700107c10 */ /* 0x001fce000fffe007 */
.L_x_287:
[----:B------:R-:W-:Y:S05]  /*d3b0*/  BSYNC B0 ;  /* 0x0000000000007941 */ /* 0x000fea0003800000 */
.L_x_286:
[----:B------:R-:W-:-:S13]  /*d3c0*/  LOP3.LUT P0, RZ, R23, 0x10, RZ, 0xc0, !PT ;  /* 0x0000001017ff7812 */ /* 0x000fda000780c0ff */
[----:B------:R-:W-:Y:S05]  /*d3d0*/  @!P0 BRA `(.L_x_288) ;  /* 0x0000000000048947 */ /* 0x000fea0003800000 */
[----:B------:R-:W-:Y:S01]  /*d3e0*/  BPT.TRAP 0x1 ;  /* 0x000000040000795c */ /* 0x000fe20000300000 */
.L_x_288:
[----:B------:R-:W3:Y:S01]  /*d3f0*/  LDL.LU R2, [R1] ;  /* 0x0000000001027983 */ /* 0x000ee20000300800 */
[----:B------:R-:W-:Y:S01]  /*d400*/  IMAD R0, R27, 0x8, R22 ;  /* 0x000000081b007824 */ /* 0x000fe200078e0216 */
[----:B0-----:R-:W-:Y:S01]  /*d410*/  SHF.L.U32 R3, R28, 0x1f, RZ ;  /* 0x0000001f1c037819 */ /* 0x001fe200000006ff */
[----:B------:R-:W-:Y:S03]  /*d420*/  BSSY B0, `(.L_x_289) ;  /* 0x0000004000007945 */ /* 0x000fe60003800000 */
[----:B------:R-:W0:Y:S01]  /*d430*/  SYNCS.PHASECHK.TRANS64.TRYWAIT P0, [R0+URZ+0x30860], R3 ;  /* 0x03086003000075a7 */ /* 0x000e22000800017f */
[----:B---3--:R-:W-:Y:S01]  /*d440*/  IMAD R6, R26, -0x60, R2 ;  /* 0xffffffa01a067824 */ /* 0x008fe200078e0202 */
[----:B0-----:R-:W-:Y:S06]  /*d450*/  @!P0 BRA `(.L_x_290) ;  /* 0x0000003800948947 */ /* 0x001fec0003800000 */
.L_x_388:
[----:B------:R-:W-:Y:S05]  /*d460*/  BSYNC B0 ;  /* 0x0000000000007941 */ /* 0x000fea0003800000 */
.L_x_289:
[----:B------:R-:W1:Y:S01]  /*d470*/  S2R R2, SR_TID.X ;  /* 0x0000000000027919 */ /* 0x000e620000002100 */
[----:B------:R-:W-:Y:S01]  /*d480*/  UMOV UR4, 0xffffffff ;  /* 0xffffffff00047882 */ /* 0x000fe20000000000 */
[----:B------:R-:W-:Y:S01]  /*d490*/  IMAD R7, R27, 0x4800, R36 ;  /* 0x000048001b077824 */ /* 0x000fe200078e0224 */
[----:B-1----:R-:W-:-:S04]  /*d4a0*/  LOP3.LUT R2, R2, 0x7f, RZ, 0xc0, !PT ;  /* 0x0000007f02027812 */ /* 0x002fc800078ec0ff */
[----:B------:R-:W-:-:S05]  /*d4b0*/  SHF.R.U32.HI R2, RZ, 0x3, R2 ;  /* 0x00000003ff027819 */ /* 0x000fca0000011602 */
[----:B------:R-:W-:Y:S01]  /*d4c0*/  IMAD.IADD R6, R6, 0x1, -R2 ;  /* 0x0000000106067824 */ /* 0x000fe200078e0a02 */
[----:B------:R-:W-:Y:S06]  /*d4d0*/  BRA.DIV UR4, `(.L_x_291) ;  /* 0x0000003a04887947 */ /* 0x000fec000b800000 */
[----:B--2---:R-:W1:Y:S01]  /*d4e0*/  SHFL.IDX PT, R14, R24, RZ, 0x181f ;  /* 0x00181fff180e7589 */ /* 0x004e6200000e0000 */
[----:B------:R-:W-:Y:S01]  /*d4f0*/  ULDC UR4, c[0x0][0x2f4] ;  /* 0x0000bd0000047ab9 */ /* 0x000fe20000000800 */
[C---:B------:R-:W-:Y:S01]  /*d500*/  IMAD.SHL.U32 R5, R32.reuse, 0x2, RZ ;  /* 0x0000000220057824 */ /* 0x040fe200078e00ff */
[----:B------:R-:W-:Y:S01]  /*d510*/  ISETP.GE.AND P2, PT, R32, UR4, PT ;  /* 0x0000000420007c0c */ /* 0x000fe2000bf46270 */
[----:B0-----:R-:W0:Y:S01]  /*d520*/  SHFL.IDX PT, R3, R25, RZ, 0x181f ;  /* 0x00181fff19037589 */ /* 0x001e2200000e0000 */
[----:B------:R-:W-:Y:S02]  /*d530*/  LEA R4, R7, R22, 0x1 ;  /* 0x0000001607047211 */ /* 0x000fe400078e08ff */
[----:B------:R-:W-:Y:S01]  /*d540*/  ISETP.LT.OR P4, PT, R6, 0x1, P2 ;  /* 0x000000010600780c */ /* 0x000fe20001781670 */
[----:B------:R-:W-:Y:S01]  /*d550*/  SHFL.IDX PT, R7, R25, 0x1, 0x181f ;  /* 0x00381f0019077f89 */ /* 0x000fe200000e0000 */
[----:B------:R-:W-:-:S04]  /*d560*/  ISETP.GE.AND P1, PT, R34, UR4, PT ;  /* 0x0000000422007c0c */ /* 0x000fc8000bf26270 */
[----:B------:R-:W-:Y:S02]  /*d570*/  ISETP.LT.OR P3, PT, R6, 0x1, P1 ;  /* 0x000000010600780c */ /* 0x000fe40000f61670 */
[----:B-1----:R-:W-:Y:S02]  /*d580*/  IADD3 R2, P0, R14, R5, RZ ;  /* 0x000000050e027210 */ /* 0x002fe40007f1e0ff */
[----:B------:R-:W1:Y:S03]  /*d590*/  SHFL.IDX PT, R14, R24, 0x1, 0x181f ;  /* 0x00381f00180e7f89 */ /* 0x000e6600000e0000 */
[----:B0-----:R-:W-:Y:S01]  /*d5a0*/  IMAD.X R3, RZ, RZ, R3, P0 ;  /* 0x000000ffff037224 */ /* 0x001fe200000e0603 */
[----:B------:R-:W-:-:S04]  /*d5b0*/  ISETP.GE.AND P0, PT, R33, UR4, PT ;  /* 0x0000000421007c0c */ /* 0x000fc8000bf06270 */
[----:B------:R-:W-:Y:S01]  /*d5c0*/  LDGSTS.E.BYPASS.LTC128B.128 [R4+0x400], desc[UR36][R2.64], !P4 ;  /* 0x0040000002047fae */ /* 0x000fe2000e101d64 */
[----:B------:R-:W-:-:S03]  /*d5d0*/  ISETP.LT.OR P4, PT, R6, 0x1, P0 ;  /* 0x000000010600780c */ /* 0x000fc60000781670 */
[----:B------:R-:W-:Y:S10]  /*d5e0*/  LDGSTS.E.BYPASS.LTC128B.128 [R4+0x3400], desc[UR36][R2.64+0x80], !P3 ;  /* 0x0340008002047fae */ /* 0x000ff4000d901d64 */
[----:B------:R1:W-:Y:S01]  /*d5f0*/  LDGSTS.E.BYPASS.LTC128B.128 [R4+0x6400], desc[UR36][R2.64+0x100], !P4 ;  /* 0x0640010002047fae */ /* 0x0003e2000e101d64 */
[----:B------:R-:W-:-:S02]  /*d600*/  ISETP.LT.OR P4, PT, R6, 0x11, P2 ;  /* 0x000000110600780c */ /* 0x000fc40001781670 */
[----:B-1----:R-:W-:Y:S02]  /*d610*/  IADD3 R2, P3, R14, R5, RZ ;  /* 0x000000050e027210 */ /* 0x002fe40007f7e0ff */
[----:B------:R-:W0:Y:S03]  /*d620*/  SHFL.IDX PT, R14, R24, 0x2, 0x181f ;  /* 0x00581f00180e7f89 */ /* 0x000e2600000e0000 */
[----:B------:R-:W-:Y:S01]  /*d630*/  IMAD.X R3, RZ, RZ, R7, P3 ;  /* 0x000000ffff037224 */ /* 0x000fe200018e0607 */
[C---:B------:R-:W-:Y:S01]  /*d640*/  ISETP.LT.OR P3, PT, R6.reuse, 0x11, P1 ;  /* 0x000000110600780c */ /* 0x040fe20000f61670 */
[----:B------:R-:W1:Y:S04]  /*d650*/  SHFL.IDX PT, R7, R25, 0x2, 0x181f ;  /* 0x00581f0019077f89 */ /* 0x000e6800000e0000 */
[----:B------:R-:W-:Y:S01]  /*d660*/  LDGSTS.E.BYPASS.LTC128B.128 [R4+0xc00], desc[UR36][R2.64], !P4 ;  /* 0x00c0000002047fae */ /* 0x000fe2000e101d64 */
[----:B------:R-:W-:-:S07]  /*d670*/  ISETP.LT.OR P4, PT, R6, 0x11, P0 ;  /* 0x000000110600780c */ /* 0x000fce0000781670 */
[----:B------:R-:W-:Y:S06]  /*d680*/  LDGSTS.E.BYPASS.LTC128B.128 [R4+0x3c00], desc[UR36][R2.64+0x80], !P3 ;  /* 0x03c0008002047fae */ /* 0x000fec000d901d64 */
[----:B------:R0:W-:Y:S01]  /*d690*/  LDGSTS.E.BYPASS.LTC128B.128 [R4+0x6c00], desc[UR36][R2.64+0x100], !P4 ;  /* 0x06c0010002047fae */ /* 0x0001e2000e101d64 */
[----:B------:R-:W-:Y:S02]  /*d6a0*/  ISETP.LT.OR P4, PT, R6, 0x21, P2 ;  /* 0x000000210600780c */ /* 0x000fe40001781670 */
[----:B0-----:R-:W-:Y:S02]  /*d6b0*/  IADD3 R2, P3, R14, R5, RZ ;  /* 0x000000050e027210 */ /* 0x001fe40007f7e0ff */
[----:B------:R-:W0:Y:S03]  /*d6c0*/  SHFL.IDX PT, R14, R24, 0x3, 0x181f ;  /* 0x00781f00180e7f89 */ /* 0x000e2600000e0000 */
[----:B-1----:R-:W-:Y:S01]  /*d6d0*/  IMAD.X R3, RZ, RZ, R7, P3 ;  /* 0x000000ffff037224 */ /* 0x002fe200018e0607 */
        /* <DEDUP_REMOVED lines=13> */
[----:B------:R-:W-:-:S03]  /*d7b0*/  ISETP.LT.OR P4, PT, R6, 0x31, P0 ;  /* 0x000000310600780c */ /* 0x000fc60000781670 */
[----:B------:R-:W2:Y:S04]  /*d7c0*/  SHFL.IDX PT, R25, R25, 0x5, 0x181f ;  /* 0x00b81f0019197f89 */ /* 0x000ea800000e0000 */
[----:B------:R-:W-:Y:S06]  /*d7d0*/  LDGSTS.E.BYPASS.LTC128B.128 [R4+0x4c00], desc[UR36][R2.64+0x80], !P3 ;  /* 0x04c0008002047fae */ /* 0x000fec000d901d64 */
[----:B------:R0:W-:Y:S01]  /*d7e0*/  LDGSTS.E.BYPASS.LTC128B.128 [R4+0x7c00], desc[UR36][R2.64+0x100], !P4 ;  /* 0x07c0010002047fae */ /* 0x0001e2000e101d64 */
[----:B------:R-:W-:-:S02]  /*d7f0*/  ISETP.LT.OR P4, PT, R6, 0x41, P2 ;  /* 0x000000410600780c */ /* 0x000fc40001781670 */
[----:B0-----:R-:W-:Y:S02]  /*d800*/  IADD3 R2, P3, R14, R5, RZ ;  /* 0x000000050e027210 */ /* 0x001fe40007f7e0ff */
[----:B------:R0:W3:Y:S03]  /*d810*/  SHFL.IDX PT, R14, R24, 0x5, 0x181f ;  /* 0x00b81f00180e7f89 */ /* 0x0000e600000e0000 */
[----:B-1----:R-:W-:Y:S01]  /*d820*/  IMAD.X R3, RZ, RZ, R7, P3 ;  /* 0x000000ffff037224 */ /* 0x002fe200018e0607 */
[----:B------:R-:W-:-:S05]  /*d830*/  ISETP.LT.OR P3, PT, R6, 0x41, P1 ;  /* 0x000000410600780c */ /* 0x000fca0000f61670 */
[----:B------:R0:W-:Y:S01]  /*d840*/  LDGSTS.E.BYPASS.LTC128B.128 [R4+0x2400], desc[UR36][R2.64], !P4 ;  /* 0x0240000002047fae */ /* 0x0001e2000e101d64 */
[----:B------:R-:W-:-:S07]  /*d850*/  ISETP.LT.OR P4, PT, R6, 0x41, P0 ;  /* 0x000000410600780c */ /* 0x000fce0000781670 */
[----:B------:R0:W-:Y:S06]  /*d860*/  LDGSTS.E.BYPASS.LTC128B.128 [R4+0x5400], desc[UR36][R2.64+0x80], !P3 ;  /* 0x0540008002047fae */ /* 0x0001ec000d901d64 */
[----:B--2---:R0:W-:Y:S02]  /*d870*/  LDGSTS.E.BYPASS.LTC128B.128 [R4+0x8400], desc[UR36][R2.64+0x100], !P4 ;  /* 0x0840010002047fae */ /* 0x0041e4000e101d64 */
.L_x_402:
[C---:B------:R-:W-:Y:S02]  /*d880*/  ISETP.LT.OR P2, PT, R6.reuse, 0x51, P2 ;  /* 0x000000510600780c */ /* 0x040fe40001741670 */
[C---:B------:R-:W-:Y:S02]  /*d890*/  ISETP.LT.OR P1, PT, R6.reuse, 0x51, P1 ;  /* 0x000000510600780c */ /* 0x040fe40000f21670 */
[----:B------:R-:W-:Y:S02]  /*d8a0*/  ISETP.LT.OR P0, PT, R6, 0x51, P0 ;  /* 0x000000510600780c */ /* 0x000fe40000701670 */
[----:B0--3--:R-:W-:-:S04]  /*d8b0*/  IADD3 R2, P3, R14, R5, RZ ;  /* 0x000000050e027210 */ /* 0x009fc80007f7e0ff */
[----:B------:R-:W-:-:S05]  /*d8c0*/  IADD3.X R3, RZ, R25, RZ, P3, !PT ;  /* 0x00000019ff037210 */ /* 0x000fca0001ffe4ff */
[----:B------:R-:W-:Y:S01]  /*d8d0*/  @!PT LDS RZ, [RZ] ;  /* 0x00000000fffff984 */ /* 0x000fe20000000800 */
[----:B------:R-:W-:Y:S01]  /*d8e0*/  @!PT LDS RZ, [RZ] ;  /* 0x00000000fffff984 */ /* 0x000fe20000000800 */
[----:B------:R-:W-:Y:S01]  /*d8f0*/  @!PT LDS RZ, [RZ] ;  /* 0x00000000fffff984 */ /* 0x000fe20000000800 */
[----:B------:R0:W-:Y:S04]  /*d900*/  LDGSTS.E.BYPASS.LTC128B.128 [R4+0x2c00], desc[UR36][R2.64], !P2 ;  /* 0x02c0000002047fae */ /* 0x0001e8000d101d64 */
[----:B------:R0:W-:Y:S04]  /*d910*/  LDGSTS.E.BYPASS.LTC128B.128 [R4+0x5c00], desc[UR36][R2.64+0x80], !P1 ;  /* 0x05c0008002047fae */ /* 0x0001e8000c901d64 */
[----:B------:R0:W-:Y:S01]  /*d920*/  LDGSTS.E.BYPASS.LTC128B.128 [R4+0x8c00], desc[UR36][R2.64+0x100], !P0 ;  /* 0x08c0010002047fae */ /* 0x0001e2000c101d64 */
[----:B------:R-:W-:Y:S01]  /*d930*/  PLOP3.LUT P0, PT, PT, PT, PT, 0x80, 0x0 ;  /* 0x000000000000781c */ /* 0x000fe20003f0f070 */
[----:B------:R-:W-:-:S12]  /*d940*/  NOP ;  /* 0x0000000000007918 */ /* 0x000fd80000000000 */
.L_x_292:
        /* <DEDUP_REMOVED lines=10> */
.L_x_293:
[----:B------:R1:W-:Y:S01]  /*d9f0*/  SYNCS.ARRIVE.TRANS64.A1T0 RZ, [R0+URZ+0x30850], RZ ;  /* 0x030850ff00ff79a7 */ /* 0x0003e2000810003f */
[----:B------:R-:W-:-:S05]  /*da00*/  VIADD R27, R27, 0x1 ;  /* 0x000000011b1b7836 */ /* 0x000fca0000000000 */
[----:B------:R-:W-:-:S04]  /*da10*/  ISETP.NE.AND P0, PT, R27, 0x2, PT ;  /* 0x000000021b00780c */ /* 0x000fc80003f05270 */
[----:B0-----:R-:W-:Y:S02]  /*da20*/  SEL R3, RZ, 0x1, P0 ;  /* 0x00000001ff037807 */ /* 0x001fe40000000000 */
[----:B------:R-:W-:Y:S02]  /*da30*/  SEL R27, R27, RZ, P0 ;  /* 0x000000ff1b1b7207 */ /* 0x000fe40000000000 */
[----:B-1----:R-:W-:-:S07]  /*da40*/  LOP3.LUT R28, R28, R3, RZ, 0x3c, !PT ;  /* 0x000000031c1c7212 */ /* 0x002fce00078e3cff */
.L_x_250:
[----:B------:R-:W-:Y:S05]  /*da50*/  BSYNC B7 ;  /* 0x0000000000077941 */ /* 0x000fea0003800000 */
.L_x_248:
[----:B------:R-:W-:-:S13]  /*da60*/  LOP3.LUT P0, RZ, R23, 0x80, RZ, 0xc0, !PT ;  /* 0x0000008017ff7812 */ /* 0x000fda000780c0ff */
[----:B------:R-:W-:Y:S05]  /*da70*/  @!P0 BRA `(.L_x_294) ;  /* 0x0000000000248947 */ /* 0x000fea0003800000 */
[----:B------:R-:W-:Y:S05]  /*da80*/  WARPSYNC.ALL ;  /* 0x0000000000007948 */ /* 0x000fea0003800000 */
[----:B------:R-:W1:Y:S08]  /*da90*/  S2UR UR5, SR_CgaCtaId ;  /* 0x00000000000579c3 */ /* 0x000e700000008800 */
[----:B------:R-:W-:Y:S06]  /*daa0*/  BAR.SYNC.DEFER_BLOCKING 0x5, 0x180 ;  /* 0x0146000000007b1d */ /* 0x000fec0000010000 */
[----:B------:R-:W-:-:S02]  /*dab0*/  UMOV UR4, 0x400 ;  /* 0x0000040000047882 */ /* 0x000fc40000000000 */
[----:B-1----:R-:W-:-:S06]  /*dac0*/  ULEA UR4, UR5, UR4, 0x18 ;  /* 0x0000000405047291 */ /* 0x002fcc000f8ec03f */
[----:B------:R-:W-:-:S05]  /*dad0*/  IMAD.U32 R22, RZ, RZ, UR4 ;  /* 0x00000004ff167e24 */ /* 0x000fca000f8e00ff */
[----:B------:R1:W2:Y:S01]  /*dae0*/  LDS.128 R16, [R22+0x308d0] ;  /* 0x0308d00016107984 */ /* 0x0002a20000000c00 */
[----:B------:R-:W-:Y:S06]  /*daf0*/  BAR.ARV 0x4, 0x180 ;  /* 0x0106000000007b1d */ /* 0x000fec0000002000 */
[----:B------:R-:W-:Y:S05]  /*db00*/  BRA `(.L_x_295) ;  /* 0x0000000800407947 */ /* 0x000fea0003800000 */
.L_x_294:
[----:B------:R-:W1:Y:S01]  /*db10*/  S2R R0, SR_TID.X ;  /* 0x0000000000007919 */ /* 0x000e620000002100 */
[----:B------:R-:W-:Y:S01]  /*db20*/  UMOV UR4, 0xffffffff ;  /* 0xffffffff00047882 */ /* 0x000fe20000000000 */
[----:B-1----:R-:W-:-:S04]  /*db30*/  LOP3.LUT R8, R0, 0x1f, RZ, 0xc0, !PT ;  /* 0x0000001f00087812 */ /* 0x002fc800078ec0ff */
[----:B------:R-:W-:Y:S01]  /*db40*/  ISETP.NE.AND P0, PT, R8, 0x1f, PT ;  /* 0x0000001f0800780c */ /* 0x000fe20003f05270 */
[----:B------:R-:W-:-:S12]  /*db50*/  BRA.DIV UR4, `(.L_x_296) ;  /* 0x0000003a04ec7947 */ /* 0x000fd8000b800000 */
[----:B------:R-:W-:Y:S01]  /*db60*/  IMAD.IADD R5, R19, 0x1, R8 ;  /* 0x0000000113057824 */ /* 0x000fe200078e0208 */
[----:B------:R-:W-:-:S04]  /*db70*/  ULDC UR4, c[0x0][0xc3c] ;  /* 0x00030f0000047ab9 */ /* 0x000fc80000000800 */
[----:B------:R-:W-:-:S13]  /*db80*/  ISETP.GE.OR P1, PT, R5, UR4, !P0 ;  /* 0x0000000405007c0c */ /* 0x000fda000c726670 */
[----:B------:R-:W1:Y:S02]  /*db90*/  @!P1 LDC.64 R2, c[0x0][0xc80] ;  /* 0x00032000ff029b82 */ /* 0x000e640000000a00 */
[----:B-1----:R-:W-:-:S06]  /*dba0*/  @!P1 IMAD.WIDE R2, R5, 0x4, R2 ;  /* 0x0000000405029825 */ /* 0x002fcc00078e0202 */
[----:B------:R-:W2:Y:S01]  /*dbb0*/  @!P1 LDG.E R2, desc[UR36][R2.64] ;  /* 0x0000002402029981 */ /* 0x000ea2000c1e1900 */
[----:B0-----:R-:W-:Y:S01]  /*dbc0*/  IMAD.MOV.U32 R4, RZ, RZ, RZ ;  /* 0x000000ffff047224 */ /* 0x001fe200078e00ff */
[C---:B------:R-:W-:Y:S02]  /*dbd0*/  ISETP.GE.U32.AND P2, PT, R8.reuse, 0x2, PT ;  /* 0x000000020800780c */ /* 0x040fe40003f46070 */
[C---:B------:R-:W-:Y:S01]  /*dbe0*/  ISETP.GE.U32.AND P3, PT, R8.reuse, 0x4, PT ;  /* 0x000000040800780c */ /* 0x040fe20003f66070 */
[----:B------:R-:W-:Y:S01]  /*dbf0*/  SHFL.IDX PT, R0, R16, 0x1, 0x1f ;  /* 0x00201f0010007f89 */ /* 0x000fe200000e0000 */
[C---:B------:R-:W-:Y:S02]  /*dc00*/  ISETP.GE.U32.AND P4, PT, R8.reuse, 0x8, PT ;  /* 0x000000080800780c */ /* 0x040fe40003f86070 */
[C---:B------:R-:W-:Y:S01]  /*dc10*/  ISETP.GE.U32.AND P5, PT, R8.reuse, 0x10, PT ;  /* 0x000000100800780c */ /* 0x040fe20003fa6070 */
[----:B--2---:R-:W-:Y:S01]  /*dc20*/  @!P1 IMAD.MOV.U32 R4, RZ, RZ, R2 ;  /* 0x000000ffff049224 */ /* 0x004fe200078e0002 */
[----:B------:R-:W-:-:S04]  /*dc30*/  ISETP.NE.AND P1, PT, R8, RZ, PT ;  /* 0x000000ff0800720c */ /* 0x000fc80003f25270 */
[----:B------:R-:W0:Y:S02]  /*dc40*/  SHFL.UP PT, R14, R4, 0x1, RZ ;  /* 0x04200000040e7989 */ /* 0x000e2400000e00ff */
[----:B0-----:R-:W-:-:S04]  /*dc50*/  SEL R5, R14, RZ, P1 ;  /* 0x000000ff0e057207 */ /* 0x001fc80000800000 */
[----:B------:R-:W-:Y:S02]  /*dc60*/  IADD3 R6, R4, R5, RZ ;  /* 0x0000000504067210 */ /* 0x000fe40007ffe0ff */
[----:B------:R-:W-:Y:S04]  /*dc70*/  SHFL.IDX PT, R5, R16, RZ, 0x1f ;  /* 0x00001fff10057589 */ /* 0x000fe800000e0000 */
        /* <DEDUP_REMOVED lines=12> */
[----:B------:R0:W1:Y:S02]  /*dd40*/  SHFL.IDX PT, R14, R6, 0x1f, 0x1f ;  /* 0x03e01f00060e7f89 */ /* 0x00006400000e0000 */
.L_x_412:
[----:B------:R-:W-:Y:S02]  /*dd50*/  ULDC UR4, c[0x0][0xc38] ;  /* 0x00030e0000047ab9 */ /* 0x000fe40000000800 */
[----:B------:R-:W-:-:S04]  /*dd60*/  IMAD.U32 R7, RZ, RZ, UR4 ;  /* 0x00000004ff077e24 */ /* 0x000fc8000f8e00ff */
[----:B-1----:R-:W-:-:S05]  /*dd70*/  IMAD R3, R14, R7, RZ ;  /* 0x000000070e037224 */ /* 0x002fca00078e02ff */
[----:B------:R-:W-:-:S04]  /*dd80*/  IADD3 R8, R0, R3, RZ ;  /* 0x0000000300087210 */ /* 0x000fc80007ffe0ff */
[----:B------:R-:W-:-:S13]  /*dd90*/  ISETP.GT.AND P6, PT, R8, R5, PT ;  /* 0x000000050800720c */ /* 0x000fda0003fc4270 */
[----:B------:R-:W-:Y:S05]  /*dda0*/  @P6 BRA `(.L_x_297) ;  /* 0x00000000009c6947 */ /* 0x000fea0003800000 */
.L_x_302:
[----:B------:R-:W1:Y:S01]  /*ddb0*/  LDC R0, c[0x0][0xc3c] ;  /* 0x00030f00ff007b82 */ /* 0x000e620000000800 */
[----:B------:R-:W-:-:S05]  /*ddc0*/  VIADD R19, R19, 0x1f ;  /* 0x0000001f13137836 */ /* 0x000fca0000000000 */
[----:B-1----:R-:W-:-:S13]  /*ddd0*/  ISETP.GE.AND P6, PT, R19, R0, PT ;  /* 0x000000001300720c */ /* 0x002fda0003fc6270 */
[----:B------:R-:W-:Y:S05]  /*dde0*/  @P6 BRA `(.L_x_298) ;  /* 0x0000000400446947 */ /* 0x000fea0003800000 */
[----:B------:R-:W1:Y:S01]  /*ddf0*/  S2R R2, SR_TID.X ;  /* 0x0000000000027919 */ /* 0x000e620000002100 */
[----:B------:R-:W-:Y:S01]  /*de00*/  BSSY B0, `(.L_x_299) ;  /* 0x0000009000007945 */ /* 0x000fe20003800000 */
[----:B------:R-:W-:Y:S01]  /*de10*/  IMAD.MOV.U32 R4, RZ, RZ, RZ ;  /* 0x000000ffff047224 */ /* 0x000fe200078e00ff */
[----:B-1----:R-:W-:-:S05]  /*de20*/  LOP3.LUT R2, R2, 0x1f, RZ, 0xc0, !PT ;  /* 0x0000001f02027812 */ /* 0x002fca00078ec0ff */
[----:B------:R-:W-:-:S05]  /*de30*/  IMAD.IADD R7, R19, 0x1, R2 ;  /* 0x0000000113077824 */ /* 0x000fca00078e0202 */
[----:B------:R-:W-:-:S13]  /*de40*/  ISETP.GE.OR P6, PT, R7, R0, !P0 ;  /* 0x000000000700720c */ /* 0x000fda00047c6670 */
[----:B------:R-:W-:Y:S05]  /*de50*/  @P6 BRA `(.L_x_300) ;  /* 0x00000000000c6947 */ /* 0x000fea0003800000 */
[----:B------:R-:W1:Y:S02]  /*de60*/  LDC.64 R2, c[0x0][0xc80] ;  /* 0x00032000ff027b82 */ /* 0x000e640000000a00 */
[----:B-1----:R-:W-:-:S05]  /*de70*/  IMAD.WIDE R2, R7, 0x4, R2 ;  /* 0x0000000407027825 */ /* 0x002fca00078e0202 */
[----:B------:R1:W5:Y:S02]  /*de80*/  LDG.E R4, desc[UR36][R2.64] ;  /* 0x0000002402047981 */ /* 0x000364000c1e1900 */
.L_x_300:
[----:B------:R-:W-:Y:S05]  /*de90*/  BSYNC B0 ;  /* 0x0000000000007941 */ /* 0x000fea0003800000 */
.L_x_299:
[----:B------:R-:W-:-:S03]  /*dea0*/  UMOV UR4, 0xffffffff ;  /* 0xffffffff00047882 */ /* 0x000fc60000000000 */
[----:B------:R-:W-:Y:S05]  /*deb0*/  BRA.DIV UR4, `(.L_x_301) ;  /* 0x0000003e04387947 */ /* 0x000fea000b800000 */
[----:B-----5:R-:W2:Y:S02]  /*dec0*/  SHFL.UP PT, R14, R4, 0x1, RZ ;  /* 0x04200000040e7989 */ /* 0x020ea400000e00ff */
[----:B--2---:R-:W-:-:S05]  /*ded0*/  SEL R13, R14, RZ, P1 ;  /* 0x000000ff0e0d7207 */ /* 0x004fca0000800000 */
[----:B------:R-:W-:-:S05]  /*dee0*/  IMAD.IADD R13, R4, 0x1, R13 ;  /* 0x00000001040d7824 */ /* 0x000fca00078e020d */
[----:B------:R-:W2:Y:S02]  /*def0*/  SHFL.UP PT, R14, R13, 0x2, RZ ;  /* 0x044000000d0e7989 */ /* 0x000ea400000e00ff */
[----:B--2---:R-:W-:-:S05]  /*df00*/  SEL R0, R14, RZ, P2 ;  /* 0x000000ff0e007207 */ /* 0x004fca0001000000 */
[----:B------:R-:W-:-:S05]  /*df10*/  IMAD.IADD R0, R13, 0x1, R0 ;  /* 0x000000010d007824 */ /* 0x000fca00078e0200 */
[----:B------:R-:W1:Y:S02]  /*df20*/  SHFL.UP PT, R14, R0, 0x4, RZ ;  /* 0x04800000000e7989 */ /* 0x000e6400000e00ff */
[----:B-1----:R-:W-:-:S04]  /*df30*/  SEL R3, R14, RZ, P3 ;  /* 0x000000ff0e037207 */ /* 0x002fc80001800000 */
[----:B------:R-:W-:-:S05]  /*df40*/  IADD3 R2, R0, R3, RZ ;  /* 0x0000000300027210 */ /* 0x000fca0007ffe0ff */
[----:B------:R-:W1:Y:S02]  /*df50*/  SHFL.UP PT, R14, R2, 0x8, RZ ;  /* 0x05000000020e7989 */ /* 0x000e6400000e00ff */
[----:B-1----:R-:W-:-:S05]  /*df60*/  SEL R3, R14, RZ, P4 ;  /* 0x000000ff0e037207 */ /* 0x002fca0002000000 */
[----:B------:R-:W-:-:S05]  /*df70*/  IMAD.IADD R3, R2, 0x1, R3 ;  /* 0x0000000102037824 */ /* 0x000fca00078e0203 */
[----:B------:R-:W0:Y:S02]  /*df80*/  SHFL.UP PT, R14, R3, 0x10, RZ ;  /* 0x06000000030e7989 */ /* 0x000e2400000e00ff */
[----:B0-----:R-:W-:-:S05]  /*df90*/  SEL R6, R14, RZ, P5 ;  /* 0x000000ff0e067207 */ /* 0x001fca0002800000 */
[----:B------:R-:W-:-:S05]  /*dfa0*/  IMAD.IADD R6, R3, 0x1, R6 ;  /* 0x0000000103067824 */ /* 0x000fca00078e0206 */
[----:B------:R0:W1:Y:S02]  /*dfb0*/  SHFL.IDX PT, R14, R6, 0x1f, 0x1f ;  /* 0x03e01f00060e7f89 */ /* 0x00006400000e0000 */
.L_x_420:
[----:B------:R-:W-:Y:S02]  /*dfc0*/  ULDC UR4, c[0x0][0xc38] ;  /* 0x00030e0000047ab9 */ /* 0x000fe40000000800 */
[----:B------:R-:W-:-:S04]  /*dfd0*/  IMAD.U32 R7, RZ, RZ, UR4 ;  /* 0x00000004ff077e24 */ /* 0x000fc8000f8e00ff */
[----:B-1----:R-:W-:-:S04]  /*dfe0*/  IMAD R3, R14, R7, RZ ;  /* 0x000000070e037224 */ /* 0x002fc800078e02ff */
[----:B------:R-:W-:-:S05]  /*dff0*/  IMAD.IADD R8, R3, 0x1, R8 ;  /* 0x0000000103087824 */ /* 0x000fca00078e0208 */
[----:B------:R-:W-:-:S13]  /*e000*/  ISETP.GT.AND P6, PT, R8, R5, PT ;  /* 0x000000050800720c */ /* 0x000fda0003fc4270 */
[----:B------:R-:W-:Y:S05]  /*e010*/  @!P6 BRA `(.L_x_302) ;  /* 0xfffffffc0064e947 */ /* 0x000fea000383ffff */
.L_x_297:
[----:B------:R-:W-:Y:S01]  /*e020*/  IMAD.IADD R8, R8, 0x1, -R3 ;  /* 0x0000000108087824 */ /* 0x000fe200078e0a03 */
[----:B------:R-:W-:-:S03]  /*e030*/  UMOV UR4, 0xffffffff ;  /* 0xffffffff00047882 */ /* 0x000fc60000000000 */
[----:B------:R-:W-:-:S05]  /*e040*/  IMAD R0, R6, R7, R8 ;  /* 0x0000000706007224 */ /* 0x000fca00078e0208 */
[----:B------:R-:W-:Y:S01]  /*e050*/  ISETP.GT.AND P6, PT, R0, R5, PT ;  /* 0x000000050000720c */ /* 0x000fe20003fc4270 */
[----:B------:R-:W-:-:S12]  /*e060*/  BRA.DIV UR4, `(.L_x_303) ;  /* 0x0000003e04887947 */ /* 0x000fd8000b800000 */
[----:B------:R-:W-:-:S04]  /*e070*/  VOTE.ANY R2, PT, !P6 ;  /* 0x0000000000027806 */ /* 0x000fc800070e0100 */
[----:B------:R-:W1:Y:S02]  /*e080*/  POPC R0, R2 ;  /* 0x0000000200007309 */ /* 0x000e640000000000 */
[----:B-1----:R1:W2:Y:S02]  /*e090*/  SHFL.IDX PT, R4, R4, R0, 0x1f ;  /* 0x00001f0004047589 */ /* 0x0022a400000e0000 */
.L_x_424:
[----:B------:R-:W-:Y:S02]  /*e0a0*/  ISETP.NE.AND P0, PT, R2, RZ, PT ;  /* 0x000000ff0200720c */ /* 0x000fe40003f05270 */
[----:B------:R-:W-:-:S11]  /*e0b0*/  MOV R14, RZ ;  /* 0x000000ff000e7202 */ /* 0x000fd60000000f00 */
[----:B------:R-:W-:Y:S05]  /*e0c0*/  @!P0 BRA `(.L_x_304) ;  /* 0x0000000000108947 */ /* 0x000fea0003800000 */
[----:B------:R-:W-:Y:S01]  /*e0d0*/  UMOV UR4, 0xffffffff ;  /* 0xffffffff00047882 */ /* 0x000fe20000000000 */
[----:B------:R-:W-:Y:S02]  /*e0e0*/  VIADD R12, R0, 0xffffffff ;  /* 0xffffffff000c7836 */ /* 0x000fe40000000000 */
[----:B------:R-:W-:Y:S05]  /*e0f0*/  BRA.DIV UR4, `(.L_x_305) ;  /* 0x0000003e04ac7947 */ /* 0x000fea000b800000 */
[----:B------:R3:W4:Y:S02]  /*e100*/  SHFL.IDX PT, R14, R6, R12, 0x1f ;  /* 0x00001f0c060e7589 */ /* 0x00072400000e0000 */
.L_x_304:
[----:B0-23--:R-:W-:Y:S01]  /*e110*/  IABS R6, R4 ;  /* 0x0000000400067213 */ /* 0x00dfe20000000000 */
[----:B----4-:R-:W-:Y:S01]  /*e120*/  IMAD R16, R14, R7, R8 ;  /* 0x000000070e107224 */ /* 0x010fe200078e0208 */
[----:B------:R-:W-:Y:S02]  /*e130*/  IADD3 R19, R0, R19, RZ ;  /* 0x0000001300137210 */ /* 0x000fe40007ffe0ff */
[----:B------:R-:W0:Y:S08]  /*e140*/  I2F.RP R9, R6 ;  /* 0x0000000600097306 */ /* 0x000e300000209400 */
[----:B0-----:R-:W0:Y:S02]  /*e150*/  MUFU.RCP R9, R9 ;  /* 0x0000000900097308 */ /* 0x001e240000001000 */
[----:B0-----:R-:W-:-:S06]  /*e160*/  VIADD R2, R9, 0xffffffe ;  /* 0x0ffffffe09027836 */ /* 0x001fcc0000000000 */
[----:B------:R0:W2:Y:S02]  /*e170*/  F2I.FTZ.U32.TRUNC.NTZ R3, R2 ;  /* 0x0000000200037305 */ /* 0x0000a4000021f000 */
[----:B0-----:R-:W-:Y:S02]  /*e180*/  IMAD.MOV.U32 R2, RZ, RZ, RZ ;  /* 0x000000ffff027224 */ /* 0x001fe400078e00ff */
[----:B--2---:R-:W-:-:S04]  /*e190*/  IMAD.MOV R7, RZ, RZ, -R3 ;  /* 0x000000ffff077224 */ /* 0x004fc800078e0a03 */
[----:B------:R-:W-:-:S04]  /*e1a0*/  IMAD R7, R7, R6, RZ ;  /* 0x0000000607077224 */ /* 0x000fc800078e02ff */
[----:B------:R-:W-:-:S04]  /*e1b0*/  IMAD.HI.U32 R3, R3, R7, R2 ;  /* 0x0000000703037227 */ /* 0x000fc800078e0002 */
[----:B------:R-:W-:Y:S01]  /*e1c0*/  IMAD.IADD R7, R5, 0x1, -R16 ;  /* 0x0000000105077824 */ /* 0x000fe200078e0a10 */
[----:B------:R-:W-:-:S04]  /*e1d0*/  IABS R5, R4 ;  /* 0x0000000400057213 */ /* 0x000fc80000000000 */
[----:B------:R-:W-:Y:S02]  /*e1e0*/  IABS R2, R7 ;  /* 0x0000000700027213 */ /* 0x000fe40000000000 */
[----:B------:R-:W-:-:S03]  /*e1f0*/  IADD3 R5, RZ, -R5, RZ ;  /* 0x80000005ff057210 */ /* 0x000fc60007ffe0ff */
[----:B------:R-:W-:-:S04]  /*e200*/  IMAD.HI.U32 R3, R3, R2, RZ ;  /* 0x0000000203037227 */ /* 0x000fc800078e00ff */
[----:B------:R-:W-:Y:S01]  /*e210*/  IMAD R5, R3, R5, R2 ;  /* 0x0000000503057224 */ /* 0x000fe200078e0202 */
[----:B------:R-:W-:-:S04]  /*e220*/  LOP3.LUT R2, R7, R4, RZ, 0x3c, !PT ;  /* 0x0000000407027212 */ /* 0x000fc800078e3cff */
[----:B------:R-:W-:Y:S02]  /*e230*/  ISETP.GT.U32.AND P1, PT, R6, R5, PT ;  /* 0x000000050600720c */ /* 0x000fe40003f24070 */
[----:B------:R-:W-:-:S11]  /*e240*/  ISETP.GE.AND P2, PT, R2, RZ, PT ;  /* 0x000000ff0200720c */ /* 0x000fd60003f46270 */
[----:B------:R-:W-:Y:S02]  /*e250*/  @!P1 IMAD.IADD R5, R5, 0x1, -R6 ;  /* 0x0000000105059824 */ /* 0x000fe400078e0a06 */
[----:B------:R-:W-:Y:S01]  /*e260*/  @!P1 VIADD R3, R3, 0x1 ;  /* 0x0000000103039836 */ /* 0x000fe20000000000 */
[----:B------:R-:W-:Y:S02]  /*e270*/  ISETP.NE.AND P1, PT, R4, RZ, PT ;  /* 0x000000ff0400720c */ /* 0x000fe40003f25270 */
[----:B------:R-:W-:-:S13]  /*e280*/  ISETP.GE.U32.AND P0, PT, R5, R6, PT ;  /* 0x000000060500720c */ /* 0x000fda0003f06070 */
[----:B------:R-:W-:-:S04]  /*e290*/  @P0 VIADD R3, R3, 0x1 ;  /* 0x0000000103030836 */ /* 0x000fc80000000000 */
[----:B------:R-:W-:Y:S01]  /*e2a0*/  @!P2 IMAD.MOV R3, RZ, RZ, -R3 ;  /* 0x000000ffff03a224 */ /* 0x000fe200078e0a03 */
[----:B------:R-:W-:-:S05]  /*e2b0*/  @!P1 LOP3.LUT R3, RZ, R4, RZ, 0x33, !PT ;  /* 0x00000004ff039212 */ /* 0x000fca00078e33ff */
[--C-:B------:R-:W-:Y:S02]  /*e2c0*/  IMAD.MOV R17, RZ, RZ, -R3.reuse ;  /* 0x000000ffff117224 */ /* 0x100fe400078e0a03 */
[----:B------:R-:W-:Y:S02]  /*e2d0*/  IMAD.MOV.U32 R18, RZ, RZ, R3 ;  /* 0x000000ffff127224 */ /* 0x000fe400078e0003 */
[----:B------:R-:W-:Y:S01]  /*e2e0*/  IMAD R17, R4, R17, R7 ;  /* 0x0000001104117224 */ /* 0x000fe200078e0207 */
[----:B------:R-:W-:Y:S06]  /*e2f0*/  BRA `(.L_x_306) ;  /* 0x00000000001c7947 */ /* 0x000fec0003800000 */
.L_x_298:
[----:B------:R-:W-:Y:S01]  /*e300*/  UMOV UR4, URZ ;  /* 0x0000003f00047c82 */ /* 0x000fe20008000000 */
[----:B------:R-:W-:Y:S01]  /*e310*/  UMOV UR5, URZ ;  /* 0x0000003f00057c82 */ /* 0x000fe20008000000 */
[----:B------:R-:W-:Y:S01]  /*e320*/  ULDC UR6, c[0x0][0xc3c] ;  /* 0x00030f0000067ab9 */ /* 0x000fe20000000800 */
[----:B------:R-:W-:Y:S02]  /*e330*/  IMAD.MOV.U32 R16, RZ, RZ, R5 ;  /* 0x000000ffff107224 */ /* 0x000fe400078e0005 */
[----:B------:R-:W-:Y:S02]  /*e340*/  IMAD.U32 R17, RZ, RZ, UR4 ;  /* 0x00000004ff117e24 */ /* 0x000fe4000f8e00ff */
[----:B------:R-:W-:Y:S02]  /*e350*/  IMAD.U32 R18, RZ, RZ, UR5 ;  /* 0x00000005ff127e24 */ /* 0x000fe4000f8e00ff */
[----:B------:R-:W-:-:S07]  /*e360*/  IMAD.U32 R19, RZ, RZ, UR6 ;  /* 0x00000006ff137e24 */ /* 0x000fce000f8e00ff */
.L_x_306:
[----:B-1----:R-:W1:Y:S01]  /*e370*/  S2R R0, SR_TID.X ;  /* 0x0000000000007919 */ /* 0x002e620000002100 */
[----:B------:R-:W-:Y:S05]  /*e380*/  WARPSYNC.ALL ;  /* 0x0000000000007948 */ /* 0x000fea0003800000 */
[----:B------:R-:W-:Y:S01]  /*e390*/  BAR.SYNC.DEFER_BLOCKING 0x4, 0x180 ;  /* 0x0106000000007b1d */ /* 0x000fe20000010000 */
[----:B-1----:R-:W-:-:S04]  /*e3a0*/  LOP3.LUT R0, R0, 0x1f, RZ, 0xc0, !PT ;  /* 0x0000001f00007812 */ /* 0x002fc800078ec0ff */
[----:B------:R-:W-:-:S13]  /*e3b0*/  ISETP.NE.AND P0, PT, R0, RZ, PT ;  /* 0x000000ff0000720c */ /* 0x000fda0003f05270 */
[----:B------:R-:W1:Y:S01]  /*e3c0*/  @!P0 S2R R3, SR_CgaCtaId ;  /* 0x0000000000038919 */ /* 0x000e620000008800 */
[----:B------:R-:W-:-:S04]  /*e3d0*/  @!P0 MOV R0, 0x400 ;  /* 0x0000040000008802 */ /* 0x000fc80000000f00 */
[----:B-1----:R-:W-:-:S05]  /*e3e0*/  @!P0 LEA R22, R3, R0, 0x18 ;  /* 0x0000000003168211 */ /* 0x002fca00078ec0ff */
[----:B------:R3:W-:Y:S01]  /*e3f0*/  @!P0 STS.128 [R22+0x308d0], R16 ;  /* 0x0308d01016008388 */ /* 0x0007e20000000c00 */
[----:B------:R-:W-:Y:S06]  /*e400*/  BAR.ARV 0x5, 0x180 ;  /* 0x0146000000007b1d */ /* 0x000fec0000002000 */
.L_x_295:
[----:B------:R-:W-:Y:S02]  /*e410*/  ULDC UR4, c[0x0][0xc3c] ;  /* 0x00030f0000047ab9 */ /* 0x000fe40000000800 */
[----:B--2---:R-:W-:-:S13]  /*e420*/  ISETP.GE.AND P0, PT, R19, UR4, PT ;  /* 0x0000000413007c0c */ /* 0x004fda000bf06270 */
[----:B------:R-:W-:Y:S05]  /*e430*/  @!P0 BRA `(.L_x_307) ;  /* 0xffffffb800a48947 */ /* 0x000fea000383ffff */
[----:B------:R-:W-:Y:S05]  /*e440*/  BSYNC B8 ;  /* 0x0000000000087941 */ /* 0x000fea0003800000 */
.L_x_244:
[----:B0-----:R-:W2:Y:S01]  /*e450*/  LDL.LU R0, [R1+0x1c] ;  /* 0x00001c0001007983 */ /* 0x001ea20000300800 */
[----:B------:R-:W-:Y:S01]  /*e460*/  BSSY B0, `(.L_x_308) ;  /* 0x000000b000007945 */ /* 0x000fe20003800000 */
[----:B------:R-:W0:Y:S01]  /*e470*/  S2R R5, SR_CgaCtaId ;  /* 0x0000000000057919 */ /* 0x000e220000008800 */
[----:B--2---:R-:W-:-:S04]  /*e480*/  IADD3 R0, R0, 0x1, RZ ;  /* 0x0000000100007810 */ /* 0x004fc80007ffe0ff */
[----:B------:R-:W-:-:S04]  /*e490*/  LEA.HI R2, R0, R0, RZ, 0x1 ;  /* 0x0000000000027211 */ /* 0x000fc800078f08ff */
[----:B------:R-:W-:Y:S02]  /*e4a0*/  LOP3.LUT R3, R2, 0xfffffffe, RZ, 0xc0, !PT ;  /* 0xfffffffe02037812 */ /* 0x000fe400078ec0ff */
[----:B------:R-:W-:-:S03]  /*e4b0*/  MOV R2, 0x400 ;  /* 0x0000040000027802 */ /* 0x000fc60000000f00 */
[----:B------:R-:W-:Y:S01]  /*e4c0*/  IMAD.IADD R0, R0, 0x1, -R3 ;  /* 0x0000000100007824 */ /* 0x000fe200078e0a03 */
[----:B0-----:R-:W-:-:S04]  /*e4d0*/  LEA R4, R5, R2, 0x18 ;  /* 0x0000000205047211 */ /* 0x001fc800078ec0ff */
[----:B------:R-:W-:-:S04]  /*e4e0*/  SHF.L.U32 R0, R0, 0x1f, RZ ;  /* 0x0000001f00007819 */ /* 0x000fc800000006ff */
[----:B------:R-:W0:Y:S02]  /*e4f0*/  SYNCS.PHASECHK.TRANS64.TRYWAIT P0, [R4+URZ+0x30820], R0 ;  /* 0x03082000040075a7 */ /* 0x000e24000800017f */
[----:B0-----:R-:W-:Y:S05]  /*e500*/  @!P0 BRA `(.L_x_309) ;  /* 0x0000003800cc8947 */ /* 0x001fea0003800000 */
.L_x_427:
[----:B------:R-:W-:Y:S05]  /*e510*/  BSYNC B0 ;  /* 0x0000000000007941 */ /* 0x000fea0003800000 */
.L_x_308:
[----:B------:R-:W-:-:S03]  /*e520*/  UMOV UR4, 0xffffffff ;  /* 0xffffffff00047882 */ /* 0x000fc60000000000 */
[----:B------:R-:W-:Y:S05]  /*e530*/  BRA.DIV UR4, `(.L_x_310) ;  /* 0x0000003a04d47947 */ /* 0x000fea000b800000 */
[----:B0-----:R-:W0:Y:S02]  /*e540*/  S2R R0, SR_TID.X ;  /* 0x0000000000007919 */ /* 0x001e240000002100 */
[----:B0-----:R-:W-:-:S04]  /*e550*/  SHF.R.U32.HI R0, RZ, 0x5, R0 ;  /* 0x00000005ff007819 */ /* 0x001fc80000011600 */
[----:B------:R-:W-:-:S05]  /*e560*/  LOP3.LUT R0, R0, 0x3, RZ, 0xc0, !PT ;  /* 0x0000000300007812 */ /* 0x000fca00078ec0ff */
[----:B------:R0:W2:Y:S02]  /*e570*/  SHFL.IDX PT, R14, R0, RZ, 0x1f ;  /* 0x00001fff000e7589 */ /* 0x0000a400000e0000 */
.L_x_430:
[----:B--2---:R-:W-:Y:S01]  /*e580*/  ISETP.NE.AND P0, PT, R14, RZ, PT ;  /* 0x000000ff0e00720c */ /* 0x004fe20003f05270 */
[----:B------:R-:W-:-:S12]  /*e590*/  BSSY B0, `(.L_x_311) ;  /* 0x0000026000007945 */ /* 0x000fd80003800000 */
[----:B------:R-:W-:Y:S05]  /*e5a0*/  @P0 BRA `(.L_x_312) ;  /* 0x0000000000900947 */ /* 0x000fea0003800000 */
[----:B------:R-:W-:-:S03]  /*e5b0*/  UMOV UR4, 0xffffffff ;  /* 0xffffffff00047882 */ /* 0x000fc60000000000 */
[----:B------:R-:W-:Y:S05]  /*e5c0*/  BRA.DIV UR4, `(.L_x_313) ;  /* 0x0000003a04e47947 */ /* 0x000fea000b800000 */
[----:B------:R-:W-:-:S13]  /*e5d0*/  ELECT P6, URZ, PT ;  /* 0x00000000003f782f */ /* 0x000fda00038c0000 */
.L_x_433:
        /* <DEDUP_REMOVED lines=8> */
.L_x_314:
[C---:B------:R-:W-:Y:S01]  /*e660*/  IMAD R5, R27.reuse, 0x8, R4 ;  /* 0x000000081b057824 */ /* 0x040fe200078e0204 */
[----:B------:R-:W-:Y:S01]  /*e670*/  SHF.L.U32 R0, R28, 0x1f, RZ ;  /* 0x0000001f1c007819 */ /* 0x000fe200000006ff */
[----:B------:R-:W-:-:S03]  /*e680*/  VIADD R27, R27, 0x1 ;  /* 0x000000011b1b7836 */ /* 0x000fc60000000000 */
[----:B------:R-:W0:Y:S02]  /*e690*/  SYNCS.PHASECHK.TRANS64.TRYWAIT P1, [R5+URZ+0x30840], R0 ;  /* 0x03084000050075a7 */ /* 0x000e24000802017f */
[----:B------:R-:W-:-:S04]  /*e6a0*/  ISETP.NE.AND P2, PT, R27, 0x2, PT ;  /* 0x000000021b00780c */ /* 0x000fc80003f45270 */
[----:B------:R-:W-:Y:S01]  /*e6b0*/  SEL R3, RZ, 0x1, P2 ;  /* 0x00000001ff037807 */ /* 0x000fe20001000000 */
[----:B0-----:R-:W-:Y:S08]  /*e6c0*/  @!P1 BRA `(.L_x_315) ;  /* 0x0000003800c49947 */ /* 0x001ff00003800000 */
.L_x_434:
[----:B------:R-:W-:Y:S02]  /*e6d0*/  SEL R27, R27, RZ, P2 ;  /* 0x000000ff1b1b7207 */ /* 0x000fe40001000000 */
[----:B------:R-:W-:Y:S01]  /*e6e0*/  LOP3.LUT R2, R28, R3, RZ, 0x3c, !PT ;  /* 0x000000031c027212 */ /* 0x000fe200078e3cff */
[----:B------:R-:W-:Y:S06]  /*e6f0*/  @!P0 BRA `(.L_x_316) ;  /* 0x0000000000048947 */ /* 0x000fec0003800000 */
[----:B------:R-:W-:Y:S01]  /*e700*/  BPT.TRAP 0x1 ;  /* 0x000000040000795c */ /* 0x000fe20000300000 */
.L_x_316:
[----:B------:R-:W-:Y:S01]  /*e710*/  IMAD R27, R27, 0x8, R4 ;  /* 0x000000081b1b7824 */ /* 0x000fe200078e0204 */
[----:B------:R-:W-:-:S04]  /*e720*/  SHF.L.U32 R2, R2, 0x1f, RZ ;  /* 0x0000001f02027819 */ /* 0x000fc800000006ff */
[----:B------:R-:W2:Y:S02]  /*e730*/  SYNCS.PHASECHK.TRANS64.TRYWAIT P1, [R27+URZ+0x30840], R2 ;  /* 0x030840021b0075a7 */ /* 0x000ea4000802017f */
[----:B--2---:R-:W-:Y:S05]  /*e740*/  @!P1 BRA `(.L_x_317) ;  /* 0x0000003800b89947 */ /* 0x004fea0003800000 */
.L_x_435:
[----:B------:R-:W-:Y:S05]  /*e750*/  @!P0 BRA `(.L_x_318) ;  /* 0x0000000000048947 */ /* 0x000fea0003800000 */
[----:B------:R-:W-:Y:S01]  /*e760*/  BPT.TRAP 0x1 ;  /* 0x000000040000795c */ /* 0x000fe20000300000 */
.L_x_318:
[----:B------:R-:W4:Y:S02]  /*e770*/  SYNCS.PHASECHK.TRANS64.TRYWAIT P1, [R5+URZ+0x30860], R0 ;  /* 0x03086000050075a7 */ /* 0x000f24000802017f */
[----:B----4-:R-:W-:Y:S05]  /*e780*/  @!P1 BRA `(.L_x_319) ;  /* 0x0000003800bc9947 */ /* 0x010fea0003800000 */
.L_x_436:
[----:B------:R-:W-:Y:S05]  /*e790*/  @!P0 BRA `(.L_x_320) ;  /* 0x0000000000048947 */ /* 0x000fea0003800000 */
[----:B------:R-:W-:Y:S01]  /*e7a0*/  BPT.TRAP 0x1 ;  /* 0x000000040000795c */ /* 0x000fe20000300000 */
.L_x_320:
[----:B------:R0:W0:Y:S02]  /*e7b0*/  SYNCS.PHASECHK.TRANS64.TRYWAIT P0, [R27+URZ+0x30860], R2 ;  /* 0x030860021b0075a7 */ /* 0x000024000800017f */
[----:B0-----:R-:W-:Y:S05]  /*e7c0*/  @!P0 NANOSLEEP.SYNCS 0x989680 ;  /* 0x009896800000895d */ /* 0x001fea0003900000 */
[----:B------:R-:W0:Y:S02]  /*e7d0*/  @!P0 SYNCS.PHASECHK.TRANS64 P0, [R27+URZ+0x30860], R2 ;  /* 0x030860021b0085a7 */ /* 0x000e24000800007f */
[----:B0-----:R-:W-:Y:S05]  /*e7e0*/  @!P0 BRA `(.L_x_320) ;  /* 0xfffffffc00f08947 */ /* 0x001fea000383ffff */
.L_x_312:
[----:B------:R-:W-:Y:S05]  /*e7f0*/  BSYNC B0 ;  /* 0x0000000000007941 */ /* 0x000fea0003800000 */
.L_x_311:
[----:B------:R-:W-:Y:S05]  /*e800*/  EXIT ;  /* 0x000000000000794d */ /* 0x000fea0003800000 */
.L_x_192:
[----:B0-----:R-:W-:-:S04]  /*e810*/  MOV R3, UR43 ;  /* 0x0000002b00037c02 */ /* 0x001fc80008000f00 */
[----:B------:R0:W1:Y:S03]  /*e820*/  SYNCS.PHASECHK.TRANS64.TRYWAIT P1, [R3+URZ+0x30800], R0 ;  /* 0x03080000030075a7 */ /* 0x000066000802017f */
[----:B-1----:R-:W-:Y:S05]  /*e830*/  @!P1 NANOSLEEP.SYNCS 0x989680 ;  /* 0x009896800000995d */ /* 0x002fea0003900000 */
[----:B------:R-:W1:Y:S02]  /*e840*/  @!P1 SYNCS.PHASECHK.TRANS64 P1, [R3+URZ+0x30800], R0 ;  /* 0x03080000030095a7 */ /* 0x000e64000802007f */
[----:B-1----:R-:W-:Y:S05]  /*e850*/  @!P1 BRA `(.L_x_192) ;  /* 0xfffffffc00ec9947 */ /* 0x002fea000383ffff */
[----:B------:R-:W-:Y:S05]  /*e860*/  BRA `(.L_x_321) ;  /* 0xffffff2c00c07947 */ /* 0x000fea000383ffff */
.L_x_196:
[----:B-1----:R1:W2:Y:S02]  /*e870*/  SYNCS.PHASECHK.TRANS64.TRYWAIT P1, [R2+URZ+0x30830], R3 ;  /* 0x03083003020075a7 */ /* 0x0022a4000802017f */
[----:B--2---:R-:W-:Y:S05]  /*e880*/  @!P1 NANOSLEEP.SYNCS 0x989680 ;  /* 0x009896800000995d */ /* 0x004fea0003900000 */
[----:B------:R-:W2:Y:S02]  /*e890*/  @!P1 SYNCS.PHASECHK.TRANS64 P1, [R2+URZ+0x30830], R3 ;  /* 0x03083003020095a7 */ /* 0x000ea4000802007f */
[----:B--2---:R-:W-:Y:S05]  /*e8a0*/  @!P1 BRA `(.L_x_196) ;  /* 0xfffffffc00f09947 */ /* 0x004fea000383ffff */
[----:B------:R-:W-:Y:S05]  /*e8b0*/  BRA `(.L_x_195) ;  /* 0xffffff2c00e07947 */ /* 0x000fea000383ffff */
.L_x_202:
[----:B-1----:R-:W-:-:S04]  /*e8c0*/  IMAD.U32 R3, RZ, RZ, UR8 ;  /* 0x00000008ff037e24 */ /* 0x002fc8000f8e00ff */
[----:B------:R1:W2:Y:S03]  /*e8d0*/  SYNCS.PHASECHK.TRANS64.TRYWAIT P1, [R3+URZ+0x30830], R0 ;  /* 0x03083000030075a7 */ /* 0x0002a6000802017f */
[----:B--2---:R-:W-:Y:S05]  /*e8e0*/  @!P1 NANOSLEEP.SYNCS 0x989680 ;  /* 0x009896800000995d */ /* 0x004fea0003900000 */
[----:B------:R-:W2:Y:S02]  /*e8f0*/  @!P1 SYNCS.PHASECHK.TRANS64 P1, [R3+URZ+0x30830], R0 ;  /* 0x03083000030095a7 */ /* 0x000ea4000802007f */
[----:B--2---:R-:W-:Y:S05]  /*e900*/  @!P1 BRA `(.L_x_202) ;  /* 0xfffffffc00ec9947 */ /* 0x004fea000383ffff */
[----:B------:R-:W-:Y:S05]  /*e910*/  BRA `(.L_x_201) ;  /* 0xffffff5000e07947 */ /* 0x000fea000383ffff */
.L_x_206:
[----:B-1----:R-:W-:-:S04]  /*e920*/  IMAD.U32 R3, RZ, RZ, UR9 ;  /* 0x00000009ff037e24 */ /* 0x002fc8000f8e00ff */
[----:B------:R1:W2:Y:S03]  /*e930*/  SYNCS.PHASECHK.TRANS64.TRYWAIT P1, [R3+URZ+0x30850], R0 ;  /* 0x03085000030075a7 */ /* 0x0002a6000802017f */
[----:B--2---:R-:W-:Y:S05]  /*e940*/  @!P1 NANOSLEEP.SYNCS 0x989680 ;  /* 0x009896800000995d */ /* 0x004fea0003900000 */
[----:B------:R-:W2:Y:S02]  /*e950*/  @!P1 SYNCS.PHASECHK.TRANS64 P1, [R3+URZ+0x30850], R0 ;  /* 0x03085000030095a7 */ /* 0x000ea4000802007f */
[----:B--2---:R-:W-:Y:S05]  /*e960*/  @!P1 BRA `(.L_x_206) ;  /* 0xfffffffc00ec9947 */ /* 0x004fea000383ffff */
[----:B------:R-:W-:Y:S05]  /*e970*/  BRA `(.L_x_205) ;  /* 0xffffff5c00987947 */ /* 0x000fea000383ffff */
.L_x_213:
[----:B-1----:R-:W-:-:S04]  /*e980*/  IMAD.U32 R7, RZ, RZ, UR5 ;  /* 0x00000005ff077e24 */ /* 0x002fc8000f8e00ff */
[----:B------:R1:W2:Y:S03]  /*e990*/  SYNCS.PHASECHK.TRANS64.TRYWAIT P1, [R7+URZ+0x30850], R2 ;  /* 0x03085002070075a7 */ /* 0x0002a6000802017f */
[----:B--2---:R-:W-:Y:S05]  /*e9a0*/  @!P1 NANOSLEEP.SYNCS 0x989680 ;  /* 0x009896800000995d */ /* 0x004fea0003900000 */
[----:B------:R-:W2:Y:S02]  /*e9b0*/  @!P1 SYNCS.PHASECHK.TRANS64 P1, [R7+URZ+0x30850], R2 ;  /* 0x03085002070095a7 */ /* 0x000ea4000802007f */
[----:B--2---:R-:W-:Y:S05]  /*e9c0*/  @!P1 BRA `(.L_x_213) ;  /* 0xfffffffc00ec9947 */ /* 0x004fea000383ffff */
[----:B------:R-:W-:Y:S05]  /*e9d0*/  BRA `(.L_x_212) ;  /* 0xffffff7400b07947 */ /* 0x000fea000383ffff */
.L_x_256:
[----:B------:R-:W-:Y:S01]  /*e9e0*/  SHF.R.U32.HI R8, RZ, 0x5, R21 ;  /* 0x00000005ff087819 */ /* 0x000fe20000011615 */
[----:B------:R-:W-:Y:S01]  /*e9f0*/  BSSY B0, `(.L_x_322) ;  /* 0x0000009000007945 */ /* 0x000fe20003800000 */
[----:B------:R-:W-:Y:S01]  /*ea00*/  IMAD.MOV.U32 R12, RZ, RZ, RZ ;  /* 0x000000ffff0c7224 */ /* 0x000fe200078e00ff */
[----:B------:R-:W-:Y:S01]  /*ea10*/  MOV R11, 0x1f ;  /* 0x0000001f000b7802 */ /* 0x000fe20000000f00 */
[----:B------:R-:W-:Y:S01]  /*ea20*/  IMAD.MOV.U32 R15, RZ, RZ, -0x1 ;  /* 0xffffffffff0f7424 */ /* 0x000fe200078e00ff */
[----:B------:R-:W-:-:S05]  /*ea30*/  LOP3.LUT R8, R8, 0x3, RZ, 0xc0, !PT ;  /* 0x0000000308087812 */ /* 0x000fca00078ec0ff */
[----:B------:R-:W-:-:S07]  /*ea40*/  IMAD.MOV.U32 R13, RZ, RZ, R8 ;  /* 0x000000ffff0d7224 */ /* 0x000fce00078e0008 */
[----:B-----5:R-:W-:Y:S05]  /*ea50*/  WARPSYNC.COLLECTIVE R15, `(.L_x_323) ;  /* 0x000000000f087348 */ /* 0x020fea0003c00000 */
[----:B------:R0:W1:Y:S02]  /*ea60*/  SHFL.IDX P6, R14, R13, R12, R11 ;  /* 0x0000000c0d0e7389 */ /* 0x00006400000c000b */
[----:B01---5:R-:W-:Y:S01]  /*ea70*/  ENDCOLLECTIVE ;  /* 0x000000000000791b */ /* 0x023fe20003800000 */
.L_x_323:
[----:B------:R-:W-:Y:S05]  /*ea80*/  BSYNC B0 ;  /* 0x0000000000007941 */ /* 0x000fea0003800000 */
.L_x_322:
[----:B------:R-:W-:Y:S05]  /*ea90*/  BRA `(.L_x_324) ;  /* 0xffffffc000547947 */ /* 0x000fea000383ffff */
.L_x_259:
[----:B0-----:R0:W1:Y:S02]  /*eaa0*/  SYNCS.PHASECHK.TRANS64.TRYWAIT P0, [R7+URZ+0x30840], R2 ;  /* 0x03084002070075a7 */ /* 0x001064000800017f */
[----:B-1----:R-:W-:Y:S05]  /*eab0*/  @!P0 NANOSLEEP.SYNCS 0x989680 ;  /* 0x009896800000895d */ /* 0x002fea0003900000 */
[----:B------:R-:W1:Y:S02]  /*eac0*/  @!P0 SYNCS.PHASECHK.TRANS64 P0, [R7+URZ+0x30840], R2 ;  /* 0x03084002070085a7 */ /* 0x000e64000800007f */
[----:B-1----:R-:W-:Y:S05]  /*ead0*/  @!P0 BRA `(.L_x_259) ;  /* 0xfffffffc00f08947 */ /* 0x002fea000383ffff */
[----:B------:R-:W-:Y:S05]  /*eae0*/  BRA `(.L_x_325) ;  /* 0xffffffc000bc7947 */ /* 0x000fea000383ffff */
.L_x_260:
[----:B------:R-:W-:Y:S01]  /*eaf0*/  BSSY B0, `(.L_x_326) ;  /* 0x0000008000007945 */ /* 0x000fe20003800000 */
[----:B------:R-:W-:Y:S02]  /*eb00*/  IMAD.MOV.U32 R13, RZ, RZ, R0 ;  /* 0x000000ffff0d7224 */ /* 0x000fe400078e0000 */
[----:B------:R-:W-:Y:S02]  /*eb10*/  IMAD.MOV.U32 R12, RZ, RZ, RZ ;  /* 0x000000ffff0c7224 */ /* 0x000fe400078e00ff */
[----:B------:R-:W-:Y:S02]  /*eb20*/  IMAD.MOV.U32 R11, RZ, RZ, 0x181f ;  /* 0x0000181fff0b7424 */ /* 0x000fe400078e00ff */
[----:B------:R-:W-:-:S07]  /*eb30*/  IMAD.MOV.U32 R15, RZ, RZ, -0x1 ;  /* 0xffffffffff0f7424 */ /* 0x000fce00078e00ff */
[----:B------:R-:W-:Y:S05]  /*eb40*/  WARPSYNC.COLLECTIVE R15, `(.L_x_327) ;  /* 0x000000000f087348 */ /* 0x000fea0003c00000 */
[----:B------:R0:W1:Y:S02]  /*eb50*/  SHFL.IDX P6, R14, R13, R12, R11 ;  /* 0x0000000c0d0e7389 */ /* 0x00006400000c000b */
[----:B01----:R-:W-:Y:S01]  /*eb60*/  ENDCOLLECTIVE ;  /* 0x000000000000791b */ /* 0x003fe20003800000 */
.L_x_327:
[----:B------:R-:W-:Y:S05]  /*eb70*/  BSYNC B0 ;  /* 0x0000000000007941 */ /* 0x000fea0003800000 */
.L_x_326:
[----:B------:R-:W-:Y:S01]  /*eb80*/  IMAD.MOV.U32 R13, RZ, RZ, R4 ;  /* 0x000000ffff0d7224 */ /* 0x000fe200078e0004 */
[----:B------:R-:W-:Y:S01]  /*eb90*/  MOV R2, R14 ;  /* 0x0000000e00027202 */ /* 0x000fe20000000f00 */
[----:B------:R-:W-:Y:S02]  /*eba0*/  IMAD.MOV.U32 R12, RZ, RZ, RZ ;  /* 0x000000ffff0c7224 */ /* 0x000fe400078e00ff */
[----:B------:R-:W-:Y:S02]  /*ebb0*/  IMAD.MOV.U32 R11, RZ, RZ, 0x181f ;  /* 0x0000181fff0b7424 */ /* 0x000fe400078e00ff */
[----:B------:R-:W-:Y:S02]  /*ebc0*/  IMAD.MOV.U32 R15, RZ, RZ, -0x1 ;  /* 0xffffffffff0f7424 */ /* 0x000fe400078e00ff */
[----:B------:R-:W-:-:S07]  /*ebd0*/  @P0 IMAD R8, R5, 0x2, R22 ;  /* 0x0000000205080824 */ /* 0x000fce00078e0216 */
[----:B------:R-:W-:Y:S05]  /*ebe0*/  WARPSYNC.COLLECTIVE R15, `(.L_x_328) ;  /* 0x000000000f087348 */ /* 0x000fea0003c00000 */
[----:B------:R0:W1:Y:S02]  /*ebf0*/  SHFL.IDX P6, R14, R13, R12, R11 ;  /* 0x0000000c0d0e7389 */ /* 0x00006400000c000b */
[----:B01----:R-:W-:Y:S01]  /*ec00*/  ENDCOLLECTIVE ;  /* 0x000000000000791b */ /* 0x003fe20003800000 */
.L_x_328:
[----:B------:R-:W-:Y:S02]  /*ec10*/  IMAD.MOV.U32 R13, RZ, RZ, R0 ;  /* 0x000000ffff0d7224 */ /* 0x000fe400078e0000 */
[----:B------:R-:W-:Y:S02]  /*ec20*/  IMAD.MOV.U32 R12, RZ, RZ, 0x1 ;  /* 0x00000001ff0c7424 */ /* 0x000fe400078e00ff */
[----:B------:R-:W-:-:S07]  /*ec30*/  IMAD.MOV.U32 R3, RZ, RZ, R14 ;  /* 0x000000ffff037224 */ /* 0x000fce00078e000e */
[----:B------:R-:W-:Y:S05]  /*ec40*/  WARPSYNC.COLLECTIVE R15, `(.L_x_329) ;  /* 0x000000000f087348 */ /* 0x000fea0003c00000 */
[----:B------:R0:W1:Y:S02]  /*ec50*/  SHFL.IDX P6, R14, R13, R12, R11 ;  /* 0x0000000c0d0e7389 */ /* 0x00006400000c000b */
[----:B01----:R-:W-:Y:S01]  /*ec60*/  ENDCOLLECTIVE ;  /* 0x000000000000791b */ /* 0x003fe20003800000 */
.L_x_329:
[----:B------:R-:W-:-:S04]  /*ec70*/  @P0 LEA R3, P1, R32, R3, 0x1 ;  /* 0x0000000320030211 */ /* 0x000fc800078208ff */
[----:B------:R-:W-:Y:S02]  /*ec80*/  @P0 IADD3.X R2, RZ, R2, RZ, P1, !PT ;  /* 0x00000002ff020210 */ /* 0x000fe40000ffe4ff */
[----:B------:R-:W-:Y:S02]  /*ec90*/  ISETP.GE.AND P1, PT, R6, 0x11, PT ;  /* 0x000000110600780c */ /* 0x000fe40003f26270 */
[----:B------:R-:W-:Y:S01]  /*eca0*/  @P0 LOP3.LUT R3, R3, R2, RZ, 0x3c, !PT ;  /* 0x0000000203030212 */ /* 0x000fe200078e3cff */
[----:B------:R-:W-:-:S03]  /*ecb0*/  IMAD.MOV.U32 R13, RZ, RZ, R4 ;  /* 0x000000ffff0d7224 */ /* 0x000fc600078e0004 */
[----:B------:R-:W-:-:S04]  /*ecc0*/  @P0 LOP3.LUT R2, R3, R2, RZ, 0x3c, !PT ;  /* 0x0000000203020212 */ /* 0x000fc800078e3cff */
[----:B------:R-:W-:-:S05]  /*ecd0*/  @P0 LOP3.LUT R3, R3, R2, RZ, 0x3c, !PT ;  /* 0x0000000203030212 */ /* 0x000fca00078e3cff */
[----:B------:R-:W-:Y:S01]  /*ece0*/  @!PT LDS RZ, [RZ] ;  /* 0x00000000fffff984 */ /* 0x000fe20000000800 */
[----:B------:R-:W-:Y:S01]  /*ecf0*/  @!PT LDS RZ, [RZ] ;  /* 0x00000000fffff984 */ /* 0x000fe20000000800 */
[----:B------:R-:W-:Y:S01]  /*ed00*/  @!PT LDS RZ, [RZ] ;  /* 0x00000000fffff984 */ /* 0x000fe20000000800 */
[----:B------:R-:W-:Y:S04]  /*ed10*/  @P0 LDGSTS.E.BYPASS.LTC128B.128 [R8+0x1e400], desc[UR36][R2.64], !P4 ;  /* 0x1e40000002080fae */ /* 0x000fe8000e101d64 */
[----:B------:R-:W-:Y:S04]  /*ed20*/  @P0 LDGSTS.E.BYPASS.LTC128B.128 [R8+0x21400], desc[UR36][R2.64+0x80], !P3 ;  /* 0x2140008002080fae */ /* 0x000fe8000d901d64 */
[----:B------:R0:W-:Y:S02]  /*ed30*/  @P0 LDGSTS.E.BYPASS.LTC128B.128 [R8+0x24400], desc[UR36][R2.64+0x100], !P2 ;  /* 0x2440010002080fae */ /* 0x0001e4000d101d64 */
[----:B0-----:R-:W-:-:S07]  /*ed40*/  IMAD.MOV.U32 R2, RZ, RZ, R14 ;  /* 0x000000ffff027224 */ /* 0x001fce00078e000e */
[----:B------:R-:W-:Y:S05]  /*ed50*/  WARPSYNC.COLLECTIVE R15, `(.L_x_330) ;  /* 0x000000000f087348 */ /* 0x000fea0003c00000 */
[----:B------:R0:W1:Y:S02]  /*ed60*/  SHFL.IDX P6, R14, R13, R12, R11 ;  /* 0x0000000c0d0e7389 */ /* 0x00006400000c000b */
[----:B01----:R-:W-:Y:S01]  /*ed70*/  ENDCOLLECTIVE ;  /* 0x000000000000791b */ /* 0x003fe20003800000 */
.L_x_330:
[----:B------:R-:W-:Y:S02]  /*ed80*/  @P1 IMAD R8, R5, 0x2, R22 ;  /* 0x0000000205081824 */ /* 0x000fe400078e0216 */
[----:B------:R-:W-:Y:S02]  /*ed90*/  IMAD.MOV.U32 R13, RZ, RZ, R0 ;  /* 0x000000ffff0d7224 */ /* 0x000fe400078e0000 */
[----:B------:R-:W-:Y:S01]  /*eda0*/  IMAD.MOV.U32 R12, RZ, RZ, 0x2 ;  /* 0x00000002ff0c7424 */ /* 0x000fe200078e00ff */
[----:B------:R-:W-:-:S07]  /*edb0*/  MOV R3, R14 ;  /* 0x0000000e00037202 */ /* 0x000fce0000000f00 */
[----:B------:R-:W-:Y:S05]  /*edc0*/  WARPSYNC.COLLECTIVE R15, `(.L_x_331) ;  /* 0x000000000f087348 */ /* 0x000fea0003c00000 */
[----:B------:R0:W1:Y:S02]  /*edd0*/  SHFL.IDX P6, R14, R13, R12, R11 ;  /* 0x0000000c0d0e7389 */ /* 0x00006400000c000b */
[----:B01----:R-:W-:Y:S01]  /*ede0*/  ENDCOLLECTIVE ;  /* 0x000000000000791b */ /* 0x003fe20003800000 */
.L_x_331:
[----:B------:R-:W-:-:S05]  /*edf0*/  @P1 LEA R3, P0, R32, R3, 0x1 ;  /* 0x0000000320031211 */ /* 0x000fca00078008ff */
[----:B------:R-:W-:-:S05]  /*ee00*/  @P1 IMAD.X R2, RZ, RZ, R2, P0 ;  /* 0x000000ffff021224 */ /* 0x000fca00000e0602 */
[----:B------:R-:W-:Y:S02]  /*ee10*/  @P1 LOP3.LUT R3, R3, R2, RZ, 0x3c, !PT ;  /* 0x0000000203031212 */ /* 0x000fe400078e3cff */
[----:B------:R-:W-:Y:S02]  /*ee20*/  MOV R13, R4 ;  /* 0x00000004000d7202 */ /* 0x000fe40000000f00 */
[----:B------:R-:W-:-:S04]  /*ee30*/  @P1 LOP3.LUT R2, R3, R2, RZ, 0x3c, !PT ;  /* 0x0000000203021212 */ /* 0x000fc800078e3cff */
[----:B------:R-:W-:-:S05]  /*ee40*/  @P1 LOP3.LUT R3, R3, R2, RZ, 0x3c, !PT ;  /* 0x0000000203031212 */ /* 0x000fca00078e3cff */
[----:B------:R-:W-:Y:S01]  /*ee50*/  @!PT LDS RZ, [RZ] ;  /* 0x00000000fffff984 */ /* 0x000fe20000000800 */
[----:B------:R-:W-:Y:S01]  /*ee60*/  @!PT LDS RZ, [RZ] ;  /* 0x00000000fffff984 */ /* 0x000fe20000000800 */
[----:B------:R-:W-:Y:S01]  /*ee70*/  @!PT LDS RZ, [RZ] ;  /* 0x00000000fffff984 */ /* 0x000fe20000000800 */
[----:B------:R-:W-:Y:S04]  /*ee80*/  @P1 LDGSTS.E.BYPASS.LTC128B.128 [R8+0x1ec00], desc[UR36][R2.64], !P4 ;  /* 0x1ec0000002081fae */ /* 0x000fe8000e101d64 */
[----:B------:R-:W-:Y:S04]  /*ee90*/  @P1 LDGSTS.E.BYPASS.LTC128B.128 [R8+0x21c00], desc[UR36][R2.64+0x80], !P3 ;  /* 0x21c0008002081fae */ /* 0x000fe8000d901d64 */
[----:B------:R0:W-:Y:S01]  /*eea0*/  @P1 LDGSTS.E.BYPASS.LTC128B.128 [R8+0x24c00], desc[UR36][R2.64+0x100], !P2 ;  /* 0x24c0010002081fae */ /* 0x0001e2000d101d64 */
[----:B------:R-:W-:Y:S01]  /*eeb0*/  ISETP.GE.AND P1, PT, R6, 0x21, PT ;  /* 0x000000210600780c */ /* 0x000fe20003f26270 */
[----:B0-----:R-:W-:-:S12]  /*eec0*/  IMAD.MOV.U32 R2, RZ, RZ, R14 ;  /* 0x000000ffff027224 */ /* 0x001fd800078e000e */
[----:B------:R-:W-:Y:S05]  /*eed0*/  WARPSYNC.COLLECTIVE R15, `(.L_x_332) ;  /* 0x000000000f087348 */ /* 0x000fea0003c00000 */
[----:B------:R0:W1:Y:S02]  /*eee0*/  SHFL.IDX P6, R14, R13, R12, R11 ;  /* 0x0000000c0d0e7389 */ /* 0x00006400000c000b */
[----:B01----:R-:W-:Y:S01]  /*eef0*/  ENDCOLLECTIVE ;  /* 0x000000000000791b */ /* 0x003fe20003800000 */
.L_x_332:
[----:B------:R-:W-:Y:S02]  /*ef00*/  @P1 IMAD R8, R5, 0x2, R22 ;  /* 0x0000000205081824 */ /* 0x000fe400078e0216 */
[----:B------:R-:W-:Y:S02]  /*ef10*/  IMAD.MOV.U32 R13, RZ, RZ, R0 ;  /* 0x000000ffff0d7224 */ /* 0x000fe400078e0000 */
[----:B------:R-:W-:Y:S02]  /*ef20*/  IMAD.MOV.U32 R12, RZ, RZ, 0x3 ;  /* 0x00000003ff0c7424 */ /* 0x000fe400078e00ff */
[----:B------:R-:W-:-:S07]  /*ef30*/  IMAD.MOV.U32 R3, RZ, RZ, R14 ;  /* 0x000000ffff037224 */ /* 0x000fce00078e000e */
[----:B------:R-:W-:Y:S05]  /*ef40*/  WARPSYNC.COLLECTIVE R15, `(.L_x_333) ;  /* 0x000000000f087348 */ /* 0x000fea0003c00000 */
[----:B------:R0:W1:Y:S02]  /*ef50*/  SHFL.IDX P6, R14, R13, R12, R11 ;  /* 0x0000000c0d0e7389 */ /* 0x00006400000c000b */
[----:B01----:R-:W-:Y:S01]  /*ef60*/  ENDCOLLECTIVE ;  /* 0x000000000000791b */ /* 0x003fe20003800000 */
.L_x_333:
[----:B------:R-:W-:-:S05]  /*ef70*/  @P1 LEA R3, P0, R32, R3, 0x1 ;  /* 0x0000000320031211 */ /* 0x000fca00078008ff */
[----:B------:R-:W-:-:S05]  /*ef80*/  @P1 IMAD.X R2, RZ, RZ, R2, P0 ;  /* 0x000000ffff021224 */ /* 0x000fca00000e0602 */
        /* <DEDUP_REMOVED lines=10> */
[----:B------:R-:W-:Y:S02]  /*f030*/  ISETP.GE.AND P1, PT, R6, 0x31, PT ;  /* 0x000000310600780c */ /* 0x000fe40003f26270 */
[----:B0-----:R-:W-:-:S11]  /*f040*/  MOV R2, R14 ;  /* 0x0000000e00027202 */ /* 0x001fd60000000f00 */
[----:B------:R-:W-:Y:S05]  /*f050*/  WARPSYNC.COLLECTIVE R15, `(.L_x_334) ;  /* 0x000000000f087348 */ /* 0x000fea0003c00000 */
[----:B------:R0:W1:Y:S02]  /*f060*/  SHFL.IDX P6, R14, R13, R12, R11 ;  /* 0x0000000c0d0e7389 */ /* 0x00006400000c000b */
[----:B01----:R-:W-:Y:S01]  /*f070*/  ENDCOLLECTIVE ;  /* 0x000000000000791b */ /* 0x003fe20003800000 */
.L_x_334:
[----:B------:R-:W-:Y:S02]  /*f080*/  @P1 IMAD R8, R5, 0x2, R22 ;  /* 0x0000000205081824 */ /* 0x000fe400078e0216 */
[----:B------:R-:W-:Y:S01]  /*f090*/  IMAD.MOV.U32 R13, RZ, RZ, R0 ;  /* 0x000000ffff0d7224 */ /* 0x000fe200078e0000 */
[----:B------:R-:W-:Y:S01]  /*f0a0*/  MOV R12, 0x4 ;  /* 0x00000004000c7802 */ /* 0x000fe20000000f00 */
[----:B------:R-:W-:-:S07]  /*f0b0*/  IMAD.MOV.U32 R3, RZ, RZ, R14 ;  /* 0x000000ffff037224 */ /* 0x000fce00078e000e */
[----:B------:R-:W-:Y:S05]  /*f0c0*/  WARPSYNC.COLLECTIVE R15, `(.L_x_335) ;  /* 0x000000000f087348 */ /* 0x000fea0003c00000 */
[----:B------:R0:W1:Y:S02]  /*f0d0*/  SHFL.IDX P6, R14, R13, R12, R11 ;  /* 0x0000000c0d0e7389 */ /* 0x00006400000c000b */
[----:B01----:R-:W-:Y:S01]  /*f0e0*/  ENDCOLLECTIVE ;  /* 0x000000000000791b */ /* 0x003fe20003800000 */
.L_x_335:
        /* <DEDUP_REMOVED lines=17> */
.L_x_336:
[----:B------:R-:W-:Y:S01]  /*f200*/  @P1 IMAD R8, R5, 0x2, R22 ;  /* 0x0000000205081824 */ /* 0x000fe200078e0216 */
[----:B------:R-:W-:Y:S01]  /*f210*/  MOV R13, R0 ;  /* 0x00000000000d7202 */ /* 0x000fe20000000f00 */
[----:B------:R-:W-:Y:S02]  /*f220*/  IMAD.MOV.U32 R12, RZ, RZ, 0x5 ;  /* 0x00000005ff0c7424 */ /* 0x000fe400078e00ff */
[----:B------:R-:W-:-:S07]  /*f230*/  IMAD.MOV.U32 R3, RZ, RZ, R14 ;  /* 0x000000ffff037224 */ /* 0x000fce00078e000e */
[----:B------:R-:W-:Y:S05]  /*f240*/  WARPSYNC.COLLECTIVE R15, `(.L_x_337) ;  /* 0x000000000f087348 */ /* 0x000fea0003c00000 */
[----:B------:R0:W1:Y:S02]  /*f250*/  SHFL.IDX P6, R14, R13, R12, R11 ;  /* 0x0000000c0d0e7389 */ /* 0x00006400000c000b */
[----:B01----:R-:W-:Y:S01]  /*f260*/  ENDCOLLECTIVE ;  /* 0x000000000000791b */ /* 0x003fe20003800000 */
.L_x_337:
[----:B------:R-:W-:-:S05]  /*f270*/  @P1 LEA R3, P0, R32, R3, 0x1 ;  /* 0x0000000320031211 */ /* 0x000fca00078008ff */
[----:B------:R-:W-:-:S05]  /*f280*/  @P1 IMAD.X R2, RZ, RZ, R2, P0 ;  /* 0x000000ffff021224 */ /* 0x000fca00000e0602 */
[----:B------:R-:W-:Y:S01]  /*f290*/  @P1 LOP3.LUT R3, R3, R2, RZ, 0x3c, !PT ;  /* 0x0000000203031212 */ /* 0x000fe200078e3cff */
[----:B------:R-:W-:-:S03]  /*f2a0*/  IMAD.MOV.U32 R13, RZ, RZ, R4 ;  /* 0x000000ffff0d7224 */ /* 0x000fc600078e0004 */
[----:B------:R-:W-:-:S04]  /*f2b0*/  @P1 LOP3.LUT R2, R3, R2, RZ, 0x3c, !PT ;  /* 0x0000000203021212 */ /* 0x000fc800078e3cff */
[----:B------:R-:W-:Y:S01]  /*f2c0*/  @P1 LOP3.LUT R3, R3, R2, RZ, 0x3c, !PT ;  /* 0x0000000203031212 */ /* 0x000fe200078e3cff */
[----:B------:R-:W-:-:S07]  /*f2d0*/  IMAD.MOV.U32 R0, RZ, RZ, R14 ;  /* 0x000000ffff007224 */ /* 0x000fce00078e000e */
[----:B------:R-:W-:Y:S05]  /*f2e0*/  WARPSYNC.COLLECTIVE R15, `(.L_x_338) ;  /* 0x000000000f087348 */ /* 0x000fea0003c00000 */
[----:B------:R0:W1:Y:S02]  /*f2f0*/  SHFL.IDX P6, R14, R13, R12, R11 ;  /* 0x0000000c0d0e7389 */ /* 0x00006400000c000b */
[----:B01----:R-:W-:Y:S01]  /*f300*/  ENDCOLLECTIVE ;  /* 0x000000000000791b */ /* 0x003fe20003800000 */
.L_x_338:
[----:B------:R-:W-:Y:S01]  /*f310*/  @!PT LDS RZ, [RZ] ;  /* 0x00000000fffff984 */ /* 0x000fe20000000800 */
[----:B------:R-:W-:Y:S01]  /*f320*/  @!PT LDS RZ, [RZ] ;  /* 0x00000000fffff984 */ /* 0x000fe20000000800 */
[----:B------:R-:W-:Y:S01]  /*f330*/  @!PT LDS RZ, [RZ] ;  /* 0x00000000fffff984 */ /* 0x000fe20000000800 */
[----:B------:R-:W-:Y:S04]  /*f340*/  @P1 LDGSTS.E.BYPASS.LTC128B.128 [R8+0x20400], desc[UR36][R2.64], !P4 ;  /* 0x2040000002081fae */ /* 0x000fe8000e101d64 */
[----:B------:R-:W-:Y:S04]  /*f350*/  @P1 LDGSTS.E.BYPASS.LTC128B.128 [R8+0x23400], desc[UR36][R2.64+0x80], !P3 ;  /* 0x2340008002081fae */ /* 0x000fe8000d901d64 */
[----:B------:R0:W-:Y:S02]  /*f360*/  @P1 LDGSTS.E.BYPASS.LTC128B.128 [R8+0x26400], desc[UR36][R2.64+0x100], !P2 ;  /* 0x2640010002081fae */ /* 0x0001e4000d101d64 */
[----:B0-----:R-:W-:Y:S01]  /*f370*/  IMAD.MOV.U32 R2, RZ, RZ, R14 ;  /* 0x000000ffff027224 */ /* 0x001fe200078e000e */
[----:B------:R-:W-:Y:S06]  /*f380*/  BRA `(.L_x_339) ;  /* 0xffffffc0000c7947 */ /* 0x000fec000383ffff */
.L_x_265:
[----:B------:R-:W-:Y:S01]  /*f390*/  IMAD.MOV.U32 R13, RZ, RZ, R5 ;  /* 0x000000ffff0d7224 */ /* 0x000fe200078e0005 */
[----:B------:R-:W-:Y:S01]  /*f3a0*/  MOV R12, RZ ;  /* 0x000000ff000c7202 */ /* 0x000fe20000000f00 */
[----:B------:R-:W-:Y:S02]  /*f3b0*/  IMAD.MOV.U32 R11, RZ, RZ, 0x181f ;  /* 0x0000181fff0b7424 */ /* 0x000fe400078e00ff */
[----:B------:R-:W-:Y:S02]  /*f3c0*/  IMAD.MOV.U32 R15, RZ, RZ, -0x1 ;  /* 0xffffffffff0f7424 */ /* 0x000fe400078e00ff */
[----:B-----5:R-:W-:Y:S02]  /*f3d0*/  IMAD R6, R17, R6, RZ ;  /* 0x0000000611067224 */ /* 0x020fe400078e02ff */
[----:B------:R-:W-:-:S07]  /*f3e0*/  IMAD.IADD R4, R10, 0x1, R4 ;  /* 0x000000010a047824 */ /* 0x000fce00078e0204 */
[----:B------:R-:W-:Y:S05]  /*f3f0*/  WARPSYNC.COLLECTIVE R15, `(.L_x_340) ;  /* 0x000000000f087348 */ /* 0x000fea0003c00000 */
[----:B------:R0:W1:Y:S02]  /*f400*/  SHFL.IDX P6, R14, R13, R12, R11 ;  /* 0x0000000c0d0e7389 */ /* 0x00006400000c000b */
[----:B01----:R-:W-:Y:S01]  /*f410*/  ENDCOLLECTIVE ;  /* 0x000000000000791b */ /* 0x003fe20003800000 */
.L_x_340:
[C---:B------:R-:W-:Y:S01]  /*f420*/  VIADD R7, R4.reuse, 0x10 ;  /* 0x0000001004077836 */ /* 0x040fe20000000000 */
[----:B------:R-:W-:Y:S01]  /*f430*/  ISETP.GE.AND P1, PT, R4, R6, PT ;  /* 0x000000060400720c */ /* 0x000fe20003f26270 */
[----:B------:R-:W-:Y:S02]  /*f440*/  IMAD.MOV.U32 R13, RZ, RZ, R0 ;  /* 0x000000ffff0d7224 */ /* 0x000fe400078e0000 */
[----:B------:R-:W-:-:S10]  /*f450*/  IMAD.MOV.U32 R2, RZ, RZ, R14 ;  /* 0x000000ffff027224 */ /* 0x000fd400078e000e */
[----:B------:R-:W-:Y:S05]  /*f460*/  WARPSYNC.COLLECTIVE R15, `(.L_x_341) ;  /* 0x000000000f087348 */ /* 0x000fea0003c00000 */
[----:B------:R0:W1:Y:S02]  /*f470*/  SHFL.IDX P6, R14, R13, R12, R11 ;  /* 0x0000000c0d0e7389 */ /* 0x00006400000c000b */
[----:B01----:R-:W-:Y:S01]  /*f480*/  ENDCOLLECTIVE ;  /* 0x000000000000791b */ /* 0x003fe20003800000 */
.L_x_341:
[----:B------:R-:W-:Y:S02]  /*f490*/  IMAD.MOV.U32 R13, RZ, RZ, R5 ;  /* 0x000000ffff0d7224 */ /* 0x000fe400078e0005 */
[----:B------:R-:W-:Y:S01]  /*f4a0*/  IMAD.MOV.U32 R12, RZ, RZ, 0x1 ;  /* 0x00000001ff0c7424 */ /* 0x000fe200078e00ff */
[----:B------:R-:W-:-:S04]  /*f4b0*/  @!P1 LEA R14, P4, R32, R14, 0x1 ;  /* 0x0000000e200e9211 */ /* 0x000fc800078808ff */
[----:B------:R-:W-:Y:S01]  /*f4c0*/  @!P1 IADD3.X R3, RZ, R2, RZ, P4, !PT ;  /* 0x00000002ff039210 */ /* 0x000fe200027fe4ff */
[----:B------:R-:W-:-:S08]  /*f4d0*/  @!P1 IMAD.MOV.U32 R2, RZ, RZ, R14 ;  /* 0x000000ffff029224 */ /* 0x000fd000078e000e */
[----:B------:R-:W-:Y:S05]  /*f4e0*/  WARPSYNC.COLLECTIVE R15, `(.L_x_342) ;  /* 0x000000000f087348 */ /* 0x000fea0003c00000 */
[----:B------:R0:W1:Y:S02]  /*f4f0*/  SHFL.IDX P6, R14, R13, R12, R11 ;  /* 0x0000000c0d0e7389 */ /* 0x00006400000c000b */
[----:B01----:R-:W-:Y:S01]  /*f500*/  ENDCOLLECTIVE ;  /* 0x000000000000791b */ /* 0x003fe20003800000 */
.L_x_342:
[----:B------:R-:W-:Y:S01]  /*f510*/  @!PT LDS RZ, [RZ] ;  /* 0x00000000fffff984 */ /* 0x000fe20000000800 */
[----:B------:R-:W-:Y:S01]  /*f520*/  @!PT LDS RZ, [RZ] ;  /* 0x00000000fffff984 */ /* 0x000fe20000000800 */
[----:B------:R-:W-:Y:S01]  /*f530*/  @!PT LDS RZ, [RZ] ;  /* 0x00000000fffff984 */ /* 0x000fe20000000800 */
[----:B------:R-:W-:Y:S04]  /*f540*/  @!P1 LDGSTS.E.BYPASS.LTC128B.128 [R37+0x12400], desc[UR36][R2.64], !P3 ;  /* 0x1240000002259fae */ /* 0x000fe8000d901d64 */
[----:B------:R-:W-:Y:S04]  /*f550*/  @!P1 LDGSTS.E.BYPASS.LTC128B.128 [R37+0x16400], desc[UR36][R2.64+0x80], !P2 ;  /* 0x1640008002259fae */ /* 0x000fe8000d101d64 */
[----:B------:R0:W-:Y:S01]  /*f560*/  @!P1 LDGSTS.E.BYPASS.LTC128B.128 [R37+0x1a400], desc[UR36][R2.64+0x100], !P0 ;  /* 0x1a40010002259fae */ /* 0x0001e2000c101d64 */
[----:B------:R-:W-:Y:S02]  /*f570*/  ISETP.GE.AND P1, PT, R7, R6, PT ;  /* 0x000000060700720c */ /* 0x000fe40003f26270 */
[----:B------:R-:W-:Y:S01]  /*f580*/  MOV R13, R0 ;  /* 0x00000000000d7202 */ /* 0x000fe20000000f00 */
[----:B0-----:R-:W-:-:S10]  /*f590*/  IMAD.MOV.U32 R2, RZ, RZ, R14 ;  /* 0x000000ffff027224 */ /* 0x001fd400078e000e */
[----:B------:R-:W-:Y:S05]  /*f5a0*/  WARPSYNC.COLLECTIVE R15, `(.L_x_343) ;  /* 0x000000000f087348 */ /* 0x000fea0003c00000 */
[----:B------:R0:W1:Y:S02]  /*f5b0*/  SHFL.IDX P6, R14, R13, R12, R11 ;  /* 0x0000000c0d0e7389 */ /* 0x00006400000c000b */
[----:B01----:R-:W-:Y:S01]  /*f5c0*/  ENDCOLLECTIVE ;  /* 0x000000000000791b */ /* 0x003fe20003800000 */
.L_x_343:
[----:B------:R-:W-:Y:S01]  /*f5d0*/  IMAD.MOV.U32 R13, RZ, RZ, R5 ;  /* 0x000000ffff0d7224 */ /* 0x000fe200078e0005 */
[----:B------:R-:W-:Y:S02]  /*f5e0*/  MOV R12, 0x2 ;  /* 0x00000002000c7802 */ /* 0x000fe40000000f00 */
[----:B------:R-:W-:-:S05]  /*f5f0*/  @!P1 LEA R14, P4, R32, R14, 0x1 ;  /* 0x0000000e200e9211 */ /* 0x000fca00078808ff */
[----:B------:R-:W-:Y:S02]  /*f600*/  @!P1 IMAD.X R7, RZ, RZ, R2, P4 ;  /* 0x000000ffff079224 */ /* 0x000fe400020e0602 */
[----:B------:R-:W-:-:S07]  /*f610*/  @!P1 IMAD.MOV.U32 R2, RZ, RZ, R14 ;  /* 0x000000ffff029224 */ /* 0x000fce00078e000e */
[----:B------:R-:W-:Y:S05]  /*f620*/  WARPSYNC.COLLECTIVE R15, `(.L_x_344) ;  /* 0x000000000f087348 */ /* 0x000fea0003c00000 */
[----:B------:R0:W1:Y:S02]  /*f630*/  SHFL.IDX P6, R14, R13, R12, R11 ;  /* 0x0000000c0d0e7389 */ /* 0x00006400000c000b */
[----:B01----:R-:W-:Y:S01]  /*f640*/  ENDCOLLECTIVE ;  /* 0x000000000000791b */ /* 0x003fe20003800000 */
.L_x_344:
[----:B------:R-:W-:Y:S02]  /*f650*/  @!P1 IMAD.MOV.U32 R3, RZ, RZ, R7 ;  /* 0x000000ffff039224 */ /* 0x000fe400078e0007 */
[----:B------:R-:W-:-:S03]  /*f660*/  VIADD R7, R4, 0x20 ;  /* 0x0000002004077836 */ /* 0x000fc60000000000 */
[----:B------:R-:W-:Y:S01]  /*f670*/  @!PT LDS RZ, [RZ] ;  /* 0x00000000fffff984 */ /* 0x000fe20000000800 */
[----:B------:R-:W-:Y:S01]  /*f680*/  @!PT LDS RZ, [RZ] ;  /* 0x00000000fffff984 */ /* 0x000fe20000000800 */
[----:B------:R-:W-:Y:S01]  /*f690*/  @!PT LDS RZ, [RZ] ;  /* 0x00000000fffff984 */ /* 0x000fe20000000800 */
[----:B------:R-:W-:Y:S04]  /*f6a0*/  @!P1 LDGSTS.E.BYPASS.LTC128B.128 [R37+0x12c00], desc[UR36][R2.64], !P3 ;  /* 0x12c0000002259fae */ /* 0x000fe8000d901d64 */
[----:B------:R-:W-:Y:S01]  /*f6b0*/  @!P1 LDGSTS.E.BYPASS.LTC128B.128 [R37+0x16c00], desc[UR36][R2.64+0x80], !P2 ;  /* 0x16c0008002259fae */ /* 0x000fe2000d101d64 */
[----:B------:R-:W-:-:S03]  /*f6c0*/  IMAD.MOV.U32 R13, RZ, RZ, R0 ;  /* 0x000000ffff0d7224 */ /* 0x000fc600078e0000 */
[----:B------:R0:W-:Y:S01]  /*f6d0*/  @!P1 LDGSTS.E.BYPASS.LTC128B.128 [R37+0x1ac00], desc[UR36][R2.64+0x100], !P0 ;  /* 0x1ac0010002259fae */ /* 0x0001e2000c101d64 */
[----:B------:R-:W-:Y:S01]  /*f6e0*/  ISETP.GE.AND P1, PT, R7, R6, PT ;  /* 0x000000060700720c */ /* 0x000fe20003f26270 */
[----:B0-----:R-:W-:-:S12]  /*f6f0*/  IMAD.MOV.U32 R2, RZ, RZ, R14 ;  /* 0x000000ffff027224 */ /* 0x001fd800078e000e */
[----:B------:R-:W-:Y:S05]  /*f700*/  WARPSYNC.COLLECTIVE R15, `(.L_x_345) ;  /* 0x000000000f087348 */ /* 0x000fea0003c00000 */
[----:B------:R0:W1:Y:S02]  /*f710*/  SHFL.IDX P6, R14, R13, R12, R11 ;  /* 0x0000000c0d0e7389 */ /* 0x00006400000c000b */
[----:B01----:R-:W-:Y:S01]  /*f720*/  ENDCOLLECTIVE ;  /* 0x000000000000791b */ /* 0x003fe20003800000 */
.L_x_345:
[----:B------:R-:W-:Y:S02]  /*f730*/  IMAD.MOV.U32 R13, RZ, RZ, R5 ;  /* 0x000000ffff0d7224 */ /* 0x000fe400078e0005 */
[----:B------:R-:W-:Y:S01]  /*f740*/  IMAD.MOV.U32 R12, RZ, RZ, 0x3 ;  /* 0x00000003ff0c7424 */ /* 0x000fe200078e00ff */
[----:B------:R-:W-:-:S05]  /*f750*/  @!P1 LEA R14, P4, R32, R14, 0x1 ;  /* 0x0000000e200e9211 */ /* 0x000fca00078808ff */
[----:B------:R-:W-:Y:S02]  /*f760*/  @!P1 IMAD.X R7, RZ, RZ, R2, P4 ;  /* 0x000000ffff079224 */ /* 0x000fe400020e0602 */
[----:B------:R-:W-:-:S07]  /*f770*/  @!P1 IMAD.MOV.U32 R2, RZ, RZ, R14 ;  /* 0x000000ffff029224 */ /* 0x000fce00078e000e */
[----:B------:R-:W-:Y:S05]  /*f780*/  WARPSYNC.COLLECTIVE R15, `(.L_x_346) ;  /* 0x000000000f087348 */ /* 0x000fea0003c00000 */
[----:B------:R0:W1:Y:S02]  /*f790*/  SHFL.IDX P6, R14, R13, R12, R11 ;  /* 0x0000000c0d0e7389 */ /* 0x00006400000c000b */
[----:B01----:R-:W-:Y:S01]  /*f7a0*/  ENDCOLLECTIVE ;  /* 0x000000000000791b */ /* 0x003fe20003800000 */
.L_x_346:
[----:B------:R-:W-:Y:S01]  /*f7b0*/  @!P1 IMAD.MOV.U32 R3, RZ, RZ, R7 ;  /* 0x000000ffff039224 */ /* 0x000fe200078e0007 */
[----:B------:R-:W-:-:S04]  /*f7c0*/  IADD3 R7, R4, 0x30, RZ ;  /* 0x0000003004077810 */ /* 0x000fc80007ffe0ff */
        /* <DEDUP_REMOVED lines=12> */
.L_x_347:
        /* <DEDUP_REMOVED lines=8> */
.L_x_348:
[----:B------:R-:W-:Y:S02]  /*f910*/  @!P1 IMAD.MOV.U32 R3, RZ, RZ, R7 ;  /* 0x000000ffff039224 */ /* 0x000fe400078e0007 */
[----:B------:R-:W-:-:S03]  /*f920*/  VIADD R7, R4, 0x40 ;  /* 0x0000004004077836 */ /* 0x000fc60000000000 */
[----:B------:R-:W-:Y:S01]  /*f930*/  @!PT LDS RZ, [RZ] ;  /* 0x00000000fffff984 */ /* 0x000fe20000000800 */
[----:B------:R-:W-:Y:S01]  /*f940*/  @!PT LDS RZ, [RZ] ;  /* 0x00000000fffff984 */ /* 0x000fe20000000800 */
[----:B------:R-:W-:Y:S01]  /*f950*/  @!PT LDS RZ, [RZ] ;  /* 0x00000000fffff984 */ /* 0x000fe20000000800 */
[----:B------:R-:W-:Y:S04]  /*f960*/  @!P1 LDGSTS.E.BYPASS.LTC128B.128 [R37+0x13c00], desc[UR36][R2.64], !P3 ;  /* 0x13c0000002259fae */ /* 0x000fe8000d901d64 */
[----:B------:R-:W-:Y:S01]  /*f970*/  @!P1 LDGSTS.E.BYPASS.LTC128B.128 [R37+0x17c00], desc[UR36][R2.64+0x80], !P2 ;  /* 0x17c0008002259fae */ /* 0x000fe2000d101d64 */
[----:B------:R-:W-:-:S03]  /*f980*/  MOV R13, R0 ;  /* 0x00000000000d7202 */ /* 0x000fc60000000f00 */
[----:B------:R0:W-:Y:S01]  /*f990*/  @!P1 LDGSTS.E.BYPASS.LTC128B.128 [R37+0x1bc00], desc[UR36][R2.64+0x100], !P0 ;  /* 0x1bc0010002259fae */ /* 0x0001e2000c101d64 */
[----:B------:R-:W-:Y:S01]  /*f9a0*/  ISETP.GE.AND P1, PT, R7, R6, PT ;  /* 0x000000060700720c */ /* 0x000fe20003f26270 */
[----:B0-----:R-:W-:-:S12]  /*f9b0*/  IMAD.MOV.U32 R2, RZ, RZ, R14 ;  /* 0x000000ffff027224 */ /* 0x001fd800078e000e */
[----:B------:R-:W-:Y:S05]  /*f9c0*/  WARPSYNC.COLLECTIVE R15, `(.L_x_349) ;  /* 0x000000000f087348 */ /* 0x000fea0003c00000 */
[----:B------:R0:W1:Y:S02]  /*f9d0*/  SHFL.IDX P6, R14, R13, R12, R11 ;  /* 0x0000000c0d0e7389 */ /* 0x00006400000c000b */
[----:B01----:R-:W-:Y:S01]  /*f9e0*/  ENDCOLLECTIVE ;  /* 0x000000000000791b */ /* 0x003fe20003800000 */
.L_x_349:
        /* <DEDUP_REMOVED lines=8> */
.L_x_350:
        /* <DEDUP_REMOVED lines=14> */
.L_x_351:
        /* <DEDUP_REMOVED lines=8> */
.L_x_352:
        /* <DEDUP_REMOVED lines=14> */
.L_x_353:
        /* <DEDUP_REMOVED lines=8> */
.L_x_354:
[----:B------:R-:W-:-:S05]  /*fd30*/  @!P1 IMAD.MOV.U32 R3, RZ, RZ, R7 ;  /* 0x000000ffff039224 */ /* 0x000fca00078e0007 */
[----:B------:R-:W-:Y:S01]  /*fd40*/  @!PT LDS RZ, [RZ] ;  /* 0x00000000fffff984 */ /* 0x000fe20000000800 */
[----:B------:R-:W-:Y:S01]  /*fd50*/  @!PT LDS RZ, [RZ] ;  /* 0x00000000fffff984 */ /* 0x000fe20000000800 */
[----:B------:R-:W-:Y:S01]  /*fd60*/  @!PT LDS RZ, [RZ] ;  /* 0x00000000fffff984 */ /* 0x000fe20000000800 */
[----:B------:R0:W-:Y:S04]  /*fd70*/  @!P1 LDGSTS.E.BYPASS.LTC128B.128 [R37+0x15400], desc[UR36][R2.64], !P3 ;  /* 0x1540000002259fae */ /* 0x0001e8000d901d64 */
[----:B------:R0:W-:Y:S01]  /*fd80*/  @!P1 LDGSTS.E.BYPASS.LTC128B.128 [R37+0x19400], desc[UR36][R2.64+0x80], !P2 ;  /* 0x1940008002259fae */ /* 0x0001e2000d101d64 */
[----:B------:R-:W-:-:S03]  /*fd90*/  IMAD.MOV.U32 R13, RZ, RZ, R0 ;  /* 0x000000ffff0d7224 */ /* 0x000fc600078e0000 */
[----:B------:R0:W-:Y:S01]  /*fda0*/  @!P1 LDGSTS.E.BYPASS.LTC128B.128 [R37+0x1d400], desc[UR36][R2.64+0x100], !P0 ;  /* 0x1d40010002259fae */ /* 0x0001e2000c101d64 */
[----:B------:R-:W-:-:S07]  /*fdb0*/  IMAD.MOV.U32 R5, RZ, RZ, R14 ;  /* 0x000000ffff057224 */ /* 0x000fce00078e000e */
[----:B0-----:R-:W-:Y:S05]  /*fdc0*/  WARPSYNC.COLLECTIVE R15, `(.L_x_355) ;  /* 0x000000000f087348 */ /* 0x001fea0003c00000 */
[----:B------:R1:W2:Y:S02]  /*fdd0*/  SHFL.IDX P6, R14, R13, R12, R11 ;  /* 0x0000000c0d0e7389 */ /* 0x0002a400000c000b */
[----:B012---:R-:W-:Y:S01]  /*fde0*/  ENDCOLLECTIVE ;  /* 0x000000000000791b */ /* 0x007fe20003800000 */
.L_x_355:
[----:B------:R-:W-:Y:S05]  /*fdf0*/  BRA `(.L_x_356) ;  /* 0xffffffc000707947 */ /* 0x000fea000383ffff */
.L_x_270:
[----:B0-----:R0:W1:Y:S02]  /*fe00*/  SYNCS.PHASECHK.TRANS64.TRYWAIT P0, [R22+URZ+0x30820], R3 ;  /* 0x03082003160075a7 */ /* 0x001064000800017f */
[----:B-1----:R-:W-:Y:S05]  /*fe10*/  @!P0 NANOSLEEP.SYNCS 0x989680 ;  /* 0x009896800000895d */ /* 0x002fea0003900000 */
[----:B------:R-:W1:Y:S02]  /*fe20*/  @!P0 SYNCS.PHASECHK.TRANS64 P0, [R22+URZ+0x30820], R3 ;  /* 0x03082003160085a7 */ /* 0x000e64000800007f */
[----:B-1----:R-:W-:Y:S05]  /*fe30*/  @!P0 BRA `(.L_x_270) ;  /* 0xfffffffc00f08947 */ /* 0x002fea000383ffff */
[----:B------:R-:W-:Y:S05]  /*fe40*/  BRA `(.L_x_357) ;  /* 0xffffffc000e07947 */ /* 0x000fea000383ffff */
.L_x_275:
[----:B0-----:R0:W1:Y:S02]  /*fe50*/  SYNCS.PHASECHK.TRANS64.TRYWAIT P0, [R7+URZ+0x30840], R2 ;  /* 0x03084002070075a7 */ /* 0x001064000800017f */
[----:B-1----:R-:W-:Y:S05]  /*fe60*/  @!P0 NANOSLEEP.SYNCS 0x989680 ;  /* 0x009896800000895d */ /* 0x002fea0003900000 */
[----:B------:R-:W1:Y:S02]  /*fe70*/  @!P0 SYNCS.PHASECHK.TRANS64 P0, [R7+URZ+0x30840], R2 ;  /* 0x03084002070085a7 */ /* 0x000e64000800007f */
[----:B-1----:R-:W-:Y:S05]  /*fe80*/  @!P0 BRA `(.L_x_275) ;  /* 0xfffffffc00f08947 */ /* 0x002fea000383ffff */
[----:B------:R-:W-:Y:S05]  /*fe90*/  BRA `(.L_x_358) ;  /* 0xffffffc400c47947 */ /* 0x000fea000383ffff */
.L_x_276:
[----:B------:R-:W-:Y:S01]  /*fea0*/  BSSY B1, `(.L_x_359) ;  /* 0x0000008000017945 */ /* 0x000fe20003800000 */
[----:B------:R-:W-:Y:S01]  /*feb0*/  MOV R13, R6 ;  /* 0x00000006000d7202 */ /* 0x000fe20000000f00 */
[----:B------:R-:W-:Y:S02]  /*fec0*/  IMAD.MOV.U32 R12, RZ, RZ, RZ ;  /* 0x000000ffff0c7224 */ /* 0x000fe400078e00ff */
[----:B------:R-:W-:Y:S02]  /*fed0*/  IMAD.MOV.U32 R11, RZ, RZ, 0x181f ;  /* 0x0000181fff0b7424 */ /* 0x000fe400078e00ff */
[----:B------:R-:W-:-:S07]  /*fee0*/  IMAD.MOV.U32 R15, RZ, RZ, -0x1 ;  /* 0xffffffffff0f7424 */ /* 0x000fce00078e00ff */
[----:B------:R-:W-:Y:S05]  /*fef0*/  WARPSYNC.COLLECTIVE R15, `(.L_x_360) ;  /* 0x000000000f087348 */ /* 0x000fea0003c00000 */
[----:B------:R0:W1:Y:S02]  /*ff00*/  SHFL.IDX P6, R14, R13, R12, R11 ;  /* 0x0000000c0d0e7389 */ /* 0x00006400000c000b */
[----:B01----:R-:W-:Y:S01]  /*ff10*/  ENDCOLLECTIVE ;  /* 0x000000000000791b */ /* 0x003fe20003800000 */
.L_x_360:
[----:B------:R-:W-:Y:S05]  /*ff20*/  BSYNC B1 ;  /* 0x0000000000017941 */ /* 0x000fea0003800000 */
.L_x_359:
[----:B------:R-:W-:Y:S01]  /*ff30*/  IMAD.MOV.U32 R13, RZ, RZ, R8 ;  /* 0x000000ffff0d7224 */ /* 0x000fe200078e0008 */
[----:B------:R-:W-:Y:S01]  /*ff40*/  MOV R12, RZ ;  /* 0x000000ff000c7202 */ /* 0x000fe20000000f00 */
[----:B------:R-:W-:Y:S01]  /*ff50*/  IMAD.MOV.U32 R11, RZ, RZ, 0x181f ;  /* 0x0000181fff0b7424 */ /* 0x000fe200078e00ff */
[----:B------:R-:W-:Y:S01]  /*ff60*/  LOP3.LUT R23, R23, 0xfffffeff, RZ, 0xc0, !PT ;  /* 0xfffffeff17177812 */ /* 0x000fe200078ec0ff */
[----:B------:R-:W-:Y:S01]  /*ff70*/  IMAD.MOV.U32 R15, RZ, RZ, -0x1 ;  /* 0xffffffffff0f7424 */ /* 0x000fe200078e00ff */
[----:B------:R-:W-:Y:S01]  /*ff80*/  LEA R5, R5, R22, 0x1 ;  /* 0x0000001605057211 */ /* 0x000fe200078e08ff */
[----:B------:R-:W-:Y:S01]  /*ff90*/  IMAD.MOV.U32 R3, RZ, RZ, R14 ;  /* 0x000000ffff037224 */ /* 0x000fe200078e000e */
[----:B------:R-:W-:Y:S01]  /*ffa0*/  @P1 LOP3.LUT R23, R23, 0x100, RZ, 0xfc, !PT ;  /* 0x0000010017171812 */ /* 0x000fe200078efcff */
[----:B------:R-:W-:-:S07]  /*ffb0*/  IMAD.SHL.U32 R4, R32, 0x2, RZ ;  /* 0x0000000220047824 */ /* 0x000fce00078e00ff */
[----:B------:R-:W-:Y:S05]  /*ffc0*/  WARPSYNC.COLLECTIVE R15, `(.L_x_361) ;  /* 0x000000000f087348 */ /* 0x000fea0003c00000 */
[----:B------:R0:W1:Y:S02]  /*ffd0*/  SHFL.IDX P6, R14, R13, R12, R11 ;  /* 0x0000000c0d0e7389 */ /* 0x00006400000c000b */
[----:B01----:R-:W-:Y:S01]  /*ffe0*/  ENDCOLLECTIVE ;  /* 0x000000000000791b */ /* 0x003fe20003800000 */
.L_x_361:
[----:B------:R-:W-:Y:S01]  /*fff0*/  LOP3.LUT P1, RZ, R23, 0x4, RZ, 0xc0, !PT ;  /* 0x0000000417ff7812 */ /* 0x000fe2000782c0ff */
[----:B------:R-:W-:Y:S02]  /*10000*/  IMAD.MOV.U32 R13, RZ, RZ, R6 ;  /* 0x000000ffff0d7224 */ /* 0x000fe400078e0006 */
[----:B------:R-:W-:Y:S02]  /*10010*/  IMAD.MOV.U32 R12, RZ, RZ, 0x1 ;  /* 0x00000001ff0c7424 */ /* 0x000fe400078e00ff */
[----:B------:R-:W-:-:S08]  /*10020*/  IMAD.MOV.U32 R2, RZ, RZ, R14 ;  /* 0x000000ffff027224 */ /* 0x000fd000078e000e */
[----:B------:R-:W-:Y:S05]  /*10030*/  WARPSYNC.COLLECTIVE R15, `(.L_x_362) ;  /* 0x000000000f087348 */ /* 0x000fea0003c00000 */
[----:B------:R0:W1:Y:S02]  /*10040*/  SHFL.IDX P6, R14, R13, R12, R11 ;  /* 0x0000000c0d0e7389 */ /* 0x00006400000c000b */
[----:B01----:R-:W-:Y:S01]  /*10050*/  ENDCOLLECTIVE ;  /* 0x000000000000791b */ /* 0x003fe20003800000 */
.L_x_362:
[----:B------:R-:W-:-:S05]  /*10060*/  IADD3 R2, P0, R2, R4, RZ ;  /* 0x0000000402027210 */ /* 0x000fca0007f1e0ff */
[----:B------:R-:W-:-:S05]  /*10070*/  IMAD.X R3, RZ, RZ, R3, P0 ;  /* 0x000000ffff037224 */ /* 0x000fca00000e0603 */
[----:B------:R-:W-:Y:S01]  /*10080*/  @!PT LDS RZ, [RZ] ;  /* 0x00000000fffff984 */ /* 0x000fe20000000800 */
[----:B------:R-:W-:Y:S01]  /*10090*/  @!PT LDS RZ, [RZ] ;  /* 0x00000000fffff984 */ /* 0x000fe20000000800 */
[----:B------:R-:W-:Y:S01]  /*100a0*/  @!PT LDS RZ, [RZ] ;  /* 0x00000000fffff984 */ /* 0x000fe20000000800 */
[----:B------:R-:W-:Y:S01]  /*100b0*/  LDGSTS.E.BYPASS.LTC128B.128 [R5+0x1e400], desc[UR36][R2.64], !P1 ;  /* 0x1e40000002057fae */ /* 0x000fe2000c901d64 */
[----:B------:R-:W-:-:S03]  /*100c0*/  IMAD.MOV.U32 R13, RZ, RZ, R8 ;  /* 0x000000ffff0d7224 */ /* 0x000fc600078e0008 */
[----:B------:R-:W-:Y:S04]  /*100d0*/  LDGSTS.E.BYPASS.LTC128B.128 [R5+0x21400], desc[UR36][R2.64+0x80], !P5 ;  /* 0x2140008002057fae */ /* 0x000fe8000e901d64 */
[----:B------:R0:W-:Y:S02]  /*100e0*/  LDGSTS.E.BYPASS.LTC128B.128 [R5+0x24400], desc[UR36][R2.64+0x100], !P4 ;  /* 0x2440010002057fae */ /* 0x0001e4000e101d64 */
[----:B0-----:R-:W-:-:S07]  /*100f0*/  IMAD.MOV.U32 R3, RZ, RZ, R14 ;  /* 0x000000ffff037224 */ /* 0x001fce00078e000e */
[----:B------:R-:W-:Y:S05]  /*10100*/  WARPSYNC.COLLECTIVE R15, `(.L_x_363) ;  /* 0x000000000f087348 */ /* 0x000fea0003c00000 */
[----:B------:R0:W1:Y:S02]  /*10110*/  SHFL.IDX P6, R14, R13, R12, R11 ;  /* 0x0000000c0d0e7389 */ /* 0x00006400000c000b */
[----:B01----:R-:W-:Y:S01]  /*10120*/  ENDCOLLECTIVE ;  /* 0x000000000000791b */ /* 0x003fe20003800000 */
.L_x_363:
[----:B------:R-:W-:Y:S02]  /*10130*/  IMAD.MOV.U32 R13, RZ, RZ, R6 ;  /* 0x000000ffff0d7224 */ /* 0x000fe400078e0006 */
[----:B------:R-:W-:Y:S02]  /*10140*/  IMAD.MOV.U32 R12, RZ, RZ, 0x2 ;  /* 0x00000002ff0c7424 */ /* 0x000fe400078e00ff */
[----:B------:R-:W-:-:S07]  /*10150*/  IMAD.MOV.U32 R2, RZ, RZ, R14 ;  /* 0x000000ffff027224 */ /* 0x000fce00078e000e */
[----:B------:R-:W-:Y:S05]  /*10160*/  WARPSYNC.COLLECTIVE R15, `(.L_x_364) ;  /* 0x000000000f087348 */ /* 0x000fea0003c00000 */
[----:B------:R0:W1:Y:S02]  /*10170*/  SHFL.IDX P6, R14, R13, R12, R11 ;  /* 0x0000000c0d0e7389 */ /* 0x00006400000c000b */
[----:B01----:R-:W-:Y:S01]  /*10180*/  ENDCOLLECTIVE ;  /* 0x000000000000791b */ /* 0x003fe20003800000 */
.L_x_364:
[----:B------:R-:W-:-:S04]  /*10190*/  IADD3 R2, P0, R2, R4, RZ ;  /* 0x0000000402027210 */ /* 0x000fc80007f1e0ff */
[----:B------:R-:W-:-:S05]  /*101a0*/  IADD3.X R3, RZ, R3, RZ, P0, !PT ;  /* 0x00000003ff037210 */ /* 0x000fca00007fe4ff */
[----:B------:R-:W-:Y:S01]  /*101b0*/  @!PT LDS RZ, [RZ] ;  /* 0x00000000fffff984 */ /* 0x000fe20000000800 */
[----:B------:R-:W-:Y:S01]  /*101c0*/  @!PT LDS RZ, [RZ] ;  /* 0x00000000fffff984 */ /* 0x000fe20000000800 */
[----:B------:R-:W-:Y:S01]  /*101d0*/  @!PT LDS RZ, [RZ] ;  /* 0x00000000fffff984 */ /* 0x000fe20000000800 */
[----:B------:R0:W-:Y:S01]  /*101e0*/  LDGSTS.E.BYPASS.LTC128B.128 [R5+0x1ec00], desc[UR36][R2.64], !P1 ;  /* 0x1ec0000002057fae */ /* 0x0001e2000c901d64 */
[----:B------:R-:W-:-:S03]  /*101f0*/  IMAD.MOV.U32 R13, RZ, RZ, R8 ;  /* 0x000000ffff0d7224 */ /* 0x000fc600078e0008 */
[----:B------:R0:W-:Y:S04]  /*10200*/  LDGSTS.E.BYPASS.LTC128B.128 [R5+0x21c00], desc[UR36][R2.64+0x80], !P5 ;  /* 0x21c0008002057fae */ /* 0x0001e8000e901d64 */
[----:B------:R0:W-:Y:S01]  /*10210*/  LDGSTS.E.BYPASS.LTC128B.128 [R5+0x24c00], desc[UR36][R2.64+0x100], !P4 ;  /* 0x24c0010002057fae */ /* 0x0001e2000e101d64 */
[----:B------:R-:W-:-:S07]  /*10220*/  IMAD.MOV.U32 R35, RZ, RZ, R14 ;  /* 0x000000ffff237224 */ /* 0x000fce00078e000e */
[----:B0-----:R-:W-:Y:S05]  /*10230*/  WARPSYNC.COLLECTIVE R15, `(.L_x_365) ;  /* 0x000000000f087348 */ /* 0x001fea0003c00000 */
[----:B------:R1:W2:Y:S02]  /*10240*/  SHFL.IDX P6, R14, R13, R12, R11 ;  /* 0x0000000c0d0e7389 */ /* 0x0002a400000c000b */
[----:B012---:R-:W-:Y:S01]  /*10250*/  ENDCOLLECTIVE ;  /* 0x000000000000791b */ /* 0x007fe20003800000 */
.L_x_365:
[----:B------:R-:W-:Y:S02]  /*10260*/  IMAD.MOV.U32 R13, RZ, RZ, R6 ;  /* 0x000000ffff0d7224 */ /* 0x000fe400078e0006 */
[----:B------:R-:W-:Y:S02]  /*10270*/  IMAD.MOV.U32 R12, RZ, RZ, 0x3 ;  /* 0x00000003ff0c7424 */ /* 0x000fe400078e00ff */
[----:B------:R-:W-:-:S07]  /*10280*/  IMAD.MOV.U32 R2, RZ, RZ, R14 ;  /* 0x000000ffff027224 */ /* 0x000fce00078e000e */
[----:B------:R-:W-:Y:S05]  /*10290*/  WARPSYNC.COLLECTIVE R15, `(.L_x_366) ;  /* 0x000000000f087348 */ /* 0x000fea0003c00000 */
[----:B------:R0:W1:Y:S02]  /*102a0*/  SHFL.IDX P6, R14, R13, R12, R11 ;  /* 0x0000000c0d0e7389 */ /* 0x00006400000c000b */
[----:B01----:R-:W-:Y:S01]  /*102b0*/  ENDCOLLECTIVE ;  /* 0x000000000000791b */ /* 0x003fe20003800000 */
.L_x_366:
        /* <DEDUP_REMOVED lines=13> */
.L_x_367:
[----:B------:R-:W-:Y:S02]  /*10390*/  IMAD.MOV.U32 R13, RZ, RZ, R6 ;  /* 0x000000ffff0d7224 */ /* 0x000fe400078e0006 */
[----:B------:R-:W-:Y:S02]  /*103a0*/  IMAD.MOV.U32 R12, RZ, RZ, 0x4 ;  /* 0x00000004ff0c7424 */ /* 0x000fe400078e00ff */
[----:B------:R-:W-:-:S07]  /*103b0*/  IMAD.MOV.U32 R2, RZ, RZ, R14 ;  /* 0x000000ffff027224 */ /* 0x000fce00078e000e */
[----:B------:R-:W-:Y:S05]  /*103c0*/  WARPSYNC.COLLECTIVE R15, `(.L_x_368) ;  /* 0x000000000f087348 */ /* 0x000fea0003c00000 */
[----:B------:R0:W1:Y:S02]  /*103d0*/  SHFL.IDX P6, R14, R13, R12, R11 ;  /* 0x0000000c0d0e7389 */ /* 0x00006400000c000b */
[----:B01----:R-:W-:Y:S01]  /*103e0*/  ENDCOLLECTIVE ;  /* 0x000000000000791b */ /* 0x003fe20003800000 */
.L_x_368:
        /* <DEDUP_REMOVED lines=13> */
.L_x_369:
[----:B------:R-:W-:Y:S02]  /*104c0*/  IMAD.MOV.U32 R13, RZ, RZ, R6 ;  /* 0x000000ffff0d7224 */ /* 0x000fe400078e0006 */
[----:B------:R-:W-:Y:S02]  /*104d0*/  IMAD.MOV.U32 R12, RZ, RZ, 0x5 ;  /* 0x00000005ff0c7424 */ /* 0x000fe400078e00ff */
[----:B------:R-:W-:-:S07]  /*104e0*/  IMAD.MOV.U32 R2, RZ, RZ, R14 ;  /* 0x000000ffff027224 */ /* 0x000fce00078e000e */
[----:B------:R-:W-:Y:S05]  /*104f0*/  WARPSYNC.COLLECTIVE R15, `(.L_x_370) ;  /* 0x000000000f087348 */ /* 0x000fea0003c00000 */
[----:B------:R0:W1:Y:S02]  /*10500*/  SHFL.IDX P6, R14, R13, R12, R11 ;  /* 0x0000000c0d0e7389 */ /* 0x00006400000c000b */
[----:B01----:R-:W-:Y:S01]  /*10510*/  ENDCOLLECTIVE ;  /* 0x000000000000791b */ /* 0x003fe20003800000 */
.L_x_370:
[----:B------:R-:W-:-:S04]  /*10520*/  IADD3 R2, P0, R2, R4, RZ ;  /* 0x0000000402027210 */ /* 0x000fc80007f1e0ff */
[----:B------:R-:W-:-:S05]  /*10530*/  IADD3.X R3, RZ, R35, RZ, P0, !PT ;  /* 0x00000023ff037210 */ /* 0x000fca00007fe4ff */
[----:B------:R-:W-:Y:S01]  /*10540*/  @!PT LDS RZ, [RZ] ;  /* 0x00000000fffff984 */ /* 0x000fe20000000800 */
[----:B------:R-:W-:Y:S01]  /*10550*/  @!PT LDS RZ, [RZ] ;  /* 0x00000000fffff984 */ /* 0x000fe20000000800 */
[----:B------:R-:W-:Y:S01]  /*10560*/  @!PT LDS RZ, [RZ] ;  /* 0x00000000fffff984 */ /* 0x000fe20000000800 */
[----:B------:R0:W-:Y:S01]  /*10570*/  LDGSTS.E.BYPASS.LTC128B.128 [R5+0x20400], desc[UR36][R2.64], !P1 ;  /* 0x2040000002057fae */ /* 0x0001e2000c901d64 */
[----:B------:R-:W-:Y:S01]  /*10580*/  LOP3.LUT P1, RZ, R23, 0x100, RZ, 0xc0, !PT ;  /* 0x0000010017ff7812 */ /* 0x000fe2000782c0ff */
[----:B------:R-:W-:Y:S02]  /*10590*/  IMAD.MOV.U32 R13, RZ, RZ, R8 ;  /* 0x000000ffff0d7224 */ /* 0x000fe400078e0008 */
[----:B------:R0:W-:Y:S04]  /*105a0*/  LDGSTS.E.BYPASS.LTC128B.128 [R5+0x23400], desc[UR36][R2.64+0x80], !P5 ;  /* 0x2340008002057fae */ /* 0x0001e8000e901d64 */
[----:B------:R0:W-:Y:S01]  /*105b0*/  LDGSTS.E.BYPASS.LTC128B.128 [R5+0x26400], desc[UR36][R2.64+0x100], !P4 ;  /* 0x2640010002057fae */ /* 0x0001e2000e101d64 */
[----:B------:R-:W-:-:S07]  /*105c0*/  IMAD.MOV.U32 R35, RZ, RZ, R14 ;  /* 0x000000ffff237224 */ /* 0x000fce00078e000e */
[----:B0-----:R-:W-:Y:S05]  /*105d0*/  WARPSYNC.COLLECTIVE R15, `(.L_x_371) ;  /* 0x000000000f087348 */ /* 0x001fea0003c00000 */
[----:B------:R1:W2:Y:S02]  /*105e0*/  SHFL.IDX P6, R14, R13, R12, R11 ;  /* 0x0000000c0d0e7389 */ /* 0x0002a400000c000b */
[----:B012---:R-:W-:Y:S01]  /*105f0*/  ENDCOLLECTIVE ;  /* 0x000000000000791b */ /* 0x007fe20003800000 */
.L_x_371:
[----:B------:R-:W-:Y:S01]  /*10600*/  IMAD.MOV.U32 R2, RZ, RZ, R14 ;  /* 0x000000ffff027224 */ /* 0x000fe200078e000e */
[----:B------:R-:W-:Y:S06]  /*10610*/  BRA `(.L_x_372) ;  /* 0xffffffc000ec7947 */ /* 0x000fec000383ffff */
.L_x_281:
[----:B0-----:R0:W1:Y:S02]  /*10620*/  SYNCS.PHASECHK.TRANS64.TRYWAIT P0, [R6+URZ+0x30860], R2 ;  /* 0x03086002060075a7 */ /* 0x001064000800017f */
[----:B-1----:R-:W-:Y:S05]  /*10630*/  @!P0 NANOSLEEP.SYNCS 0x989680 ;  /* 0x009896800000895d */ /* 0x002fea0003900000 */
[----:B------:R-:W1:Y:S02]  /*10640*/  @!P0 SYNCS.PHASECHK.TRANS64 P0, [R6+URZ+0x30860], R2 ;  /* 0x03086002060085a7 */ /* 0x000e64000800007f */
[----:B-1----:R-:W-:Y:S05]  /*10650*/  @!P0 BRA `(.L_x_281) ;  /* 0xfffffffc00f08947 */ /* 0x002fea000383ffff */
[----:B------:R-:W-:Y:S05]  /*10660*/  BRA `(.L_x_373) ;  /* 0xffffffc400547947 */ /* 0x000fea000383ffff */
.L_x_282:
[----:B------:R-:W-:Y:S01]  /*10670*/  BSSY B1, `(.L_x_374) ;  /* 0x0000008000017945 */ /* 0x000fe20003800000 */
[----:B------:R-:W-:Y:S01]  /*10680*/  MOV R13, R25 ;  /* 0x00000019000d7202 */ /* 0x000fe20000000f00 */
[----:B------:R-:W-:Y:S02]  /*10690*/  IMAD.MOV.U32 R12, RZ, RZ, RZ ;  /* 0x000000ffff0c7224 */ /* 0x000fe400078e00ff */
[----:B------:R-:W-:Y:S02]  /*106a0*/  IMAD.MOV.U32 R11, RZ, RZ, 0x181f ;  /* 0x0000181fff0b7424 */ /* 0x000fe400078e00ff */
[----:B------:R-:W-:-:S07]  /*106b0*/  IMAD.MOV.U32 R15, RZ, RZ, -0x1 ;  /* 0xffffffffff0f7424 */ /* 0x000fce00078e00ff */
[----:B0-----:R-:W-:Y:S05]  /*106c0*/  WARPSYNC.COLLECTIVE R15, `(.L_x_375) ;  /* 0x000000000f087348 */ /* 0x001fea0003c00000 */
[----:B------:R1:W2:Y:S02]  /*106d0*/  SHFL.IDX P6, R14, R13, R12, R11 ;  /* 0x0000000c0d0e7389 */ /* 0x0002a400000c000b */
[----:B012---:R-:W-:Y:S01]  /*106e0*/  ENDCOLLECTIVE ;  /* 0x000000000000791b */ /* 0x007fe20003800000 */
.L_x_375:
[----:B------:R-:W-:Y:S05]  /*106f0*/  BSYNC B1 ;  /* 0x0000000000017941 */ /* 0x000fea0003800000 */
.L_x_374:
[----:B------:R-:W-:Y:S01]  /*10700*/  IMAD.MOV.U32 R13, RZ, RZ, R24 ;  /* 0x000000ffff0d7224 */ /* 0x000fe200078e0018 */
[----:B------:R-:W-:Y:S01]  /*10710*/  MOV R12, RZ ;  /* 0x000000ff000c7202 */ /* 0x000fe20000000f00 */
[----:B------:R-:W-:Y:S02]  /*10720*/  IMAD.MOV.U32 R11, RZ, RZ, 0x181f ;  /* 0x0000181fff0b7424 */ /* 0x000fe400078e00ff */
[----:B------:R-:W-:Y:S02]  /*10730*/  IMAD.MOV.U32 R15, RZ, RZ, -0x1 ;  /* 0xffffffffff0f7424 */ /* 0x000fe400078e00ff */
[----:B------:R-:W-:Y:S02]  /*10740*/  IMAD.MOV.U32 R3, RZ, RZ, R14 ;  /* 0x000000ffff037224 */ /* 0x000fe400078e000e */
[----:B------:R-:W-:-:S07]  /*10750*/  IMAD R5, R5, 0x2, R22 ;  /* 0x0000000205057824 */ /* 0x000fce00078e0216 */
[----:B------:R-:W-:Y:S05]  /*10760*/  WARPSYNC.COLLECTIVE R15, `(.L_x_376) ;  /* 0x000000000f087348 */ /* 0x000fea0003c00000 */
[----:B------:R0:W1:Y:S02]  /*10770*/  SHFL.IDX P6, R14, R13, R12, R11 ;  /* 0x0000000c0d0e7389 */ /* 0x00006400000c000b */
[----:B01----:R-:W-:Y:S01]  /*10780*/  ENDCOLLECTIVE ;  /* 0x000000000000791b */ /* 0x003fe20003800000 */
.L_x_376:
[----:B------:R-:W-:Y:S01]  /*10790*/  MOV R13, R25 ;  /* 0x00000019000d7202 */ /* 0x000fe20000000f00 */
[----:B------:R-:W-:Y:S02]  /*107a0*/  IMAD.MOV.U32 R12, RZ, RZ, 0x1 ;  /* 0x00000001ff0c7424 */ /* 0x000fe400078e00ff */
[----:B------:R-:W-:-:S07]  /*107b0*/  IMAD.MOV.U32 R2, RZ, RZ, R14 ;  /* 0x000000ffff027224 */ /* 0x000fce00078e000e */
[----:B------:R-:W-:Y:S05]  /*107c0*/  WARPSYNC.COLLECTIVE R15, `(.L_x_377) ;  /* 0x000000000f087348 */ /* 0x000fea0003c00000 */
[----:B------:R0:W1:Y:S02]  /*107d0*/  SHFL.IDX P6, R14, R13, R12, R11 ;  /* 0x0000000c0d0e7389 */ /* 0x00006400000c000b */
[----:B01----:R-:W-:Y:S01]  /*107e0*/  ENDCOLLECTIVE ;  /* 0x000000000000791b */ /* 0x003fe20003800000 */
.L_x_377:
[----:B------:R-:W-:-:S05]  /*107f0*/  IADD3 R2, P0, R2, R4, RZ ;  /* 0x0000000402027210 */ /* 0x000fca0007f1e0ff */
        /* <DEDUP_REMOVED lines=15> */
.L_x_378:
[----:B------:R-:W-:Y:S01]  /*108f0*/  MOV R13, R25 ;  /* 0x00000019000d7202 */ /* 0x000fe20000000f00 */
[----:B------:R-:W-:Y:S02]  /*10900*/  IMAD.MOV.U32 R12, RZ, RZ, 0x2 ;  /* 0x00000002ff0c7424 */ /* 0x000fe400078e00ff */
[----:B------:R-:W-:-:S07]  /*10910*/  IMAD.MOV.U32 R2, RZ, RZ, R14 ;  /* 0x000000ffff027224 */ /* 0x000fce00078e000e */
[----:B------:R-:W-:Y:S05]  /*10920*/  WARPSYNC.COLLECTIVE R15, `(.L_x_379) ;  /* 0x000000000f087348 */ /* 0x000fea0003c00000 */
[----:B------:R0:W1:Y:S02]  /*10930*/  SHFL.IDX P6, R14, R13, R12, R11 ;  /* 0x0000000c0d0e7389 */ /* 0x00006400000c000b */
[----:B01----:R-:W-:Y:S01]  /*10940*/  ENDCOLLECTIVE ;  /* 0x000000000000791b */ /* 0x003fe20003800000 */
.L_x_379:
        /* <DEDUP_REMOVED lines=16> */
.L_x_380:
[----:B------:R-:W-:Y:S01]  /*10a50*/  MOV R13, R25 ;  /* 0x00000019000d7202 */ /* 0x000fe20000000f00 */
[----:B------:R-:W-:Y:S02]  /*10a60*/  IMAD.MOV.U32 R12, RZ, RZ, 0x3 ;  /* 0x00000003ff0c7424 */ /* 0x000fe400078e00ff */
[----:B------:R-:W-:-:S07]  /*10a70*/  IMAD.MOV.U32 R2, RZ, RZ, R14 ;  /* 0x000000ffff027224 */ /* 0x000fce00078e000e */
[----:B------:R-:W-:Y:S05]  /*10a80*/  WARPSYNC.COLLECTIVE R15, `(.L_x_381) ;  /* 0x000000000f087348 */ /* 0x000fea0003c00000 */
[----:B------:R0:W1:Y:S02]  /*10a90*/  SHFL.IDX P6, R14, R13, R12, R11 ;  /* 0x0000000c0d0e7389 */ /* 0x00006400000c000b */
[----:B01----:R-:W-:Y:S01]  /*10aa0*/  ENDCOLLECTIVE ;  /* 0x000000000000791b */ /* 0x003fe20003800000 */
.L_x_381:
        /* <DEDUP_REMOVED lines=16> */
.L_x_382:
[----:B------:R-:W-:Y:S01]  /*10bb0*/  MOV R13, R25 ;  /* 0x00000019000d7202 */ /* 0x000fe20000000f00 */
[----:B------:R-:W-:Y:S02]  /*10bc0*/  IMAD.MOV.U32 R12, RZ, RZ, 0x4 ;  /* 0x00000004ff0c7424 */ /* 0x000fe400078e00ff */
[----:B------:R-:W-:-:S07]  /*10bd0*/  IMAD.MOV.U32 R2, RZ, RZ, R14 ;  /* 0x000000ffff027224 */ /* 0x000fce00078e000e */
[----:B------:R-:W-:Y:S05]  /*10be0*/  WARPSYNC.COLLECTIVE R15, `(.L_x_383) ;  /* 0x000000000f087348 */ /* 0x000fea0003c00000 */
[----:B------:R0:W1:Y:S02]  /*10bf0*/  SHFL.IDX P6, R14, R13, R12, R11 ;  /* 0x0000000c0d0e7389 */ /* 0x00006400000c000b */
[----:B01----:R-:W-:Y:S01]  /*10c00*/  ENDCOLLECTIVE ;  /* 0x000000000000791b */ /* 0x003fe20003800000 */
.L_x_383:
        /* <DEDUP_REMOVED lines=16> */
.L_x_384:
[----:B------:R-:W-:Y:S01]  /*10d10*/  MOV R13, R25 ;  /* 0x00000019000d7202 */ /* 0x000fe20000000f00 */
[----:B------:R-:W-:Y:S02]  /*10d20*/  IMAD.MOV.U32 R12, RZ, RZ, 0x5 ;  /* 0x00000005ff0c7424 */ /* 0x000fe400078e00ff */
[----:B------:R-:W-:-:S07]  /*10d30*/  IMAD.MOV.U32 R2, RZ, RZ, R14 ;  /* 0x000000ffff027224 */ /* 0x000fce00078e000e */
[----:B------:R-:W-:Y:S05]  /*10d40*/  WARPSYNC.COLLECTIVE R15, `(.L_x_385) ;  /* 0x000000000f087348 */ /* 0x000fea0003c00000 */
[----:B------:R0:W1:Y:S02]  /*10d50*/  SHFL.IDX P6, R14, R13, R12, R11 ;  /* 0x0000000c0d0e7389 */ /* 0x00006400000c000b */
[----:B01----:R-:W-:Y:S01]  /*10d60*/  ENDCOLLECTIVE ;  /* 0x000000000000791b */ /* 0x003fe20003800000 */
.L_x_385:
[----:B------:R-:W-:-:S05]  /*10d70*/  IADD3 R2, P0, R2, R4, RZ ;  /* 0x0000000402027210 */ /* 0x000fca0007f1e0ff */
        /* <DEDUP_REMOVED lines=12> */
.L_x_386:
[----:B------:R-:W-:Y:S01]  /*10e40*/  @!PT LDS RZ, [RZ] ;  /* 0x00000000fffff984 */ /* 0x000fe20000000800 */
[----:B------:R-:W-:Y:S01]  /*10e50*/  @!PT LDS RZ, [RZ] ;  /* 0x00000000fffff984 */ /* 0x000fe20000000800 */
[----:B------:R-:W-:Y:S01]  /*10e60*/  @!PT LDS RZ, [RZ] ;  /* 0x00000000fffff984 */ /* 0x000fe20000000800 */
[----:B------:R1:W-:Y:S01]  /*10e70*/  LDGSTS.E.BYPASS.LTC128B.128 [R5+0x5400], desc[UR36][R2.64+0x80], !P0 ;  /* 0x0540008002057fae */ /* 0x0003e2000c101d64 */
[----:B------:R-:W-:-:S13]  /*10e80*/  ISETP.LT.OR P0, PT, R7, 0x41, P1 ;  /* 0x000000410700780c */ /* 0x000fda0000f01670 */
[----:B------:R1:W-:Y:S01]  /*10e90*/  LDGSTS.E.BYPASS.LTC128B.128 [R5+0x8400], desc[UR36][R2.64+0x100], !P0 ;  /* 0x0840010002057fae */ /* 0x0003e2000c101d64 */
[----:B------:R-:W-:Y:S05]  /*10ea0*/  BRA `(.L_x_387) ;  /* 0xffffffc000387947 */ /* 0x000fea000383ffff */
.L_x_290:
[----:B0-----:R0:W1:Y:S02]  /*10eb0*/  SYNCS.PHASECHK.TRANS64.TRYWAIT P0, [R0+URZ+0x30860], R3 ;  /* 0x03086003000075a7 */ /* 0x001064000800017f */
[----:B-1----:R-:W-:Y:S05]  /*10ec0*/  @!P0 NANOSLEEP.SYNCS 0x989680 ;  /* 0x009896800000895d */ /* 0x002fea0003900000 */
[----:B------:R-:W1:Y:S02]  /*10ed0*/  @!P0 SYNCS.PHASECHK.TRANS64 P0, [R0+URZ+0x30860], R3 ;  /* 0x03086003000085a7 */ /* 0x000e64000800007f */
[----:B-1----:R-:W-:Y:S05]  /*10ee0*/  @!P0 BRA `(.L_x_290) ;  /* 0xfffffffc00f08947 */ /* 0x002fea000383ffff */
[----:B------:R-:W-:Y:S05]  /*10ef0*/  BRA `(.L_x_388) ;  /* 0xffffffc400587947 */ /* 0x000fea000383ffff */
.L_x_291:
[----:B------:R-:W-:Y:S01]  /*10f00*/  BSSY B0, `(.L_x_389) ;  /* 0x0000008000007945 */ /* 0x000fe20003800000 */
[----:B------:R-:W-:Y:S01]  /*10f10*/  IMAD.MOV.U32 R13, RZ, RZ, R25 ;  /* 0x000000ffff0d7224 */ /* 0x000fe200078e0019 */
[----:B------:R-:W-:Y:S01]  /*10f20*/  MOV R11, 0x181f ;  /* 0x0000181f000b7802 */ /* 0x000fe20000000f00 */
[----:B------:R-:W-:Y:S02]  /*10f30*/  IMAD.MOV.U32 R12, RZ, RZ, RZ ;  /* 0x000000ffff0c7224 */ /* 0x000fe400078e00ff */
[----:B------:R-:W-:-:S07]  /*10f40*/  IMAD.MOV.U32 R15, RZ, RZ, -0x1 ;  /* 0xffffffffff0f7424 */ /* 0x000fce00078e00ff */
[----:B0-2---:R-:W-:Y:S05]  /*10f50*/  WARPSYNC.COLLECTIVE R15, `(.L_x_390) ;  /* 0x000000000f087348 */ /* 0x005fea0003c00000 */
[----:B--2---:R1:W2:Y:S02]  /*10f60*/  SHFL.IDX P6, R14, R13, R12, R11 ;  /* 0x0000000c0d0e7389 */ /* 0x0042a400000c000b */
[----:B012---:R-:W-:Y:S01]  /*10f70*/  ENDCOLLECTIVE ;  /* 0x000000000000791b */ /* 0x007fe20003800000 */
.L_x_390:
[----:B------:R-:W-:Y:S05]  /*10f80*/  BSYNC B0 ;  /* 0x0000000000007941 */ /* 0x000fea0003800000 */
.L_x_389:
[----:B------:R-:W-:Y:S01]  /*10f90*/  IMAD.MOV.U32 R13, RZ, RZ, R24 ;  /* 0x000000ffff0d7224 */ /* 0x000fe200078e0018 */
[----:B------:R-:W-:Y:S01]  /*10fa0*/  MOV R15, 0xffffffff ;  /* 0xffffffff000f7802 */ /* 0x000fe20000000f00 */
[----:B------:R-:W-:Y:S02]  /*10fb0*/  IMAD.MOV.U32 R12, RZ, RZ, RZ ;  /* 0x000000ffff0c7224 */ /* 0x000fe400078e00ff */
[----:B------:R-:W-:Y:S02]  /*10fc0*/  IMAD.MOV.U32 R11, RZ, RZ, 0x181f ;  /* 0x0000181fff0b7424 */ /* 0x000fe400078e00ff */
[----:B------:R-:W-:Y:S02]  /*10fd0*/  IMAD.MOV.U32 R3, RZ, RZ, R14 ;  /* 0x000000ffff037224 */ /* 0x000fe400078e000e */
[----:B------:R-:W-:-:S07]  /*10fe0*/  IMAD.SHL.U32 R5, R32, 0x2, RZ ;  /* 0x0000000220057824 */ /* 0x000fce00078e00ff */
[----:B------:R-:W-:Y:S05]  /*10ff0*/  WARPSYNC.COLLECTIVE R15, `(.L_x_391) ;  /* 0x000000000f087348 */ /* 0x000fea0003c00000 */
[----:B------:R0:W1:Y:S02]  /*11000*/  SHFL.IDX P6, R14, R13, R12, R11 ;  /* 0x0000000c0d0e7389 */ /* 0x00006400000c000b */
[----:B01----:R-:W-:Y:S01]  /*11010*/  ENDCOLLECTIVE ;  /* 0x000000000000791b */ /* 0x003fe20003800000 */
.L_x_391:
[----:B------:R-:W-:Y:S01]  /*11020*/  ULDC UR4, c[0x0][0x2f4] ;  /* 0x0000bd0000047ab9 */ /* 0x000fe20000000800 */
[----:B------:R-:W-:Y:S01]  /*11030*/  IMAD R4, R7, 0x2, R22 ;  /* 0x0000000207047824 */ /* 0x000fe200078e0216 */
[----:B------:R-:W-:Y:S02]  /*11040*/  ISETP.GE.AND P2, PT, R32, UR4, PT ;  /* 0x0000000420007c0c */ /* 0x000fe4000bf46270 */
[----:B------:R-:W-:Y:S02]  /*11050*/  ISETP.GE.AND P1, PT, R34, UR4, PT ;  /* 0x0000000422007c0c */ /* 0x000fe4000bf26270 */
[C---:B------:R-:W-:Y:S02]  /*11060*/  ISETP.LT.OR P3, PT, R6.reuse, 0x1, P2 ;  /* 0x000000010600780c */ /* 0x040fe40001761670 */
[----:B------:R-:W-:Y:S01]  /*11070*/  ISETP.LT.OR P4, PT, R6, 0x1, P1 ;  /* 0x000000010600780c */ /* 0x000fe20000f81670 */
[----:B------:R-:W-:Y:S02]  /*11080*/  IMAD.MOV.U32 R13, RZ, RZ, R25 ;  /* 0x000000ffff0d7224 */ /* 0x000fe400078e0019 */
[----:B------:R-:W-:Y:S01]  /*11090*/  IMAD.MOV.U32 R12, RZ, RZ, 0x1 ;  /* 0x00000001ff0c7424 */ /* 0x000fe200078e00ff */
[----:B------:R-:W-:-:S05]  /*110a0*/  IADD3 R2, P0, R14, R5, RZ ;  /* 0x000000050e027210 */ /* 0x000fca0007f1e0ff */
[----:B------:R-:W-:Y:S01]  /*110b0*/  IMAD.X R3, RZ, RZ, R3, P0 ;  /* 0x000000ffff037224 */ /* 0x000fe200000e0603 */
[----:B------:R-:W-:-:S13]  /*110c0*/  ISETP.GE.AND P0, PT, R33, UR4, PT ;  /* 0x0000000421007c0c */ /* 0x000fda000bf06270 */
[----:B------:R-:W-:Y:S05]  /*110d0*/  WARPSYNC.COLLECTIVE R15, `(.L_x_392) ;  /* 0x000000000f087348 */ /* 0x000fea0003c00000 */
[----:B------:R0:W1:Y:S02]  /*110e0*/  SHFL.IDX P6, R14, R13, R12, R11 ;  /* 0x0000000c0d0e7389 */ /* 0x00006400000c000b */
[----:B01----:R-:W-:Y:S01]  /*110f0*/  ENDCOLLECTIVE ;  /* 0x000000000000791b */ /* 0x003fe20003800000 */
.L_x_392:
[----:B------:R-:W-:Y:S01]  /*11100*/  @!PT LDS RZ, [RZ] ;  /* 0x00000000fffff984 */ /* 0x000fe20000000800 */
[----:B------:R-:W-:Y:S01]  /*11110*/  @!PT LDS RZ, [RZ] ;  /* 0x00000000fffff984 */ /* 0x000fe20000000800 */
[----:B------:R-:W-:Y:S01]  /*11120*/  @!PT LDS RZ, [RZ] ;  /* 0x00000000fffff984 */ /* 0x000fe20000000800 */
[----:B------:R0:W-:Y:S01]  /*11130*/  LDGSTS.E.BYPASS.LTC128B.128 [R4+0x400], desc[UR36][R2.64], !P3 ;  /* 0x0040000002047fae */ /* 0x0001e2000d901d64 */
[----:B------:R-:W-:-:S03]  /*11140*/  ISETP.LT.OR P3, PT, R6, 0x1, P0 ;  /* 0x000000010600780c */ /* 0x000fc60000761670 */
[----:B------:R0:W-:Y:S01]  /*11150*/  LDGSTS.E.BYPASS.LTC128B.128 [R4+0x3400], desc[UR36][R2.64+0x80], !P4 ;  /* 0x0340008002047fae */ /* 0x0001e2000e101d64 */
[----:B------:R-:W-:-:S09]  /*11160*/  IMAD.MOV.U32 R13, RZ, RZ, R24 ;  /* 0x000000ffff0d7224 */ /* 0x000fd200078e0018 */
[----:B------:R0:W-:Y:S01]  /*11170*/  LDGSTS.E.BYPASS.LTC128B.128 [R4+0x6400], desc[UR36][R2.64+0x100], !P3 ;  /* 0x0640010002047fae */ /* 0x0001e2000d901d64 */
[----:B------:R-:W-:Y:S02]  /*11180*/  ISETP.LT.OR P3, PT, R6, 0x11, P2 ;  /* 0x000000110600780c */ /* 0x000fe40001761670 */
[----:B------:R-:W-:-:S11]  /*11190*/  MOV R7, R14 ;  /* 0x0000000e00077202 */ /* 0x000fd60000000f00 */
[----:B0-----:R-:W-:Y:S05]  /*111a0*/  WARPSYNC.COLLECTIVE R15, `(.L_x_393) ;  /* 0x000000000f087348 */ /* 0x001fea0003c00000 */
[----:B------:R1:W2:Y:S02]  /*111b0*/  SHFL.IDX P6, R14, R13, R12, R11 ;  /* 0x0000000c0d0e7389 */ /* 0x0002a400000c000b */
[----:B012---:R-:W-:Y:S01]  /*111c0*/  ENDCOLLECTIVE ;  /* 0x000000000000791b */ /* 0x007fe20003800000 */
.L_x_393:
[----:B------:R-:W-:Y:S02]  /*111d0*/  IMAD.MOV.U32 R13, RZ, RZ, R25 ;  /* 0x000000ffff0d7224 */ /* 0x000fe400078e0019 */
[----:B------:R-:W-:Y:S01]  /*111e0*/  IMAD.MOV.U32 R12, RZ, RZ, 0x2 ;  /* 0x00000002ff0c7424 */ /* 0x000fe200078e00ff */
[----:B------:R-:W-:-:S13]  /*111f0*/  IADD3 R2, P4, R14, R5, RZ ;  /* 0x000000050e027210 */ /* 0x000fda0007f9e0ff */
[----:B------:R-:W-:Y:S05]  /*11200*/  WARPSYNC.COLLECTIVE R15, `(.L_x_394) ;  /* 0x000000000f087348 */ /* 0x000fea0003c00000 */
[----:B------:R0:W1:Y:S02]  /*11210*/  SHFL.IDX P6, R14, R13, R12, R11 ;  /* 0x0000000c0d0e7389 */ /* 0x00006400000c000b */
[----:B01----:R-:W-:Y:S01]  /*11220*/  ENDCOLLECTIVE ;  /* 0x000000000000791b */ /* 0x003fe20003800000 */
.L_x_394:
[----:B------:R-:W-:Y:S01]  /*11230*/  IMAD.X R3, RZ, RZ, R7, P4 ;  /* 0x000000ffff037224 */ /* 0x000fe200020e0607 */
[----:B------:R-:W-:-:S04]  /*11240*/  ISETP.LT.OR P4, PT, R6, 0x11, P1 ;  /* 0x000000110600780c */ /* 0x000fc80000f81670 */
[----:B------:R-:W-:Y:S01]  /*11250*/  @!PT LDS RZ, [RZ] ;  /* 0x00000000fffff984 */ /* 0x000fe20000000800 */
[----:B------:R-:W-:Y:S01]  /*11260*/  @!PT LDS RZ, [RZ] ;  /* 0x00000000fffff984 */ /* 0x000fe20000000800 */
[----:B------:R-:W-:Y:S01]  /*11270*/  @!PT LDS RZ, [RZ] ;  /* 0x00000000fffff984 */ /* 0x000fe20000000800 */
[----:B------:R0:W-:Y:S01]  /*11280*/  LDGSTS.E.BYPASS.LTC128B.128 [R4+0xc00], desc[UR36][R2.64], !P3 ;  /* 0x00c0000002047fae */ /* 0x0001e2000d901d64 */
[----:B------:R-:W-:Y:S02]  /*11290*/  ISETP.LT.OR P3, PT, R6, 0x11, P0 ;  /* 0x000000110600780c */ /* 0x000fe40000761670 */
[----:B------:R-:W-:-:S06]  /*112a0*/  MOV R13, R24 ;  /* 0x00000018000d7202 */ /* 0x000fcc0000000f00 */
[----:B------:R0:W-:Y:S05]  /*112b0*/  LDGSTS.E.BYPASS.LTC128B.128 [R4+0x3c00], desc[UR36][R2.64+0x80], !P4 ;  /* 0x03c0008002047fae */ /* 0x0001ea000e101d64 */
[----:B------:R0:W-:Y:S01]  /*112c0*/  LDGSTS.E.BYPASS.LTC128B.128 [R4+0x6c00], desc[UR36][R2.64+0x100], !P3 ;  /* 0x06c0010002047fae */ /* 0x0001e2000d901d64 */
[----:B------:R-:W-:Y:S01]  /*112d0*/  ISETP.LT.OR P3, PT, R6, 0x21, P2 ;  /* 0x000000210600780c */ /* 0x000fe20001761670 */
[----:B------:R-:W-:-:S12]  /*112e0*/  IMAD.MOV.U32 R7, RZ, RZ, R14 ;  /* 0x000000ffff077224 */ /* 0x000fd800078e000e */
[----:B0-----:R-:W-:Y:S05]  /*112f0*/  WARPSYNC.COLLECTIVE R15, `(.L_x_395) ;  /* 0x000000000f087348 */ /* 0x001fea0003c00000 */
[----:B------:R1:W2:Y:S02]  /*11300*/  SHFL.IDX P6, R14, R13, R12, R11 ;  /* 0x0000000c0d0e7389 */ /* 0x0002a400000c000b */
[----:B012---:R-:W-:Y:S01]  /*11310*/  ENDCOLLECTIVE ;  /* 0x000000000000791b */ /* 0x007fe20003800000 */
.L_x_395:
[----:B------:R-:W-:Y:S02]  /*11320*/  IMAD.MOV.U32 R13, RZ, RZ, R25 ;  /* 0x000000ffff0d7224 */ /* 0x000fe400078e0019 */
[----:B------:R-:W-:Y:S01]  /*11330*/  IMAD.MOV.U32 R12, RZ, RZ, 0x3 ;  /* 0x00000003ff0c7424 */ /* 0x000fe200078e00ff */
[----:B------:R-:W-:-:S13]  /*11340*/  IADD3 R2, P4, R14, R5, RZ ;  /* 0x000000050e027210 */ /* 0x000fda0007f9e0ff */
[----:B------:R-:W-:Y:S05]  /*11350*/  WARPSYNC.COLLECTIVE R15, `(.L_x_396) ;  /* 0x000000000f087348 */ /* 0x000fea0003c00000 */
[----:B------:R0:W1:Y:S02]  /*11360*/  SHFL.IDX P6, R14, R13, R12, R11 ;  /* 0x0000000c0d0e7389 */ /* 0x00006400000c000b */
[----:B01----:R-:W-:Y:S01]  /*11370*/  ENDCOLLECTIVE ;  /* 0x000000000000791b */ /* 0x003fe20003800000 */
.L_x_396:
[----:B------:R-:W-:Y:S01]  /*11380*/  IMAD.X R3, RZ, RZ, R7, P4 ;  /* 0x000000ffff037224 */ /* 0x000fe200020e0607 */
[----:B------:R-:W-:-:S04]  /*11390*/  ISETP.LT.OR P4, PT, R6, 0x21, P1 ;  /* 0x000000210600780c */ /* 0x000fc80000f81670 */
[----:B------:R-:W-:Y:S01]  /*113a0*/  @!PT LDS RZ, [RZ] ;  /* 0x00000000fffff984 */ /* 0x000fe20000000800 */
[----:B------:R-:W-:Y:S01]  /*113b0*/  @!PT LDS RZ, [RZ] ;  /* 0x00000000fffff984 */ /* 0x000fe20000000800 */
[----:B------:R-:W-:Y:S01]  /*113c0*/  @!PT LDS RZ, [RZ] ;  /* 0x00000000fffff984 */ /* 0x000fe20000000800 */
[----:B------:R0:W-:Y:S01]  /*113d0*/  LDGSTS.E.BYPASS.LTC128B.128 [R4+0x1400], desc[UR36][R2.64], !P3 ;  /* 0x0140000002047fae */ /* 0x0001e2000d901d64 */
[----:B------:R-:W-:Y:S01]  /*113e0*/  ISETP.LT.OR P3, PT, R6, 0x21, P0 ;  /* 0x000000210600780c */ /* 0x000fe20000761670 */
[----:B------:R-:W-:-:S07]  /*113f0*/  IMAD.MOV.U32 R13, RZ, RZ, R24 ;  /* 0x000000ffff0d7224 */ /* 0x000fce00078e0018 */
[----:B------:R0:W-:Y:S05]  /*11400*/  LDGSTS.E.BYPASS.LTC128B.128 [R4+0x4400], desc[UR36][R2.64+0x80], !P4 ;  /* 0x0440008002047fae */ /* 0x0001ea000e101d64 */
[----:B------:R0:W-:Y:S01]  /*11410*/  LDGSTS.E.BYPASS.LTC128B.128 [R4+0x7400], desc[UR36][R2.64+0x100], !P3 ;  /* 0x0740010002047fae */ /* 0x0001e2000d901d64 */
[----:B------:R-:W-:Y:S01]  /*11420*/  ISETP.LT.OR P3, PT, R6, 0x31, P2 ;  /* 0x000000310600780c */ /* 0x000fe20001761670 */
[----:B------:R-:W-:-:S12]  /*11430*/  IMAD.MOV.U32 R7, RZ, RZ, R14 ;  /* 0x000000ffff077224 */ /* 0x000fd800078e000e */
[----:B0-----:R-:W-:Y:S05]  /*11440*/  WARPSYNC.COLLECTIVE R15, `(.L_x_397) ;  /* 0x000000000f087348 */ /* 0x001fea0003c00000 */
[----:B------:R1:W2:Y:S02]  /*11450*/  SHFL.IDX P6, R14, R13, R12, R11 ;  /* 0x0000000c0d0e7389 */ /* 0x0002a400000c000b */
[----:B012---:R-:W-:Y:S01]  /*11460*/  ENDCOLLECTIVE ;  /* 0x000000000000791b */ /* 0x007fe20003800000 */
.L_x_397:
[----:B------:R-:W-:Y:S02]  /*11470*/  IMAD.MOV.U32 R13, RZ, RZ, R25 ;  /* 0x000000ffff0d7224 */ /* 0x000fe400078e0019 */
[----:B------:R-:W-:Y:S01]  /*11480*/  IMAD.MOV.U32 R12, RZ, RZ, 0x4 ;  /* 0x00000004ff0c7424 */ /* 0x000fe200078e00ff */
[----:B------:R-:W-:-:S13]  /*11490*/  IADD3 R2, P4, R14, R5, RZ ;  /* 0x000000050e027210 */ /* 0x000fda0007f9e0ff */
[----:B------:R-:W-:Y:S05]  /*114a0*/  WARPSYNC.COLLECTIVE R15, `(.L_x_398) ;  /* 0x000000000f087348 */ /* 0x000fea0003c00000 */
[----:B------:R0:W1:Y:S02]  /*114b0*/  SHFL.IDX P6, R14, R13, R12, R11 ;  /* 0x0000000c0d0e7389 */ /* 0x00006400000c000b */
[----:B01----:R-:W-:Y:S01]  /*114c0*/  ENDCOLLECTIVE ;  /* 0x000000000000791b */ /* 0x003fe20003800000 */
.L_x_398:
[----:B------:R-:W-:Y:S02]  /*114d0*/  IADD3.X R3, RZ, R7, RZ, P4, !PT ;  /* 0x00000007ff037210 */ /* 0x000fe400027fe4ff */
[----:B------:R-:W-:-:S03]  /*114e0*/  ISETP.LT.OR P4, PT, R6, 0x31, P1 ;  /* 0x000000310600780c */ /* 0x000fc60000f81670 */
[----:B------:R-:W-:Y:S01]  /*114f0*/  @!PT LDS RZ, [RZ] ;  /* 0x00000000fffff984 */ /* 0x000fe20000000800 */
[----:B------:R-:W-:Y:S01]  /*11500*/  @!PT LDS RZ, [RZ] ;  /* 0x00000000fffff984 */ /* 0x000fe20000000800 */
[----:B------:R-:W-:Y:S01]  /*11510*/  @!PT LDS RZ, [RZ] ;  /* 0x00000000fffff984 */ /* 0x000fe20000000800 */
[----:B------:R0:W-:Y:S01]  /*11520*/  LDGSTS.E.BYPASS.LTC128B.128 [R4+0x1c00], desc[UR36][R2.64], !P3 ;  /* 0x01c0000002047fae */ /* 0x0001e2000d901d64 */
[----:B------:R-:W-:Y:S01]  /*11530*/  ISETP.LT.OR P3, PT, R6, 0x31, P0 ;  /* 0x000000310600780c */ /* 0x000fe20000761670 */
[----:B------:R-:W-:-:S08]  /*11540*/  IMAD.MOV.U32 R13, RZ, RZ, R24 ;  /* 0x000000ffff0d7224 */ /* 0x000fd000078e0018 */
[----:B------:R0:W-:Y:S04]  /*11550*/  LDGSTS.E.BYPASS.LTC128B.128 [R4+0x4c00], desc[UR36][R2.64+0x80], !P4 ;  /* 0x04c0008002047fae */ /* 0x0001e8000e101d64 */
[----:B------:R0:W-:Y:S01]  /*11560*/  LDGSTS.E.BYPASS.LTC128B.128 [R4+0x7c00], desc[UR36][R2.64+0x100], !P3 ;  /* 0x07c0010002047fae */ /* 0x0001e2000d901d64 */
[----:B------:R-:W-:Y:S01]  /*11570*/  ISETP.LT.OR P3, PT, R6, 0x41, P2 ;  /* 0x000000410600780c */ /* 0x000fe20001761670 */
[----:B------:R-:W-:-:S12]  /*11580*/  IMAD.MOV.U32 R7, RZ, RZ, R14 ;  /* 0x000000ffff077224 */ /* 0x000fd800078e000e */
[----:B0-----:R-:W-:Y:S05]  /*11590*/  WARPSYNC.COLLECTIVE R15, `(.L_x_399) ;  /* 0x000000000f087348 */ /* 0x001fea0003c00000 */
[----:B------:R1:W2:Y:S02]  /*115a0*/  SHFL.IDX P6, R14, R13, R12, R11 ;  /* 0x0000000c0d0e7389 */ /* 0x0002a400000c000b */
[----:B012---:R-:W-:Y:S01]  /*115b0*/  ENDCOLLECTIVE ;  /* 0x000000000000791b */ /* 0x007fe20003800000 */
.L_x_399:
[----:B------:R-:W-:Y:S01]  /*115c0*/  MOV R13, R25 ;  /* 0x00000019000d7202 */ /* 0x000fe20000000f00 */
[----:B------:R-:W-:Y:S01]  /*115d0*/  IMAD.MOV.U32 R12, RZ, RZ, 0x5 ;  /* 0x00000005ff0c7424 */ /* 0x000fe200078e00ff */
[----:B------:R-:W-:-:S13]  /*115e0*/  IADD3 R2, P4, R14, R5, RZ ;  /* 0x000000050e027210 */ /* 0x000fda0007f9e0ff */
[----:B------:R-:W-:Y:S05]  /*115f0*/  WARPSYNC.COLLECTIVE R15, `(.L_x_400) ;  /* 0x000000000f087348 */ /* 0x000fea0003c00000 */
[----:B------:R0:W1:Y:S02]  /*11600*/  SHFL.IDX P6, R14, R13, R12, R11 ;  /* 0x0000000c0d0e7389 */ /* 0x00006400000c000b */
[----:B01----:R-:W-:Y:S01]  /*11610*/  ENDCOLLECTIVE ;  /* 0x000000000000791b */ /* 0x003fe20003800000 */
.L_x_400:
        /* <DEDUP_REMOVED lines=10> */
[----:B------:R-:W-:-:S07]  /*116c0*/  IMAD.MOV.U32 R25, RZ, RZ, R14 ;  /* 0x000000ffff197224 */ /* 0x000fce00078e000e */
[----:B0-----:R-:W-:Y:S05]  /*116d0*/  WARPSYNC.COLLECTIVE R15, `(.L_x_401) ;  /* 0x000000000f087348 */ /* 0x001fea0003c00000 */
[----:B------:R1:W2:Y:S02]  /*116e0*/  SHFL.IDX P6, R14, R13, R12, R11 ;  /* 0x0000000c0d0e7389 */ /* 0x0002a400000c000b */
[----:B012---:R-:W-:Y:S01]  /*116f0*/  ENDCOLLECTIVE ;  /* 0x000000000000791b */ /* 0x007fe20003800000 */
.L_x_401:
[----:B------:R-:W-:Y:S05]  /*11700*/  BRA `(.L_x_402) ;  /* 0xffffffc0005c7947 */ /* 0x000fea000383ffff */
.L_x_296:
[----:B------:R-:W-:Y:S01]  /*11710*/  BSSY B0, `(.L_x_403) ;  /* 0x0000008000007945 */ /* 0x000fe20003800000 */
[----:B------:R-:W-:Y:S01]  /*11720*/  IMAD.MOV.U32 R13, RZ, RZ, R16 ;  /* 0x000000ffff0d7224 */ /* 0x000fe200078e0010 */
[----:B------:R-:W-:Y:S01]  /*11730*/  MOV R11, 0x1f ;  /* 0x0000001f000b7802 */ /* 0x000fe20000000f00 */
[----:B------:R-:W-:Y:S02]  /*11740*/  IMAD.MOV.U32 R12, RZ, RZ, RZ ;  /* 0x000000ffff0c7224 */ /* 0x000fe400078e00ff */
[----:B------:R-:W-:-:S07]  /*11750*/  IMAD.MOV.U32 R15, RZ, RZ, -0x1 ;  /* 0xffffffffff0f7424 */ /* 0x000fce00078e00ff */
[----:B0-----:R-:W-:Y:S05]  /*11760*/  WARPSYNC.COLLECTIVE R15, `(.L_x_404) ;  /* 0x000000000f087348 */ /* 0x001fea0003c00000 */
[----:B------:R1:W2:Y:S02]  /*11770*/  SHFL.IDX P6, R14, R13, R12, R11 ;  /* 0x0000000c0d0e7389 */ /* 0x0002a400000c000b */
[----:B012---:R-:W-:Y:S01]  /*11780*/  ENDCOLLECTIVE ;  /* 0x000000000000791b */ /* 0x007fe20003800000 */
.L_x_404:
[----:B------:R-:W-:Y:S05]  /*11790*/  BSYNC B0 ;  /* 0x0000000000007941 */ /* 0x000fea0003800000 */
.L_x_403:
[----:B------:R-:W-:Y:S01]  /*117a0*/  IMAD.MOV.U32 R13, RZ, RZ, R16 ;  /* 0x000000ffff0d7224 */ /* 0x000fe200078e0010 */
[----:B------:R-:W-:Y:S01]  /*117b0*/  MOV R15, 0xffffffff ;  /* 0xffffffff000f7802 */ /* 0x000fe20000000f00 */
[----:B------:R-:W-:Y:S02]  /*117c0*/  IMAD.MOV.U32 R12, RZ, RZ, 0x1 ;  /* 0x00000001ff0c7424 */ /* 0x000fe400078e00ff */
[----:B------:R-:W-:Y:S02]  /*117d0*/  IMAD.MOV.U32 R11, RZ, RZ, 0x1f ;  /* 0x0000001fff0b7424 */ /* 0x000fe400078e00ff */
[----:B------:R-:W-:Y:S02]  /*117e0*/  IMAD.IADD R7, R19, 0x1, R8 ;  /* 0x0000000113077824 */ /* 0x000fe400078e0208 */
[----:B------:R-:W-:-:S07]  /*117f0*/  IMAD.MOV.U32 R5, RZ, RZ, R14 ;  /* 0x000000ffff057224 */ /* 0x000fce00078e000e */
[----:B------:R-:W-:Y:S05]  /*11800*/  WARPSYNC.COLLECTIVE R15, `(.L_x_405) ;  /* 0x000000000f087348 */ /* 0x000fea0003c00000 */
[----:B------:R0:W1:Y:S02]  /*11810*/  SHFL.IDX P6, R14, R13, R12, R11 ;  /* 0x0000000c0d0e7389 */ /* 0x00006400000c000b */
[----:B01----:R-:W-:Y:S01]  /*11820*/  ENDCOLLECTIVE ;  /* 0x000000000000791b */ /* 0x003fe20003800000 */
.L_x_405:
[----:B------:R-:W-:Y:S02]  /*11830*/  ULDC UR4, c[0x0][0xc3c] ;  /* 0x00030f0000047ab9 */ /* 0x000fe40000000800 */
[----:B------:R-:W-:-:S13]  /*11840*/  ISETP.GE.OR P1, PT, R7, UR4, !P0 ;  /* 0x0000000407007c0c */ /* 0x000fda000c726670 */
[----:B------:R-:W0:Y:S01]  /*11850*/  @!P1 LDC.64 R2, c[0x0][0xc80] ;  /* 0x00032000ff029b82 */ /* 0x000e220000000a00 */
[----:B------:R-:W-:Y:S01]  /*11860*/  IMAD.MOV.U32 R4, RZ, RZ, RZ ;  /* 0x000000ffff047224 */ /* 0x000fe200078e00ff */
[----:B------:R-:W-:Y:S01]  /*11870*/  MOV R11, RZ ;  /* 0x000000ff000b7202 */ /* 0x000fe20000000f00 */
[----:B------:R-:W-:Y:S02]  /*11880*/  IMAD.MOV.U32 R0, RZ, RZ, R14 ;  /* 0x000000ffff007224 */ /* 0x000fe400078e000e */
[----:B0-----:R-:W-:-:S06]  /*11890*/  @!P1 IMAD.WIDE R2, R7, 0x4, R2 ;  /* 0x0000000407029825 */ /* 0x001fcc00078e0202 */
[----:B------:R-:W2:Y:S01]  /*118a0*/  @!P1 LDG.E R2, desc[UR36][R2.64] ;  /* 0x0000002402029981 */ /* 0x000ea2000c1e1900 */
[C---:B------:R-:W-:Y:S02]  /*118b0*/  ISETP.GE.U32.AND P2, PT, R8.reuse, 0x2, PT ;  /* 0x000000020800780c */ /* 0x040fe40003f46070 */
[C---:B------:R-:W-:Y:S02]  /*118c0*/  ISETP.GE.U32.AND P3, PT, R8.reuse, 0x4, PT ;  /* 0x000000040800780c */ /* 0x040fe40003f66070 */
[C---:B------:R-:W-:Y:S02]  /*118d0*/  ISETP.GE.U32.AND P4, PT, R8.reuse, 0x8, PT ;  /* 0x000000080800780c */ /* 0x040fe40003f86070 */
[C---:B------:R-:W-:Y:S01]  /*118e0*/  ISETP.GE.U32.AND P5, PT, R8.reuse, 0x10, PT ;  /* 0x000000100800780c */ /* 0x040fe20003fa6070 */
[----:B--2---:R-:W-:Y:S01]  /*118f0*/  @!P1 IMAD.MOV.U32 R4, RZ, RZ, R2 ;  /* 0x000000ffff049224 */ /* 0x004fe200078e0002 */
[----:B------:R-:W-:-:S03]  /*11900*/  ISETP.NE.AND P1, PT, R8, RZ, PT ;  /* 0x000000ff0800720c */ /* 0x000fc60003f25270 */
[----:B------:R-:W-:-:S10]  /*11910*/  IMAD.MOV.U32 R13, RZ, RZ, R4 ;  /* 0x000000ffff0d7224 */ /* 0x000fd400078e0004 */
[----:B------:R-:W-:Y:S05]  /*11920*/  WARPSYNC.COLLECTIVE R15, `(.L_x_406) ;  /* 0x000000000f087348 */ /* 0x000fea0003c00000 */
[----:B------:R0:W1:Y:S02]  /*11930*/  SHFL.UP P6, R14, R13, R12, R11 ;  /* 0x0400000c0d0e7389 */ /* 0x00006400000c000b */
[----:B01----:R-:W-:Y:S01]  /*11940*/  ENDCOLLECTIVE ;  /* 0x000000000000791b */ /* 0x003fe20003800000 */
.L_x_406:
[----:B------:R-:W-:Y:S01]  /*11950*/  IMAD.MOV.U32 R12, RZ, RZ, 0x2 ;  /* 0x00000002ff0c7424 */ /* 0x000fe200078e00ff */
[----:B------:R-:W-:-:S05]  /*11960*/  SEL R7, R14, RZ, P1 ;  /* 0x000000ff0e077207 */ /* 0x000fca0000800000 */
[----:B------:R-:W-:-:S04]  /*11970*/  IMAD.IADD R6, R4, 0x1, R7 ;  /* 0x0000000104067824 */ /* 0x000fc800078e0207 */
[----:B------:R-:W-:-:S07]  /*11980*/  IMAD.MOV.U32 R13, RZ, RZ, R6 ;  /* 0x000000ffff0d7224 */ /* 0x000fce00078e0006 */
[----:B------:R-:W-:Y:S05]  /*11990*/  WARPSYNC.COLLECTIVE R15, `(.L_x_407) ;  /* 0x000000000f087348 */ /* 0x000fea0003c00000 */
[----:B------:R0:W1:Y:S02]  /*119a0*/  SHFL.UP P6, R14, R13, R12, R11 ;  /* 0x0400000c0d0e7389 */ /* 0x00006400000c000b */
[----:B01----:R-:W-:Y:S01]  /*119b0*/  ENDCOLLECTIVE ;  /* 0x000000000000791b */ /* 0x003fe20003800000 */
.L_x_407:
[----:B------:R-:W-:Y:S02]  /*119c0*/  MOV R12, 0x4 ;  /* 0x00000004000c7802 */ /* 0x000fe40000000f00 */
[----:B------:R-:W-:-:S05]  /*119d0*/  SEL R7, R14, RZ, P2 ;  /* 0x000000ff0e077207 */ /* 0x000fca0001000000 */
[----:B------:R-:W-:-:S04]  /*119e0*/  IMAD.IADD R7, R6, 0x1, R7 ;  /* 0x0000000106077824 */ /* 0x000fc800078e0207 */
[----:B------:R-:W-:-:S07]  /*119f0*/  IMAD.MOV.U32 R13, RZ, RZ, R7 ;  /* 0x000000ffff0d7224 */ /* 0x000fce00078e0007 */
[----:B------:R-:W-:Y:S05]  /*11a00*/  WARPSYNC.COLLECTIVE R15, `(.L_x_408) ;  /* 0x000000000f087348 */ /* 0x000fea0003c00000 */
[----:B------:R0:W1:Y:S02]  /*11a10*/  SHFL.UP P6, R14, R13, R12, R11 ;  /* 0x0400000c0d0e7389 */ /* 0x00006400000c000b */
[----:B01----:R-:W-:Y:S01]  /*11a20*/  ENDCOLLECTIVE ;  /* 0x000000000000791b */ /* 0x003fe20003800000 */
.L_x_408:
[----:B------:R-:W-:Y:S01]  /*11a30*/  IMAD.MOV.U32 R12, RZ, RZ, 0x8 ;  /* 0x00000008ff0c7424 */ /* 0x000fe200078e00ff */
[----:B------:R-:W-:-:S05]  /*11a40*/  SEL R2, R14, RZ, P3 ;  /* 0x000000ff0e027207 */ /* 0x000fca0001800000 */
[----:B------:R-:W-:-:S04]  /*11a50*/  IMAD.IADD R2, R7, 0x1, R2 ;  /* 0x0000000107027824 */ /* 0x000fc800078e0202 */
[----:B------:R-:W-:-:S07]  /*11a60*/  IMAD.MOV.U32 R13, RZ, RZ, R2 ;  /* 0x000000ffff0d7224 */ /* 0x000fce00078e0002 */
[----:B------:R-:W-:Y:S05]  /*11a70*/  WARPSYNC.COLLECTIVE R15, `(.L_x_409) ;  /* 0x000000000f087348 */ /* 0x000fea0003c00000 */
[----:B------:R0:W1:Y:S02]  /*11a80*/  SHFL.UP P6, R14, R13, R12, R11 ;  /* 0x0400000c0d0e7389 */ /* 0x00006400000c000b */
[----:B01----:R-:W-:Y:S01]  /*11a90*/  ENDCOLLECTIVE ;  /* 0x000000000000791b */ /* 0x003fe20003800000 */
.L_x_409:
[----:B------:R-:W-:Y:S02]  /*11aa0*/  MOV R12, 0x10 ;  /* 0x00000010000c7802 */ /* 0x000fe40000000f00 */
[----:B------:R-:W-:-:S05]  /*11ab0*/  SEL R3, R14, RZ, P4 ;  /* 0x000000ff0e037207 */ /* 0x000fca0002000000 */
[----:B------:R-:W-:-:S04]  /*11ac0*/  IMAD.IADD R3, R2, 0x1, R3 ;  /* 0x0000000102037824 */ /* 0x000fc800078e0203 */
[----:B------:R-:W-:-:S07]  /*11ad0*/  IMAD.MOV.U32 R13, RZ, RZ, R3 ;  /* 0x000000ffff0d7224 */ /* 0x000fce00078e0003 */
[----:B------:R-:W-:Y:S05]  /*11ae0*/  WARPSYNC.COLLECTIVE R15, `(.L_x_410) ;  /* 0x000000000f087348 */ /* 0x000fea0003c00000 */
[----:B------:R0:W1:Y:S02]  /*11af0*/  SHFL.UP P6, R14, R13, R12, R11 ;  /* 0x0400000c0d0e7389 */ /* 0x00006400000c000b */
[----:B01----:R-:W-:Y:S01]  /*11b00*/  ENDCOLLECTIVE ;  /* 0x000000000000791b */ /* 0x003fe20003800000 */
.L_x_410:
[----:B------:R-:W-:Y:S02]  /*11b10*/  IMAD.MOV.U32 R12, RZ, RZ, 0x1f ;  /* 0x0000001fff0c7424 */ /* 0x000fe400078e00ff */
[----:B------:R-:W-:Y:S01]  /*11b20*/  IMAD.MOV.U32 R11, RZ, RZ, 0x1f ;  /* 0x0000001fff0b7424 */ /* 0x000fe200078e00ff */
[----:B------:R-:W-:-:S05]  /*11b30*/  SEL R6, R14, RZ, P5 ;  /* 0x000000ff0e067207 */ /* 0x000fca0002800000 */
[----:B------:R-:W-:-:S04]  /*11b40*/  IMAD.IADD R6, R3, 0x1, R6 ;  /* 0x0000000103067824 */ /* 0x000fc800078e0206 */
[----:B------:R-:W-:-:S07]  /*11b50*/  IMAD.MOV.U32 R13, RZ, RZ, R6 ;  /* 0x000000ffff0d7224 */ /* 0x000fce00078e0006 */
[----:B------:R-:W-:Y:S05]  /*11b60*/  WARPSYNC.COLLECTIVE R15, `(.L_x_411) ;  /* 0x000000000f087348 */ /* 0x000fea0003c00000 */
[----:B------:R0:W1:Y:S02]  /*11b70*/  SHFL.IDX P6, R14, R13, R12, R11 ;  /* 0x0000000c0d0e7389 */ /* 0x00006400000c000b */
[----:B01----:R-:W-:Y:S01]  /*11b80*/  ENDCOLLECTIVE ;  /* 0x000000000000791b */ /* 0x003fe20003800000 */
.L_x_411:
[----:B------:R-:W-:Y:S05]  /*11b90*/  BRA `(.L_x_412) ;  /* 0xffffffc0006c7947 */ /* 0x000fea000383ffff */
.L_x_301:
[----:B------:R-:W-:Y:S01]  /*11ba0*/  BSSY B0, `(.L_x_413) ;  /* 0x0000008000007945 */ /* 0x000fe20003800000 */
[----:B-----5:R-:W-:Y:S01]  /*11bb0*/  IMAD.MOV.U32 R13, RZ, RZ, R4 ;  /* 0x000000ffff0d7224 */ /* 0x020fe200078e0004 */
[----:B------:R-:W-:Y:S01]  /*11bc0*/  MOV R12, 0x1 ;  /* 0x00000001000c7802 */ /* 0x000fe20000000f00 */
[----:B------:R-:W-:Y:S02]  /*11bd0*/  IMAD.MOV.U32 R11, RZ, RZ, RZ ;  /* 0x000000ffff0b7224 */ /* 0x000fe400078e00ff */
[----:B------:R-:W-:-:S07]  /*11be0*/  IMAD.MOV.U32 R15, RZ, RZ, -0x1 ;  /* 0xffffffffff0f7424 */ /* 0x000fce00078e00ff */
[----:B01----:R-:W-:Y:S05]  /*11bf0*/  WARPSYNC.COLLECTIVE R15, `(.L_x_414) ;  /* 0x000000000f087348 */ /* 0x003fea0003c00000 */
[----:B------:R2:W3:Y:S02]  /*11c00*/  SHFL.UP P6, R14, R13, R12, R11 ;  /* 0x0400000c0d0e7389 */ /* 0x0004e400000c000b */
[----:B0123--:R-:W-:Y:S01]  /*11c10*/  ENDCOLLECTIVE ;  /* 0x000000000000791b */ /* 0x00ffe20003800000 */
.L_x_414:
[----:B------:R-:W-:Y:S05]  /*11c20*/  BSYNC B0 ;  /* 0x0000000000007941 */ /* 0x000fea0003800000 */
.L_x_413:
[----:B------:R-:W-:Y:S01]  /*11c30*/  SEL R13, R14, RZ, P1 ;  /* 0x000000ff0e0d7207 */ /* 0x000fe20000800000 */
[----:B------:R-:W-:Y:S01]  /*11c40*/  IMAD.MOV.U32 R12, RZ, RZ, 0x2 ;  /* 0x00000002ff0c7424 */ /* 0x000fe200078e00ff */
[----:B------:R-:W-:Y:S01]  /*11c50*/  MOV R15, 0xffffffff ;  /* 0xffffffff000f7802 */ /* 0x000fe20000000f00 */
[----:B------:R-:W-:Y:S02]  /*11c60*/  IMAD.MOV.U32 R11, RZ, RZ, RZ ;  /* 0x000000ffff0b7224 */ /* 0x000fe400078e00ff */
[----:B------:R-:W-:-:S07]  /*11c70*/  IMAD.IADD R13, R4, 0x1, R13 ;  /* 0x00000001040d7824 */ /* 0x000fce00078e020d */
[----:B------:R-:W-:Y:S05]  /*11c80*/  WARPSYNC.COLLECTIVE R15, `(.L_x_415) ;  /* 0x000000000f087348 */ /* 0x000fea0003c00000 */
[----:B------:R0:W1:Y:S02]  /*11c90*/  SHFL.UP P6, R14, R13, R12, R11 ;  /* 0x0400000c0d0e7389 */ /* 0x00006400000c000b */
[----:B01----:R-:W-:Y:S01]  /*11ca0*/  ENDCOLLECTIVE ;  /* 0x000000000000791b */ /* 0x003fe20003800000 */
.L_x_415:
[----:B------:R-:W-:Y:S01]  /*11cb0*/  IMAD.MOV.U32 R12, RZ, RZ, 0x4 ;  /* 0x00000004ff0c7424 */ /* 0x000fe200078e00ff */
[----:B------:R-:W-:-:S05]  /*11cc0*/  SEL R0, R14, RZ, P2 ;  /* 0x000000ff0e007207 */ /* 0x000fca0001000000 */
[----:B------:R-:W-:-:S04]  /*11cd0*/  IMAD.IADD R0, R13, 0x1, R0 ;  /* 0x000000010d007824 */ /* 0x000fc800078e0200 */
[----:B------:R-:W-:-:S07]  /*11ce0*/  IMAD.MOV.U32 R13, RZ, RZ, R0 ;  /* 0x000000ffff0d7224 */ /* 0x000fce00078e0000 */
[----:B------:R-:W-:Y:S05]  /*11cf0*/  WARPSYNC.COLLECTIVE R15, `(.L_x_416) ;  /* 0x000000000f087348 */ /* 0x000fea0003c00000 */
[----:B------:R0:W1:Y:S02]  /*11d00*/  SHFL.UP P6, R14, R13, R12, R11 ;  /* 0x0400000c0d0e7389 */ /* 0x00006400000c000b */
[----:B01----:R-:W-:Y:S01]  /*11d10*/  ENDCOLLECTIVE ;  /* 0x000000000000791b */ /* 0x003fe20003800000 */
.L_x_416:
[----:B------:R-:W-:Y:S02]  /*11d20*/  MOV R12, 0x8 ;  /* 0x00000008000c7802 */ /* 0x000fe40000000f00 */
[----:B------:R-:W-:-:S05]  /*11d30*/  SEL R3, R14, RZ, P3 ;  /* 0x000000ff0e037207 */ /* 0x000fca0001800000 */
[----:B------:R-:W-:-:S04]  /*11d40*/  IMAD.IADD R2, R0, 0x1, R3 ;  /* 0x0000000100027824 */ /* 0x000fc800078e0203 */
[----:B------:R-:W-:-:S07]  /*11d50*/  IMAD.MOV.U32 R13, RZ, RZ, R2 ;  /* 0x000000ffff0d7224 */ /* 0x000fce00078e0002 */
[----:B------:R-:W-:Y:S05]  /*11d60*/  WARPSYNC.COLLECTIVE R15, `(.L_x_417) ;  /* 0x000000000f087348 */ /* 0x000fea0003c00000 */
[----:B------:R0:W1:Y:S02]  /*11d70*/  SHFL.UP P6, R14, R13, R12, R11 ;  /* 0x0400000c0d0e7389 */ /* 0x00006400000c000b */
[----:B01----:R-:W-:Y:S01]  /*11d80*/  ENDCOLLECTIVE ;  /* 0x000000000000791b */ /* 0x003fe20003800000 */
.L_x_417:
[----:B------:R-:W-:Y:S01]  /*11d90*/  IMAD.MOV.U32 R12, RZ, RZ, 0x10 ;  /* 0x00000010ff0c7424 */ /* 0x000fe200078e00ff */
[----:B------:R-:W-:-:S05]  /*11da0*/  SEL R3, R14, RZ, P4 ;  /* 0x000000ff0e037207 */ /* 0x000fca0002000000 */
[----:B------:R-:W-:-:S04]  /*11db0*/  IMAD.IADD R3, R2, 0x1, R3 ;  /* 0x0000000102037824 */ /* 0x000fc800078e0203 */
[----:B------:R-:W-:-:S07]  /*11dc0*/  IMAD.MOV.U32 R13, RZ, RZ, R3 ;  /* 0x000000ffff0d7224 */ /* 0x000fce00078e0003 */
[----:B------:R-:W-:Y:S05]  /*11dd0*/  WARPSYNC.COLLECTIVE R15, `(.L_x_418) ;  /* 0x000000000f087348 */ /* 0x000fea0003c00000 */
[----:B------:R0:W1:Y:S02]  /*11de0*/  SHFL.UP P6, R14, R13, R12, R11 ;  /* 0x0400000c0d0e7389 */ /* 0x00006400000c000b */
[----:B01----:R-:W-:Y:S01]  /*11df0*/  ENDCOLLECTIVE ;  /* 0x000000000000791b */ /* 0x003fe20003800000 */
.L_x_418:
[----:B------:R-:W-:Y:S01]  /*11e00*/  MOV R12, 0x1f ;  /* 0x0000001f000c7802 */ /* 0x000fe20000000f00 */
[----:B------:R-:W-:Y:S01]  /*11e10*/  IMAD.MOV.U32 R11, RZ, RZ, 0x1f ;  /* 0x0000001fff0b7424 */ /* 0x000fe200078e00ff */
[----:B------:R-:W-:-:S05]  /*11e20*/  SEL R6, R14, RZ, P5 ;  /* 0x000000ff0e067207 */ /* 0x000fca0002800000 */
[----:B------:R-:W-:-:S04]  /*11e30*/  IMAD.IADD R6, R3, 0x1, R6 ;  /* 0x0000000103067824 */ /* 0x000fc800078e0206 */
[----:B------:R-:W-:-:S07]  /*11e40*/  IMAD.MOV.U32 R13, RZ, RZ, R6 ;  /* 0x000000ffff0d7224 */ /* 0x000fce00078e0006 */
[----:B------:R-:W-:Y:S05]  /*11e50*/  WARPSYNC.COLLECTIVE R15, `(.L_x_419) ;  /* 0x000000000f087348 */ /* 0x000fea0003c00000 */
[----:B------:R0:W1:Y:S02]  /*11e60*/  SHFL.IDX P6, R14, R13, R12, R11 ;  /* 0x0000000c0d0e7389 */ /* 0x00006400000c000b */
[----:B01----:R-:W-:Y:S01]  /*11e70*/  ENDCOLLECTIVE ;  /* 0x000000000000791b */ /* 0x003fe20003800000 */
.L_x_419:
[----:B------:R-:W-:Y:S05]  /*11e80*/  BRA `(.L_x_420) ;  /* 0xffffffc0004c7947 */ /* 0x000fea000383ffff */
.L_x_303:
[----:B------:R-:W-:Y:S01]  /*11e90*/  BSSY B0, `(.L_x_421) ;  /* 0x0000006000007945 */ /* 0x000fe20003800000 */
[----:B------:R-:W-:Y:S01]  /*11ea0*/  PLOP3.LUT P6, PT, P6, PT, PT, 0x8, 0x0 ;  /* 0x000000000000781c */ /* 0x000fe200037ce170 */
[----:B------:R-:W-:-:S12]  /*11eb0*/  IMAD.MOV.U32 R15, RZ, RZ, -0x1 ;  /* 0xffffffffff0f7424 */ /* 0x000fd800078e00ff */
[----:B0-----:R-:W-:Y:S05]  /*11ec0*/  WARPSYNC.COLLECTIVE R15, `(.L_x_422) ;  /* 0x000000000f087348 */ /* 0x001fea0003c00000 */
[----:B------:R-:W-:Y:S01]  /*11ed0*/  VOTE.ANY R14, PT, P6 ;  /* 0x00000000000e7806 */ /* 0x000fe200030e0100 */
[----:B0-----:R-:W-:Y:S06]  /*11ee0*/  ENDCOLLECTIVE ;  /* 0x000000000000791b */ /* 0x001fec0003800000 */
.L_x_422:
[----:B------:R-:W-:Y:S05]  /*11ef0*/  BSYNC B0 ;  /* 0x0000000000007941 */ /* 0x000fea0003800000 */
.L_x_421:
[----:B------:R-:W-:Y:S01]  /*11f00*/  IMAD.MOV.U32 R2, RZ, RZ, R14 ;  /* 0x000000ffff027224 */ /* 0x000fe200078e000e */
[----:B------:R-:W-:Y:S01]  /*11f10*/  MOV R11, 0x1f ;  /* 0x0000001f000b7802 */ /* 0x000fe20000000f00 */
[----:B------:R-:W-:Y:S02]  /*11f20*/  IMAD.MOV.U32 R13, RZ, RZ, R4 ;  /* 0x000000ffff0d7224 */ /* 0x000fe400078e0004 */
[----:B------:R-:W0:Y:S01]  /*11f30*/  POPC R0, R2 ;  /* 0x0000000200007309 */ /* 0x000e220000000000 */
[----:B------:R-:W-:Y:S02]  /*11f40*/  IMAD.MOV.U32 R15, RZ, RZ, -0x1 ;  /* 0xffffffffff0f7424 */ /* 0x000fe400078e00ff */
[----:B0-----:R-:W-:-:S07]  /*11f50*/  IMAD.MOV.U32 R12, RZ, RZ, R0 ;  /* 0x000000ffff0c7224 */ /* 0x001fce00078e0000 */
[----:B------:R-:W-:Y:S05]  /*11f60*/  WARPSYNC.COLLECTIVE R15, `(.L_x_423) ;  /* 0x000000000f087348 */ /* 0x000fea0003c00000 */
[----:B------:R0:W1:Y:S02]  /*11f70*/  SHFL.IDX P6, R14, R13, R12, R11 ;  /* 0x0000000c0d0e7389 */ /* 0x00006400000c000b */
[----:B01----:R-:W-:Y:S01]  /*11f80*/  ENDCOLLECTIVE ;  /* 0x000000000000791b */ /* 0x003fe20003800000 */
.L_x_423:
[----:B------:R-:W-:Y:S01]  /*11f90*/  IMAD.MOV.U32 R4, RZ, RZ, R14 ;  /* 0x000000ffff047224 */ /* 0x000fe200078e000e */
[----:B------:R-:W-:Y:S06]  /*11fa0*/  BRA `(.L_x_424) ;  /* 0xffffffc0003c7947 */ /* 0x000fec000383ffff */
.L_x_305:
[----:B------:R-:W-:Y:S01]  /*11fb0*/  BSSY B0, `(.L_x_425) ;  /* 0x0000007000007945 */ /* 0x000fe20003800000 */
[----:B------:R-:W-:Y:S02]  /*11fc0*/  IMAD.MOV.U32 R13, RZ, RZ, R6 ;  /* 0x000000ffff0d7224 */ /* 0x000fe400078e0006 */
[----:B------:R-:W-:Y:S02]  /*11fd0*/  IMAD.MOV.U32 R11, RZ, RZ, 0x1f ;  /* 0x0000001fff0b7424 */ /* 0x000fe400078e00ff */
[----:B------:R-:W-:-:S07]  /*11fe0*/  IMAD.MOV.U32 R15, RZ, RZ, -0x1 ;  /* 0xffffffffff0f7424 */ /* 0x000fce00078e00ff */
[----:B012---:R-:W-:Y:S05]  /*11ff0*/  WARPSYNC.COLLECTIVE R15, `(.L_x_426) ;  /* 0x000000000f087348 */ /* 0x007fea0003c00000 */
[----:B------:R3:W4:Y:S02]  /*12000*/  SHFL.IDX P6, R14, R13, R12, R11 ;  /* 0x0000000c0d0e7389 */ /* 0x00072400000c000b */
[----:B01234-:R-:W-:Y:S01]  /*12010*/  ENDCOLLECTIVE ;  /* 0x000000000000791b */ /* 0x01ffe20003800000 */
.L_x_426:
[----:B------:R-:W-:Y:S05]  /*12020*/  BSYNC B0 ;  /* 0x0000000000007941 */ /* 0x000fea0003800000 */
.L_x_425:
[----:B------:R-:W-:Y:S05]  /*12030*/  BRA `(.L_x_304) ;  /* 0xffffffc000347947 */ /* 0x000fea000383ffff */
.L_x_309:
[----:B0-----:R0:W2:Y:S02]  /*12040*/  SYNCS.PHASECHK.TRANS64.TRYWAIT P0, [R4+URZ+0x30820], R0 ;  /* 0x03082000040075a7 */ /* 0x0010a4000800017f */
[----:B--2---:R-:W-:Y:S05]  /*12050*/  @!P0 NANOSLEEP.SYNCS 0x989680 ;  /* 0x009896800000895d */ /* 0x004fea0003900000 */
[----:B------:R-:W2:Y:S02]  /*12060*/  @!P0 SYNCS.PHASECHK.TRANS64 P0, [R4+URZ+0x30820], R0 ;  /* 0x03082000040085a7 */ /* 0x000ea4000800007f */
[----:B--2---:R-:W-:Y:S05]  /*12070*/  @!P0 BRA `(.L_x_309) ;  /* 0xfffffffc00f08947 */ /* 0x004fea000383ffff */
[----:B------:R-:W-:Y:S05]  /*12080*/  BRA `(.L_x_427) ;  /* 0xffffffc400207947 */ /* 0x000fea000383ffff */
.L_x_310:
[----:B------:R-:W2:Y:S01]  /*12090*/  S2R R2, SR_TID.X ;  /* 0x0000000000027919 */ /* 0x000ea20000002100 */
[----:B------:R-:W-:Y:S01]  /*120a0*/  BSSY B0, `(.L_x_428) ;  /* 0x000000a000007945 */ /* 0x000fe20003800000 */
[----:B------:R-:W-:Y:S02]  /*120b0*/  IMAD.MOV.U32 R12, RZ, RZ, RZ ;  /* 0x000000ffff0c7224 */ /* 0x000fe400078e00ff */
[----:B------:R-:W-:Y:S02]  /*120c0*/  IMAD.MOV.U32 R11, RZ, RZ, 0x1f ;  /* 0x0000001fff0b7424 */ /* 0x000fe400078e00ff */
[----:B------:R-:W-:Y:S01]  /*120d0*/  IMAD.MOV.U32 R15, RZ, RZ, -0x1 ;  /* 0xffffffffff0f7424 */ /* 0x000fe200078e00ff */
[----:B--2---:R-:W-:-:S04]  /*120e0*/  SHF.R.U32.HI R2, RZ, 0x5, R2 ;  /* 0x00000005ff027819 */ /* 0x004fc80000011602 */
[----:B------:R-:W-:-:S04]  /*120f0*/  LOP3.LUT R2, R2, 0x3, RZ, 0xc0, !PT ;  /* 0x0000000302027812 */ /* 0x000fc800078ec0ff */
[----:B------:R-:W-:-:S07]  /*12100*/  MOV R13, R2 ;  /* 0x00000002000d7202 */ /* 0x000fce0000000f00 */
[----:B01-3--:R-:W-:Y:S05]  /*12110*/  WARPSYNC.COLLECTIVE R15, `(.L_x_429) ;  /* 0x000000000f087348 */ /* 0x00bfea0003c00000 */
[----:B------:R2:W4:Y:S02]  /*12120*/  SHFL.IDX P6, R14, R13, R12, R11 ;  /* 0x0000000c0d0e7389 */ /* 0x00052400000c000b */
[----:B01234-:R-:W-:Y:S01]  /*12130*/  ENDCOLLECTIVE ;  /* 0x000000000000791b */ /* 0x01ffe20003800000 */
.L_x_429:
[----:B------:R-:W-:Y:S05]  /*12140*/  BSYNC B0 ;  /* 0x0000000000007941 */ /* 0x000fea0003800000 */
.L_x_428:
[----:B------:R-:W-:Y:S05]  /*12150*/  BRA `(.L_x_430) ;  /* 0xffffffc400087947 */ /* 0x000fea000383ffff */
.L_x_313:
[----:B------:R-:W-:Y:S01]  /*12160*/  BSSY B1, `(.L_x_431) ;  /* 0x0000006000017945 */ /* 0x000fe20003800000 */
[----:B------:R-:W-:-:S07]  /*12170*/  IMAD.MOV.U32 R15, RZ, RZ, -0x1 ;  /* 0xffffffffff0f7424 */ /* 0x000fce00078e00ff */
[----:B01-3--:R-:W-:Y:S05]  /*12180*/  WARPSYNC.COLLECTIVE R15, `(.L_x_432) ;  /* 0x000000000f0c7348 */ /* 0x00bfea0003c00000 */
[----:B------:R-:W-:Y:S02]  /*12190*/  ELECT P6, UR62, PT ;  /* 0x00000000003e782f */ /* 0x000fe400038c0000 */
[----:B------:R-:W-:Y:S01]  /*121a0*/  MOV R14, UR62 ;  /* 0x0000003e000e7c02 */ /* 0x000fe20008000f00 */
[----:B01-3--:R-:W-:Y:S10]  /*121b0*/  ENDCOLLECTIVE ;  /* 0x000000000000791b */ /* 0x00bff40003800000 */
.L_x_432:
[----:B------:R-:W-:Y:S05]  /*121c0*/  BSYNC B1 ;  /* 0x0000000000017941 */ /* 0x000fea0003800000 */
.L_x_431:
[----:B------:R-:W-:Y:S05]  /*121d0*/  BRA `(.L_x_433) ;  /* 0xffffffc400007947 */ /* 0x000fea000383ffff */
.L_x_315:
[----:B0-----:R0:W2:Y:S02]  /*121e0*/  SYNCS.PHASECHK.TRANS64.TRYWAIT P1, [R5+URZ+0x30840], R0 ;  /* 0x03084000050075a7 */ /* 0x0010a4000802017f */
[----:B--2---:R-:W-:Y:S05]  /*121f0*/  @!P1 NANOSLEEP.SYNCS 0x989680 ;  /* 0x009896800000995d */ /* 0x004fea0003900000 */
[----:B------:R-:W2:Y:S02]  /*12200*/  @!P1 SYNCS.PHASECHK.TRANS64 P1, [R5+URZ+0x30840], R0 ;  /* 0x03084000050095a7 */ /* 0x000ea4000802007f */
[----:B--2---:R-:W-:Y:S05]  /*12210*/  @!P1 BRA `(.L_x_315) ;  /* 0xfffffffc00f09947 */ /* 0x004fea000383ffff */
[----:B------:R-:W-:Y:S05]  /*12220*/  BRA `(.L_x_434) ;  /* 0xffffffc400287947 */ /* 0x000fea000383ffff */
.L_x_317:
[----:B--2---:R2:W4:Y:S02]  /*12230*/  SYNCS.PHASECHK.TRANS64.TRYWAIT P1, [R27+URZ+0x30840], R2 ;  /* 0x030840021b0075a7 */ /* 0x004524000802017f */
[----:B----4-:R-:W-:Y:S05]  /*12240*/  @!P1 NANOSLEEP.SYNCS 0x989680 ;  /* 0x009896800000995d */ /* 0x010fea0003900000 */
[----:B------:R-:W4:Y:S02]  /*12250*/  @!P1 SYNCS.PHASECHK.TRANS64 P1, [R27+URZ+0x30840], R2 ;  /* 0x030840021b0095a7 */ /* 0x000f24000802007f */
[----:B----4-:R-:W-:Y:S05]  /*12260*/  @!P1 BRA `(.L_x_317) ;  /* 0xfffffffc00f09947 */ /* 0x010fea000383ffff */
[----:B------:R-:W-:Y:S05]  /*12270*/  BRA `(.L_x_435) ;  /* 0xffffffc400347947 */ /* 0x000fea000383ffff */
.L_x_319:
[----:B----4-:R4:W0:Y:S02]  /*12280*/  SYNCS.PHASECHK.TRANS64.TRYWAIT P1, [R5+URZ+0x30860], R0 ;  /* 0x03086000050075a7 */ /* 0x010824000802017f */
[----:B0-----:R-:W-:Y:S05]  /*12290*/  @!P1 NANOSLEEP.SYNCS 0x989680 ;  /* 0x009896800000995d */ /* 0x001fea0003900000 */
[----:B------:R-:W0:Y:S02]  /*122a0*/  @!P1 SYNCS.PHASECHK.TRANS64 P1, [R5+URZ+0x30860], R0 ;  /* 0x03086000050095a7 */ /* 0x000e24000802007f */
[----:B0-----:R-:W-:Y:S05]  /*122b0*/  @!P1 BRA `(.L_x_319) ;  /* 0xfffffffc00f09947 */ /* 0x001fea000383ffff */
[----:B------:R-:W-:Y:S05]  /*122c0*/  BRA `(.L_x_436) ;  /* 0xffffffc400307947 */ /* 0x000fea000383ffff */
.L_x_437:
        /* <DEDUP_REMOVED lines=11> */
.L_x_3233:


//--------------------- .text._ZN7cutlass13device_kernelIN5flash11enable_sm90INS1_16FlashAttnFwdSm90INS1_25CollectiveMainloopFwdSm90ILi2EN4cute5tupleIJNS5_1CILi1EEES8_S8_EEENS6_IJNS7_ILi128EEENS7_ILi96EEENS7_ILi192EEEEEELi192ENS_10bfloat16_tEfNS_4arch4Sm90ELb0ELb0ELb0ELb1ELb1ELb1ELb0ELb1ELb1ELb1ELb0ELb0EEENS1_21CollectiveEpilogueFwdINS6_IJSA_SC_SB_EEES9_SE_SG_Li256ELb1ELb1ELb0ELb0EEENS1_36VarlenDynamicPersistentTileSchedulerILi128ELi96ELi256ELi128ELb0ELb1ELb1ELb0ELb1ELb1EEEEEEEEEvNT_6ParamsE --------------------------
	.section	.text._ZN7cutlass13device_kernelIN5flash11enable_sm90INS1_16FlashAttnFwdSm90INS1_25CollectiveMainloopFwdSm90ILi2EN4cute5tupleIJNS5_1CILi1EEES8_S8_EEENS6_IJNS7_ILi128EEENS7_ILi96EEENS7_ILi192EEEEEELi192ENS_10bfloat16_tEfNS_4arch4Sm90ELb0ELb0ELb0ELb1ELb1ELb1ELb0ELb1ELb1ELb1ELb0ELb0EEENS1_21CollectiveEpilogueFwdINS6_IJSA_SC_SB_EEES9_SE_SG_Li256ELb1ELb1ELb0ELb0EEENS1_36VarlenDynamicPersistentTileSchedulerILi128ELi96ELi256ELi128ELb0ELb1ELb1ELb0ELb1ELb1EEEEEEEEEvNT_6ParamsE,"ax",@progbits
	.align	128
.text._ZN7cutlass13device_kernelIN5flash11enable_sm90INS1_16FlashAttnFwdSm90INS1_25CollectiveMainloopFwdSm90ILi2EN4cute5tupleIJNS5_1CILi1EEES8_S8_EEENS6_IJNS7_ILi128EEENS7_ILi96EEENS7_ILi192EEEEEELi192ENS_10bfloat16_tEfNS_4arch4Sm90ELb0ELb0ELb0ELb1ELb1ELb1ELb0ELb1ELb1ELb1ELb0ELb0EEENS1_21CollectiveEpilogueFwdINS6_IJSA_SC_SB_EEES9_SE_SG_Li256ELb1ELb1ELb0ELb0EEENS1_36VarlenDynamicPersistentTileSchedulerILi128ELi96ELi256ELi128ELb0ELb1ELb1ELb0ELb1ELb1EEEEEEEEEvNT_6ParamsE:
        .type           _ZN7cutlass13device_kernelIN5flash11enable_sm90INS1_16FlashAttnFwdSm90INS1_25CollectiveMainloopFwdSm90ILi2EN4cute5tupleIJNS5_1CILi1EEES8_S8_EEENS6_IJNS7_ILi128EEENS7_ILi96EEENS7_ILi192EEEEEELi192ENS_10bfloat16_tEfNS_4arch4Sm90ELb0ELb0ELb0ELb1ELb1ELb1ELb0ELb1ELb1ELb1ELb0ELb0EEENS1_21CollectiveEpilogueFwdINS6_IJSA_SC_SB_EEES9_SE_SG_Li256ELb1ELb1ELb0ELb0EEENS1_36VarlenDynamicPersistentTileSchedulerILi128ELi96ELi256ELi128ELb0ELb1ELb1ELb0ELb1ELb1EEEEEEEEEvNT_6ParamsE,@function
        .size           _ZN7cutlass13device_kernelIN5flash11enable_sm90INS1_16FlashAttnFwdSm90INS1_25CollectiveMainloopFwdSm90ILi2EN4cute5tupleIJNS5_1CILi1EEES8_S8_EEENS6_IJNS7_ILi128EEENS7_ILi96EEENS7_ILi192EEEEEELi192ENS_10bfloat16_tEfNS_4arch4Sm90ELb0ELb0ELb0ELb1ELb1ELb1ELb0ELb1ELb1ELb1ELb0ELb0EEENS1_21CollectiveEpilogueFwdINS6_IJSA_SC_SB_EEES9_SE_SG_Li256ELb1ELb1ELb0ELb0EEENS1_36VarlenDynamicPersistentTileSchedulerILi128ELi96ELi256ELi128ELb0ELb1ELb1ELb0ELb1ELb1EEEEEEEEEvNT_6ParamsE,(.L_x_3234 - _ZN7cutlass13device_kernelIN5flash11enable_sm90INS1_16FlashAttnFwdSm90INS1_25CollectiveMainloopFwdSm90ILi2EN4cute5tupleIJNS5_1CILi1EEES8_S8_EEENS6_IJNS7_ILi128EEENS7_ILi96EEENS7_ILi192EEEEEELi192ENS_10bfloat16_tEfNS_4arch4Sm90ELb0ELb0ELb0ELb1ELb1ELb1ELb0ELb1ELb1ELb1ELb0ELb0EEENS1_21CollectiveEpilogueFwdINS6_IJSA_SC_SB_EEES9_SE_SG_Li256ELb1ELb1ELb0ELb0EEENS1_36VarlenDynamicPersistentTileSchedulerILi128ELi96ELi256ELi128ELb0ELb1ELb1ELb0ELb1ELb1EEEEEEEEEvNT_6ParamsE)
        .other          _ZN7cutlass13device_kernelIN5flash11enable_sm90INS1_16FlashAttnFwdSm90INS1_25CollectiveMainloopFwdSm90ILi2EN4cute5tupleIJNS5_1CILi1EEES8_S8_EEENS6_IJNS7_ILi128EEENS7_ILi96EEENS7_ILi192EEEEEELi192ENS_10bfloat16_tEfNS_4arch4Sm90ELb0ELb0ELb0ELb1ELb1ELb1ELb0ELb1ELb1ELb1ELb0ELb0EEENS1_21CollectiveEpilogueFwdINS6_IJSA_SC_SB_EEES9_SE_SG_Li256ELb1ELb1ELb0ELb0EEENS1_36VarlenDynamicPersistentTileSchedulerILi128ELi96ELi256ELi128ELb0ELb1ELb1ELb0ELb1ELb1EEEEEEEEEvNT_6ParamsE,@"STO_CUDA_ENTRY STV_DEFAULT"
_ZN7cutlass13device_kernelIN5flash11enable_sm90INS1_16FlashAttnFwdSm90INS1_25CollectiveMainloopFwdSm90ILi2EN4cute5tupleIJNS5_1CILi1EEES8_S8_EEENS6_IJNS7_ILi128EEENS7_ILi96EEENS7_ILi192EEEEEELi192ENS_10bfloat16_tEfNS_4arch4Sm90ELb0ELb0ELb0ELb1ELb1ELb1ELb0ELb1ELb1ELb1ELb0ELb0EEENS1_21CollectiveEpilogueFwdINS6_IJSA_SC_SB_EEES9_SE_SG_Li256ELb1ELb1ELb0ELb0EEENS1_36VarlenDynamicPersistentTileSchedulerILi128ELi96ELi256ELi128ELb0ELb1ELb1ELb0ELb1ELb1EEEEEEEEEvNT_6ParamsE:
[----:B------:R-:W0:Y:S02]  /*0000*/  LDC R1, c[0x0][0x28] ;  /* 0x00000a00ff017b82 */ /* 0x000e240000000800 */
[----:B0-----:R-:W-:Y:S01]  /*0010*/  VIADD R1, R1, 0xffffff68 ;  /* 0xffffff6801017836 */ /* 0x001fe20000000000 */
[----:B------:R-:W0:Y:S01]  /*0020*/  S2R R0, SR_TID.X ;  /* 0x0000000000007919 */ /* 0x000e220000002100 */
[----:B------:R-:W-:Y:S01]  /*0030*/  ELECT P0, URZ, PT ;  /* 0x00000000003f782f */ /* 0x000fe20003800000 */
[----:B------:R-:W-:Y:S01]  /*0040*/  BSSY B0, `(.L_x_438) ;  /* 0x000000e000007945 */ /* 0x000fe20003800000 */
[----:B0-----:R-:W-:-:S05]  /*0050*/  SHF.R.U32.HI R2, RZ, 0x5, R0 ;  /* 0x00000005ff027819 */ /* 0x001fca0000011600 */
[----:B------:R-:W0:Y:S02]  /*0060*/  SHFL.IDX PT, R3, R2, RZ, 0x1f ;  /* 0x00001fff02037589 */ /* 0x000e2400000e0000 */
[----:B0-----:R-:W-:Y:S02]  /*0070*/  ISETP.EQ.AND P0, PT, R3, RZ, P0 ;  /* 0x000000ff0300720c */ /* 0x001fe40000702270 */
[----:B------:R-:W-:-:S11]  /*0080*/  SHF.R.U32.HI R3, RZ, 0x7, R0 ;  /* 0x00000007ff037819 */ /* 0x000fd60000011600 */
[----:B------:R-:W-:Y:S05]  /*0090*/  @!P0 BRA `(.L_x_439) ;  /* 0x0000000000208947 */ /* 0x000fea0003800000 */
[----:B------:R-:W-:Y:S02]  /*00a0*/  ULDC.64 UR4, c[0x0][0x198] ;  /* 0x0000660000047ab9 */ /* 0x000fe40000000a00 */
[----:B------:R-:W-:Y:S02]  /*00b0*/  UIADD3 UR6, UP0, UR4, 0x570, URZ ;  /* 0x0000057004067890 */ /* 0x000fe4000ff1e03f */
[----:B------:R-:W-:Y:S02]  /*00c0*/  UIADD3 UR4, UP1, UR4, 0x670, URZ ;  /* 0x0000067004047890 */ /* 0x000fe4000ff3e03f */
[----:B------:R-:W-:Y:S02]  /*00d0*/  UIADD3.X UR7, URZ, UR5, URZ, UP0, !UPT ;  /* 0x000000053f077290 */ /* 0x000fe400087fe43f */
[----:B------:R-:W-:-:S07]  /*00e0*/  UIADD3.X UR5, URZ, UR5, URZ, UP1, !UPT ;  /* 0x000000053f057290 */ /* 0x000fce0008ffe43f */
[----:B------:R0:W-:Y:S02]  /*00f0*/  UTMACCTL.PF [UR6] ;  /* 0x00000000060079b9 */ /* 0x0001e40008040000 */
[----:B------:R0:W-:Y:S02]  /*0100*/  UTMACCTL.PF [UR4] ;  /* 0x00000000040079b9 */ /* 0x0001e40008040000 */
[----:B0-----:R-:W-:Y:S01]  /*0110*/  NOP ;  /* 0x0000000000007918 */ /* 0x001fe20000000000 */
.L_x_439:
[----:B------:R-:W-:Y:S05]  /*0120*/  BSYNC B0 ;  /* 0x0000000000007941 */ /* 0x000fea0003800000 */
.L_x_438:
[----:B------:R-:W-:Y:S01]  /*0130*/  VOTEU.ANY UP0, P0 ;  /* 0x00000000003f7886 */ /* 0x000fe20000000100 */
[----:B------:R-:W0:Y:S01]  /*0140*/  SHFL.IDX PT, R3, R3, RZ, 0x1f ;  /* 0x00001fff03037589 */ /* 0x000e2200000e0000 */
[----:B------:R-:W-:Y:S01]  /*0150*/  UMOV UR4, 0x80 ;  /* 0x0000008000047882 */ /* 0x000fe20000000000 */
[----:B------:R-:W-:Y:S01]  /*0160*/  UMOV UR7, 0x100 ;  /* 0x0000010000077882 */ /* 0x000fe20000000000 */
[----:B------:R-:W-:Y:S01]  /*0170*/  VOTEU.ANY UP1, P0 ;  /* 0x00000000003f7886 */ /* 0x000fe20000020100 */
[----:B------:R-:W1:Y:S01]  /*0180*/  @UP0 S2UR UR8, SR_CgaCtaId ;  /* 0x00000000000809c3 */ /* 0x000e620000008800 */
[----:B------:R-:W2:Y:S01]  /*0190*/  SHFL.IDX PT, R4, R2, RZ, 0x1f ;  /* 0x00001fff02047589 */ /* 0x000ea200000e0000 */
[----:B------:R-:W-:Y:S01]  /*01a0*/  @UP0 UMOV UR6, 0x400 ;  /* 0x0000040000060882 */ /* 0x000fe20000000000 */
[----:B------:R-:W-:-:S04]  /*01b0*/  @UP0 UIADD3 UR4, -UR4, 0x100000, URZ ;  /* 0x0010000004040890 */ /* 0x000fc8000fffe13f */
[----:B------:R-:W-:Y:S02]  /*01c0*/  @UP0 USHF.L.U32 UR5, UR4, 0xb, URZ ;  /* 0x0000000b04050899 */ /* 0x000fe4000800063f */
[----:B------:R-:W-:Y:S01]  /*01d0*/  @UP0 USHF.L.U32 UR4, UR4, 0x1, URZ ;  /* 0x0000000104040899 */ /* 0x000fe2000800063f */
[----:B------:R-:W-:Y:S01]  /*01e0*/  VOTEU.ANY UP2, P0 ;  /* 0x00000000003f7886 */ /* 0x000fe20000040100 */
[----:B0-----:R-:W-:Y:S01]  /*01f0*/  R2UR UR9, R3 ;  /* 0x00000000030972ca */ /* 0x001fe200000e0000 */
[----:B-1----:R-:W-:Y:S01]  /*0200*/  @UP0 ULEA UR8, UR8, UR6, 0x18 ;  /* 0x0000000608080291 */ /* 0x002fe2000f8ec03f */
[----:B--2---:R-:W-:Y:S01]  /*0210*/  ISETP.NE.AND P1, PT, R4, RZ, PT ;  /* 0x000000ff0400720c */ /* 0x004fe20003f25270 */
[----:B------:R-:W-:-:S04]  /*0220*/  @UP0 UIADD3 UR6, -UR7, 0x100000, URZ ;  /* 0x0010000007060890 */ /* 0x000fc8000fffe13f */
[----:B------:R-:W-:Y:S02]  /*0230*/  @UP0 USHF.L.U32 UR7, UR6, 0xb, URZ ;  /* 0x0000000b06070899 */ /* 0x000fe4000800063f */
[----:B------:R-:W-:-:S04]  /*0240*/  @UP0 USHF.L.U32 UR6, UR6, 0x1, URZ ;  /* 0x0000000106060899 */ /* 0x000fc8000800063f */
[----:B------:R-:W-:Y:S01]  /*0250*/  UISETP.NE.AND UP0, UPT, UR9, URZ, UPT ;  /* 0x0000003f0900728c */ /* 0x000fe2000bf05270 */
[----:B------:R-:W0:Y:S02]  /*0260*/  FENCE.VIEW.ASYNC.S ;  /* 0x00000000000073c6 */ /* 0x000e240000000000 */
[----:B0-----:R0:W1:Y:S05]  /*0270*/  @UP1 SYNCS.EXCH.64 URZ, [UR8+0x30800], UR4 ;  /* 0x03080004083f15b2 */ /* 0x00106a0008000100 */
[----:B------:R0:W2:Y:S01]  /*0280*/  @UP2 SYNCS.EXCH.64 URZ, [UR8+0x30820], UR6 ;  /* 0x03082006083f25b2 */ /* 0x0000a20008000100 */
        /* <DEDUP_REMOVED lines=14> */
[----:B0-----:R3:W4:Y:S08]  /*0370*/  SYNCS.EXCH.64 URZ, [UR8+0x30830], UR4 ;  /* 0x03083004083f75b2 */ /* 0x0017300008000100 */
[----:B------:R3:W0:Y:S01]  /*0380*/  SYNCS.EXCH.64 URZ, [UR8+0x30840], UR6 ;  /* 0x03084006083f75b2 */ /* 0x0006220008000100 */
[----:B------:R3:W0:Y:S01]  /*0390*/  SYNCS.EXCH.64 URZ, [UR8+0x30838], UR4 ;  /* 0x03083804083f75b2 */ /* 0x0006220008000100 */
[----:B------:R3:W0:Y:S02]  /*03a0*/  SYNCS.EXCH.64 URZ, [UR8+0x30848], UR6 ;  /* 0x03084806083f75b2 */ /* 0x0006240008000100 */
[----:B---3--:R-:W-:Y:S01]  /*03b0*/  NOP ;  /* 0x0000000000007918 */ /* 0x008fe20000000000 */
.L_x_440:
[----:B------:R-:W3:Y:S01]  /*03c0*/  SHFL.IDX PT, R3, R2, RZ, 0x1f ;  /* 0x00001fff02037589 */ /* 0x000ee200000e0000 */
[----:B------:R-:W-:Y:S01]  /*03d0*/  NOP ;  /* 0x0000000000007918 */ /* 0x000fe20000000000 */
[----:B---3--:R-:W-:-:S13]  /*03e0*/  ISETP.NE.AND P0, PT, R3, RZ, PT ;  /* 0x000000ff0300720c */ /* 0x008fda0003f05270 */
        /* <DEDUP_REMOVED lines=17> */
[----:B------:R3:W0:Y:S02]  /*0500*/  SYNCS.EXCH.64 URZ, [UR8+0x30868], UR6 ;  /* 0x03086806083f75b2 */ /* 0x0006240008000100 */
[----:B---3--:R-:W-:Y:S01]  /*0510*/  NOP ;  /* 0x0000000000007918 */ /* 0x008fe20000000000 */
.L_x_441:
[----:B------:R-:W3:Y:S01]  /*0520*/  SHFL.IDX PT, R3, R2, RZ, 0x1f ;  /* 0x00001fff02037589 */ /* 0x000ee200000e0000 */
[----:B------:R-:W-:Y:S01]  /*0530*/  NOP ;  /* 0x0000000000007918 */ /* 0x000fe20000000000 */
[----:B---3--:R-:W-:-:S13]  /*0540*/  ISETP.NE.AND P0, PT, R3, RZ, PT ;  /* 0x000000ff0300720c */ /* 0x008fda0003f05270 */
        /* <DEDUP_REMOVED lines=13> */
[----:B------:R3:W0:Y:S02]  /*0620*/  SYNCS.EXCH.64 URZ, [UR6+0x30888], UR4 ;  /* 0x03088804063f75b2 */ /* 0x0006240008000100 */
[----:B---3--:R-:W-:Y:S01]  /*0630*/  NOP ;  /* 0x0000000000007918 */ /* 0x008fe20000000000 */
.L_x_442:
        /* <DEDUP_REMOVED lines=22> */
.L_x_443:
        /* <DEDUP_REMOVED lines=22> */
.L_x_444:
[----:B------:R-:W-:Y:S01]  /*0900*/  PLOP3.LUT P0, PT, PT, PT, UP0, 0x80, 0x0 ;  /* 0x000000000000781c */ /* 0x000fe20003f0f008 */
[----:B------:R-:W-:Y:S01]  /*0910*/  UMOV UR61, 0x1 ;  /* 0x00000001003d7882 */ /* 0x000fe20000000000 */
[----:B------:R-:W-:Y:S01]  /*0920*/  NOP ;  /* 0x0000000000007918 */ /* 0x000fe20000000000 */
[----:B------:R-:W-:Y:S01]  /*0930*/  USEL UR61, UR61, 0x2, !UP0 ;  /* 0x000000023d3d7887 */ /* 0x000fe2000c000000 */
[----:B------:R-:W-:Y:S01]  /*0940*/  BSSY B9, `(.L_x_445) ;  /* 0x0001f5d000097945 */ /* 0x000fe20003800000 */
[----:B------:R-:W-:Y:S01]  /*0950*/  ULDC.64 UR56, c[0x0][0x208] ;  /* 0x0000820000387ab9 */ /* 0x000fe20000000a00 */
[----:B012-4-:R-:W-:Y:S07]  /*0960*/  BAR.SYNC.DEFER_BLOCKING 0x0 ;  /* 0x0000000000007b1d */ /* 0x017fee0000010000 */
[----:B------:R-:W-:Y:S05]  /*0970*/  @!P0 BRA `(.L_x_446) ;  /* 0x0000018800b48947 */ /* 0x000fea0003800000 */
.L_x_447:
[----:B------:R-:W-:-:S08]  /*0980*/  NOP ;  /* 0x0000000000007918 */ /* 0x000fd00000000000 */
[----:B------:R-:W0:Y:S02]  /*0990*/  USETMAXREG.TRY_ALLOC.CTAPOOL UP0, 0xe8 ;  /* 0x000000e8000079c8 */ /* 0x000e240008000600 */
[----:B0-----:R-:W-:-:S13]  /*09a0*/  PLOP3.LUT P0, PT, PT, PT, UP0, 0x80, 0x0 ;  /* 0x000000000000781c */ /* 0x001fda0003f0f008 */
[----:B------:R-:W-:Y:S05]  /*09b0*/  @!P0 BRA `(.L_x_447) ;  /* 0xfffffffc00f08947 */ /* 0x000fea000383ffff */
[----:B------:R-:W0:Y:S08]  /*09c0*/  S2UR UR4, SR_CgaCtaId ;  /* 0x00000000000479c3 */ /* 0x000e300000008800 */
[----:B------:R-:W-:Y:S06]  /*09d0*/  BAR.ARV 0x8, 0x180 ;  /* 0x0206000000007b1d */ /* 0x000fec0000002000 */
[----:B------:R-:W-:-:S02]  /*09e0*/  MOV R18, 0x400 ;  /* 0x0000040000127802 */ /* 0x000fc40000000f00 */
[----:B------:R-:W-:Y:S01]  /*09f0*/  BAR.SYNC.DEFER_BLOCKING 0x5, 0x180 ;  /* 0x0146000000007b1d */ /* 0x000fe20000010000 */
[----:B0-----:R-:W-:-:S05]  /*0a00*/  IMAD.U32 R221, RZ, RZ, UR4 ;  /* 0x00000004ffdd7e24 */ /* 0x001fca000f8e00ff */
[----:B------:R-:W-:Y:S01]  /*0a10*/  ULDC UR4, c[0x0][0xc3c] ;  /* 0x00030f0000047ab9 */ /* 0x000fe20000000800 */
[----:B------:R-:W-:-:S05]  /*0a20*/  LEA R18, R221, R18, 0x18 ;  /* 0x00000012dd127211 */ /* 0x000fca00078ec0ff */
[----:B------:R-:W0:Y:S01]  /*0a30*/  LDS.128 R28, [R18+0x308d0] ;  /* 0x0308d000121c7984 */ /* 0x000e220000000c00 */
[----:B------:R-:W-:Y:S06]  /*0a40*/  BAR.ARV 0x4, 0x180 ;  /* 0x0106000000007b1d */ /* 0x000fec0000002000 */
[----:B0-----:R-:W-:-:S13]  /*0a50*/  ISETP.GE.AND P0, PT, R31, UR4, PT ;  /* 0x000000041f007c0c */ /* 0x001fda000bf06270 */
[----:B------:R-:W-:Y:S05]  /*0a60*/  @P0 BRA `(.L_x_448) ;  /* 0x000001f400280947 */ /* 0x000fea0003800000 */
[----:B------:R-:W-:Y:S01]  /*0a70*/  VIADD R15, R0, 0xffffff80 ;  /* 0xffffff80000f7836 */ /* 0x000fe20000000000 */
[----:B------:R-:W-:Y:S01]  /*0a80*/  R2UR UR60, R18 ;  /* 0x00000000123c72ca */ /* 0x000fe200000e0000 */
[----:B------:R-:W-:Y:S01]  /*0a90*/  IMAD.MOV.U32 R13, RZ, RZ, -0x2 ;  /* 0xfffffffeff0d7424 */ /* 0x000fe200078e00ff */
[----:B------:R-:W-:Y:S01]  /*0aa0*/  MOV R210, RZ ;  /* 0x000000ff00d27202 */ /* 0x000fe20000000f00 */
[----:B------:R-:W-:Y:S01]  /*0ab0*/  IMAD.MOV.U32 R19, RZ, RZ, RZ ;  /* 0x000000ffff137224 */ /* 0x000fe200078e00ff */
[----:B------:R-:W-:Y:S01]  /*0ac0*/  SHF.R.S32.HI R0, RZ, 0x1f, R15 ;  /* 0x0000001fff007819 */ /* 0x000fe2000001140f */
[----:B------:R-:W-:Y:S01]  /*0ad0*/  IMAD.MOV.U32 R203, RZ, RZ, RZ ;  /* 0x000000ffffcb7224 */ /* 0x000fe200078e00ff */
[----:B------:R-:W-:Y:S01]  /*0ae0*/  ULOP3.LUT UR59, UR61, 0x1, URZ, 0xfc, !UPT ;  /* 0x000000013d3b7892 */ /* 0x000fe2000f8efc3f */
[----:B------:R-:W-:Y:S01]  /*0af0*/  IMAD.MOV.U32 R219, RZ, RZ, RZ ;  /* 0x000000ffffdb7224 */ /* 0x000fe200078e00ff */
[CC--:B------:R-:W-:Y:S02]  /*0b00*/  LEA.HI R2, R0.reuse, R15.reuse, RZ, 0x7 ;  /* 0x0000000f00027211 */ /* 0x0c0fe400078f38ff */
[----:B------:R-:W-:-:S02]  /*0b10*/  LEA.HI R5, R0, R15, RZ, 0x5 ;  /* 0x0000000f00057211 */ /* 0x000fc400078f28ff */
[----:B------:R-:W-:Y:S01]  /*0b20*/  LOP3.LUT R3, R2, 0xffffff80, RZ, 0xc0, !PT ;  /* 0xffffff8002037812 */ /* 0x000fe200078ec0ff */
[----:B------:R-:W-:Y:S01]  /*0b30*/  UIADD3 UR60, UR60, 0x12400, URZ ;  /* 0x000124003c3c7890 */ /* 0x000fe2000fffe03f */
[----:B------:R-:W-:Y:S02]  /*0b40*/  SHF.R.S32.HI R5, RZ, 0x5, R5 ;  /* 0x00000005ff057819 */ /* 0x000fe40000011405 */
[----:B------:R-:W-:Y:S01]  /*0b50*/  SHF.R.S32.HI R12, RZ, 0x7, R2 ;  /* 0x00000007ff0c7819 */ /* 0x000fe20000011402 */
[----:B------:R-:W-:Y:S01]  /*0b60*/  IMAD.IADD R14, R15, 0x1, -R3 ;  /* 0x000000010f0e7824 */ /* 0x000fe200078e0a03 */
[----:B------:R-:W-:Y:S01]  /*0b70*/  LEA.HI R3, R0, R15, RZ, 0x4 ;  /* 0x0000000f00037211 */ /* 0x000fe200078f20ff */
[----:B------:R-:W-:Y:S01]  /*0b80*/  IMAD.SHL.U32 R217, R5, 0x200, RZ ;  /* 0x0000020005d97824 */ /* 0x000fe200078e00ff */
[----:B------:R-:W-:Y:S02]  /*0b90*/  LEA.HI R2, R2, R12, RZ, 0x1 ;  /* 0x0000000c02027211 */ /* 0x000fe400078f08ff */
[----:B------:R-:W-:-:S02]  /*0ba0*/  SHF.R.S32.HI R7, RZ, 0x1f, R14 ;  /* 0x0000001fff077819 */ /* 0x000fc4000001140e */
[----:B------:R-:W-:Y:S02]  /*0bb0*/  SHF.R.S32.HI R6, RZ, 0x4, R3 ;  /* 0x00000004ff067819 */ /* 0x000fe40000011403 */
[----:B------:R-:W-:Y:S02]  /*0bc0*/  LOP3.LUT R4, R3, 0x3fffff0, RZ, 0xc0, !PT ;  /* 0x03fffff003047812 */ /* 0x000fe400078ec0ff */
[----:B------:R-:W-:Y:S02]  /*0bd0*/  LEA.HI R8, R7, R14, RZ, 0x2 ;  /* 0x0000000e07087211 */ /* 0x000fe400078f10ff */
[----:B------:R-:W-:Y:S01]  /*0be0*/  LEA.HI R3, R3, R6, RZ, 0x1 ;  /* 0x0000000603037211 */ /* 0x000fe200078f08ff */
[----:B------:R-:W-:Y:S01]  /*0bf0*/  IMAD.IADD R4, R15, 0x1, -R4 ;  /* 0x000000010f047824 */ /* 0x000fe200078e0a04 */
[--C-:B------:R-:W-:Y:S02]  /*0c00*/  SHF.R.S32.HI R9, RZ, 0x2, R8.reuse ;  /* 0x00000002ff097819 */ /* 0x100fe40000011408 */
[----:B------:R-:W-:Y:S01]  /*0c10*/  SHF.R.S32.HI R10, RZ, 0x1f, R8 ;  /* 0x0000001fff0a7819 */ /* 0x000fe20000011408 */
[----:B------:R-:W-:Y:S01]  /*0c20*/  IMAD R4, R5, 0x10, R4 ;  /* 0x0000001005047824 */ /* 0x000fe200078e0204 */
[----:B------:R-:W-:-:S02]  /*0c30*/  LOP3.LUT R3, R3, 0x1ffffffe, RZ, 0xc0, !PT ;  /* 0x1ffffffe03037812 */ /* 0x000fc400078ec0ff */
[----:B------:R-:W-:Y:S02]  /*0c40*/  LEA.HI R10, R10, R9, RZ, 0x3 ;  /* 0x000000090a0a7211 */ /* 0x000fe400078f18ff */
[----:B------:R-:W-:Y:S01]  /*0c50*/  LOP3.LUT R8, R8, 0x7ffffffc, RZ, 0xc0, !PT ;  /* 0x7ffffffc08087812 */ /* 0x000fe200078ec0ff */
[----:B------:R-:W-:Y:S01]  /*0c60*/  IMAD.IADD R3, R6, 0x1, -R3 ;  /* 0x0000000106037824 */ /* 0x000fe200078e0a03 */
[----:B------:R-:W-:Y:S02]  /*0c70*/  LOP3.LUT R10, R10, 0xfffffff8, RZ, 0xc0, !PT ;  /* 0xfffffff80a0a7812 */ /* 0x000fe400078ec0ff */
[----:B------:R-:W-:Y:S01]  /*0c80*/  LEA.HI R7, R7, R14, RZ, 0x5 ;  /* 0x0000000e07077211 */ /* 0x000fe200078f28ff */
[----:B------:R-:W-:Y:S01]  /*0c90*/  IMAD R11, R4, 0x8, R3 ;  /* 0x00000008040b7824 */ /* 0x000fe200078e0203 */
[----:B------:R-:W-:Y:S01]  /*0ca0*/  LEA.HI R3, R0, R15, RZ, 0x2 ;  /* 0x0000000f00037211 */ /* 0x000fe200078f10ff */
[----:B------:R-:W-:Y:S01]  /*0cb0*/  IMAD.IADD R8, R14, 0x1, -R8 ;  /* 0x000000010e087824 */ /* 0x000fe200078e0a08 */
[----:B------:R-:W-:Y:S01]  /*0cc0*/  SHF.R.S32.HI R7, RZ, 0x5, R7 ;  /* 0x00000005ff077819 */ /* 0x000fe20000011407 */
[----:B------:R-:W-:Y:S01]  /*0cd0*/  IMAD.IADD R10, R9, 0x1, -R10 ;  /* 0x00000001090a7824 */ /* 0x000fe200078e0a0a */
[--C-:B------:R-:W-:Y:S01]  /*0ce0*/  SHF.R.S32.HI R202, RZ, 0x2, R3.reuse ;  /* 0x00000002ffca7819 */ /* 0x100fe20000011403 */
[----:B------:R-:W-:Y:S01]  /*0cf0*/  IMAD R4, R8, R13, 0x60 ;  /* 0x0000006008047424 */ /* 0x000fe200078e020d */
[----:B------:R-:W-:Y:S01]  /*0d00*/  SHF.R.S32.HI R9, RZ, 0x1f, R3 ;  /* 0x0000001fff097819 */ /* 0x000fe20000011403 */
[----:B------:R-:W-:Y:S01]  /*0d10*/  IMAD R7, R7, 0x10, R10 ;  /* 0x0000001007077824 */ /* 0x000fe200078e020a */
[----:B------:R-:W-:Y:S01]  /*0d20*/  LOP3.LUT R3, R3, 0xfffffffc, RZ, 0xc0, !PT ;  /* 0xfffffffc03037812 */ /* 0x000fe200078ec0ff */
[----:B------:R-:W-:Y:S01]  /*0d30*/  IMAD.SHL.U32 R20, R11, 0x8, RZ ;  /* 0x000000080b147824 */ /* 0x000fe200078e00ff */
[----:B------:R-:W-:Y:S01]  /*0d40*/  LOP3.LUT R2, R2, 0x3fffffe, RZ, 0xc0, !PT ;  /* 0x03fffffe02027812 */ /* 0x000fe200078ec0ff */
[----:B------:R0:W-:Y:S01]  /*0d50*/  STL [R1+0x74], R4 ;  /* 0x0000740401007387 */ /* 0x0001e20000100800 */
[----:B------:R-:W-:-:S02]  /*0d60*/  IADD3 R14, R15, -R3, RZ ;  /* 0x800000030f0e7210 */ /* 0x000fc40007ffe0ff */
[----:B------:R-:W-:Y:S01]  /*0d70*/  LEA.HI R9, R9, R202, RZ, 0x3 ;  /* 0x000000ca09097211 */ /* 0x000fe200078f18ff */
[----:B------:R-:W-:Y:S01]  /*0d80*/  IMAD.IADD R2, R12, 0x1, -R2 ;  /* 0x000000010c027824 */ /* 0x000fe200078e0a02 */
[----:B------:R-:W-:Y:S01]  /*0d90*/  LEA.HI R0, R0, R15, RZ, 0x3 ;  /* 0x0000000f00007211 */ /* 0x000fe200078f18ff */
[----:B------:R-:W-:Y:S01]  /*0da0*/  IMAD.SHL.U32 R196, R14, 0x4, RZ ;  /* 0x000000040ec47824 */ /* 0x000fe200078e00ff */
[----:B------:R-:W-:Y:S01]  /*0db0*/  LOP3.LUT R9, R9, 0xfffffff8, RZ, 0xc0, !PT ;  /* 0xfffffff809097812 */ /* 0x000fe200078ec0ff */
[----:B------:R-:W-:Y:S01]  /*0dc0*/  IMAD R10, R2, 0x40, R7 ;  /* 0x00000040020a7824 */ /* 0x000fe200078e0207 */
[----:B------:R-:W-:Y:S01]  /*0dd0*/  LOP3.LUT R225, R0, 0xfffffff8, RZ, 0xc0, !PT ;  /* 0xfffffff800e17812 */ /* 0x000fe200078ec0ff */
[----:B0-----:R-:W-:Y:S01]  /*0de0*/  VIADD R4, R202, 0x40 ;  /* 0x00000040ca047836 */ /* 0x001fe20000000000 */
[----:B------:R-:W-:Y:S01]  /*0df0*/  SHF.R.S32.HI R0, RZ, 0x3, R0 ;  /* 0x00000003ff007819 */ /* 0x000fe20000011400 */
[C---:B------:R-:W-:Y:S01]  /*0e00*/  VIADD R205, R196.reuse, 0x20 ;  /* 0x00000020c4cd7836 */ /* 0x040fe20000000000 */
[----:B------:R-:W-:Y:S01]  /*0e10*/  STL [R1+0x70], R10 ;  /* 0x0000700a01007387 */ /* 0x000fe20000100800 */
[C---:B------:R-:W-:Y:S01]  /*0e20*/  VIADD R208, R196.reuse, 0x40 ;  /* 0x00000040c4d07836 */ /* 0x040fe20000000000 */
[----:B------:R-:W-:Y:S01]  /*0e30*/  SHF.R.S32.HI R2, RZ, 0x1f, R4 ;  /* 0x0000001fff027819 */ /* 0x000fe20000011404 */
[----:B------:R-:W-:Y:S01]  /*0e40*/  IMAD.IADD R194, R196, 0x1, R205 ;  /* 0x00000001c4c27824 */ /* 0x000fe200078e02cd */
[----:B------:R-:W-:Y:S01]  /*0e50*/  STL [R1+0x4], RZ ;  /* 0x000004ff01007387 */ /* 0x000fe20000100800 */
[----:B------:R-:W-:Y:S01]  /*0e60*/  IMAD.IADD R223, R202, 0x1, -R9 ;  /* 0x00000001cadf7824 */ /* 0x000fe200078e0a09 */
[----:B------:R-:W-:Y:S01]  /*0e70*/  LEA.HI R2, R2, R4, RZ, 0x3 ;  /* 0x0000000402027211 */ /* 0x000fe200078f18ff */
[----:B------:R-:W-:Y:S01]  /*0e80*/  IMAD.IADD R193, R196, 0x1, R208 ;  /* 0x00000001c4c17824 */ /* 0x000fe200078e02d0 */
[----:B------:R-:W-:Y:S01]  /*0e90*/  SHF.R.S32.HI R3, RZ, 0x1f, R194 ;  /* 0x0000001fff037819 */ /* 0x000fe200000114c2 */
[----:B------:R-:W-:Y:S01]  /*0ea0*/  IMAD.SHL.U32 R204, R4, 0x40, RZ ;  /* 0x0000004004cc7824 */ /* 0x000fe200078e00ff */
[----:B------:R-:W-:Y:S01]  /*0eb0*/  STL [R1+0x7c], R20 ;  /* 0x00007c1401007387 */ /* 0x000fe20000100800 */
[----:B------:R-:W-:Y:S01]  /*0ec0*/  IMAD.SHL.U32 R2, R2, 0x40, RZ ;  /* 0x0000004002027824 */ /* 0x000fe200078e00ff */
[-C--:B------:R-:W-:Y:S01]  /*0ed0*/  LEA.HI R195, R3, R194.reuse, RZ, 0x3 ;  /* 0x000000c203c37211 */ /* 0x080fe200078f18ff */
[----:B------:R-:W-:Y:S01]  /*0ee0*/  IMAD.SHL.U32 R215, R223, 0x40, RZ ;  /* 0x00000040dfd77824 */ /* 0x000fe200078e00ff */
[----:B------:R-:W-:Y:S01]  /*0ef0*/  LEA.HI R3, R3, R194, RZ, 0x6 ;  /* 0x000000c203037211 */ /* 0x000fe200078f30ff */
[----:B------:R-:W-:Y:S01]  /*0f00*/  VIADD R207, R196, 0x10 ;  /* 0x00000010c4cf7836 */ /* 0x000fe20000000000 */
[----:B------:R-:W-:Y:S01]  /*0f10*/  LOP3.LUT R218, R2, 0xfffffe00, RZ, 0xc0, !PT ;  /* 0xfffffe0002da7812 */ /* 0x000fe200078ec0ff */
[----:B------:R-:W-:Y:S01]  /*0f20*/  VIADD R206, R196, 0x30 ;  /* 0x00000030c4ce7836 */ /* 0x000fe20000000000 */
[----:B------:R-:W-:Y:S01]  /*0f30*/  SHF.R.S32.HI R2, RZ, 0x1f, R193 ;  /* 0x0000001fff027819 */ /* 0x000fe200000114c1 */
[----:B------:R-:W-:Y:S01]  /*0f40*/  IMAD.SHL.U32 R16, R14, 0x8, RZ ;  /* 0x000000080e107824 */ /* 0x000fe200078e00ff */
[----:B------:R-:W-:Y:S01]  /*0f50*/  LOP3.LUT R204, R204, 0x1c0, RZ, 0xc0, !PT ;  /* 0x000001c0cccc7812 */ /* 0x000fe200078ec0ff */
[----:B------:R-:W-:Y:S01]  /*0f60*/  VIADD R209, R196, 0x50 ;  /* 0x00000050c4d17836 */ /* 0x000fe20000000000 */
[----:B------:R-:W-:Y:S01]  /*0f70*/  LOP3.LUT R215, R215, 0x1c0, RZ, 0xc0, !PT ;  /* 0x000001c0d7d77812 */ /* 0x000fe200078ec0ff */
[----:B------:R-:W-:Y:S01]  /*0f80*/  IMAD.IADD R225, R15, 0x1, -R225 ;  /* 0x000000010fe17824 */ /* 0x000fe200078e0ae1 */
[-C--:B------:R-:W-:Y:S01]  /*0f90*/  LEA.HI R4, R2, R193.reuse, RZ, 0x6 ;  /* 0x000000c102047211 */ /* 0x080fe200078f30ff */
[----:B------:R-:W-:Y:S01]  /*0fa0*/  VIADD R23, R16, 0x60 ;  /* 0x0000006010177836 */ /* 0x000fe20000000000 */
[----:B------:R-:W-:Y:S01]  /*0fb0*/  LEA.HI R198, R2, R193, RZ, 0x3 ;  /* 0x000000c102c67211 */ /* 0x000fe200078f18ff */
[----:B------:R-:W-:Y:S01]  /*0fc0*/  IMAD.SHL.U32 R2, R3, 0x80, RZ ;  /* 0x0000008003027824 */ /* 0x000fe200078e00ff */
[----:B------:R-:W-:Y:S01]  /*0fd0*/  SHF.R.U32.HI R12, RZ, 0x3, R204 ;  /* 0x00000003ff0c7819 */ /* 0x000fe200000116cc */
[----:B------:R-:W-:Y:S01]  /*0fe0*/  IMAD.SHL.U32 R4, R4, 0x80, RZ ;  /* 0x0000008004047824 */ /* 0x000fe200078e00ff */
[----:B------:R-:W-:Y:S01]  /*0ff0*/  SHF.R.U32.HI R216, RZ, 0x3, R215 ;  /* 0x00000003ffd87819 */ /* 0x000fe200000116d7 */
[C---:B------:R-:W-:Y:S01]  /*1000*/  VIADD R22, R16.reuse, 0x80 ;  /* 0x0000008010167836 */ /* 0x040fe20000000000 */
[--C-:B------:R-:W-:Y:S01]  /*1010*/  LOP3.LUT R3, R215, 0x38, R195.reuse, 0xf8, !PT ;  /* 0x00000038d7037812 */ /* 0x100fe200078ef8c3 */
[----:B------:R-:W-:Y:S01]  /*1020*/  VIADD R192, R16, 0xa0 ;  /* 0x000000a010c07836 */ /* 0x000fe20000000000 */
[----:B------:R-:W-:Y:S01]  /*1030*/  LOP3.LUT R6, R204, 0x38, R195, 0xf8, !PT ;  /* 0x00000038cc067812 */ /* 0x000fe200078ef8c3 */
[----:B------:R-:W-:Y:S01]  /*1040*/  IMAD.SHL.U32 R222, R225, 0x8, RZ ;  /* 0x00000008e1de7824 */ /* 0x000fe200078e00ff */
[----:B------:R-:W-:-:S02]  /*1050*/  LOP3.LUT R2, R2, 0xffffe000, RZ, 0xc0, !PT ;  /* 0xffffe00002027812 */ /* 0x000fc400078ec0ff */
[----:B------:R-:W-:Y:S01]  /*1060*/  LOP3.LUT R3, R3, R216, RZ, 0x3c, !PT ;  /* 0x000000d803037212 */ /* 0x000fe200078e3cff */
[----:B------:R-:W-:Y:S01]  /*1070*/  VIADD R224, R222, 0x80 ;  /* 0x00000080dee07836 */ /* 0x000fe20000000000 */
[----:B------:R-:W-:Y:S02]  /*1080*/  LOP3.LUT R7, R6, R12, RZ, 0x3c, !PT ;  /* 0x0000000c06077212 */ /* 0x000fe400078e3cff */
[--C-:B------:R-:W-:Y:S02]  /*1090*/  LOP3.LUT R5, R215, 0x38, R198.reuse, 0xf8, !PT ;  /* 0x00000038d7057812 */ /* 0x100fe400078ef8c6 */
[----:B------:R-:W-:Y:S02]  /*10a0*/  LOP3.LUT R8, R204, 0x38, R198, 0xf8, !PT ;  /* 0x00000038cc087812 */ /* 0x000fe400078ef8c6 */
[-C--:B------:R-:W-:Y:S02]  /*10b0*/  IADD3 R3, R3, R2.reuse, R217 ;  /* 0x0000000203037210 */ /* 0x080fe40007ffe0d9 */
[----:B------:R-:W-:-:S02]  /*10c0*/  IADD3 R7, R7, R2, R218 ;  /* 0x0000000207077210 */ /* 0x000fc40007ffe0da */
[----:B------:R-:W-:Y:S02]  /*10d0*/  LEA.HI R2, R14, R14, RZ, 0x1 ;  /* 0x0000000e0e027211 */ /* 0x000fe400078f08ff */
[----:B------:R-:W-:Y:S02]  /*10e0*/  LOP3.LUT R4, R4, 0xffffe000, RZ, 0xc0, !PT ;  /* 0xffffe00004047812 */ /* 0x000fe400078ec0ff */
[----:B------:R-:W-:Y:S02]  /*10f0*/  LOP3.LUT R5, R5, R216, RZ, 0x3c, !PT ;  /* 0x000000d805057212 */ /* 0x000fe400078e3cff */
[----:B------:R-:W-:Y:S02]  /*1100*/  LOP3.LUT R9, R8, R12, RZ, 0x3c, !PT ;  /* 0x0000000c08097212 */ /* 0x000fe400078e3cff */
[----:B------:R-:W-:Y:S02]  /*1110*/  LOP3.LUT R2, R2, 0x1ffffffe, RZ, 0xc0, !PT ;  /* 0x1ffffffe02027812 */ /* 0x000fe400078ec0ff */
[----:B------:R-:W-:-:S02]  /*1120*/  IADD3 R6, R5, R4, R217 ;  /* 0x0000000405067210 */ /* 0x000fc40007ffe0d9 */
[----:B------:R-:W-:Y:S01]  /*1130*/  IADD3 R9, R9, R4, R218 ;  /* 0x0000000409097210 */ /* 0x000fe20007ffe0da */
[----:B------:R-:W-:Y:S01]  /*1140*/  IMAD.IADD R2, R14, 0x1, -R2 ;  /* 0x000000010e027824 */ /* 0x000fe200078e0a02 */
[----:B------:R-:W-:Y:S02]  /*1150*/  SHF.R.S32.HI R0, RZ, 0x1f, R207 ;  /* 0x0000001fff007819 */ /* 0x000fe400000114cf */
[----:B------:R-:W-:Y:S02]  /*1160*/  SHF.R.S32.HI R4, RZ, 0x1f, R205 ;  /* 0x0000001fff047819 */ /* 0x000fe400000114cd */
[----:B------:R-:W-:Y:S02]  /*1170*/  SHF.R.S32.HI R13, RZ, 0x1f, R206 ;  /* 0x0000001fff0d7819 */ /* 0x000fe400000114ce */
[----:B------:R-:W-:Y:S02]  /*1180*/  SHF.L.U64.HI R14, R207, 0x1, R0 ;  /* 0x00000001cf0e7819 */ /* 0x000fe40000010200 */
[----:B------:R-:W-:-:S02]  /*1190*/  SHF.L.U64.HI R11, R205, 0x1, R4 ;  /* 0x00000001cd0b7819 */ /* 0x000fc40000010204 */
[----:B------:R-:W-:Y:S01]  /*11a0*/  SHF.R.S32.HI R15, RZ, 0x1f, R208 ;  /* 0x0000001fff0f7819 */ /* 0x000fe200000114d0 */
[----:B------:R-:W-:Y:S01]  /*11b0*/  STL [R1+0x48], R14 ;  /* 0x0000480e01007387 */ /* 0x000fe20000100800 */
[----:B------:R-:W-:Y:S02]  /*11c0*/  SHF.L.U64.HI R0, R206, 0x1, R13 ;  /* 0x00000001ce007819 */ /* 0x000fe4000001020d */
[----:B------:R-:W-:Y:S01]  /*11d0*/  LOP3.LUT R5, R204, 0x38, R16, 0xf8, !PT ;  /* 0x00000038cc057812 */ /* 0x000fe200078ef810 */
[----:B------:R-:W-:Y:S01]  /*11e0*/  STL [R1+0x4c], R11 ;  /* 0x00004c0b01007387 */ /* 0x000fe20000100800 */
[----:B------:R-:W-:Y:S02]  /*11f0*/  SHF.R.S32.HI R8, RZ, 0x1f, R209 ;  /* 0x0000001fff087819 */ /* 0x000fe400000114d1 */
[----:B------:R-:W-:Y:S01]  /*1200*/  SHF.L.U64.HI R4, R208, 0x1, R15 ;  /* 0x00000001d0047819 */ /* 0x000fe2000001020f */
[----:B------:R0:W-:Y:S01]  /*1210*/  STL [R1+0x50], R0 ;  /* 0x0000500001007387 */ /* 0x0001e20000100800 */
[----:B------:R-:W-:-:S02]  /*1220*/  LOP3.LUT R5, R218, R5, R12, 0xf6, !PT ;  /* 0x00000005da057212 */ /* 0x000fc400078ef60c */
[----:B------:R-:W-:Y:S01]  /*1230*/  LEA R3, R3, UR60, 0x1 ;  /* 0x0000003c03037c11 */ /* 0x000fe2000f8e08ff */
[----:B------:R1:W-:Y:S01]  /*1240*/  STL [R1+0x54], R4 ;  /* 0x0000540401007387 */ /* 0x0003e20000100800 */
[----:B------:R-:W-:Y:S02]  /*1250*/  SHF.R.S32.HI R17, RZ, 0x1f, R16 ;  /* 0x0000001fff117819 */ /* 0x000fe40000011410 */
[----:B------:R-:W-:Y:S02]  /*1260*/  SHF.R.S32.HI R201, RZ, 0x1f, R23 ;  /* 0x0000001fffc97819 */ /* 0x000fe40000011417 */
[----:B------:R-:W-:Y:S02]  /*1270*/  SHF.R.S32.HI R200, RZ, 0x1f, R22 ;  /* 0x0000001fffc87819 */ /* 0x000fe40000011416 */
[----:B0-----:R-:W-:Y:S02]  /*1280*/  SHF.L.U64.HI R0, R209, 0x1, R8 ;  /* 0x00000001d1007819 */ /* 0x001fe40000010208 */
[----:B------:R-:W-:-:S02]  /*1290*/  SHF.R.S32.HI R199, RZ, 0x1f, R192 ;  /* 0x0000001fffc77819 */ /* 0x000fc400000114c0 */
[----:B-1----:R-:W-:Y:S01]  /*12a0*/  LEA R4, R5, UR60, 0x1 ;  /* 0x0000003c05047c11 */ /* 0x002fe2000f8e08ff */
[----:B------:R0:W-:Y:S01]  /*12b0*/  STL [R1+0x58], R0 ;  /* 0x0000580001007387 */ /* 0x0001e20000100800 */
[----:B------:R-:W-:Y:S02]  /*12c0*/  SHF.R.S32.HI R195, RZ, 0x3, R195 ;  /* 0x00000003ffc37819 */ /* 0x000fe400000114c3 */
[----:B------:R-:W-:Y:S01]  /*12d0*/  SHF.R.S32.HI R198, RZ, 0x3, R198 ;  /* 0x00000003ffc67819 */ /* 0x000fe200000114c6 */
[----:B------:R1:W-:Y:S04]  /*12e0*/  STL [R1+0x68], R4 ;  /* 0x0000680401007387 */ /* 0x0003e80000100800 */
[----:B------:R2:W-:Y:S01]  /*12f0*/  STL [R1+0x6c], R3 ;  /* 0x00006c0301007387 */ /* 0x0005e20000100800 */
[----:B0-----:R-:W-:-:S02]  /*1300*/  LEA R0, R7, UR60, 0x1 ;  /* 0x0000003c07007c11 */ /* 0x001fc4000f8e08ff */
[----:B-1----:R-:W-:-:S03]  /*1310*/  LEA R4, R6, UR60, 0x1 ;  /* 0x0000003c06047c11 */ /* 0x002fc6000f8e08ff */
[----:B------:R0:W-:Y:S01]  /*1320*/  STL [R1+0x60], R0 ;  /* 0x0000600001007387 */ /* 0x0001e20000100800 */
[----:B--2---:R-:W-:-:S03]  /*1330*/  LEA R3, R9, UR60, 0x1 ;  /* 0x0000003c09037c11 */ /* 0x004fc6000f8e08ff */
[----:B------:R1:W-:Y:S01]  /*1340*/  STL [R1+0x64], R4 ;  /* 0x0000640401007387 */ /* 0x0003e20000100800 */
[----:B0-----:R-:W-:-:S05]  /*1350*/  IMAD R0, R2, 0x8, R10 ;  /* 0x0000000802007824 */ /* 0x001fca00078e020a */
[----:B------:R1:W-:Y:S04]  /*1360*/  STL [R1+0x78], R0 ;  /* 0x0000780001007387 */ /* 0x0003e80000100800 */
[----:B------:R1:W-:Y:S02]  /*1370*/  STL [R1+0x5c], R3 ;  /* 0x00005c0301007387 */ /* 0x0003e40000100800 */
.L_x_663:
[----:B01-34-:R-:W0:Y:S01]  /*1380*/  LDC.64 R2, c[0x0][0xc88] ;  /* 0x00032200ff027b82 */ /* 0x01be220000000a00 */
[----:B------:R-:W-:Y:S01]  /*1390*/  ULDC.64 UR4, c[0x0][0xa28] ;  /* 0x00028a0000047ab9 */ /* 0x000fe20000000a00 */
[----:B------:R-:W-:Y:S01]  /*13a0*/  ULDC.64 UR8, c[0x0][0xa18] ;  /* 0x0002860000087ab9 */ /* 0x000fe20000000a00 */
[----:B------:R-:W-:Y:S01]  /*13b0*/  ULDC.64 UR6, c[0x0][0xa08] ;  /* 0x0002820000067ab9 */ /* 0x000fe20000000a00 */
[----:B0-----:R-:W-:-:S05]  /*13c0*/  IMAD.WIDE R2, R31, 0x4, R2 ;  /* 0x000000041f027825 */ /* 0x001fca00078e0202 */
[----:B------:R-:W2:Y:S01]  /*13d0*/  LDG.E R229, desc[UR56][R2.64] ;  /* 0x0000003802e57981 */ /* 0x000ea2000c1e1900 */
[----:B------:R-:W-:Y:S01]  /*13e0*/  ISETP.NE.U32.AND P2, PT, RZ, UR4, PT ;  /* 0x00000004ff007c0c */ /* 0x000fe2000bf45070 */
[----:B------:R-:W-:Y:S01]  /*13f0*/  IMAD.MOV.U32 R9, RZ, RZ, RZ ;  /* 0x000000ffff097224 */ /* 0x000fe200078e00ff */
[----:B------:R-:W-:Y:S02]  /*1400*/  ISETP.NE.U32.AND P1, PT, RZ, UR8, PT ;  /* 0x00000008ff007c0c */ /* 0x000fe4000bf25070 */
[----:B------:R-:W-:Y:S02]  /*1410*/  ISETP.NE.AND.EX P2, PT, RZ, UR5, PT, P2 ;  /* 0x00000005ff007c0c */ /* 0x000fe4000bf45320 */
[----:B------:R-:W-:Y:S02]  /*1420*/  ISETP.NE.AND.EX P1, PT, RZ, UR9, PT, P1 ;  /* 0x00000009ff007c0c */ /* 0x000fe4000bf25310 */
[----:B------:R-:W-:Y:S02]  /*1430*/  ISETP.NE.U32.AND P0, PT, RZ, UR6, PT ;  /* 0x00000006ff007c0c */ /* 0x000fe4000bf05070 */
[----:B------:R-:W-:-:S02]  /*1440*/  MOV R27, RZ ;  /* 0x000000ff001b7202 */ /* 0x000fc40000000f00 */
[----:B------:R-:W-:Y:S02]  /*1450*/  ISETP.NE.AND.EX P0, PT, RZ, UR7, PT, P0 ;  /* 0x00000007ff007c0c */ /* 0x000fe4000bf05300 */
[----:B--2---:R-:W-:Y:S01]  /*1460*/  SHF.R.S32.HI R0, RZ, 0x1f, R229 ;  /* 0x0000001fff007819 */ /* 0x004fe200000114e5 */
[C---:B------:R-:W-:Y:S02]  /*1470*/  IMAD.SHL.U32 R227, R229.reuse, 0x4, RZ ;  /* 0x00000004e5e37824 */ /* 0x040fe400078e00ff */
[C---:B------:R-:W-:Y:S02]  /*1480*/  @P2 LEA R2, P3, R229.reuse, UR4, 0x2 ;  /* 0x00000004e5022c11 */ /* 0x040fe4000f8610ff */
[C-C-:B------:R-:W-:Y:S01]  /*1490*/  SHF.L.U64.HI R228, R229.reuse, 0x2, R0.reuse ;  /* 0x00000002e5e47819 */ /* 0x140fe20000010200 */
[----:B------:R0:W-:Y:S01]  /*14a0*/  STL [R1+0x44], R0 ;  /* 0x0000440001007387 */ /* 0x0001e20000100800 */
[----:B------:R-:W-:Y:S01]  /*14b0*/  @P2 LEA.HI.X R3, R229, UR5, R0, 0x2, P3 ;  /* 0x00000005e5032c11 */ /* 0x000fe200098f1400 */
[----:B------:R-:W-:Y:S01]  /*14c0*/  ULDC UR4, c[0x0][0x288] ;  /* 0x0000a20000047ab9 */ /* 0x000fe20000000800 */
[----:B------:R-:W-:-:S03]  /*14d0*/  IADD3 R6, P4, R227, UR6, RZ ;  /* 0x00000006e3067c10 */ /* 0x000fc6000ff9e0ff */
[----:B------:R0:W5:Y:S01]  /*14e0*/  @P2 LDG.E R9, desc[UR56][R2.64] ;  /* 0x0000003802092981 */ /* 0x000162000c1e1900 */
[----:B------:R-:W-:Y:S01]  /*14f0*/  @P1 IADD3 R4, P2, R227, UR8, RZ ;  /* 0x00000008e3041c10 */ /* 0x000fe2000ff5e0ff */
[----:B------:R-:W-:Y:S01]  /*1500*/  IMAD.U32 R140, RZ, RZ, UR4 ;  /* 0x00000004ff8c7e24 */ /* 0x000fe2000f8e00ff */
[C---:B------:R-:W-:Y:S01]  /*1510*/  IADD3.X R7, R228.reuse, UR7, RZ, P4, !PT ;  /* 0x00000007e4077c10 */ /* 0x040fe2000a7fe4ff */
[----:B------:R0:W-:Y:S01]  /*1520*/  STL [R1+0x40], R29 ;  /* 0x0000401d01007387 */ /* 0x0001e20000100800 */
[----:B------:R-:W-:Y:S01]  /*1530*/  @P1 IADD3.X R5, R228, UR9, RZ, P2, !PT ;  /* 0x00000009e4051c10 */ /* 0x000fe200097fe4ff */
[----:B------:R-:W-:Y:S01]  /*1540*/  ULDC.64 UR4, c[0x0][0x418] ;  /* 0x0001060000047ab9 */ /* 0x000fe20000000a00 */
[----:B------:R-:W-:Y:S01]  /*1550*/  ULDC.64 UR8, c[0x0][0xa20] ;  /* 0x0002880000087ab9 */ /* 0x000fe20000000a00 */
[----:B------:R0:W5:Y:S04]  /*1560*/  @P0 LDG.E R27, desc[UR56][R6.64] ;  /* 0x00000038061b0981 */ /* 0x000168000c1e1900 */
[----:B------:R0:W5:Y:S01]  /*1570*/  @P1 LDG.E R140, desc[UR56][R4.64] ;  /* 0x00000038048c1981 */ /* 0x000162000c1e1900 */
[----:B------:R-:W-:-:S03]  /*1580*/  UISETP.NE.U32.AND UP0, UPT, UR4, URZ, UPT ;  /* 0x0000003f0400728c */ /* 0x000fc6000bf05070 */
[----:B------:R-:W-:Y:S01]  /*1590*/  ULDC UR4, c[0x0][0x424] ;  /* 0x0001090000047ab9 */ /* 0x000fe20000000800 */
[----:B------:R-:W-:Y:S01]  /*15a0*/  UISETP.NE.AND.EX UP0, UPT, UR5, URZ, UPT, UP0 ;  /* 0x0000003f0500728c */ /* 0x000fe2000bf05300 */
[----:B------:R-:W-:Y:S02]  /*15b0*/  ISETP.NE.U32.AND P2, PT, RZ, UR8, PT ;  /* 0x00000008ff007c0c */ /* 0x000fe4000bf45070 */
[----:B------:R-:W-:Y:S01]  /*15c0*/  ULDC UR5, c[0x0][0x2f0] ;  /* 0x0000bc0000057ab9 */ /* 0x000fe20000000800 */
[----:B------:R-:W-:Y:S01]  /*15d0*/  USEL UR4, UR4, 0x1, UP0 ;  /* 0x0000000104047887 */ /* 0x000fe20008000000 */
[----:B------:R-:W-:-:S03]  /*15e0*/  ISETP.NE.AND.EX P2, PT, RZ, UR9, PT, P2 ;  /* 0x00000009ff007c0c */ /* 0x000fc6000bf45320 */
[----:B------:R-:W-:-:S03]  /*15f0*/  UIMAD UR4, UR4, UR5, URZ ;  /* 0x00000005040472a4 */ /* 0x000fc6000f8e023f */
[----:B------:R-:W-:Y:S01]  /*1600*/  ULDC UR5, c[0x0][0x348] ;  /* 0x0000d20000057ab9 */ /* 0x000fe20000000800 */
[----:B------:R-:W-:Y:S02]  /*1610*/  IMAD.MOV.U32 R226, RZ, RZ, R30 ;  /* 0x000000ffffe27224 */ /* 0x000fe400078e001e */
[----:B------:R-:W-:Y:S01]  /*1620*/  IMAD.MOV.U32 R25, RZ, RZ, R229 ;  /* 0x000000ffff197224 */ /* 0x000fe200078e00e5 */
[----:B0-----:R-:W-:Y:S06]  /*1630*/  @P1 BRA `(.L_x_449) ;  /* 0x0000000000241947 */ /* 0x001fec0003800000 */
[----:B------:R-:W-:Y:S02]  /*1640*/  ULDC.64 UR6, c[0x0][0xa00] ;  /* 0x0002800000067ab9 */ /* 0x000fe40000000a00 */
[----:B------:R-:W-:-:S04]  /*1650*/  ISETP.NE.U32.AND P1, PT, RZ, UR6, PT ;  /* 0x00000006ff007c0c */ /* 0x000fc8000bf25070 */
[----:B------:R-:W-:-:S13]  /*1660*/  ISETP.NE.AND.EX P1, PT, RZ, UR7, PT, P1 ;  /* 0x00000007ff007c0c */ /* 0x000fda000bf25310 */
[----:B------:R-:W-:Y:S05]  /*1670*/  @!P1 BRA `(.L_x_449) ;  /* 0x0000000000149947 */ /* 0x000fea0003800000 */
[----:B------:R-:W0:Y:S02]  /*1680*/  LDC.64 R2, c[0x0][0xa00] ;  /* 0x00028000ff027b82 */ /* 0x000e240000000a00 */
[----:B0-----:R-:W-:-:S05]  /*1690*/  IMAD.WIDE R2, R25, 0x4, R2 ;  /* 0x0000000419027825 */ /* 0x001fca00078e0202 */
[----:B-----5:R-:W2:Y:S04]  /*16a0*/  LDG.E R140, desc[UR56][R2.64] ;  /* 0x00000038028c7981 */ /* 0x020ea8000c1e1900 */
[----:B------:R-:W2:Y:S02]  /*16b0*/  LDG.E R5, desc[UR56][R2.64+0x4] ;  /* 0x0000043802057981 */ /* 0x000ea4000c1e1900 */
[----:B--2---:R-:W-:-:S07]  /*16c0*/  IMAD.IADD R140, R5, 0x1, -R140 ;  /* 0x00000001058c7824 */ /* 0x004fce00078e0a8c */
.L_x_449:
[----:B------:R-:W-:Y:S02]  /*16d0*/  IMAD.U32 R24, RZ, RZ, UR5 ;  /* 0x00000005ff187e24 */ /* 0x000fe4000f8e00ff */
[----:B------:R-:W-:Y:S01]  /*16e0*/  IMAD.U32 R26, RZ, RZ, UR4 ;  /* 0x00000004ff1a7e24 */ /* 0x000fe2000f8e00ff */
[----:B------:R-:W-:Y:S06]  /*16f0*/  @!P2 BRA `(.L_x_450) ;  /* 0x000000000010a947 */ /* 0x000fec0003800000 */
[----:B------:R-:W-:-:S04]  /*1700*/  IADD3 R2, P0, R227, UR8, RZ ;  /* 0x00000008e3027c10 */ /* 0x000fc8000ff1e0ff */
[----:B------:R-:W-:-:S05]  /*1710*/  IADD3.X R3, R228, UR9, RZ, P0, !PT ;  /* 0x00000009e4037c10 */ /* 0x000fca00087fe4ff */
[----:B------:R0:W5:Y:S01]  /*1720*/  LDG.E R26, desc[UR56][R2.64] ;  /* 0x00000038021a7981 */ /* 0x000162000c1e1900 */
[----:B------:R-:W-:Y:S05]  /*1730*/  BRA `(.L_x_451) ;  /* 0x0000000000107947 */ /* 0x000fea0003800000 */
.L_x_450:
[----:B------:R-:W-:Y:S05]  /*1740*/  @!P0 BRA `(.L_x_451) ;  /* 0x00000000000c8947 */ /* 0x000fea0003800000 */
[----:B------:R-:W2:Y:S04]  /*1750*/  LDG.E R3, desc[UR56][R6.64] ;  /* 0x0000003806037981 */ /* 0x000ea8000c1e1900 */
[----:B------:R-:W2:Y:S02]  /*1760*/  LDG.E R26, desc[UR56][R6.64+0x4] ;  /* 0x00000438061a7981 */ /* 0x000ea4000c1e1900 */
[----:B--2---:R-:W-:-:S07]  /*1770*/  IMAD.IADD R26, R26, 0x1, -R3 ;  /* 0x000000011a1a7824 */ /* 0x004fce00078e0a03 */
.L_x_451:
[----:B------:R-:W-:Y:S02]  /*1780*/  ULDC.64 UR4, c[0x0][0xa10] ;  /* 0x0002840000047ab9 */ /* 0x000fe40000000a00 */
[----:B------:R-:W-:-:S04]  /*1790*/  ISETP.NE.U32.AND P0, PT, RZ, UR4, PT ;  /* 0x00000004ff007c0c */ /* 0x000fc8000bf05070 */
[----:B------:R-:W-:Y:S01]  /*17a0*/  ISETP.NE.AND.EX P0, PT, RZ, UR5, PT, P0 ;  /* 0x00000005ff007c0c */ /* 0x000fe2000bf05300 */
[----:B------:R-:W-:-:S12]  /*17b0*/  ULDC.64 UR4, c[0x0][0xa30] ;  /* 0x00028c0000047ab9 */ /* 0x000fd80000000a00 */
[----:B0-----:R-:W0:Y:S02]  /*17c0*/  @P0 LDC.64 R2, c[0x0][0xa10] ;  /* 0x00028400ff020b82 */ /* 0x001e240000000a00 */
[----:B0-----:R-:W-:-:S05]  /*17d0*/  @P0 IMAD.WIDE R2, R25, 0x4, R2 ;  /* 0x0000000419020825 */ /* 0x001fca00078e0202 */
[----:B------:R-:W2:Y:S04]  /*17e0*/  @P0 LDG.E R0, desc[UR56][R2.64] ;  /* 0x0000003802000981 */ /* 0x000ea8000c1e1900 */
[----:B------:R-:W2:Y:S01]  /*17f0*/  @P0 LDG.E R7, desc[UR56][R2.64+0x4] ;  /* 0x0000043802070981 */ /* 0x000ea2000c1e1900 */
[----:B------:R-:W-:Y:S01]  /*1800*/  ISETP.NE.U32.AND P1, PT, RZ, UR4, PT ;  /* 0x00000004ff007c0c */ /* 0x000fe2000bf25070 */
[----:B-----5:R-:W-:-:S03]  /*1810*/  IMAD.MOV.U32 R136, RZ, RZ, R26 ;  /* 0x000000ffff887224 */ /* 0x020fc600078e001a */
[----:B------:R-:W-:-:S13]  /*1820*/  ISETP.NE.AND.EX P1, PT, RZ, UR5, PT, P1 ;  /* 0x00000005ff007c0c */ /* 0x000fda000bf25310 */
[----:B------:R-:W-:-:S04]  /*1830*/  @P1 IADD3 R4, P2, R227, UR4, RZ ;  /* 0x00000004e3041c10 */ /* 0x000fc8000ff5e0ff */
[----:B------:R-:W-:-:S05]  /*1840*/  @P1 IADD3.X R5, R228, UR5, RZ, P2, !PT ;  /* 0x00000005e4051c10 */ /* 0x000fca00097fe4ff */
[----:B------:R0:W5:Y:S01]  /*1850*/  @P1 LDG.E R136, desc[UR56][R4.64] ;  /* 0x0000003804881981 */ /* 0x000162000c1e1900 */
[----:B------:R-:W-:Y:S01]  /*1860*/  IMAD.IADD R9, R26, 0x1, -R9 ;  /* 0x000000011a097824 */ /* 0x000fe200078e0a09 */
[----:B------:R-:W-:-:S03]  /*1870*/  PLOP3.LUT P2, PT, PT, PT, PT, 0x80, 0x0 ;  /* 0x000000000000781c */ /* 0x000fc60003f4f070 */
[----:B------:R-:W-:-:S05]  /*1880*/  IMAD.MOV R122, RZ, RZ, -R9 ;  /* 0x000000ffff7a7224 */ /* 0x000fca00078e0a09 */
[----:B------:R-:W-:Y:S01]  /*1890*/  VIMNMX R122, RZ, R122, !PT ;  /* 0x0000007aff7a7248 */ /* 0x000fe20007fe0100 */
[----:B--2---:R-:W-:-:S04]  /*18a0*/  @P0 IMAD.IADD R24, R7, 0x1, -R0 ;  /* 0x0000000107180824 */ /* 0x004fc800078e0a00 */
[----:B------:R-:W-:-:S04]  /*18b0*/  IMAD.IADD R141, R9, 0x1, R24 ;  /* 0x00000001098d7824 */ /* 0x000fc800078e0218 */
[----:B------:R-:W-:-:S04]  /*18c0*/  VIADD R0, R141, 0x5f ;  /* 0x0000005f8d007836 */ /* 0x000fc80000000000 */
[----:B------:R-:W-:-:S05]  /*18d0*/  IMAD.HI R0, R0, 0x2aaaaaab, RZ ;  /* 0x2aaaaaab00007827 */ /* 0x000fca00078e02ff */
[----:B------:R-:W-:-:S04]  /*18e0*/  SHF.R.U32.HI R3, RZ, 0x1f, R0 ;  /* 0x0000001fff037819 */ /* 0x000fc80000011600 */
[----:B------:R-:W-:-:S05]  /*18f0*/  LEA.HI.SX32 R142, R0, R3, 0x1c ;  /* 0x00000003008e7211 */ /* 0x000fca00078fe2ff */
[----:B------:R-:W-:-:S05]  /*1900*/  IMAD R3, R142, 0x60, -R9 ;  /* 0x000000608e037824 */ /* 0x000fca00078e0a09 */
[----:B------:R-:W-:-:S04]  /*1910*/  VIMNMX R3, R3, R24, PT ;  /* 0x0000001803037248 */ /* 0x000fc80003fe0100 */
[----:B------:R-:W-:Y:S01]  /*1920*/  ISETP.GT.AND P0, PT, R3, R122, PT ;  /* 0x0000007a0300720c */ /* 0x000fe20003f04270 */
[----:B------:R-:W-:-:S05]  /*1930*/  IMAD.WIDE.U32 R122, R122, -0x55555555, RZ ;  /* 0xaaaaaaab7a7a7825 */ /* 0x000fca00078e00ff */
[----:B------:R-:W-:-:S05]  /*1940*/  SHF.R.U32.HI R122, RZ, 0x6, R123 ;  /* 0x00000006ff7a7819 */ /* 0x000fca000001167b */
[----:B------:R-:W-:Y:S02]  /*1950*/  IMAD.MOV.U32 R2, RZ, RZ, R122 ;  /* 0x000000ffff027224 */ /* 0x000fe400078e007a */
[----:B------:R-:W-:-:S04]  /*1960*/  @P0 VIADD R0, R3, 0x5f ;  /* 0x0000005f03000836 */ /* 0x000fc80000000000 */
[----:B------:R-:W-:-:S05]  /*1970*/  @P0 IMAD.HI R0, R0, 0x2aaaaaab, RZ ;  /* 0x2aaaaaab00000827 */ /* 0x000fca00078e02ff */
[----:B------:R-:W-:-:S04]  /*1980*/  @P0 SHF.R.U32.HI R3, RZ, 0x1f, R0 ;  /* 0x0000001fff030819 */ /* 0x000fc80000011600 */
[----:B------:R-:W-:-:S04]  /*1990*/  @P0 LEA.HI.SX32 R2, R0, R3, 0x1c ;  /* 0x0000000300020211 */ /* 0x000fc800078fe2ff */
[----:B------:R-:W-:-:S13]  /*19a0*/  ISETP.GT.AND P0, PT, R2, R122, PT ;  /* 0x0000007a0200720c */ /* 0x000fda0003f04270 */
[----:B0-----:R-:W-:Y:S05]  /*19b0*/  @!P0 BRA `(.L_x_452) ;  /* 0x0000009400688947 */ /* 0x001fea0003800000 */
[----:B------:R-:W-:Y:S01]  /*19c0*/  IADD3 R0, R18, 0x1e400, RZ ;  /* 0x0001e40012007810 */ /* 0x000fe20007ffe0ff */
[----:B------:R-:W-:Y:S03]  /*19d0*/  BSSY B6, `(.L_x_453) ;  /* 0x0000013000067945 */ /* 0x000fe60003800000 */
[----:B------:R-:W-:-:S13]  /*19e0*/  LOP3.LUT P0, RZ, R0, 0x3ff, RZ, 0xc0, !PT ;  /* 0x000003ff00ff7812 */ /* 0x000fda000780c0ff */
[----:B------:R-:W-:Y:S05]  /*19f0*/  @!P0 BRA `(.L_x_454) ;  /* 0x0000000000408947 */ /* 0x000fea0003800000 */
[----:B------:R-:W-:Y:S01]  /*1a00*/  MOV R0, 0x0 ;  /* 0x0000000000007802 */ /* 0x000fe20000000f00 */
[----:B------:R-:W-:Y:S01]  /*1a10*/  ULDC.64 UR4, c[0x4][0x88] ;  /* 0x0100220000047ab9 */ /* 0x000fe20000000a00 */
[----:B------:R-:W-:Y:S01]  /*1a20*/  ULDC.64 UR6, c[0x4][0x18] ;  /* 0x0100060000067ab9 */ /* 0x000fe20000000a00 */
[----:B------:R-:W-:Y:S01]  /*1a30*/  IMAD.U32 R4, RZ, RZ, UR4 ;  /* 0x00000004ff047e24 */ /* 0x000fe2000f8e00ff */
[----:B------:R0:W1:Y:S01]  /*1a40*/  LDC.64 R14, c[0x4][R0] ;  /* 0x01000000000e7b82 */ /* 0x0000620000000a00 */
[----:B------:R-:W-:Y:S01]  /*1a50*/  IMAD.U32 R5, RZ, RZ, UR5 ;  /* 0x00000005ff057e24 */ /* 0x000fe2000f8e00ff */
[----:B------:R-:W-:Y:S01]  /*1a60*/  ULDC.64 UR4, c[0x4][0x90] ;  /* 0x0100240000047ab9 */ /* 0x000fe20000000a00 */
[----:B------:R-:W-:Y:S02]  /*1a70*/  IMAD.U32 R10, RZ, RZ, UR6 ;  /* 0x00000006ff0a7e24 */ /* 0x000fe4000f8e00ff */
[----:B------:R-:W-:Y:S02]  /*1a80*/  IMAD.U32 R6, RZ, RZ, UR4 ;  /* 0x00000004ff067e24 */ /* 0x000fe4000f8e00ff */
[----:B------:R-:W-:-:S02]  /*1a90*/  IMAD.U32 R7, RZ, RZ, UR5 ;  /* 0x00000005ff077e24 */ /* 0x000fc4000f8e00ff */
[----:B------:R-:W-:Y:S02]  /*1aa0*/  IMAD.U32 R11, RZ, RZ, UR7 ;  /* 0x00000007ff0b7e24 */ /* 0x000fe4000f8e00ff */
[----:B------:R-:W-:Y:S02]  /*1ab0*/  IMAD.MOV.U32 R8, RZ, RZ, 0x70 ;  /* 0x00000070ff087424 */ /* 0x000fe400078e00ff */
[----:B------:R-:W-:Y:S02]  /*1ac0*/  IMAD.MOV.U32 R12, RZ, RZ, 0x1 ;  /* 0x00000001ff0c7424 */ /* 0x000fe400078e00ff */
[----:B0-----:R-:W-:-:S07]  /*1ad0*/  IMAD.MOV.U32 R13, RZ, RZ, RZ ;  /* 0x000000ffff0d7224 */ /* 0x001fce00078e00ff */
[----:B------:R-:W-:-:S07]  /*1ae0*/  LEPC R20, `(.L_x_454) ;  /* 0x000000001014794e */ /* 0x000fce0000000000 */
[----:B-1---5:R-:W-:Y:S05]  /*1af0*/  CALL.ABS.NOINC R14 ;  /* 0x000000000e007343 */ /* 0x022fea0003c00000 */
.L_x_454:
[----:B------:R-:W-:Y:S05]  /*1b00*/  BSYNC B6 ;  /* 0x0000000000067941 */ /* 0x000fea0003800000 */
.L_x_453:
[----:B------:R-:W-:Y:S01]  /*1b10*/  VIADD R115, R18, 0x400 ;  /* 0x0000040012737836 */ /* 0x000fe20000000000 */
[----:B------:R-:W-:Y:S04]  /*1b20*/  BSSY B6, `(.L_x_455) ;  /* 0x0000013000067945 */ /* 0x000fe80003800000 */
        /* <DEDUP_REMOVED lines=17> */
[----:B-1---5:R-:W-:Y:S05]  /*1c40*/  CALL.ABS.NOINC R14 ;  /* 0x000000000e007343 */ /* 0x022fea0003c00000 */
.L_x_456:
[----:B------:R-:W-:Y:S05]  /*1c50*/  BSYNC B6 ;  /* 0x0000000000067941 */ /* 0x000fea0003800000 */
.L_x_455:
[----:B------:R-:W-:Y:S01]  /*1c60*/  ULDC.64 UR4, c[0x0][0x9f8] ;  /* 0x00027e0000047ab9 */ /* 0x000fe20000000a00 */
[----:B------:R-:W2:Y:S01]  /*1c70*/  LDL.LU R20, [R1] ;  /* 0x0000000001147983 */ /* 0x000ea20000300800 */
[----:B------:R-:W-:Y:S01]  /*1c80*/  ISETP.NE.U32.AND P0, PT, RZ, UR4, PT ;  /* 0x00000004ff007c0c */ /* 0x000fe2000bf05070 */
[----:B------:R-:W0:Y:S03]  /*1c90*/  LDC.64 R94, c[0x0][0x3f8] ;  /* 0x0000fe00ff5e7b82 */ /* 0x000e260000000a00 */
[----:B------:R-:W-:-:S05]  /*1ca0*/  ISETP.NE.AND.EX P0, PT, RZ, UR5, PT, P0 ;  /* 0x00000005ff007c0c */ /* 0x000fca000bf05300 */
[----:B------:R-:W1:Y:S08]  /*1cb0*/  LDC R121, c[0x0][0x3f4] ;  /* 0x0000fd00ff797b82 */ /* 0x000e700000000800 */
[----:B------:R-:W-:Y:S01]  /*1cc0*/  @P0 IADD3 R4, P1, R227, UR4, RZ ;  /* 0x00000004e3040c10 */ /* 0x000fe2000ff3e0ff */
[----:B------:R-:W-:Y:S01]  /*1cd0*/  ULDC UR4, c[0x0][0x2f4] ;  /* 0x0000bd0000047ab9 */ /* 0x000fe20000000800 */
[----:B------:R-:W3:Y:S02]  /*1ce0*/  LDC.64 R88, c[0x0][0x408] ;  /* 0x00010200ff587b82 */ /* 0x000ee40000000a00 */
[----:B------:R-:W-:-:S05]  /*1cf0*/  @P0 IADD3.X R5, R228, UR5, RZ, P1, !PT ;  /* 0x00000005e4050c10 */ /* 0x000fca0008ffe4ff */
[----:B------:R4:W2:Y:S01]  /*1d00*/  @P0 LDG.E R25, desc[UR56][R4.64] ;  /* 0x0000003804190981 */ /* 0x0008a2000c1e1900 */
[----:B------:R-:W-:Y:S01]  /*1d10*/  ISETP.GE.AND P1, PT, R194, UR4, PT ;  /* 0x00000004c2007c0c */ /* 0x000fe2000bf26270 */
[-C--:B0-----:R-:W-:Y:S01]  /*1d20*/  IMAD.WIDE.U32 R96, R202, R94.reuse, R16 ;  /* 0x0000005eca607225 */ /* 0x081fe200078e0010 */
[----:B------:R-:W-:Y:S01]  /*1d30*/  ISETP.GE.AND P0, PT, R16, UR4, PT ;  /* 0x0000000410007c0c */ /* 0x000fe2000bf06270 */
[----:B------:R-:W0:Y:S01]  /*1d40*/  S2R R28, SR_TID.X ;  /* 0x00000000001c7919 */ /* 0x000e220000002100 */
[----:B------:R-:W-:Y:S01]  /*1d50*/  SEL R3, RZ, 0xffffffff, P1 ;  /* 0xffffffffff037807 */ /* 0x000fe20000800000 */
[----:B------:R-:W-:Y:S01]  /*1d60*/  IMAD R125, R95, 0x60, RZ ;  /* 0x000000605f7d7824 */ /* 0x000fe200078e02ff */
[----:B------:R-:W-:Y:S01]  /*1d70*/  SEL R0, RZ, 0x1, P0 ;  /* 0x00000001ff007807 */ /* 0x000fe20000000000 */
[----:B------:R-:W0:Y:S01]  /*1d80*/  S2R R137, SR_TID.X ;  /* 0x0000000000897919 */ /* 0x000e220000002100 */
[----:B------:R-:W-:Y:S01]  /*1d90*/  ISETP.GE.AND P0, PT, R193, UR4, PT ;  /* 0x00000004c1007c0c */ /* 0x000fe2000bf06270 */
[----:B------:R-:W-:Y:S01]  /*1da0*/  IMAD.SHL.U32 R3, R3, 0x2, RZ ;  /* 0x0000000203037824 */ /* 0x000fe200078e00ff */
[----:B----4-:R-:W-:Y:S01]  /*1db0*/  SHF.R.S32.HI R5, RZ, 0x1f, R202 ;  /* 0x0000001fff057819 */ /* 0x010fe200000114ca */
[----:B------:R-:W-:Y:S01]  /*1dc0*/  IMAD.SHL.U32 R105, R94, 0x40, RZ ;  /* 0x000000405e697824 */ /* 0x000fe200078e00ff */
[----:B------:R-:W-:Y:S01]  /*1dd0*/  ISETP.GE.AND P1, PT, R23, UR4, PT ;  /* 0x0000000417007c0c */ /* 0x000fe2000bf26270 */
[----:B------:R-:W-:Y:S01]  /*1de0*/  IMAD.IADD R124, R27, 0x1, R26 ;  /* 0x000000011b7c7824 */ /* 0x000fe200078e021a */
[----:B------:R-:W-:Y:S01]  /*1df0*/  LOP3.LUT R0, R3, 0x2, R0, 0xe2, !PT ;  /* 0x0000000203007812 */ /* 0x000fe200078ee200 */
[C---:B------:R-:W-:Y:S01]  /*1e00*/  IMAD R6, R5.reuse, R94, RZ ;  /* 0x0000005e05067224 */ /* 0x040fe200078e02ff */
[----:B------:R-:W-:Y:S01]  /*1e10*/  SHF.R.S32.HI R197, RZ, 0x1f, R196 ;  /* 0x0000001fffc57819 */ /* 0x000fe200000114c4 */
[----:B---3--:R-:W-:Y:S01]  /*1e20*/  IMAD R5, R5, R88, RZ ;  /* 0x0000005805057224 */ /* 0x008fe200078e02ff */
[----:B------:R-:W-:Y:S01]  /*1e30*/  SEL R3, RZ, 0x4, P0 ;  /* 0x00000004ff037807 */ /* 0x000fe20000000000 */
[C---:B------:R-:W-:Y:S01]  /*1e40*/  IMAD R7, R202.reuse, R95, R6 ;  /* 0x0000005fca077224 */ /* 0x040fe200078e0206 */
[----:B------:R-:W-:Y:S01]  /*1e50*/  SEL R4, RZ, 0x8, P1 ;  /* 0x00000008ff047807 */ /* 0x000fe20000800000 */
[----:B------:R-:W-:Y:S01]  /*1e60*/  IMAD.WIDE.U32 R98, R202, R94, R196 ;  /* 0x0000005eca627225 */ /* 0x000fe200078e00c4 */
[----:B------:R-:W-:-:S02]  /*1e70*/  ISETP.GE.AND P2, PT, R22, UR4, PT ;  /* 0x0000000416007c0c */ /* 0x000fc4000bf46270 */
[----:B------:R-:W-:Y:S01]  /*1e80*/  LOP3.LUT R0, R4, R0, R3, 0xfe, !PT ;  /* 0x0000000004007212 */ /* 0x000fe200078efe03 */
[----:B------:R-:W-:Y:S01]  /*1e90*/  IMAD.IADD R99, R99, 0x1, R7 ;  /* 0x0000000163637824 */ /* 0x000fe200078e0207 */
[----:B------:R-:W-:Y:S01]  /*1ea0*/  SEL R3, RZ, 0x10, P2 ;  /* 0x00000010ff037807 */ /* 0x000fe20001000000 */
[----:B------:R-:W-:Y:S01]  /*1eb0*/  IMAD.IADD R97, R7, 0x1, R97 ;  /* 0x0000000107617824 */ /* 0x000fe200078e0261 */
[----:B-1----:R-:W-:Y:S01]  /*1ec0*/  ISETP.GE.AND P0, PT, R16, R121, PT ;  /* 0x000000791000720c */ /* 0x002fe20003f06270 */
[----:B------:R-:W-:Y:S01]  /*1ed0*/  IMAD R9, R202, R89, R5 ;  /* 0x00000059ca097224 */ /* 0x000fe200078e0205 */
[----:B------:R-:W-:Y:S01]  /*1ee0*/  ISETP.GE.AND P1, PT, R194, R121, PT ;  /* 0x00000079c200720c */ /* 0x000fe20003f26270 */
[-C--:B------:R-:W-:Y:S01]  /*1ef0*/  IMAD.WIDE.U32 R92, R202, R88.reuse, R196 ;  /* 0x00000058ca5c7225 */ /* 0x080fe200078e00c4 */
[----:B------:R-:W-:Y:S02]  /*1f00*/  LOP3.LUT R7, R0, R3, RZ, 0xfc, !PT ;  /* 0x0000000300077212 */ /* 0x000fe400078efcff */
[----:B------:R-:W-:Y:S01]  /*1f10*/  ISETP.GE.AND P3, PT, R193, R121, PT ;  /* 0x00000079c100720c */ /* 0x000fe20003f66270 */
[----:B------:R-:W-:Y:S01]  /*1f20*/  IMAD.WIDE.U32 R90, R202, R88, R16 ;  /* 0x00000058ca5a7225 */ /* 0x000fe200078e0010 */
[----:B------:R-:W-:-:S02]  /*1f30*/  SEL R3, R121, RZ, P0 ;  /* 0x000000ff79037207 */ /* 0x000fc40000000000 */
[----:B------:R-:W-:Y:S01]  /*1f40*/  SEL R5, R121, RZ, P1 ;  /* 0x000000ff79057207 */ /* 0x000fe20000800000 */
[----:B------:R-:W-:Y:S01]  /*1f50*/  IMAD.IADD R93, R93, 0x1, R9 ;  /* 0x000000015d5d7824 */ /* 0x000fe200078e0209 */
[----:B------:R-:W-:Y:S01]  /*1f60*/  SEL R0, R121, RZ, P3 ;  /* 0x000000ff79007207 */ /* 0x000fe20001800000 */
[----:B------:R-:W-:Y:S01]  /*1f70*/  IMAD.IADD R3, R16, 0x1, R3 ;  /* 0x0000000110037824 */ /* 0x000fe200078e0203 */
[----:B------:R-:W-:Y:S01]  /*1f80*/  SHF.R.U32.HI R21, RZ, 0x3, R204 ;  /* 0x00000003ff157819 */ /* 0x000fe200000116cc */
[----:B------:R-:W-:Y:S01]  /*1f90*/  IMAD.IADD R5, R194, 0x1, R5 ;  /* 0x00000001c2057824 */ /* 0x000fe200078e0205 */
[----:B------:R-:W-:Y:S01]  /*1fa0*/  LOP3.LUT P2, RZ, R223, 0x4, RZ, 0xc0, !PT ;  /* 0x00000004dfff7812 */ /* 0x000fe2000784c0ff */
[----:B------:R-:W-:Y:S01]  /*1fb0*/  IMAD.IADD R10, R193, 0x1, R0 ;  /* 0x00000001c10a7824 */ /* 0x000fe200078e0200 */
[----:B------:R-:W-:Y:S01]  /*1fc0*/  SHF.R.S32.HI R0, RZ, 0x1f, R3 ;  /* 0x0000001fff007819 */ /* 0x000fe20000011403 */
[----:B------:R-:W-:Y:S01]  /*1fd0*/  IMAD.IADD R91, R9, 0x1, R91 ;  /* 0x00000001095b7824 */ /* 0x000fe200078e025b */
[----:B------:R-:W-:Y:S01]  /*1fe0*/  SHF.R.S32.HI R6, RZ, 0x1f, R5 ;  /* 0x0000001fff067819 */ /* 0x000fe20000011405 */
[----:B0-----:R-:W-:Y:S01]  /*1ff0*/  VIADD R28, R28, 0xffffff80 ;  /* 0xffffff801c1c7836 */ /* 0x001fe20000000000 */
[-C--:B------:R-:W-:Y:S01]  /*2000*/  LEA.HI R4, R0, R3.reuse, RZ, 0x3 ;  /* 0x0000000300047211 */ /* 0x080fe200078f18ff */
[----:B------:R-:W-:Y:S01]  /*2010*/  IMAD.SHL.U32 R107, R88, 0x40, RZ ;  /* 0x00000040586b7824 */ /* 0x000fe200078e00ff */
[----:B------:R-:W-:Y:S01]  /*2020*/  LEA.HI R0, R0, R3, RZ, 0x6 ;  /* 0x0000000300007211 */ /* 0x000fe200078f30ff */
[----:B-----5:R-:W-:Y:S01]  /*2030*/  IMAD.WIDE.U32 R92, R136, R88, R92 ;  /* 0x00000058885c7225 */ /* 0x020fe200078e005c */
[----:B------:R-:W-:-:S02]  /*2040*/  LEA.HI R3, R6, R5, RZ, 0x6 ;  /* 0x0000000506037211 */ /* 0x000fc400078f30ff */
[----:B------:R-:W-:Y:S01]  /*2050*/  LEA.HI R5, R6, R5, RZ, 0x3 ;  /* 0x0000000506057211 */ /* 0x000fe200078f18ff */
[C---:B------:R-:W-:Y:S01]  /*2060*/  IMAD.WIDE.U32 R90, R136.reuse, R88, R90 ;  /* 0x00000058885a7225 */ /* 0x040fe200078e005a */
[----:B------:R-:W-:Y:S02]  /*2070*/  SHF.R.S32.HI R0, RZ, 0x6, R0 ;  /* 0x00000006ff007819 */ /* 0x000fe40000011400 */
[----:B------:R-:W-:Y:S01]  /*2080*/  SHF.R.S32.HI R6, RZ, 0x6, R3 ;  /* 0x00000006ff067819 */ /* 0x000fe20000011403 */
[----:B------:R-:W-:Y:S01]  /*2090*/  IMAD.WIDE.U32 R98, R136, R94, R98 ;  /* 0x0000005e88627225 */ /* 0x000fe200078e0062 */
[C-C-:B------:R-:W-:Y:S02]  /*20a0*/  LOP3.LUT R3, R215.reuse, 0x38, R4.reuse, 0xf8, !PT ;  /* 0x00000038d7037812 */ /* 0x140fe400078ef804 */
[----:B------:R-:W-:Y:S01]  /*20b0*/  LOP3.LUT R8, R204, 0x38, R4, 0xf8, !PT ;  /* 0x00000038cc087812 */ /* 0x000fe200078ef804 */
[C---:B------:R-:W-:Y:S01]  /*20c0*/  IMAD R135, R0.reuse, 0x1800, R217 ;  /* 0x0000180000877824 */ /* 0x040fe200078e02d9 */
[----:B------:R-:W-:Y:S01]  /*20d0*/  LOP3.LUT R9, R215, 0x38, R5, 0xf8, !PT ;  /* 0x00000038d7097812 */ /* 0x000fe200078ef805 */
[----:B------:R-:W-:Y:S01]  /*20e0*/  IMAD R132, R0, 0x1800, R218 ;  /* 0x0000180000847824 */ /* 0x000fe200078e02da */
[----:B------:R-:W-:Y:S01]  /*20f0*/  SHF.R.S32.HI R11, RZ, 0x1f, R10 ;  /* 0x0000001fff0b7819 */ /* 0x000fe2000001140a */
[C---:B------:R-:W-:Y:S01]  /*2100*/  IMAD R133, R6.reuse, 0x1800, R217 ;  /* 0x0000180006857824 */ /* 0x040fe200078e02d9 */
[----:B------:R-:W-:Y:S01]  /*2110*/  LOP3.LUT R0, R3, R216, RZ, 0x3c, !PT ;  /* 0x000000d803007212 */ /* 0x000fe200078e3cff */
[----:B------:R-:W-:Y:S01]  /*2120*/  IMAD R129, R6, 0x1800, R218 ;  /* 0x0000180006817824 */ /* 0x000fe200078e02da */
[----:B------:R-:W-:Y:S01]  /*2130*/  LOP3.LUT R3, R8, R21, RZ, 0x3c, !PT ;  /* 0x0000001508037212 */ /* 0x000fe200078e3cff */
[----:B------:R-:W-:Y:S01]  /*2140*/  IMAD.WIDE.U32 R96, R136, R94, R96 ;  /* 0x0000005e88607225 */ /* 0x000fe200078e0060 */
[----:B------:R-:W-:-:S02]  /*2150*/  LOP3.LUT R8, R9, R216, RZ, 0x3c, !PT ;  /* 0x000000d809087212 */ /* 0x000fc400078e3cff */
[-C--:B------:R-:W-:Y:S01]  /*2160*/  LEA.HI R12, R11, R10.reuse, RZ, 0x3 ;  /* 0x0000000a0b0c7211 */ /* 0x080fe200078f18ff */
[----:B------:R-:W-:Y:S01]  /*2170*/  IMAD.IADD R135, R135, 0x1, R0 ;  /* 0x0000000187877824 */ /* 0x000fe200078e0200 */
[----:B------:R-:W-:Y:S01]  /*2180*/  LEA.HI R10, R11, R10, RZ, 0x6 ;  /* 0x0000000a0b0a7211 */ /* 0x000fe200078f30ff */
[----:B------:R-:W-:Y:S01]  /*2190*/  IMAD.IADD R132, R132, 0x1, R3 ;  /* 0x0000000184847824 */ /* 0x000fe200078e0203 */
[C---:B------:R-:W-:Y:S01]  /*21a0*/  LOP3.LUT R0, R204.reuse, 0x38, R5, 0xf8, !PT ;  /* 0x00000038cc007812 */ /* 0x040fe200078ef805 */
[----:B------:R-:W-:Y:S01]  /*21b0*/  IMAD.IADD R133, R133, 0x1, R8 ;  /* 0x0000000185857824 */ /* 0x000fe200078e0208 */
[----:B------:R-:W-:Y:S01]  /*21c0*/  LOP3.LUT R3, R215, 0x38, R12, 0xf8, !PT ;  /* 0x00000038d7037812 */ /* 0x000fe200078ef80c */
[----:B------:R-:W-:Y:S01]  /*21d0*/  IMAD.SHL.U32 R121, R121, 0x2, RZ ;  /* 0x0000000279797824 */ /* 0x000fe200078e00ff */
[----:B------:R-:W-:Y:S02]  /*21e0*/  SHF.R.S32.HI R10, RZ, 0x6, R10 ;  /* 0x00000006ff0a7819 */ /* 0x000fe4000001140a */
[----:B------:R-:W-:-:S02]  /*21f0*/  LOP3.LUT R8, R204, 0x38, R12, 0xf8, !PT ;  /* 0x00000038cc087812 */ /* 0x000fc400078ef80c */
[-C--:B------:R-:W-:Y:S01]  /*2200*/  LOP3.LUT R6, R0, R21.reuse, RZ, 0x3c, !PT ;  /* 0x0000001500067212 */ /* 0x080fe200078e3cff */
[C---:B------:R-:W-:Y:S01]  /*2210*/  IMAD R128, R10.reuse, 0x1800, R218 ;  /* 0x000018000a807824 */ /* 0x040fe200078e02da */
[----:B------:R-:W-:Y:S01]  /*2220*/  LOP3.LUT R0, R3, R216, RZ, 0x3c, !PT ;  /* 0x000000d803007212 */ /* 0x000fe200078e3cff */
[----:B------:R-:W-:Y:S01]  /*2230*/  IMAD R131, R10, 0x1800, R217 ;  /* 0x000018000a837824 */ /* 0x000fe200078e02d9 */
[----:B------:R-:W-:Y:S02]  /*2240*/  SHF.R.S32.HI R9, RZ, 0x1f, R136 ;  /* 0x0000001fff097819 */ /* 0x000fe40000011488 */
[----:B------:R-:W-:Y:S01]  /*2250*/  LOP3.LUT R3, R8, R21, RZ, 0x3c, !PT ;  /* 0x0000001508037212 */ /* 0x000fe200078e3cff */
[----:B------:R-:W-:Y:S01]  /*2260*/  IMAD.IADD R131, R131, 0x1, R0 ;  /* 0x0000000183837824 */ /* 0x000fe200078e0200 */
[----:B------:R-:W-:Y:S01]  /*2270*/  IADD3 R129, R129, R6, RZ ;  /* 0x0000000681817210 */ /* 0x000fe20007ffe0ff */
[----:B------:R-:W-:Y:S01]  /*2280*/  IMAD R6, R9, R94, RZ ;  /* 0x0000005e09067224 */ /* 0x000fe200078e02ff */
[----:B------:R-:W-:Y:S01]  /*2290*/  SHF.R.S32.HI R21, RZ, 0x1f, R28 ;  /* 0x0000001fff157819 */ /* 0x000fe2000001141c */
[----:B------:R-:W-:Y:S01]  /*22a0*/  IMAD.IADD R128, R128, 0x1, R3 ;  /* 0x0000000180807824 */ /* 0x000fe200078e0203 */
[----:B------:R-:W-:Y:S01]  /*22b0*/  LOP3.LUT R3, R215, 0x18, R16, 0xf8, !PT ;  /* 0x00000018d7037812 */ /* 0x000fe200078ef810 */
[C---:B------:R-:W-:Y:S01]  /*22c0*/  IMAD R101, R136.reuse, R95, R6 ;  /* 0x0000005f88657224 */ /* 0x040fe200078e0206 */
[----:B------:R-:W-:Y:S01]  /*22d0*/  LEA.HI R21, R21, R28, RZ, 0x2 ;  /* 0x0000001c15157211 */ /* 0x000fe200078f10ff */
[----:B------:R-:W-:Y:S01]  /*22e0*/  IMAD R0, R9, R88, RZ ;  /* 0x0000005809007224 */ /* 0x000fe200078e02ff */
[----:B------:R-:W-:Y:S01]  /*22f0*/  LOP3.LUT R6, R3, R216, RZ, 0x3c, !PT ;  /* 0x000000d803067212 */ /* 0x000fe200078e3cff */
[----:B------:R-:W-:Y:S01]  /*2300*/  IMAD R9, R89, 0x60, RZ ;  /* 0x0000006059097824 */ /* 0x000fe200078e02ff */
[----:B------:R-:W-:Y:S01]  /*2310*/  LOP3.LUT R21, R21, 0xfffffffc, RZ, 0xc0, !PT ;  /* 0xfffffffc15157812 */ /* 0x000fe200078ec0ff */
[----:B------:R-:W-:Y:S01]  /*2320*/  IMAD R11, R136, R89, R0 ;  /* 0x00000059880b7224 */ /* 0x000fe200078e0200 */
[C---:B------:R-:W-:Y:S01]  /*2330*/  SHF.L.U64.HI R106, R88.reuse, 0x6, R89 ;  /* 0x00000006586a7819 */ /* 0x040fe20000010259 */
[----:B------:R-:W-:Y:S01]  /*2340*/  IMAD.IADD R127, R217, 0x1, R6 ;  /* 0x00000001d97f7824 */ /* 0x000fe200078e0206 */
[----:B------:R-:W-:Y:S01]  /*2350*/  SHF.R.S32.HI R114, RZ, 0x3, R4 ;  /* 0x00000003ff727819 */ /* 0x000fe20000011404 */
[----:B------:R-:W-:Y:S01]  /*2360*/  IMAD.WIDE.U32 R88, R88, 0x60, RZ ;  /* 0x0000006058587825 */ /* 0x000fe200078e00ff */
[----:B------:R-:W-:-:S02]  /*2370*/  LOP3.LUT R3, R4, 0xfffffff8, RZ, 0xc0, !PT ;  /* 0xfffffff804037812 */ /* 0x000fc400078ec0ff */
[C---:B------:R-:W-:Y:S01]  /*2380*/  SHF.L.U64.HI R104, R94.reuse, 0x6, R95 ;  /* 0x000000065e687819 */ /* 0x040fe2000001025f */
[----:B------:R-:W-:Y:S01]  /*2390*/  IMAD.WIDE.U32 R94, R94, 0x60, RZ ;  /* 0x000000605e5e7825 */ /* 0x000fe200078e00ff */
[----:B------:R-:W-:Y:S02]  /*23a0*/  SHF.R.S32.HI R113, RZ, 0x3, R5 ;  /* 0x00000003ff717819 */ /* 0x000fe40000011405 */
[----:B------:R-:W-:Y:S01]  /*23b0*/  LOP3.LUT R4, R5, 0xfffffff8, RZ, 0xc0, !PT ;  /* 0xfffffff805047812 */ /* 0x000fe200078ec0ff */
[----:B------:R-:W-:Y:S01]  /*23c0*/  IMAD.IADD R21, R28, 0x1, -R21 ;  /* 0x000000011c157824 */ /* 0x000fe200078e0a15 */
[----:B------:R-:W-:Y:S01]  /*23d0*/  LOP3.LUT R5, R12, 0xfffffff8, RZ, 0xc0, !PT ;  /* 0xfffffff80c057812 */ /* 0x000fe200078ec0ff */
[----:B------:R-:W-:Y:S01]  /*23e0*/  IMAD.IADD R126, R89, 0x1, R9 ;  /* 0x00000001597e7824 */ /* 0x000fe200078e0209 */
[----:B------:R-:W-:Y:S01]  /*23f0*/  SHF.R.S32.HI R0, RZ, 0x1f, R30 ;  /* 0x0000001fff007819 */ /* 0x000fe2000001141e */
[----:B------:R-:W-:Y:S01]  /*2400*/  IMAD.IADD R103, R99, 0x1, R101 ;  /* 0x0000000163677824 */ /* 0x000fe200078e0265 */
[----:B------:R-:W-:Y:S01]  /*2410*/  LEA.HI R137, R137, 0x8, RZ, 0x19 ;  /* 0x0000000889897811 */ /* 0x000fe200078fc8ff */
[----:B------:R-:W-:Y:S01]  /*2420*/  IMAD R111, R21, 0x40, R202 ;  /* 0x00000040156f7824 */ /* 0x000fe200078e02ca */
[----:B------:R-:W-:Y:S01]  /*2430*/  SHF.R.S32.HI R112, RZ, 0x3, R12 ;  /* 0x00000003ff707819 */ /* 0x000fe2000001140c */
[----:B------:R-:W-:Y:S01]  /*2440*/  IMAD.IADD R125, R95, 0x1, R125 ;  /* 0x000000015f7d7824 */ /* 0x000fe200078e027d */
[----:B------:R-:W-:Y:S01]  /*2450*/  SHF.R.S32.HI R110, RZ, 0x1f, R3 ;  /* 0x0000001fff6e7819 */ /* 0x000fe20000011403 */
[----:B------:R-:W-:Y:S01]  /*2460*/  IMAD.IADD R101, R101, 0x1, R97 ;  /* 0x0000000165657824 */ /* 0x000fe200078e0261 */
[----:B------:R-:W-:Y:S01]  /*2470*/  SHF.R.S32.HI R109, RZ, 0x1f, R4 ;  /* 0x0000001fff6d7819 */ /* 0x000fe20000011404 */
[----:B------:R-:W-:Y:S01]  /*2480*/  IMAD.IADD R102, R93, 0x1, R11 ;  /* 0x000000015d667824 */ /* 0x000fe200078e020b */
[----:B------:R-:W-:Y:S01]  /*2490*/  SHF.R.S32.HI R108, RZ, 0x1f, R5 ;  /* 0x0000001fff6c7819 */ /* 0x000fe20000011405 */
[----:B------:R-:W-:Y:S01]  /*24a0*/  IMAD.IADD R100, R11, 0x1, R91 ;  /* 0x000000010b647824 */ /* 0x000fe200078e025b */
[----:B--2---:R-:W-:-:S04]  /*24b0*/  LOP3.LUT R20, R20, 0xfffffffe, RZ, 0xc0, !PT ;  /* 0xfffffffe14147812 */ /* 0x004fc800078ec0ff */
[----:B------:R-:W-:-:S04]  /*24c0*/  @P3 LOP3.LUT R20, R20, 0x1, RZ, 0xfc, !PT ;  /* 0x0000000114143812 */ /* 0x000fc800078efcff */
[----:B------:R-:W-:-:S04]  /*24d0*/  LOP3.LUT R20, R20, 0xfffffffb, RZ, 0xc0, !PT ;  /* 0xfffffffb14147812 */ /* 0x000fc800078ec0ff */
[----:B------:R-:W-:Y:S02]  /*24e0*/  @P2 LOP3.LUT R20, R20, 0x4, RZ, 0xfc, !PT ;  /* 0x0000000414142812 */ /* 0x000fe400078efcff */
[----:B------:R-:W-:-:S03]  /*24f0*/  ISETP.GE.AND P2, PT, R192, UR4, PT ;  /* 0x00000004c0007c0c */ /* 0x000fc6000bf46270 */
[----:B------:R0:W-:Y:S01]  /*2500*/  STL [R1], R20 ;  /* 0x0000001401007387 */ /* 0x0001e20000100800 */
[----:B------:R-:W-:-:S04]  /*2510*/  SEL R6, RZ, 0x20, P2 ;  /* 0x00000020ff067807 */ /* 0x000fc80001000000 */
[C---:B0-----:R-:W-:Y:S02]  /*2520*/  LOP3.LUT R20, R7.reuse, R6, RZ, 0xfc, !PT ;  /* 0x0000000607147212 */ /* 0x041fe400078efcff */
[----:B------:R-:W-:Y:S02]  /*2530*/  LOP3.LUT R6, R7, 0x1, RZ, 0xc0, !PT ;  /* 0x0000000107067812 */ /* 0x000fe400078ec0ff */
[C---:B------:R-:W-:Y:S02]  /*2540*/  LOP3.LUT R7, R20.reuse, 0x2, RZ, 0xc0, !PT ;  /* 0x0000000214077812 */ /* 0x040fe400078ec0ff */
[C---:B------:R-:W-:Y:S02]  /*2550*/  LOP3.LUT R8, R20.reuse, 0x4, RZ, 0xc0, !PT ;  /* 0x0000000414087812 */ /* 0x040fe400078ec0ff */
[C---:B------:R-:W-:Y:S02]  /*2560*/  LOP3.LUT R9, R20.reuse, 0x8, RZ, 0xc0, !PT ;  /* 0x0000000814097812 */ /* 0x040fe400078ec0ff */
[----:B------:R-:W-:-:S02]  /*2570*/  LOP3.LUT R10, R20, 0x10, RZ, 0xc0, !PT ;  /* 0x00000010140a7812 */ /* 0x000fc400078ec0ff */
[----:B------:R-:W-:Y:S02]  /*2580*/  SHF.R.S32.HI R123, RZ, 0x1f, R25 ;  /* 0x0000001fff7b7819 */ /* 0x000fe40000011419 */
[----:B------:R-:W-:-:S07]  /*2590*/  LOP3.LUT R20, R20, 0x20, RZ, 0xc0, !PT ;  /* 0x0000002014147812 */ /* 0x000fce00078ec0ff */
.L_x_562:
[----:B--2---:R-:W2:Y:S01]  /*25a0*/  LDL.LU R33, [R1] ;  /* 0x0000000001217983 */ /* 0x004ea20000300800 */
[----:B------:R-:W0:Y:S01]  /*25b0*/  LDC R31, c[0x0][0x430] ;  /* 0x00010c00ff1f7b82 */ /* 0x000e220000000800 */
[----:B------:R-:W-:Y:S01]  /*25c0*/  IADD3 R2, R2, -0x1, RZ ;  /* 0xffffffff02027810 */ /* 0x000fe20007ffe0ff */
[----:B------:R-:W-:-:S04]  /*25d0*/  IMAD.MOV.U32 R21, RZ, RZ, RZ ;  /* 0x000000ffff157224 */ /* 0x000fc800078e00ff */
[----:B------:R-:W-:Y:S02]  /*25e0*/  IMAD R13, R2, 0x60, R111 ;  /* 0x00000060020d7824 */ /* 0x000fe400078e026f */
[----:B------:R-:W1:Y:S02]  /*25f0*/  LDC R120, c[0x0][0x3f4] ;  /* 0x0000fd00ff787b82 */ /* 0x000e640000000800 */
[----:B------:R-:W-:Y:S01]  /*2600*/  IMAD.IADD R32, R124, 0x1, R13 ;  /* 0x000000017c207824 */ /* 0x000fe200078e020d */
[----:B------:R-:W-:-:S03]  /*2610*/  ISETP.GE.AND P2, PT, R13, R24, PT ;  /* 0x000000180d00720c */ /* 0x000fc60003f46270 */
[----:B------:R-:W-:Y:S01]  /*2620*/  IMAD.MOV.U32 R26, RZ, RZ, R32 ;  /* 0x000000ffff1a7224 */ /* 0x000fe200078e0020 */
[----:B------:R-:W-:Y:S02]  /*2630*/  ISETP.GT.OR P2, PT, R111, 0x5f, P2 ;  /* 0x0000005f6f00780c */ /* 0x000fe40001744670 */
[----:B0-----:R-:W-:-:S11]  /*2640*/  ISETP.NE.AND P3, PT, R31, 0x1, PT ;  /* 0x000000011f00780c */ /* 0x001fd60003f65270 */
[----:B------:R-:W0:Y:S08]  /*2650*/  @!P2 LDC.64 R14, c[0x0][0x428] ;  /* 0x00010a00ff0eab82 */ /* 0x000e300000000a00 */
[----:B------:R-:W3:Y:S08]  /*2660*/  @!P2 LDC.64 R12, c[0x0][0x418] ;  /* 0x00010600ff0cab82 */ /* 0x000ef00000000a00 */
[----:B------:R-:W4:Y:S08]  /*2670*/  @P3 LDC R11, c[0x0][0x434] ;  /* 0x00010d00ff0b3b82 */ /* 0x000f300000000800 */
[----:B------:R-:W1:Y:S01]  /*2680*/  @P3 LDC R28, c[0x0][0x438] ;  /* 0x00010e00ff1c3b82 */ /* 0x000e620000000800 */
[----:B----4-:R-:W-:-:S05]  /*2690*/  @P3 IMAD.HI.U32 R11, R32, R11, RZ ;  /* 0x0000000b200b3227 */ /* 0x010fca00078e00ff */
[----:B-1----:R-:W-:Y:S01]  /*26a0*/  @P3 SHF.R.U32.HI R26, RZ, R28, R11 ;  /* 0x0000001cff1a3219 */ /* 0x002fe2000001160b */
[----:B0-----:R-:W-:-:S03]  /*26b0*/  @!P2 IMAD R28, R123, R14, RZ ;  /* 0x0000000e7b1ca224 */ /* 0x001fc600078e02ff */
[----:B------:R-:W-:Y:S01]  /*26c0*/  @!P2 SHF.R.S32.HI R27, RZ, 0x1f, R26 ;  /* 0x0000001fff1ba819 */ /* 0x000fe2000001141a */
[C---:B------:R-:W-:Y:S02]  /*26d0*/  @!P2 IMAD R11, R25.reuse, R15, R28 ;  /* 0x0000000f190ba224 */ /* 0x040fe400078e021c */
[----:B------:R-:W-:-:S04]  /*26e0*/  @!P2 IMAD.WIDE.U32 R14, R25, R14, R26 ;  /* 0x0000000e190ea225 */ /* 0x000fc800078e001a */
[----:B------:R-:W-:Y:S01]  /*26f0*/  @!P2 IMAD.IADD R11, R15, 0x1, R11 ;  /* 0x000000010f0ba824 */ /* 0x000fe200078e020b */
[----:B---3--:R-:W-:-:S04]  /*2700*/  @!P2 LEA R12, P3, R14, R12, 0x2 ;  /* 0x0000000c0e0ca211 */ /* 0x008fc800078610ff */
[----:B------:R-:W-:-:S05]  /*2710*/  @!P2 LEA.HI.X R13, R14, R13, R11, 0x2, P3 ;  /* 0x0000000d0e0da211 */ /* 0x000fca00018f140b */
[----:B------:R0:W5:Y:S01]  /*2720*/  @!P2 LDG.E R21, desc[UR56][R12.64] ;  /* 0x000000380c15a981 */ /* 0x000162000c1e1900 */
[----:B------:R-:W-:Y:S01]  /*2730*/  ISETP.GT.AND P2, PT, R2, R122, PT ;  /* 0x0000007a0200720c */ /* 0x000fe20003f44270 */
[----:B------:R-:W-:Y:S01]  /*2740*/  IMAD R14, R19, 0x4800, R127 ;  /* 0x00004800130e7824 */ /* 0x000fe200078e027f */
[----:B------:R-:W-:Y:S01]  /*2750*/  LOP3.LUT P4, RZ, R223, 0x4, RZ, 0xc0, !PT ;  /* 0x00000004dfff7812 */ /* 0x000fe2000788c0ff */
[----:B------:R-:W-:Y:S01]  /*2760*/  IMAD.MOV R26, RZ, RZ, -R26 ;  /* 0x000000ffff1a7224 */ /* 0x000fe200078e0a1a */
[----:B------:R-:W-:Y:S05]  /*2770*/  YIELD ;  /* 0x0000000000007946 */ /* 0x000fea0003800000 */
[----:B------:R-:W-:Y:S01]  /*2780*/  VIADD R28, R14, 0x20 ;  /* 0x000000200e1c7836 */ /* 0x000fe20000000000 */
[----:B------:R-:W-:Y:S01]  /*2790*/  BSSY B0, `(.L_x_457) ;  /* 0x00007f3000007945 */ /* 0x000fe20003800000 */
[----:B------:R-:W-:-:S02]  /*27a0*/  IMAD R26, R31, R26, R32 ;  /* 0x0000001a1f1a7224 */ /* 0x000fc400078e0220 */
[C---:B------:R-:W-:Y:S02]  /*27b0*/  IMAD R27, R14.reuse, 0x2, R115 ;  /* 0x000000020e1b7824 */ /* 0x040fe400078e0273 */
[----:B------:R-:W-:-:S04]  /*27c0*/  @P4 VIADD R28, R14, 0xffffffe0 ;  /* 0xffffffe00e1c4836 */ /* 0x000fc80000000000 */
[----:B------:R-:W-:Y:S01]  /*27d0*/  IMAD R28, R28, 0x2, R115 ;  /* 0x000000021c1c7824 */ /* 0x000fe200078e0273 */
[----:B--2---:R-:W-:-:S04]  /*27e0*/  LOP3.LUT R33, R33, 0xfffffffd, RZ, 0xc0, !PT ;  /* 0xfffffffd21217812 */ /* 0x004fc800078ec0ff */
[----:B------:R-:W-:Y:S02]  /*27f0*/  @P2 LOP3.LUT R33, R33, 0x2, RZ, 0xfc, !PT ;  /* 0x0000000221212812 */ /* 0x000fe400078efcff */
[----:B------:R-:W-:-:S03]  /*2800*/  ISETP.GE.AND P2, PT, R120, 0x1, PT ;  /* 0x000000017800780c */ /* 0x000fc60003f46270 */
[----:B------:R0:W-:Y:S10]  /*2810*/  STL [R1], R33 ;  /* 0x0000002101007387 */ /* 0x0001f40000100800 */
[----:B0-----:R-:W-:Y:S05]  /*2820*/  @!P2 BRA `(.L_x_458) ;  /* 0x0000007400d0a947 */ /* 0x001fea0003800000 */
[----:B------:R-:W-:Y:S01]  /*2830*/  SHF.R.S32.HI R31, RZ, 0x1f, R26 ;  /* 0x0000001fff1f7819 */ /* 0x000fe2000001141a */
[----:B------:R-:W-:Y:S01]  /*2840*/  ULDC.64 UR4, c[0x0][0x300] ;  /* 0x0000c00000047ab9 */ /* 0x000fe20000000a00 */
[----:B-----5:R-:W-:Y:S01]  /*2850*/  SHF.R.S32.HI R84, RZ, 0x1f, R21 ;  /* 0x0000001fff547819 */ /* 0x020fe20000011415 */
[----:B------:R-:W-:Y:S01]  /*2860*/  IMAD.WIDE.U32 R12, R26, UR4, RZ ;  /* 0x000000041a0c7c25 */ /* 0x000fe2000f8e00ff */
[----:B------:R-:W-:Y:S02]  /*2870*/  ULDC.U8 UR6, c[0x0][0x410] ;  /* 0x0001040000067ab9 */ /* 0x000fe40000000000 */
[----:B------:R-:W-:Y:S01]  /*2880*/  ISETP.NE.AND P2, PT, RZ, UR6, PT ;  /* 0x00000006ff007c0c */ /* 0x000fe2000bf45270 */
[----:B------:R-:W-:Y:S02]  /*2890*/  IMAD R11, R31, UR4, RZ ;  /* 0x000000041f0b7c24 */ /* 0x000fe4000f8e02ff */
[----:B------:R-:W-:Y:S02]  /*28a0*/  IMAD R32, R126, R2, RZ ;  /* 0x000000027e207224 */ /* 0x000fe400078e02ff */
[----:B------:R-:W-:Y:S01]  /*28b0*/  IMAD R11, R26, UR5, R11 ;  /* 0x000000051a0b7c24 */ /* 0x000fe2000f8e020b */
[----:B------:R-:W-:Y:S01]  /*28c0*/  ULDC.64 UR4, c[0x0][0x310] ;  /* 0x0000c40000047ab9 */ /* 0x000fe20000000a00 */
[----:B------:R-:W-:-:S02]  /*28d0*/  IMAD R85, R2, -0x60, R24 ;  /* 0xffffffa002557824 */ /* 0x000fc400078e0218 */
[----:B------:R-:W-:Y:S02]  /*28e0*/  IMAD R14, R84, UR4, RZ ;  /* 0x00000004540e7c24 */ /* 0x000fe4000f8e02ff */
[----:B------:R-:W-:Y:S01]  /*28f0*/  IMAD.IADD R13, R13, 0x1, R11 ;  /* 0x000000010d0d7824 */ /* 0x000fe200078e020b */
[----:B------:R-:W-:Y:S01]  /*2900*/  SHF.R.S32.HI R11, RZ, 0x1f, R2 ;  /* 0x0000001fff0b7819 */ /* 0x000fe20000011402 */
[----:B------:R-:W-:Y:S01]  /*2910*/  IMAD R15, R21, UR5, R14 ;  /* 0x00000005150f7c24 */ /* 0x000fe2000f8e020e */
[----:B------:R-:W-:Y:S01]  /*2920*/  VIMNMX R85, R85, 0x60, PT ;  /* 0x0000006055557848 */ /* 0x000fe20003fe0100 */
[----:B------:R-:W-:Y:S01]  /*2930*/  IMAD.WIDE.U32 R12, R21, UR4, R12 ;  /* 0x00000004150c7c25 */ /* 0x000fe2000f8e000c */
[----:B------:R-:W-:-:S03]  /*2940*/  ULDC.64 UR4, c[0x0][0x308] ;  /* 0x0000c20000047ab9 */ /* 0x000fc60000000a00 */
[----:B------:R-:W-:Y:S02]  /*2950*/  IMAD R14, R125, R2, RZ ;  /* 0x000000027d0e7224 */ /* 0x000fe400078e02ff */
[----:B------:R-:W-:Y:S02]  /*2960*/  IMAD.IADD R13, R13, 0x1, R15 ;  /* 0x000000010d0d7824 */ /* 0x000fe400078e020f */
[----:B------:R-:W-:Y:S02]  /*2970*/  IMAD R15, R0, UR4, RZ ;  /* 0x00000004000f7c24 */ /* 0x000fe4000f8e02ff */
[C---:B------:R-:W-:Y:S02]  /*2980*/  IMAD R33, R11.reuse, R94, R14 ;  /* 0x0000005e0b217224 */ /* 0x040fe400078e020e */
[----:B------:R-:W-:Y:S02]  /*2990*/  IMAD R35, R11, R88, R32 ;  /* 0x000000580b237224 */ /* 0x000fe400078e0220 */
[----:B------:R-:W-:-:S02]  /*29a0*/  IMAD R11, R30, UR5, R15 ;  /* 0x000000051e0b7c24 */ /* 0x000fc4000f8e020f */
[----:B------:R-:W-:Y:S01]  /*29b0*/  IMAD.WIDE.U32 R118, R30, UR4, R12 ;  /* 0x000000041e767c25 */ /* 0x000fe2000f8e000c */
[----:B------:R-:W-:-:S03]  /*29c0*/  ULDC.64 UR4, c[0x0][0x2e8] ;  /* 0x0000ba0000047ab9 */ /* 0x000fc60000000a00 */
[----:B------:R-:W-:Y:S01]  /*29d0*/  IMAD.IADD R11, R119, 0x1, R11 ;  /* 0x00000001770b7824 */ /* 0x000fe200078e020b */
[----:B------:R-:W-:Y:S01]  /*29e0*/  LEA R119, P3, R118, UR4, 0x1 ;  /* 0x0000000476777c11 */ /* 0x000fe2000f8608ff */
[----:B------:R-:W-:-:S03]  /*29f0*/  IMAD.WIDE.U32 R14, R94, R2, RZ ;  /* 0x000000025e0e7225 */ /* 0x000fc600078e00ff */
[----:B------:R-:W-:Y:S01]  /*2a00*/  LEA.HI.X R118, R118, UR5, R11, 0x1, P3 ;  /* 0x0000000576767c11 */ /* 0x000fe200098f0c0b */
[----:B------:R-:W-:-:S04]  /*2a10*/  IMAD.WIDE.U32 R12, R88, R2, RZ ;  /* 0x00000002580c7225 */ /* 0x000fc800078e00ff */
[----:B------:R-:W-:Y:S02]  /*2a20*/  IMAD.IADD R11, R15, 0x1, R33 ;  /* 0x000000010f0b7824 */ /* 0x000fe400078e0221 */
[----:B------:R-:W-:Y:S01]  /*2a30*/  IMAD.IADD R80, R13, 0x1, R35 ;  /* 0x000000010d507824 */ /* 0x000fe200078e0223 */
[----:B------:R-:W-:Y:S06]  /*2a40*/  @!P2 BRA `(.L_x_459) ;  /* 0x00000038006ca947 */ /* 0x000fec0003800000 */
[----:B------:R-:W-:Y:S01]  /*2a50*/  ISETP.GE.AND P3, PT, R202, R85, PT ;  /* 0x00000055ca00720c */ /* 0x000fe20003f66270 */
[----:B------:R-:W-:Y:S01]  /*2a60*/  BSSY B1, `(.L_x_460) ;  /* 0x0000037000017945 */ /* 0x000fe20003800000 */
        /* <DEDUP_REMOVED lines=12> */
[----:B------:R-:W-:Y:S01]  /*2b30*/  CS2R R78, SRZ ;  /* 0x00000000004e7805 */ /* 0x000fe2000001ff00 */
[----:B------:R-:W-:Y:S06]  /*2b40*/  @P3 BRA `(.L_x_461) ;  /* 0x0000000000a03947 */ /* 0x000fec0003800000 */
[----:B------:R-:W-:Y:S01]  /*2b50*/  IADD3 R35, P2, R98, R14, RZ ;  /* 0x0000000e62237210 */ /* 0x000fe20007f5e0ff */
[----:B------:R-:W-:Y:S01]  /*2b60*/  ULDC.64 UR4, c[0x0][0x3e8] ;  /* 0x0000fa0000047ab9 */ /* 0x000fe20000000a00 */
[----:B------:R-:W-:Y:S02]  /*2b70*/  CS2R R76, SRZ ;  /* 0x00000000004c7805 */ /* 0x000fe4000001ff00 */
[----:B------:R-:W-:Y:S01]  /*2b80*/  CS2R R78, SRZ ;  /* 0x00000000004e7805 */ /* 0x000fe2000001ff00 */
[----:B------:R-:W-:Y:S01]  /*2b90*/  IMAD.X R36, R11, 0x1, R103, P2 ;  /* 0x000000010b247824 */ /* 0x000fe200010e0667 */
[----:B------:R-:W-:-:S04]  /*2ba0*/  LEA R34, P2, R35, UR4, 0x1 ;  /* 0x0000000423227c11 */ /* 0x000fc8000f8408ff */
[----:B------:R-:W-:Y:S01]  /*2bb0*/  LEA.HI.X R35, R35, UR5, R36, 0x1, P2 ;  /* 0x0000000523237c11 */ /* 0x000fe200090f0c24 */
[----:B------:R-:W-:Y:S01]  /*2bc0*/  ULDC.64 UR4, c[0x0][0x400] ;  /* 0x0001000000047ab9 */ /* 0x000fe20000000a00 */
[----:B------:R-:W-:-:S04]  /*2bd0*/  IADD3 R37, P2, R92, R12, RZ ;  /* 0x0000000c5c257210 */ /* 0x000fc80007f5e0ff */
[----:B------:R-:W-:Y:S02]  /*2be0*/  IADD3.X R38, R80, R102, RZ, P2, !PT ;  /* 0x0000006650267210 */ /* 0x000fe400017fe4ff */
[----:B------:R-:W-:-:S04]  /*2bf0*/  LEA R36, P2, R37, UR4, 0x1 ;  /* 0x0000000425247c11 */ /* 0x000fc8000f8408ff */
[----:B------:R-:W-:Y:S02]  /*2c00*/  LEA.HI.X R37, R37, UR5, R38, 0x1, P2 ;  /* 0x0000000525257c11 */ /* 0x000fe400090f0c26 */
[----:B------:R-:W-:Y:S02]  /*2c10*/  ISETP.GE.AND P2, PT, R196, R120, PT ;  /* 0x00000078c400720c */ /* 0x000fe40003f46270 */
[----:B------:R-:W-:Y:S02]  /*2c20*/  CS2R R72, SRZ ;  /* 0x0000000000487805 */ /* 0x000fe4000001ff00 */
[----:B------:R-:W-:-:S09]  /*2c30*/  CS2R R74, SRZ ;  /* 0x00000000004a7805 */ /* 0x000fd2000001ff00 */
[----:B------:R0:W5:Y:S04]  /*2c40*/  @!P2 LDG.E.64 R76, desc[UR56][R34.64] ;  /* 0x00000038224ca981 */ /* 0x000168000c1e1b00 */
[----:B------:R0:W5:Y:S01]  /*2c50*/  @!P2 LDG.E.64 R78, desc[UR56][R36.64] ;  /* 0x00000038244ea981 */ /* 0x000162000c1e1b00 */
        /* <DEDUP_REMOVED lines=20> */
[----:B------:R-:W-:-:S13]  /*2da0*/  ISETP.GE.AND P2, PT, R209, R120, PT ;  /* 0x00000078d100720c */ /* 0x000fda0003f46270 */
[----:B------:R0:W5:Y:S04]  /*2db0*/  @!P2 LDG.E.64 R56, desc[UR56][R34.64+0xa0] ;  /* 0x0000a0382238a981 */ /* 0x000168000c1e1b00 */
[----:B------:R0:W5:Y:S02]  /*2dc0*/  @!P2 LDG.E.64 R58, desc[UR56][R36.64+0xa0] ;  /* 0x0000a038243aa981 */ /* 0x000164000c1e1b00 */
.L_x_461:
[----:B------:R-:W-:Y:S05]  /*2dd0*/  BSYNC B1 ;  /* 0x0000000000017941 */ /* 0x000fea0003800000 */
.L_x_460:
[----:B0-----:R-:W-:Y:S01]  /*2de0*/  VIADD R34, R202, 0x40 ;  /* 0x00000040ca227836 */ /* 0x001fe20000000000 */
[----:B------:R-:W-:Y:S01]  /*2df0*/  BSSY B1, `(.L_x_462) ;  /* 0x0000038000017945 */ /* 0x000fe20003800000 */
[----:B------:R-:W-:Y:S02]  /*2e00*/  CS2R R36, SRZ ;  /* 0x0000000000247805 */ /* 0x000fe4000001ff00 */
[----:B------:R-:W-:Y:S02]  /*2e10*/  CS2R R40, SRZ ;  /* 0x0000000000287805 */ /* 0x000fe4000001ff00 */
[----:B------:R-:W-:Y:S02]  /*2e20*/  CS2R R44, SRZ ;  /* 0x00000000002c7805 */ /* 0x000fe4000001ff00 */
[----:B------:R-:W-:Y:S02]  /*2e30*/  ISETP.GE.AND P4, PT, R34, R85, PT ;  /* 0x000000552200720c */ /* 0x000fe40003f86270 */
[----:B------:R-:W-:-:S02]  /*2e40*/  CS2R R48, SRZ ;  /* 0x0000000000307805 */ /* 0x000fc4000001ff00 */
[----:B------:R-:W-:Y:S02]  /*2e50*/  CS2R R52, SRZ ;  /* 0x0000000000347805 */ /* 0x000fe4000001ff00 */
[----:B------:R-:W-:Y:S02]  /*2e60*/  CS2R R34, SRZ ;  /* 0x0000000000227805 */ /* 0x000fe4000001ff00 */
[----:B------:R-:W-:Y:S02]  /*2e70*/  CS2R R38, SRZ ;  /* 0x0000000000267805 */ /* 0x000fe4000001ff00 */
[----:B------:R-:W-:Y:S02]  /*2e80*/  CS2R R42, SRZ ;  /* 0x00000000002a7805 */ /* 0x000fe4000001ff00 */
[----:B------:R-:W-:Y:S02]  /*2e90*/  CS2R R46, SRZ ;  /* 0x00000000002e7805 */ /* 0x000fe4000001ff00 */
[----:B------:R-:W-:Y:S01]  /*2ea0*/  CS2R R50, SRZ ;  /* 0x0000000000327805 */ /* 0x000fe2000001ff00 */
[----:B-----5:R-:W-:Y:S01]  /*2eb0*/  IMAD.MOV.U32 R81, RZ, RZ, R56 ;  /* 0x000000ffff517224 */ /* 0x020fe200078e0038 */
[----:B------:R-:W-:Y:S01]  /*2ec0*/  CS2R R54, SRZ ;  /* 0x0000000000367805 */ /* 0x000fe2000001ff00 */
[----:B------:R-:W-:Y:S01]  /*2ed0*/  IMAD.MOV.U32 R82, RZ, RZ, R57 ;  /* 0x000000ffff527224 */ /* 0x000fe200078e0039 */
[----:B------:R-:W-:Y:S06]  /*2ee0*/  @P4 BRA `(.L_x_463) ;  /* 0x0000000000a04947 */ /* 0x000fec0003800000 */
[----:B------:R-:W-:Y:S01]  /*2ef0*/  IADD3 R14, P2, P5, R98, R14, R105 ;  /* 0x0000000e620e7210 */ /* 0x000fe20007d5e069 */
[----:B------:R-:W-:Y:S01]  /*2f00*/  ULDC.64 UR4, c[0x0][0x3e8] ;  /* 0x0000fa0000047ab9 */ /* 0x000fe20000000a00 */
[----:B------:R-:W-:Y:S02]  /*2f10*/  CS2R R52, SRZ ;  /* 0x0000000000347805 */ /* 0x000fe4000001ff00 */
[----:B------:R-:W-:Y:S02]  /*2f20*/  CS2R R54, SRZ ;  /* 0x0000000000367805 */ /* 0x000fe4000001ff00 */
[----:B------:R-:W-:Y:S02]  /*2f30*/  IADD3.X R13, R103, R11, R104, P2, P5 ;  /* 0x0000000b670d7210 */ /* 0x000fe400017ea468 */
[----:B------:R-:W-:-:S04]  /*2f40*/  IADD3 R11, P2, P5, R92, R12, R107 ;  /* 0x0000000c5c0b7210 */ /* 0x000fc80007d5e06b */
[----:B------:R-:W-:Y:S02]  /*2f50*/  IADD3.X R80, R102, R80, R106, P2, P5 ;  /* 0x0000005066507210 */ /* 0x000fe400017ea46a */
[----:B------:R-:W-:-:S04]  /*2f60*/  LEA R12, P2, R14, UR4, 0x1 ;  /* 0x000000040e0c7c11 */ /* 0x000fc8000f8408ff */
[----:B------:R-:W-:Y:S01]  /*2f70*/  LEA.HI.X R13, R14, UR5, R13, 0x1, P2 ;  /* 0x000000050e0d7c11 */ /* 0x000fe200090f0c0d */
[----:B------:R-:W-:Y:S02]  /*2f80*/  ULDC.64 UR4, c[0x0][0x400] ;  /* 0x0001000000047ab9 */ /* 0x000fe40000000a00 */
        /* <DEDUP_REMOVED lines=30> */
.L_x_463:
[----:B------:R-:W-:Y:S05]  /*3170*/  BSYNC B1 ;  /* 0x0000000000017941 */ /* 0x000fea0003800000 */
.L_x_462:
[----:B------:R-:W-:Y:S01]  /*3180*/  IMAD.MOV.U32 R11, RZ, RZ, R60 ;  /* 0x000000ffff0b7224 */ /* 0x000fe200078e003c */
[----:B------:R-:W-:Y:S01]  /*3190*/  UISETP.NE.AND UP0, UPT, UR59, 0x3, UPT ;  /* 0x000000033b00788c */ /* 0x000fe2000bf05270 */
[----:B0-----:R-:W-:Y:S01]  /*31a0*/  IMAD.MOV.U32 R12, RZ, RZ, R61 ;  /* 0x000000ffff0c7224 */ /* 0x001fe200078e003d */
[----:B------:R-:W-:Y:S01]  /*31b0*/  PRMT R166, R81, 0x7610, R166 ;  /* 0x0000761051a67816 */ /* 0x000fe200000000a6 */
[----:B------:R-:W-:Y:S01]  /*31c0*/  IMAD.MOV.U32 R14, RZ, RZ, R69 ;  /* 0x000000ffff0e7224 */ /* 0x000fe200078e0045 */
        /* <DEDUP_REMOVED lines=20> */
[----:B------:R-:W-:-:S02]  /*3310*/  MOV R13, R62 ;  /* 0x0000003e000d7202 */ /* 0x000fc40000000f00 */
        /* <DEDUP_REMOVED lines=17> */
[----:B-----5:R-:W-:Y:S01]  /*3430*/  IMAD.MOV.U32 R11, RZ, RZ, R32 ;  /* 0x000000ffff0b7224 */ /* 0x020fe200078e0020 */
        /* <DEDUP_REMOVED lines=12> */
[----:B------:R-:W-:-:S02]  /*3500*/  PRMT R116, R12, 0x7610, R116 ;  /* 0x000076100c747816 */ /* 0x000fc40000000074 */
[----:B------:R-:W-:Y:S02]  /*3510*/  MOV R12, R44 ;  /* 0x0000002c000c7202 */ /* 0x000fe40000000f00 */
        /* <DEDUP_REMOVED lines=16> */
[----:B------:R-:W-:-:S02]  /*3620*/  PLOP3.LUT P2, PT, PT, PT, UP0, 0x80, 0x0 ;  /* 0x000000000000781c */ /* 0x000fc40003f4f008 */
        /* <DEDUP_REMOVED lines=16> */
[----:B------:R-:W-:Y:S02]  /*3730*/  PRMT R167, R82, 0x7610, R167 ;  /* 0x0000761052a77816 */ /* 0x000fe400000000a7 */
[----:B------:R-:W-:Y:S02]  /*3740*/  PRMT R160, R14, 0x7610, R160 ;  /* 0x000076100ea07816 */ /* 0x000fe400000000a0 */
[----:B------:R-:W-:Y:S02]  /*3750*/  PRMT R161, R13, 0x7610, R161 ;  /* 0x000076100da17816 */ /* 0x000fe400000000a1 */
[----:B------:R-:W-:Y:S02]  /*3760*/  PRMT R164, R12, 0x7610, R164 ;  /* 0x000076100ca47816 */ /* 0x000fe400000000a4 */
[----:B------:R-:W-:Y:S01]  /*3770*/  PRMT R165, R11, 0x7610, R165 ;  /* 0x000076100ba57816 */ /* 0x000fe200000000a5 */
[----:B------:R-:W-:Y:S06]  /*3780*/  @!P2 BRA `(.L_x_464) ;  /* 0x000000000004a947 */ /* 0x000fec0003800000 */
[----:B------:R-:W-:Y:S01]  /*3790*/  BPT.TRAP 0x1 ;  /* 0x000000040000795c */ /* 0x000fe20000300000 */
.L_x_464:
[----:B------:R-:W-:Y:S01]  /*37a0*/  IMAD R86, R19, 0x8, R18 ;  /* 0x0000000813567824 */ /* 0x000fe200078e0212 */
[----:B------:R-:W-:Y:S01]  /*37b0*/  SHF.L.U32 R87, R203, 0x1f, RZ ;  /* 0x0000001fcb577819 */ /* 0x000fe200000006ff */
[----:B------:R-:W-:Y:S03]  /*37c0*/  BSSY B1, `(.L_x_465) ;  /* 0x0000003000017945 */ /* 0x000fe60003800000 */
[----:B------:R-:W0:Y:S02]  /*37d0*/  SYNCS.PHASECHK.TRANS64.TRYWAIT P5, [R86+URZ+0x30890], R87 ;  /* 0x03089057560075a7 */ /* 0x000e2400080a017f */
[----:B0-----:R-:W-:Y:S05]  /*37e0*/  @!P5 BRA `(.L_x_466) ;  /* 0x000001c400d0d947 */ /* 0x001fea0003800000 */
.L_x_788:
[----:B------:R-:W-:Y:S05]  /*37f0*/  BSYNC B1 ;  /* 0x0000000000017941 */ /* 0x000fea0003800000 */
.L_x_465:
[----:B------:R-:W-:-:S03]  /*3800*/  UMOV UR4, 0xffffffff ;  /* 0xffffffff00047882 */ /* 0x000fc60000000000 */
[----:B------:R-:W-:Y:S05]  /*3810*/  BRA.DIV UR4, `(.L_x_467) ;  /* 0x000001c604d87947 */ /* 0x000fea000b800000 */
[----:B------:R1:W2:Y:S04]  /*3820*/  SHFL.IDX PT, R82, R118, RZ, 0x1c1f ;  /* 0x001c1fff76527589 */ /* 0x0002a800000e0000 */
[----:B------:R1:W3:Y:S02]  /*3830*/  SHFL.IDX PT, R11, R119, RZ, 0x1c1f ;  /* 0x001c1fff770b7589 */ /* 0x0002e400000e0000 */
.L_x_792:
[----:B------:R-:W-:Y:S04]  /*3840*/  BSSY B1, `(.L_x_468) ;  /* 0x0000159000017945 */ /* 0x000fe80003800000 */
[----:B------:R-:W-:Y:S05]  /*3850*/  @P3 BRA `(.L_x_469) ;  /* 0x00000014005c3947 */ /* 0x000fea0003800000 */
[----:B------:R-:W-:Y:S01]  /*3860*/  ISETP.NE.AND P3, PT, R6, RZ, PT ;  /* 0x000000ff0600720c */ /* 0x000fe20003f65270 */
[----:B------:R-:W-:-:S12]  /*3870*/  BSSY B2, `(.L_x_470) ;  /* 0x0000037000027945 */ /* 0x000fd80003800000 */
[----:B------:R-:W-:Y:S05]  /*3880*/  @!P3 BRA `(.L_x_471) ;  /* 0x0000000000d4b947 */ /* 0x000fea0003800000 */
[----:B------:R4:W0:Y:S01]  /*3890*/  LDS.128 R12, [R27+0x1e000] ;  /* 0x01e000001b0c7984 */ /* 0x0008220000000c00 */
[C---:B---3--:R-:W-:Y:S01]  /*38a0*/  LEA R80, P3, R16.reuse, R11, 0x1 ;  /* 0x0000000b10507211 */ /* 0x048fe200078608ff */
[----:B------:R-:W-:Y:S03]  /*38b0*/  BSSY B3, `(.L_x_472) ;  /* 0x0000031000037945 */ /* 0x000fe60003800000 */
[----:B--2---:R-:W-:Y:S02]  /*38c0*/  LEA.HI.X R81, R16, R82, R17, 0x1, P3 ;  /* 0x0000005210517211 */ /* 0x004fe400018f0c11 */
[----:B------:R-:W-:-:S13]  /*38d0*/  ISETP.GE.AND P3, PT, R196, R120, PT ;  /* 0x00000078c400720c */ /* 0x000fda0003f66270 */
[----:B----4-:R-:W-:Y:S05]  /*38e0*/  @P3 BRA `(.L_x_473) ;  /* 0x0000000000b43947 */ /* 0x010fea0003800000 */
[--C-:B------:R-:W-:Y:S02]  /*38f0*/  SHF.R.U64 R76, R76, 0x10, R77.reuse ;  /* 0x000000104c4c7819 */ /* 0x100fe4000000124d */
[----:B------:R-:W-:Y:S02]  /*3900*/  SHF.R.U32.HI R150, RZ, 0x10, R77 ;  /* 0x00000010ff967819 */ /* 0x000fe4000001164d */
[--C-:B------:R-:W-:Y:S02]  /*3910*/  SHF.R.U64 R77, R78, 0x10, R79.reuse ;  /* 0x000000104e4d7819 */ /* 0x100fe4000000124f */
[----:B------:R-:W-:Y:S02]  /*3920*/  SHF.R.U32.HI R151, RZ, 0x10, R79 ;  /* 0x00000010ff977819 */ /* 0x000fe4000001164f */
[----:B------:R-:W-:Y:S01]  /*3930*/  PRMT R79, R152, 0x5410, R77 ;  /* 0x00005410984f7816 */ /* 0x000fe2000000004d */
[----:B0-----:R-:W-:Y:S01]  /*3940*/  IMAD.U32 R77, R13, 0x10000, RZ ;  /* 0x000100000d4d7824 */ /* 0x001fe200078e00ff */
[----:B------:R-:W-:-:S02]  /*3950*/  PRMT R76, R138, 0x5432, R76 ;  /* 0x000054328a4c7816 */ /* 0x000fc4000000004c */
[----:B------:R-:W-:Y:S02]  /*3960*/  LOP3.LUT R153, R13, 0xffff0000, RZ, 0xc0, !PT ;  /* 0xffff00000d997812 */ /* 0x000fe400078ec0ff */
[----:B------:R-:W-:Y:S02]  /*3970*/  LOP3.LUT R152, R79, 0xffff0000, RZ, 0xc0, !PT ;  /* 0xffff00004f987812 */ /* 0x000fe400078ec0ff */
[C---:B------:R-:W-:Y:S01]  /*3980*/  LOP3.LUT R78, R76.reuse, 0xffff0000, RZ, 0xc0, !PT ;  /* 0xffff00004c4e7812 */ /* 0x040fe200078ec0ff */
[----:B------:R-:W-:Y:S02]  /*3990*/  IMAD.U32 R76, R76, 0x10000, RZ ;  /* 0x000100004c4c7824 */ /* 0x000fe400078e00ff */
[C---:B------:R-:W-:Y:S02]  /*39a0*/  FMUL.FTZ R158, R153.reuse, R152 ;  /* 0x00000098999e7220 */ /* 0x040fe40000410000 */
[-C--:B------:R-:W-:Y:S02]  /*39b0*/  FMUL.FTZ R13, R153, R78.reuse ;  /* 0x0000004e990d7220 */ /* 0x080fe40000410000 */
[----:B------:R-:W-:-:S02]  /*39c0*/  FFMA.FTZ R78, R77, R78, -R158 ;  /* 0x0000004e4d4e7223 */ /* 0x000fc4000001089e */
[----:B------:R-:W-:Y:S01]  /*39d0*/  FFMA.FTZ R77, R77, R152, R13 ;  /* 0x000000984d4d7223 */ /* 0x000fe2000001000d */
[----:B------:R-:W-:Y:S02]  /*39e0*/  PRMT R13, R139, 0x5432, R150 ;  /* 0x000054328b0d7816 */ /* 0x000fe40000000096 */
[----:B------:R-:W-:Y:S02]  /*39f0*/  PRMT R150, R155, 0x5410, R151 ;  /* 0x000054109b967816 */ /* 0x000fe40000000097 */
[----:B------:R-:W-:Y:S01]  /*3a00*/  LOP3.LUT R152, R14, 0xffff0000, RZ, 0xc0, !PT ;  /* 0xffff00000e987812 */ /* 0x000fe200078ec0ff */
[C---:B------:R-:W-:Y:S01]  /*3a10*/  IMAD.U32 R153, R13.reuse, 0x10000, RZ ;  /* 0x000100000d997824 */ /* 0x040fe200078e00ff */
[----:B------:R-:W-:Y:S01]  /*3a20*/  LOP3.LUT R13, R13, 0xffff0000, RZ, 0xc0, !PT ;  /* 0xffff00000d0d7812 */ /* 0x000fe200078ec0ff */
[----:B------:R-:W-:Y:S01]  /*3a30*/  IMAD.U32 R151, R150, 0x10000, RZ ;  /* 0x0001000096977824 */ /* 0x000fe200078e00ff */
[----:B------:R-:W-:Y:S01]  /*3a40*/  F2FP.BF16.F32.PACK_AB R77, R77, R78 ;  /* 0x0000004e4d4d723e */ /* 0x000fe200000010ff */
[----:B------:R-:W-:-:S02]  /*3a50*/  IMAD.U32 R14, R14, 0x10000, RZ ;  /* 0x000100000e0e7824 */ /* 0x000fc400078e00ff */
[C---:B------:R-:W-:Y:S01]  /*3a60*/  FMUL.FTZ R155, R152.reuse, R151 ;  /* 0x00000097989b7220 */ /* 0x040fe20000410000 */
[----:B------:R-:W-:-:S03]  /*3a70*/  FMUL.FTZ R152, R152, R153 ;  /* 0x0000009998987220 */ /* 0x000fc60000410000 */
[C---:B------:R-:W-:Y:S01]  /*3a80*/  FFMA.FTZ R155, R14.reuse, R153, -R155 ;  /* 0x000000990e9b7223 */ /* 0x040fe2000001089b */
[----:B------:R-:W-:Y:S01]  /*3a90*/  FFMA.FTZ R152, R14, R151, R152 ;  /* 0x000000970e987223 */ /* 0x000fe20000010098 */
[----:B------:R-:W-:Y:S01]  /*3aa0*/  LOP3.LUT R151, R150, 0xffff0000, RZ, 0xc0, !PT ;  /* 0xffff000096977812 */ /* 0x000fe200078ec0ff */
[C---:B------:R-:W-:Y:S01]  /*3ab0*/  IMAD.U32 R150, R15.reuse, 0x10000, RZ ;  /* 0x000100000f967824 */ /* 0x040fe200078e00ff */
[----:B------:R-:W-:-:S05]  /*3ac0*/  LOP3.LUT R14, R15, 0xffff0000, RZ, 0xc0, !PT ;  /* 0xffff00000f0e7812 */ /* 0x000fca00078ec0ff */
[C---:B------:R-:W-:Y:S01]  /*3ad0*/  FMUL.FTZ R15, R14.reuse, R151 ;  /* 0x000000970e0f7220 */ /* 0x040fe20000410000 */
[----:B------:R-:W-:-:S03]  /*3ae0*/  FMUL.FTZ R14, R14, R13 ;  /* 0x0000000d0e0e7220 */ /* 0x000fc60000410000 */
[C---:B------:R-:W-:Y:S01]  /*3af0*/  FFMA.FTZ R15, R150.reuse, R13, -R15 ;  /* 0x0000000d960f7223 */ /* 0x040fe2000001080f */
[----:B------:R-:W-:Y:S01]  /*3b00*/  FFMA.FTZ R14, R150, R151, R14 ;  /* 0x00000097960e7223 */ /* 0x000fe2000001000e */
[C---:B------:R-:W-:Y:S01]  /*3b10*/  LOP3.LUT R13, R12.reuse, 0xffff0000, RZ, 0xc0, !PT ;  /* 0xffff00000c0d7812 */ /* 0x040fe200078ec0ff */
[----:B------:R-:W-:Y:S02]  /*3b20*/  IMAD.U32 R150, R79, 0x10000, RZ ;  /* 0x000100004f967824 */ /* 0x000fe400078e00ff */
[----:B------:R-:W-:Y:S01]  /*3b30*/  IMAD.U32 R79, R12, 0x10000, RZ ;  /* 0x000100000c4f7824 */ /* 0x000fe200078e00ff */
[----:B------:R-:W-:Y:S01]  /*3b40*/  F2FP.BF16.F32.PACK_AB R15, R14, R15 ;  /* 0x0000000f0e0f723e */ /* 0x000fe200000010ff */
[C---:B------:R-:W-:Y:S01]  /*3b50*/  FMUL.FTZ R12, R13.reuse, R150 ;  /* 0x000000960d0c7220 */ /* 0x040fe20000410000 */
[-C--:B------:R-:W-:Y:S01]  /*3b60*/  FMUL.FTZ R13, R13, R76.reuse ;  /* 0x0000004c0d0d7220 */ /* 0x080fe20000410000 */
[----:B------:R-:W-:Y:S02]  /*3b70*/  F2FP.BF16.F32.PACK_AB R14, R152, R155 ;  /* 0x0000009b980e723e */ /* 0x000fe400000010ff */
[C---:B------:R-:W-:Y:S01]  /*3b80*/  FFMA.FTZ R12, R79.reuse, R76, -R12 ;  /* 0x0000004c4f0c7223 */ /* 0x040fe2000001080c */
[----:B------:R-:W-:-:S05]  /*3b90*/  FFMA.FTZ R13, R79, R150, R13 ;  /* 0x000000964f0d7223 */ /* 0x000fca000001000d */
[----:B------:R-:W-:Y:S01]  /*3ba0*/  F2FP.BF16.F32.PACK_AB R12, R13, R12 ;  /* 0x0000000c0d0c723e */ /* 0x000fe200000010ff */
[----:B------:R-:W-:-:S07]  /*3bb0*/  IMAD.MOV.U32 R13, RZ, RZ, R77 ;  /* 0x000000ffff0d7224 */ /* 0x000fce00078e004d */
.L_x_473:
[----:B------:R-:W-:Y:S05]  /*3bc0*/  BSYNC B3 ;  /* 0x0000000000037941 */ /* 0x000fea0003800000 */
.L_x_472:
[----:B0-----:R4:W-:Y:S02]  /*3bd0*/  ST.E.128 desc[UR56][R80.64], R12 ;  /* 0x0000000c50007985 */ /* 0x0019e4000c101d38 */
.L_x_471:
[----:B------:R-:W-:Y:S05]  /*3be0*/  BSYNC B2 ;  /* 0x0000000000027941 */ /* 0x000fea0003800000 */
.L_x_470:
[----:B------:R-:W-:Y:S01]  /*3bf0*/  ISETP.NE.AND P3, PT, R7, RZ, PT ;  /* 0x000000ff0700720c */ /* 0x000fe20003f65270 */
[----:B------:R-:W-:-:S12]  /*3c00*/  BSSY B2, `(.L_x_474) ;  /* 0x0000039000027945 */ /* 0x000fd80003800000 */
[----:B------:R-:W-:Y:S05]  /*3c10*/  @!P3 BRA `(.L_x_475) ;  /* 0x0000000000dcb947 */ /* 0x000fea0003800000 */
[----:B----4-:R4:W0:Y:S01]  /*3c20*/  LDS.128 R12, [R28+0x1e000] ;  /* 0x01e000001c0c7984 */ /* 0x0108220000000c00 */
[----:B------:R-:W-:Y:S01]  /*3c30*/  ISETP.GE.AND P3, PT, R207, R120, PT ;  /* 0x00000078cf00720c */ /* 0x000fe20003f66270 */
[----:B------:R-:W-:Y:S01]  /*3c40*/  IMAD.SHL.U32 R79, R195, 0x8, RZ ;  /* 0x00000008c34f7824 */ /* 0x000fe200078e00ff */
[----:B------:R-:W-:Y:S01]  /*3c50*/  BSSY B3, `(.L_x_476) ;  /* 0x0000032000037945 */ /* 0x000fe20003800000 */
[----:B---3--:R-:W-:Y:S02]  /*3c60*/  IMAD.MOV.U32 R76, RZ, RZ, R11 ;  /* 0x000000ffff4c7224 */ /* 0x008fe400078e000b */
[----:B--2---:R-:W-:Y:S02]  /*3c70*/  IMAD.MOV.U32 R77, RZ, RZ, R82 ;  /* 0x000000ffff4d7224 */ /* 0x004fe400078e0052 */
[----:B------:R-:W-:-:S06]  /*3c80*/  IMAD.WIDE R76, R79, 0x2, R76 ;  /* 0x000000024f4c7825 */ /* 0x000fcc00078e024c */
[----:B----4-:R-:W-:Y:S05]  /*3c90*/  @P3 BRA `(.L_x_477) ;  /* 0x0000000000b43947 */ /* 0x010fea0003800000 */
[----:B------:R-:W-:Y:S02]  /*3ca0*/  SHF.R.U64 R74, R74, 0x10, R75 ;  /* 0x000000104a4a7819 */ /* 0x000fe4000000124b */
[--C-:B------:R-:W-:Y:S02]  /*3cb0*/  SHF.R.U64 R72, R72, 0x10, R73.reuse ;  /* 0x0000001048487819 */ /* 0x100fe40000001249 */
[----:B------:R-:W-:Y:S02]  /*3cc0*/  PRMT R74, R146, 0x5432, R74 ;  /* 0x00005432924a7816 */ /* 0x000fe4000000004a */
[----:B------:R-:W-:Y:S02]  /*3cd0*/  PRMT R72, R134, 0x5432, R72 ;  /* 0x0000543286487816 */ /* 0x000fe40000000048 */
[C---:B0-----:R-:W-:Y:S02]  /*3ce0*/  LOP3.LUT R81, R13.reuse, 0xffff0000, RZ, 0xc0, !PT ;  /* 0xffff00000d517812 */ /* 0x041fe400078ec0ff */
[C---:B------:R-:W-:Y:S01]  /*3cf0*/  LOP3.LUT R80, R74.reuse, 0xffff0000, RZ, 0xc0, !PT ;  /* 0xffff00004a507812 */ /* 0x040fe200078ec0ff */
[----:B------:R-:W-:Y:S01]  /*3d00*/  IMAD.U32 R74, R74, 0x10000, RZ ;  /* 0x000100004a4a7824 */ /* 0x000fe200078e00ff */
[C---:B------:R-:W-:Y:S01]  /*3d10*/  LOP3.LUT R78, R72.reuse, 0xffff0000, RZ, 0xc0, !PT ;  /* 0xffff0000484e7812 */ /* 0x040fe200078ec0ff */
[----:B------:R-:W-:Y:S01]  /*3d20*/  IMAD.U32 R72, R72, 0x10000, RZ ;  /* 0x0001000048487824 */ /* 0x000fe200078e00ff */
[----:B------:R-:W-:Y:S01]  /*3d30*/  SHF.R.U32.HI R79, RZ, 0x10, R73 ;  /* 0x00000010ff4f7819 */ /* 0x000fe20000011649 */
[----:B------:R-:W-:-:S02]  /*3d40*/  IMAD.U32 R73, R13, 0x10000, RZ ;  /* 0x000100000d497824 */ /* 0x000fc400078e00ff */
[C---:B------:R-:W-:Y:S01]  /*3d50*/  FMUL.FTZ R150, R81.reuse, R80 ;  /* 0x0000005051967220 */ /* 0x040fe20000410000 */
[----:B------:R-:W-:Y:S01]  /*3d60*/  SHF.R.U32.HI R75, RZ, 0x10, R75 ;  /* 0x00000010ff4b7819 */ /* 0x000fe2000001164b */
[-C--:B------:R-:W-:Y:S02]  /*3d70*/  FMUL.FTZ R13, R81, R78.reuse ;  /* 0x0000004e510d7220 */ /* 0x080fe40000410000 */
[C---:B------:R-:W-:Y:S01]  /*3d80*/  FFMA.FTZ R78, R73.reuse, R78, -R150 ;  /* 0x0000004e494e7223 */ /* 0x040fe20000010896 */
[----:B------:R-:W-:Y:S01]  /*3d90*/  PRMT R75, R176, 0x5410, R75 ;  /* 0x00005410b04b7816 */ /* 0x000fe2000000004b */
[----:B------:R-:W-:Y:S01]  /*3da0*/  FFMA.FTZ R73, R73, R80, R13 ;  /* 0x0000005049497223 */ /* 0x000fe2000001000d */
[----:B------:R-:W-:Y:S01]  /*3db0*/  PRMT R13, R174, 0x5410, R79 ;  /* 0x00005410ae0d7816 */ /* 0x000fe2000000004f */
[----:B------:R-:W-:Y:S01]  /*3dc0*/  IMAD.U32 R150, R15, 0x10000, RZ ;  /* 0x000100000f967824 */ /* 0x000fe200078e00ff */
[C---:B------:R-:W-:Y:S01]  /*3dd0*/  LOP3.LUT R80, R14.reuse, 0xffff0000, RZ, 0xc0, !PT ;  /* 0xffff00000e507812 */ /* 0x040fe200078ec0ff */
[----:B------:R-:W-:Y:S01]  /*3de0*/  IMAD.U32 R14, R14, 0x10000, RZ ;  /* 0x000100000e0e7824 */ /* 0x000fe200078e00ff */
[----:B------:R-:W-:Y:S01]  /*3df0*/  SHF.L.U32 R79, R75, 0x10, RZ ;  /* 0x000000104b4f7819 */ /* 0x000fe200000006ff */
[----:B------:R-:W-:Y:S01]  /*3e00*/  IMAD.U32 R81, R13, 0x10000, RZ ;  /* 0x000100000d517824 */ /* 0x000fe200078e00ff */
[----:B------:R-:W-:-:S02]  /*3e10*/  LOP3.LUT R75, R75, 0xffff0000, RZ, 0xc0, !PT ;  /* 0xffff00004b4b7812 */ /* 0x000fc400078ec0ff */
[----:B------:R-:W-:Y:S01]  /*3e20*/  LOP3.LUT R13, R13, 0xffff0000, RZ, 0xc0, !PT ;  /* 0xffff00000d0d7812 */ /* 0x000fe200078ec0ff */
[C---:B------:R-:W-:Y:S01]  /*3e30*/  FMUL.FTZ R151, R80.reuse, R79 ;  /* 0x0000004f50977220 */ /* 0x040fe20000410000 */
[-C--:B------:R-:W-:Y:S01]  /*3e40*/  FMUL.FTZ R80, R80, R81.reuse ;  /* 0x0000005150507220 */ /* 0x080fe20000410000 */
[----:B------:R-:W-:Y:S02]  /*3e50*/  F2FP.BF16.F32.PACK_AB R73, R73, R78 ;  /* 0x0000004e4949723e */ /* 0x000fe400000010ff */
[C---:B------:R-:W-:Y:S01]  /*3e60*/  FFMA.FTZ R151, R14.reuse, R81, -R151 ;  /* 0x000000510e977223 */ /* 0x040fe20000010897 */
[----:B------:R-:W-:Y:S01]  /*3e70*/  FFMA.FTZ R80, R14, R79, R80 ;  /* 0x0000004f0e507223 */ /* 0x000fe20000010050 */
[----:B------:R-:W-:-:S05]  /*3e80*/  LOP3.LUT R14, R15, 0xffff0000, RZ, 0xc0, !PT ;  /* 0xffff00000f0e7812 */ /* 0x000fca00078ec0ff */
[C---:B------:R-:W-:Y:S01]  /*3e90*/  FMUL.FTZ R15, R14.reuse, R75 ;  /* 0x0000004b0e0f7220 */ /* 0x040fe20000410000 */
[----:B------:R-:W-:-:S03]  /*3ea0*/  FMUL.FTZ R14, R14, R13 ;  /* 0x0000000d0e0e7220 */ /* 0x000fc60000410000 */
[----:B------:R-:W-:Y:S01]  /*3eb0*/  FFMA.FTZ R15, R150, R13, -R15 ;  /* 0x0000000d960f7223 */ /* 0x000fe2000001080f */
[----:B------:R-:W-:Y:S01]  /*3ec0*/  LOP3.LUT R13, R12, 0xffff0000, RZ, 0xc0, !PT ;  /* 0xffff00000c0d7812 */ /* 0x000fe200078ec0ff */
[----:B------:R-:W-:Y:S01]  /*3ed0*/  FFMA.FTZ R14, R150, R75, R14 ;  /* 0x0000004b960e7223 */ /* 0x000fe2000001000e */
[----:B------:R-:W-:-:S03]  /*3ee0*/  IMAD.U32 R75, R12, 0x10000, RZ ;  /* 0x000100000c4b7824 */ /* 0x000fc600078e00ff */
[C---:B------:R-:W-:Y:S01]  /*3ef0*/  FMUL.FTZ R12, R13.reuse, R74 ;  /* 0x0000004a0d0c7220 */ /* 0x040fe20000410000 */
[-C--:B------:R-:W-:Y:S01]  /*3f00*/  FMUL.FTZ R13, R13, R72.reuse ;  /* 0x000000480d0d7220 */ /* 0x080fe20000410000 */
[----:B------:R-:W-:Y:S02]  /*3f10*/  F2FP.BF16.F32.PACK_AB R15, R14, R15 ;  /* 0x0000000f0e0f723e */ /* 0x000fe400000010ff */
[C---:B------:R-:W-:Y:S01]  /*3f20*/  FFMA.FTZ R12, R75.reuse, R72, -R12 ;  /* 0x000000484b0c7223 */ /* 0x040fe2000001080c */
[----:B------:R-:W-:Y:S01]  /*3f30*/  FFMA.FTZ R13, R75, R74, R13 ;  /* 0x0000004a4b0d7223 */ /* 0x000fe2000001000d */
[----:B------:R-:W-:-:S04]  /*3f40*/  F2FP.BF16.F32.PACK_AB R14, R80, R151 ;  /* 0x00000097500e723e */ /* 0x000fc800000010ff */
[----:B------:R-:W-:Y:S01]  /*3f50*/  F2FP.BF16.F32.PACK_AB R12, R13, R12 ;  /* 0x0000000c0d0c723e */ /* 0x000fe200000010ff */
[----:B------:R-:W-:-:S07]  /*3f60*/  IMAD.MOV.U32 R13, RZ, RZ, R73 ;  /* 0x000000ffff0d7224 */ /* 0x000fce00078e0049 */
.L_x_477:
[----:B------:R-:W-:Y:S05]  /*3f70*/  BSYNC B3 ;  /* 0x0000000000037941 */ /* 0x000fea0003800000 */
.L_x_476:
[----:B0-----:R0:W-:Y:S02]  /*3f80*/  ST.E.128 desc[UR56][R76.64], R12 ;  /* 0x0000000c4c007985 */ /* 0x0011e4000c101d38 */
.L_x_475:
[----:B------:R-:W-:Y:S05]  /*3f90*/  BSYNC B2 ;  /* 0x0000000000027941 */ /* 0x000fea0003800000 */
.L_x_474:
[----:B------:R-:W-:Y:S01]  /*3fa0*/  ISETP.NE.AND P3, PT, R8, RZ, PT ;  /* 0x000000ff0800720c */ /* 0x000fe20003f65270 */
[----:B------:R-:W-:-:S12]  /*3fb0*/  BSSY B2, `(.L_x_478) ;  /* 0x0000039000027945 */ /* 0x000fd80003800000 */
[----:B------:R-:W-:Y:S05]  /*3fc0*/  @!P3 BRA `(.L_x_479) ;  /* 0x0000000000dcb947 */ /* 0x000fea0003800000 */
[----:B0---4-:R0:W4:Y:S01]  /*3fd0*/  LDS.128 R12, [R27+0x21000] ;  /* 0x021000001b0c7984 */ /* 0x0111220000000c00 */
[----:B------:R-:W-:Y:S01]  /*3fe0*/  ISETP.GE.AND P3, PT, R205, R120, PT ;  /* 0x00000078cd00720c */ /* 0x000fe20003f66270 */
[----:B------:R-:W-:Y:S01]  /*3ff0*/  IMAD.SHL.U32 R75, R198, 0x8, RZ ;  /* 0x00000008c64b7824 */ /* 0x000fe200078e00ff */
[----:B------:R-:W-:Y:S01]  /*4000*/  BSSY B3, `(.L_x_480) ;  /* 0x0000032000037945 */ /* 0x000fe20003800000 */
[----:B---3--:R-:W-:Y:S02]  /*4010*/  IMAD.MOV.U32 R72, RZ, RZ, R11 ;  /* 0x000000ffff487224 */ /* 0x008fe400078e000b */
[----:B--2---:R-:W-:Y:S02]  /*4020*/  IMAD.MOV.U32 R73, RZ, RZ, R82 ;  /* 0x000000ffff497224 */ /* 0x004fe400078e0052 */
[----:B------:R-:W-:-:S06]  /*4030*/  IMAD.WIDE R72, R75, 0x2, R72 ;  /* 0x000000024b487825 */ /* 0x000fcc00078e0248 */
[----:B0-----:R-:W-:Y:S05]  /*4040*/  @P3 BRA `(.L_x_481) ;  /* 0x0000000000b43947 */ /* 0x001fea0003800000 */
[----:B------:R-:W-:Y:S01]  /*4050*/  SHF.R.U64 R70, R70, 0x10, R71 ;  /* 0x0000001046467819 */ /* 0x000fe20000001247 */
[----:B----4-:R-:W-:Y:S01]  /*4060*/  IMAD.U32 R75, R14, 0x10000, RZ ;  /* 0x000100000e4b7824 */ /* 0x010fe200078e00ff */
[----:B------:R-:W-:Y:S01]  /*4070*/  SHF.R.U64 R68, R68, 0x10, R69 ;  /* 0x0000001044447819 */ /* 0x000fe20000001245 */
[----:B------:R-:W-:Y:S01]  /*4080*/  IMAD.U32 R76, R15, 0x10000, RZ ;  /* 0x000100000f4c7824 */ /* 0x000fe200078e00ff */
[----:B------:R-:W-:Y:S02]  /*4090*/  PRMT R70, R144, 0x5432, R70 ;  /* 0x0000543290467816 */ /* 0x000fe40000000046 */
[----:B------:R-:W-:Y:S02]  /*40a0*/  SHF.R.U32.HI R74, RZ, 0x10, R71 ;  /* 0x00000010ff4a7819 */ /* 0x000fe40000011647 */
[----:B------:R-:W-:Y:S02]  /*40b0*/  SHF.R.U32.HI R69, RZ, 0x10, R69 ;  /* 0x00000010ff457819 */ /* 0x000fe40000011645 */
[----:B------:R-:W-:-:S02]  /*40c0*/  LOP3.LUT R77, R13, 0xffff0000, RZ, 0xc0, !PT ;  /* 0xffff00000d4d7812 */ /* 0x000fc400078ec0ff */
[C---:B------:R-:W-:Y:S01]  /*40d0*/  LOP3.LUT R78, R70.reuse, 0xffff0000, RZ, 0xc0, !PT ;  /* 0xffff0000464e7812 */ /* 0x040fe200078ec0ff */
[----:B------:R-:W-:Y:S01]  /*40e0*/  IMAD.U32 R70, R70, 0x10000, RZ ;  /* 0x0001000046467824 */ /* 0x000fe200078e00ff */
[----:B------:R-:W-:Y:S02]  /*40f0*/  PRMT R68, R130, 0x5432, R68 ;  /* 0x0000543282447816 */ /* 0x000fe40000000044 */
[----:B------:R-:W-:Y:S01]  /*4100*/  PRMT R74, R145, 0x5432, R74 ;  /* 0x00005432914a7816 */ /* 0x000fe2000000004a */
[----:B------:R-:W-:Y:S01]  /*4110*/  FMUL.FTZ R80, R77, R78 ;  /* 0x0000004e4d507220 */ /* 0x000fe20000410000 */
[----:B------:R-:W-:Y:S02]  /*4120*/  PRMT R69, R173, 0x5410, R69 ;  /* 0x00005410ad457816 */ /* 0x000fe40000000045 */
[----:B------:R-:W-:Y:S01]  /*4130*/  LOP3.LUT R71, R15, 0xffff0000, RZ, 0xc0, !PT ;  /* 0xffff00000f477812 */ /* 0x000fe200078ec0ff */
[----:B------:R-:W-:Y:S01]  /*4140*/  IMAD.U32 R15, R13, 0x10000, RZ ;  /* 0x000100000d0f7824 */ /* 0x000fe200078e00ff */
[----:B------:R-:W-:Y:S01]  /*4150*/  LOP3.LUT R150, R68, 0xffff0000, RZ, 0xc0, !PT ;  /* 0xffff000044967812 */ /* 0x000fe200078ec0ff */
[----:B------:R-:W-:Y:S01]  /*4160*/  IMAD.U32 R79, R74, 0x10000, RZ ;  /* 0x000100004a4f7824 */ /* 0x000fe200078e00ff */
[----:B------:R-:W-:Y:S01]  /*4170*/  LOP3.LUT R14, R14, 0xffff0000, RZ, 0xc0, !PT ;  /* 0xffff00000e0e7812 */ /* 0x000fe200078ec0ff */
[----:B------:R-:W-:Y:S01]  /*4180*/  IMAD.U32 R13, R12, 0x10000, RZ ;  /* 0x000100000c0d7824 */ /* 0x000fe200078e00ff */
[----:B------:R-:W-:Y:S01]  /*4190*/  SHF.L.U32 R81, R69, 0x10, RZ ;  /* 0x0000001045517819 */ /* 0x000fe200000006ff */
[-C--:B------:R-:W-:Y:S01]  /*41a0*/  FMUL.FTZ R77, R77, R150.reuse ;  /* 0x000000964d4d7220 */ /* 0x080fe20000410000 */
[----:B------:R-:W-:Y:S01]  /*41b0*/  FFMA.FTZ R80, R15, R150, -R80 ;  /* 0x000000960f507223 */ /* 0x000fe20000010850 */
[----:B------:R-:W-:Y:S01]  /*41c0*/  FMUL.FTZ R150, R14, R79 ;  /* 0x0000004f0e967220 */ /* 0x000fe20000410000 */
[----:B------:R-:W-:Y:S01]  /*41d0*/  LOP3.LUT R12, R12, 0xffff0000, RZ, 0xc0, !PT ;  /* 0xffff00000c0c7812 */ /* 0x000fe200078ec0ff */
[-C--:B------:R-:W-:Y:S01]  /*41e0*/  FMUL.FTZ R14, R14, R81.reuse ;  /* 0x000000510e0e7220 */ /* 0x080fe20000410000 */
[----:B------:R-:W-:Y:S01]  /*41f0*/  LOP3.LUT R74, R74, 0xffff0000, RZ, 0xc0, !PT ;  /* 0xffff00004a4a7812 */ /* 0x000fe200078ec0ff */
[----:B------:R-:W-:Y:S01]  /*4200*/  IMAD.U32 R68, R68, 0x10000, RZ ;  /* 0x0001000044447824 */ /* 0x000fe200078e00ff */
[----:B------:R-:W-:Y:S01]  /*4210*/  LOP3.LUT R69, R69, 0xffff0000, RZ, 0xc0, !PT ;  /* 0xffff000045457812 */ /* 0x000fe200078ec0ff */
[----:B------:R-:W-:Y:S01]  /*4220*/  FFMA.FTZ R150, R75, R81, -R150 ;  /* 0x000000514b967223 */ /* 0x000fe20000010896 */
[----:B------:R-:W-:Y:S01]  /*4230*/  FFMA.FTZ R77, R15, R78, R77 ;  /* 0x0000004e0f4d7223 */ /* 0x000fe2000001004d */
[----:B------:R-:W-:Y:S01]  /*4240*/  FFMA.FTZ R75, R75, R79, R14 ;  /* 0x0000004f4b4b7223 */ /* 0x000fe2000001000e */
[C---:B------:R-:W-:Y:S01]  /*4250*/  FMUL.FTZ R15, R71.reuse, R74 ;  /* 0x0000004a470f7220 */ /* 0x040fe20000410000 */
[C---:B------:R-:W-:Y:S01]  /*4260*/  FMUL.FTZ R14, R12.reuse, R70 ;  /* 0x000000460c0e7220 */ /* 0x040fe20000410000 */
[-C--:B------:R-:W-:Y:S01]  /*4270*/  FMUL.FTZ R79, R12, R68.reuse ;  /* 0x000000440c4f7220 */ /* 0x080fe20000410000 */
[-C--:B------:R-:W-:Y:S01]  /*4280*/  FMUL.FTZ R71, R71, R69.reuse ;  /* 0x0000004547477220 */ /* 0x080fe20000410000 */
[C---:B------:R-:W-:Y:S01]  /*4290*/  FFMA.FTZ R15, R76.reuse, R69, -R15 ;  /* 0x000000454c0f7223 */ /* 0x040fe2000001080f */
[C---:B------:R-:W-:Y:S01]  /*42a0*/  FFMA.FTZ R14, R13.reuse, R68, -R14 ;  /* 0x000000440d0e7223 */ /* 0x040fe2000001080e */
[----:B------:R-:W-:Y:S01]  /*42b0*/  FFMA.FTZ R79, R13, R70, R79 ;  /* 0x000000460d4f7223 */ /* 0x000fe2000001004f */
[----:B------:R-:W-:Y:S01]  /*42c0*/  FFMA.FTZ R74, R76, R74, R71 ;  /* 0x0000004a4c4a7223 */ /* 0x000fe20000010047 */
[----:B------:R-:W-:-:S02]  /*42d0*/  F2FP.BF16.F32.PACK_AB R150, R75, R150 ;  /* 0x000000964b96723e */ /* 0x000fc400000010ff */
[----:B------:R-:W-:Y:S02]  /*42e0*/  F2FP.BF16.F32.PACK_AB R13, R77, R80 ;  /* 0x000000504d0d723e */ /* 0x000fe400000010ff */
[----:B------:R-:W-:Y:S01]  /*42f0*/  F2FP.BF16.F32.PACK_AB R12, R79, R14 ;  /* 0x0000000e4f0c723e */ /* 0x000fe200000010ff */
[----:B------:R-:W-:Y:S01]  /*4300*/  IMAD.MOV.U32 R14, RZ, RZ, R150 ;  /* 0x000000ffff0e7224 */ /* 0x000fe200078e0096 */
[----:B------:R-:W-:-:S07]  /*4310*/  F2FP.BF16.F32.PACK_AB R15, R74, R15 ;  /* 0x0000000f4a0f723e */ /* 0x000fce00000010ff */
.L_x_481:
[----:B------:R-:W-:Y:S05]  /*4320*/  BSYNC B3 ;  /* 0x0000000000037941 */ /* 0x000fea0003800000 */
.L_x_480:
[----:B----4-:R0:W-:Y:S02]  /*4330*/  ST.E.128 desc[UR56][R72.64], R12 ;  /* 0x0000000c48007985 */ /* 0x0101e4000c101d38 */
.L_x_479:
[----:B------:R-:W-:Y:S05]  /*4340*/  BSYNC B2 ;  /* 0x0000000000027941 */ /* 0x000fea0003800000 */
.L_x_478:
[----:B------:R-:W-:Y:S01]  /*4350*/  ISETP.NE.AND P3, PT, R9, RZ, PT ;  /* 0x000000ff0900720c */ /* 0x000fe20003f65270 */
[----:B------:R-:W-:-:S12]  /*4360*/  BSSY B2, `(.L_x_482) ;  /* 0x0000037000027945 */ /* 0x000fd80003800000 */
[----:B------:R-:W-:Y:S05]  /*4370*/  @!P3 BRA `(.L_x_483) ;  /* 0x0000000000d4b947 */ /* 0x000fea0003800000 */
[----:B0---4-:R0:W4:Y:S01]  /*4380*/  LDS.128 R12, [R28+0x21000] ;  /* 0x021000001c0c7984 */ /* 0x0111220000000c00 */
[C---:B---3--:R-:W-:Y:S01]  /*4390*/  LEA R68, P3, R23.reuse, R11, 0x1 ;  /* 0x0000000b17447211 */ /* 0x048fe200078608ff */
[----:B------:R-:W-:Y:S03]  /*43a0*/  BSSY B3, `(.L_x_484) ;  /* 0x0000031000037945 */ /* 0x000fe60003800000 */
[----:B--2---:R-:W-:Y:S02]  /*43b0*/  LEA.HI.X R69, R23, R82, R201, 0x1, P3 ;  /* 0x0000005217457211 */ /* 0x004fe400018f0cc9 */
[----:B------:R-:W-:-:S13]  /*43c0*/  ISETP.GE.AND P3, PT, R206, R120, PT ;  /* 0x00000078ce00720c */ /* 0x000fda0003f66270 */
[----:B0-----:R-:W-:Y:S05]  /*43d0*/  @P3 BRA `(.L_x_485) ;  /* 0x0000000000b43947 */ /* 0x001fea0003800000 */
[----:B------:R-:W-:Y:S01]  /*43e0*/  SHF.R.U64 R70, R66, 0x10, R67 ;  /* 0x0000001042467819 */ /* 0x000fe20000001243 */
[----:B----4-:R-:W-:Y:S01]  /*43f0*/  IMAD.U32 R72, R15, 0x10000, RZ ;  /* 0x000100000f487824 */ /* 0x010fe200078e00ff */
[----:B------:R-:W-:Y:S02]  /*4400*/  SHF.R.U64 R71, R64, 0x10, R65 ;  /* 0x0000001040477819 */ /* 0x000fe40000001241 */
[----:B------:R-:W-:Y:S02]  /*4410*/  SHF.R.U32.HI R67, RZ, 0x10, R67 ;  /* 0x00000010ff437819 */ /* 0x000fe40000011643 */
[----:B------:R-:W-:Y:S02]  /*4420*/  PRMT R70, R143, 0x5432, R70 ;  /* 0x000054328f467816 */ /* 0x000fe40000000046 */
[----:B------:R-:W-:Y:S01]  /*4430*/  SHF.R.U32.HI R73, RZ, 0x10, R65 ;  /* 0x00000010ff497819 */ /* 0x000fe20000011641 */
[----:B------:R-:W-:Y:S01]  /*4440*/  IMAD.U32 R65, R14, 0x10000, RZ ;  /* 0x000100000e417824 */ /* 0x000fe200078e00ff */
[----:B------:R-:W-:-:S02]  /*4450*/  PRMT R71, R171, 0x5410, R71 ;  /* 0x00005410ab477816 */ /* 0x000fc40000000047 */
[----:B------:R-:W-:Y:S02]  /*4460*/  PRMT R67, R175, 0x5410, R67 ;  /* 0x00005410af437816 */ /* 0x000fe40000000043 */
[----:B------:R-:W-:Y:S02]  /*4470*/  LOP3.LUT R77, R13, 0xffff0000, RZ, 0xc0, !PT ;  /* 0xffff00000d4d7812 */ /* 0x000fe400078ec0ff */
[C---:B------:R-:W-:Y:S01]  /*4480*/  LOP3.LUT R74, R70.reuse, 0xffff0000, RZ, 0xc0, !PT ;  /* 0xffff0000464a7812 */ /* 0x040fe200078ec0ff */
[----:B------:R-:W-:Y:S01]  /*4490*/  IMAD.U32 R70, R70, 0x10000, RZ ;  /* 0x0001000046467824 */ /* 0x000fe200078e00ff */
[----:B------:R-:W-:Y:S01]  /*44a0*/  PRMT R66, R172, 0x5410, R73 ;  /* 0x00005410ac427816 */ /* 0x000fe20000000049 */
[----:B------:R-:W-:Y:S01]  /*44b0*/  IMAD.U32 R73, R67, 0x10000, RZ ;  /* 0x0001000043497824 */ /* 0x000fe200078e00ff */
[----:B------:R-:W-:Y:S01]  /*44c0*/  LOP3.LUT R76, R71, 0xffff0000, RZ, 0xc0, !PT ;  /* 0xffff0000474c7812 */ /* 0x000fe200078ec0ff */
[----:B------:R-:W-:Y:S01]  /*44d0*/  FMUL.FTZ R78, R77, R74 ;  /* 0x0000004a4d4e7220 */ /* 0x000fe20000410000 */
[----:B------:R-:W-:Y:S01]  /*44e0*/  LOP3.LUT R14, R14, 0xffff0000, RZ, 0xc0, !PT ;  /* 0xffff00000e0e7812 */ /* 0x000fe200078ec0ff */
[----:B------:R-:W-:Y:S01]  /*44f0*/  IMAD.U32 R75, R66, 0x10000, RZ ;  /* 0x00010000424b7824 */ /* 0x000fe200078e00ff */
[----:B------:R-:W-:Y:S01]  /*4500*/  LOP3.LUT R64, R15, 0xffff0000, RZ, 0xc0, !PT ;  /* 0xffff00000f407812 */ /* 0x000fe200078ec0ff */
[----:B------:R-:W-:-:S02]  /*4510*/  IMAD.U32 R15, R13, 0x10000, RZ ;  /* 0x000100000d0f7824 */ /* 0x000fc400078e00ff */
[-C--:B------:R-:W-:Y:S01]  /*4520*/  FMUL.FTZ R77, R77, R76.reuse ;  /* 0x0000004c4d4d7220 */ /* 0x080fe20000410000 */
[----:B------:R-:W-:Y:S02]  /*4530*/  IMAD.U32 R13, R12, 0x10000, RZ ;  /* 0x000100000c0d7824 */ /* 0x000fe400078e00ff */
[----:B------:R-:W-:Y:S01]  /*4540*/  FMUL.FTZ R80, R14, R73 ;  /* 0x000000490e507220 */ /* 0x000fe20000410000 */
[----:B------:R-:W-:Y:S01]  /*4550*/  LOP3.LUT R12, R12, 0xffff0000, RZ, 0xc0, !PT ;  /* 0xffff00000c0c7812 */ /* 0x000fe200078ec0ff */
[C---:B------:R-:W-:Y:S01]  /*4560*/  FFMA.FTZ R78, R15.reuse, R76, -R78 ;  /* 0x0000004c0f4e7223 */ /* 0x040fe2000001084e */
[----:B------:R-:W-:Y:S01]  /*4570*/  FFMA.FTZ R77, R15, R74, R77 ;  /* 0x0000004a0f4d7223 */ /* 0x000fe2000001004d */
[-C--:B------:R-:W-:Y:S01]  /*4580*/  FMUL.FTZ R14, R14, R75.reuse ;  /* 0x0000004b0e0e7220 */ /* 0x080fe20000410000 */
[----:B------:R-:W-:Y:S01]  /*4590*/  LOP3.LUT R67, R67, 0xffff0000, RZ, 0xc0, !PT ;  /* 0xffff000043437812 */ /* 0x000fe200078ec0ff */
[----:B------:R-:W-:Y:S01]  /*45a0*/  IMAD.U32 R71, R71, 0x10000, RZ ;  /* 0x0001000047477824 */ /* 0x000fe200078e00ff */
[----:B------:R-:W-:Y:S01]  /*45b0*/  LOP3.LUT R15, R66, 0xffff0000, RZ, 0xc0, !PT ;  /* 0xffff0000420f7812 */ /* 0x000fe200078ec0ff */
[C---:B------:R-:W-:Y:S01]  /*45c0*/  FFMA.FTZ R80, R65.reuse, R75, -R80 ;  /* 0x0000004b41507223 */ /* 0x040fe20000010850 */
[----:B------:R-:W-:Y:S01]  /*45d0*/  FFMA.FTZ R65, R65, R73, R14 ;  /* 0x0000004941417223 */ /* 0x000fe2000001000e */
[----:B------:R-:W-:Y:S01]  /*45e0*/  FMUL.FTZ R73, R64, R67 ;  /* 0x0000004340497220 */ /* 0x000fe20000410000 */
[CC--:B------:R-:W-:Y:S01]  /*45f0*/  FMUL.FTZ R14, R12.reuse, R70.reuse ;  /* 0x000000460c0e7220 */ /* 0x0c0fe20000410000 */
[----:B------:R-:W-:Y:S01]  /*4600*/  FMUL.FTZ R75, R12, R71 ;  /* 0x000000470c4b7220 */ /* 0x000fe20000410000 */
        /* <DEDUP_REMOVED lines=10> */
.L_x_485:
[----:B------:R-:W-:Y:S05]  /*46b0*/  BSYNC B3 ;  /* 0x0000000000037941 */ /* 0x000fea0003800000 */
.L_x_484:
[----:B----4-:R0:W-:Y:S02]  /*46c0*/  ST.E.128 desc[UR56][R68.64], R12 ;  /* 0x0000000c44007985 */ /* 0x0101e4000c101d38 */
.L_x_483:
[----:B------:R-:W-:Y:S05]  /*46d0*/  BSYNC B2 ;  /* 0x0000000000027941 */ /* 0x000fea0003800000 */
.L_x_482:
        /* <DEDUP_REMOVED lines=9> */
[----:B------:R-:W-:Y:S01]  /*4770*/  SHF.R.U32.HI R66, RZ, 0x10, R61 ;  /* 0x00000010ff427819 */ /* 0x000fe2000001163d */
[----:B----4-:R-:W-:Y:S01]  /*4780*/  IMAD.U32 R68, R15, 0x10000, RZ ;  /* 0x000100000f447824 */ /* 0x010fe200078e00ff */
[----:B------:R-:W-:Y:S02]  /*4790*/  SHF.R.U64 R69, R62, 0x10, R63 ;  /* 0x000000103e457819 */ /* 0x000fe4000000123f */
[----:B------:R-:W-:Y:S01]  /*47a0*/  SHF.R.U64 R67, R60, 0x10, R61 ;  /* 0x000000103c437819 */ /* 0x000fe2000000123d */
[----:B------:R-:W-:Y:S01]  /*47b0*/  IMAD.U32 R61, R14, 0x10000, RZ ;  /* 0x000100000e3d7824 */ /* 0x000fe200078e00ff */
[----:B------:R-:W-:Y:S02]  /*47c0*/  SHF.R.U32.HI R70, RZ, 0x10, R63 ;  /* 0x00000010ff467819 */ /* 0x000fe4000001163f */
[----:B------:R-:W-:Y:S02]  /*47d0*/  PRMT R62, R117, 0x5432, R66 ;  /* 0x00005432753e7816 */ /* 0x000fe40000000042 */
[----:B------:R-:W-:-:S02]  /*47e0*/  PRMT R66, R116, 0x5432, R69 ;  /* 0x0000543274427816 */ /* 0x000fc40000000045 */
[----:B------:R-:W-:Y:S01]  /*47f0*/  PRMT R67, R170, 0x5410, R67 ;  /* 0x00005410aa437816 */ /* 0x000fe20000000043 */
[----:B------:R-:W-:Y:S01]  /*4800*/  IMAD.U32 R71, R62, 0x10000, RZ ;  /* 0x000100003e477824 */ /* 0x000fe200078e00ff */
[----:B------:R-:W-:Y:S02]  /*4810*/  PRMT R63, R83, 0x5432, R70 ;  /* 0x00005432533f7816 */ /* 0x000fe40000000046 */
[----:B------:R-:W-:Y:S02]  /*4820*/  LOP3.LUT R73, R13, 0xffff0000, RZ, 0xc0, !PT ;  /* 0xffff00000d497812 */ /* 0x000fe400078ec0ff */
[C---:B------:R-:W-:Y:S01]  /*4830*/  LOP3.LUT R70, R66.reuse, 0xffff0000, RZ, 0xc0, !PT ;  /* 0xffff000042467812 */ /* 0x040fe200078ec0ff */
[----:B------:R-:W-:Y:S01]  /*4840*/  IMAD.U32 R69, R63, 0x10000, RZ ;  /* 0x000100003f457824 */ /* 0x000fe200078e00ff */
[----:B------:R-:W-:Y:S01]  /*4850*/  LOP3.LUT R72, R67, 0xffff0000, RZ, 0xc0, !PT ;  /* 0xffff000043487812 */ /* 0x000fe200078ec0ff */
[----:B------:R-:W-:Y:S01]  /*4860*/  IMAD.U32 R66, R66, 0x10000, RZ ;  /* 0x0001000042427824 */ /* 0x000fe200078e00ff */
[----:B------:R-:W-:Y:S01]  /*4870*/  LOP3.LUT R14, R14, 0xffff0000, RZ, 0xc0, !PT ;  /* 0xffff00000e0e7812 */ /* 0x000fe200078ec0ff */
[----:B------:R-:W-:Y:S01]  /*4880*/  FMUL.FTZ R74, R73, R70 ;  /* 0x00000046494a7220 */ /* 0x000fe20000410000 */
[----:B------:R-:W-:Y:S01]  /*4890*/  LOP3.LUT R60, R15, 0xffff0000, RZ, 0xc0, !PT ;  /* 0xffff00000f3c7812 */ /* 0x000fe200078ec0ff */
[----:B------:R-:W-:-:S02]  /*48a0*/  IMAD.U32 R15, R13, 0x10000, RZ ;  /* 0x000100000d0f7824 */ /* 0x000fc400078e00ff */
[-C--:B------:R-:W-:Y:S01]  /*48b0*/  FMUL.FTZ R73, R73, R72.reuse ;  /* 0x0000004849497220 */ /* 0x080fe20000410000 */
[----:B------:R-:W-:Y:S01]  /*48c0*/  SHF.L.U32 R13, R12, 0x10, RZ ;  /* 0x000000100c0d7819 */ /* 0x000fe200000006ff */
        /* <DEDUP_REMOVED lines=23> */
.L_x_489:
[----:B------:R-:W-:Y:S05]  /*4a40*/  BSYNC B3 ;  /* 0x0000000000037941 */ /* 0x000fea0003800000 */
.L_x_488:
[----:B----4-:R0:W-:Y:S02]  /*4a50*/  ST.E.128 desc[UR56][R64.64], R12 ;  /* 0x0000000c40007985 */ /* 0x0101e4000c101d38 */
.L_x_487:
[----:B------:R-:W-:Y:S05]  /*4a60*/  BSYNC B2 ;  /* 0x0000000000027941 */ /* 0x000fea0003800000 */
.L_x_486:
[----:B------:R-:W-:-:S13]  /*4a70*/  ISETP.NE.AND P3, PT, R20, RZ, PT ;  /* 0x000000ff1400720c */ /* 0x000fda0003f65270 */
[----:B------:R-:W-:Y:S05]  /*4a80*/  @!P3 BRA `(.L_x_469) ;  /* 0x0000000000d0b947 */ /* 0x000fea0003800000 */
[----:B0---4-:R0:W4:Y:S01]  /*4a90*/  LDS.128 R12, [R28+0x24000] ;  /* 0x024000001c0c7984 */ /* 0x0111220000000c00 */
[C---:B---3--:R-:W-:Y:S01]  /*4aa0*/  LEA R60, P3, R192.reuse, R11, 0x1 ;  /* 0x0000000bc03c7211 */ /* 0x048fe200078608ff */
[----:B------:R-:W-:Y:S03]  /*4ab0*/  BSSY B2, `(.L_x_490) ;  /* 0x0000030000027945 */ /* 0x000fe60003800000 */
[----:B--2---:R-:W-:Y:S02]  /*4ac0*/  LEA.HI.X R61, R192, R82, R199, 0x1, P3 ;  /* 0x00000052c03d7211 */ /* 0x004fe400018f0cc7 */
[----:B------:R-:W-:-:S13]  /*4ad0*/  ISETP.GE.AND P3, PT, R209, R120, PT ;  /* 0x00000078d100720c */ /* 0x000fda0003f66270 */
[----:B0-----:R-:W-:Y:S05]  /*4ae0*/  @P3 BRA `(.L_x_491) ;  /* 0x0000000000b03947 */ /* 0x001fea0003800000 */
[----:B------:R-:W-:Y:S02]  /*4af0*/  SHF.R.U64 R63, R58, 0x10, R59 ;  /* 0x000000103a3f7819 */ /* 0x000fe4000000123b */
[----:B------:R-:W-:Y:S01]  /*4b00*/  SHF.R.U64 R65, R56, 0x10, R57 ;  /* 0x0000001038417819 */ /* 0x000fe20000001239 */
[----:B----4-:R-:W-:Y:S01]  /*4b10*/  IMAD.U32 R56, R14, 0x10000, RZ ;  /* 0x000100000e387824 */ /* 0x010fe200078e00ff */
[----:B------:R-:W-:Y:S01]  /*4b20*/  SHF.R.U32.HI R58, RZ, 0x10, R59 ;  /* 0x00000010ff3a7819 */ /* 0x000fe2000001163b */
[----:B------:R-:W-:Y:S01]  /*4b30*/  IMAD.U32 R59, R13, 0x10000, RZ ;  /* 0x000100000d3b7824 */ /* 0x000fe200078e00ff */
[----:B------:R-:W-:Y:S02]  /*4b40*/  SHF.R.U32.HI R62, RZ, 0x10, R57 ;  /* 0x00000010ff3e7819 */ /* 0x000fe40000011639 */
[----:B------:R-:W-:Y:S02]  /*4b50*/  PRMT R168, R168, 0x5410, R63 ;  /* 0x00005410a8a87816 */ /* 0x000fe4000000003f */
[----:B------:R-:W-:-:S02]  /*4b60*/  PRMT R166, R166, 0x5410, R65 ;  /* 0x00005410a6a67816 */ /* 0x000fc40000000041 */
[----:B------:R-:W-:Y:S02]  /*4b70*/  PRMT R169, R169, 0x5410, R58 ;  /* 0x00005410a9a97816 */ /* 0x000fe4000000003a */
[----:B------:R-:W-:Y:S02]  /*4b80*/  PRMT R167, R167, 0x5410, R62 ;  /* 0x00005410a7a77816 */ /* 0x000fe4000000003e */
[----:B------:R-:W-:Y:S01]  /*4b90*/  LOP3.LUT R58, R13, 0xffff0000, RZ, 0xc0, !PT ;  /* 0xffff00000d3a7812 */ /* 0x000fe200078ec0ff */
[----:B------:R-:W-:Y:S01]  /*4ba0*/  IMAD.U32 R13, R12, 0x10000, RZ ;  /* 0x000100000c0d7824 */ /* 0x000fe200078e00ff */
[----:B------:R-:W-:Y:S01]  /*4bb0*/  LOP3.LUT R64, R168, 0xffff0000, RZ, 0xc0, !PT ;  /* 0xffff0000a8407812 */ /* 0x000fe200078ec0ff */
[----:B------:R-:W-:Y:S01]  /*4bc0*/  IMAD.U32 R63, R167, 0x10000, RZ ;  /* 0x00010000a73f7824 */ /* 0x000fe200078e00ff */
[----:B------:R-:W-:Y:S01]  /*4bd0*/  LOP3.LUT R62, R166, 0xffff0000, RZ, 0xc0, !PT ;  /* 0xffff0000a63e7812 */ /* 0x000fe200078ec0ff */
[----:B------:R-:W-:Y:S01]  /*4be0*/  IMAD.U32 R168, R168, 0x10000, RZ ;  /* 0x00010000a8a87824 */ /* 0x000fe200078e00ff */
[----:B------:R-:W-:Y:S01]  /*4bf0*/  LOP3.LUT R57, R14, 0xffff0000, RZ, 0xc0, !PT ;  /* 0xffff00000e397812 */ /* 0x000fe200078ec0ff */
[C---:B------:R-:W-:Y:S01]  /*4c00*/  FMUL.FTZ R66, R58.reuse, R64 ;  /* 0x000000403a427220 */ /* 0x040fe20000410000 */
[C---:B------:R-:W-:Y:S01]  /*4c10*/  LOP3.LUT R11, R15.reuse, 0xffff0000, RZ, 0xc0, !PT ;  /* 0xffff00000f0b7812 */ /* 0x040fe200078ec0ff */
[----:B------:R-:W-:Y:S01]  /*4c20*/  FMUL.FTZ R65, R58, R62 ;  /* 0x0000003e3a417220 */ /* 0x000fe20000410000 */
[----:B------:R-:W-:Y:S01]  /*4c30*/  IMAD.U32 R14, R15, 0x10000, RZ ;  /* 0x000100000f0e7824 */ /* 0x000fe200078e00ff */
[----:B------:R-:W-:Y:S01]  /*4c40*/  LOP3.LUT R58, R12, 0xffff0000, RZ, 0xc0, !PT ;  /* 0xffff00000c3a7812 */ /* 0x000fe200078ec0ff */
[----:B------:R-:W-:-:S02]  /*4c50*/  IMAD.U32 R15, R169, 0x10000, RZ ;  /* 0x00010000a90f7824 */ /* 0x000fc400078e00ff */
[C---:B------:R-:W-:Y:S01]  /*4c60*/  FFMA.FTZ R12, R59.reuse, R62, -R66 ;  /* 0x0000003e3b0c7223 */ /* 0x040fe20000010842 */
[----:B------:R-:W-:Y:S01]  /*4c70*/  FFMA.FTZ R59, R59, R64, R65 ;  /* 0x000000403b3b7223 */ /* 0x000fe20000010041 */
[----:B------:R-:W-:Y:S01]  /*4c80*/  FMUL.FTZ R65, R57, R63 ;  /* 0x0000003f39417220 */ /* 0x000fe20000410000 */
[----:B------:R-:W-:Y:S01]  /*4c90*/  LOP3.LUT R169, R169, 0xffff0000, RZ, 0xc0, !PT ;  /* 0xffff0000a9a97812 */ /* 0x000fe200078ec0ff */
[-C--:B------:R-:W-:Y:S01]  /*4ca0*/  FMUL.FTZ R67, R57, R15.reuse ;  /* 0x0000000f39437220 */ /* 0x080fe20000410000 */
[----:B------:R-:W-:Y:S01]  /*4cb0*/  LOP3.LUT R167, R167, 0xffff0000, RZ, 0xc0, !PT ;  /* 0xffff0000a7a77812 */ /* 0x000fe200078ec0ff */
[----:B------:R-:W-:Y:S02]  /*4cc0*/  IMAD.U32 R166, R166, 0x10000, RZ ;  /* 0x00010000a6a67824 */ /* 0x000fe400078e00ff */
[C---:B------:R-:W-:Y:S01]  /*4cd0*/  FFMA.FTZ R62, R56.reuse, R15, R65 ;  /* 0x0000000f383e7223 */ /* 0x040fe20000010041 */
[----:B------:R-:W-:Y:S01]  /*4ce0*/  FFMA.FTZ R57, R56, R63, -R67 ;  /* 0x0000003f38397223 */ /* 0x000fe20000010843 */
[C---:B------:R-:W-:Y:S01]  /*4cf0*/  FMUL.FTZ R15, R11.reuse, R169 ;  /* 0x000000a90b0f7220 */ /* 0x040fe20000410000 */
[-C--:B------:R-:W-:Y:S01]  /*4d00*/  FMUL.FTZ R64, R11, R167.reuse ;  /* 0x000000a70b407220 */ /* 0x080fe20000410000 */
[C---:B------:R-:W-:Y:S01]  /*4d10*/  FMUL.FTZ R56, R58.reuse, R168 ;  /* 0x000000a83a387220 */ /* 0x040fe20000410000 */
[-C--:B------:R-:W-:Y:S01]  /*4d20*/  FMUL.FTZ R11, R58, R166.reuse ;  /* 0x000000a63a0b7220 */ /* 0x080fe20000410000 */
[C---:B------:R-:W-:Y:S01]  /*4d30*/  FFMA.FTZ R15, R14.reuse, R167, -R15 ;  /* 0x000000a70e0f7223 */ /* 0x040fe2000001080f */
[----:B------:R-:W-:Y:S01]  /*4d40*/  FFMA.FTZ R64, R14, R169, R64 ;  /* 0x000000a90e407223 */ /* 0x000fe20000010040 */
[C---:B------:R-:W-:Y:S01]  /*4d50*/  FFMA.FTZ R56, R13.reuse, R166, -R56 ;  /* 0x000000a60d387223 */ /* 0x040fe20000010838 */
[----:B------:R-:W-:Y:S01]  /*4d60*/  FFMA.FTZ R11, R13, R168, R11 ;  /* 0x000000a80d0b7223 */ /* 0x000fe2000001000b */
[----:B------:R-:W-:-:S02]  /*4d70*/  F2FP.BF16.F32.PACK_AB R13, R59, R12 ;  /* 0x0000000c3b0d723e */ /* 0x000fc400000010ff */
[----:B------:R-:W-:Y:S02]  /*4d80*/  F2FP.BF16.F32.PACK_AB R15, R64, R15 ;  /* 0x0000000f400f723e */ /* 0x000fe400000010ff */
[----:B------:R-:W-:Y:S02]  /*4d90*/  F2FP.BF16.F32.PACK_AB R14, R62, R57 ;  /* 0x000000393e0e723e */ /* 0x000fe400000010ff */
[----:B------:R-:W-:-:S07]  /*4da0*/  F2FP.BF16.F32.PACK_AB R12, R11, R56 ;  /* 0x000000380b0c723e */ /* 0x000fce00000010ff */
.L_x_491:
[----:B------:R-:W-:Y:S05]  /*4db0*/  BSYNC B2 ;  /* 0x0000000000027941 */ /* 0x000fea0003800000 */
.L_x_490:
[----:B----4-:R0:W-:Y:S02]  /*4dc0*/  ST.E.128 desc[UR56][R60.64], R12 ;  /* 0x0000000c3c007985 */ /* 0x0101e4000c101d38 */
.L_x_469:
[----:B------:R-:W-:Y:S05]  /*4dd0*/  BSYNC B1 ;  /* 0x0000000000017941 */ /* 0x000fea0003800000 */
.L_x_468:
[----:B------:R-:W-:-:S03]  /*4de0*/  UMOV UR4, 0xffffffff ;  /* 0xffffffff00047882 */ /* 0x000fc60000000000 */
[----:B------:R-:W-:Y:S05]  /*4df0*/  BRA.DIV UR4, `(.L_x_492) ;  /* 0x000001b204ac7947 */ /* 0x000fea000b800000 */
[----:B------:R0:W0:Y:S04]  /*4e00*/  SHFL.IDX PT, R59, R118, 0x1, 0x1c1f ;  /* 0x003c1f00763b7f89 */ /* 0x00002800000e0000 */
[----:B------:R0:W0:Y:S02]  /*4e10*/  SHFL.IDX PT, R58, R119, 0x1, 0x1c1f ;  /* 0x003c1f00773a7f89 */ /* 0x00002400000e0000 */
.L_x_796:
[----:B------:R-:W-:Y:S05]  /*4e20*/  @P4 BRA `(.L_x_493) ;  /* 0x0000005800244947 */ /* 0x000fea0003800000 */
[----:B------:R-:W-:Y:S01]  /*4e30*/  ISETP.NE.AND P3, PT, R6, RZ, PT ;  /* 0x000000ff0600720c */ /* 0x000fe20003f65270 */
[----:B------:R-:W-:-:S12]  /*4e40*/  BSSY B1, `(.L_x_494) ;  /* 0x0000036000017945 */ /* 0x000fd80003800000 */
[----:B------:R-:W-:Y:S05]  /*4e50*/  @!P3 BRA `(.L_x_495) ;  /* 0x0000000000d0b947 */ /* 0x000fea0003800000 */
[----:B0---4-:R0:W4:Y:S01]  /*4e60*/  LDS.128 R12, [R27+0x20000] ;  /* 0x020000001b0c7984 */ /* 0x0111220000000c00 */
[C---:B------:R-:W-:Y:S01]  /*4e70*/  LEA R56, P3, R16.reuse, R58, 0x1 ;  /* 0x0000003a10387211 */ /* 0x040fe200078608ff */
[----:B------:R-:W-:Y:S03]  /*4e80*/  BSSY B2, `(.L_x_496) ;  /* 0x0000030000027945 */ /* 0x000fe60003800000 */
[----:B------:R-:W-:Y:S02]  /*4e90*/  LEA.HI.X R57, R16, R59, R17, 0x1, P3 ;  /* 0x0000003b10397211 */ /* 0x000fe400018f0c11 */
[----:B------:R-:W-:-:S13]  /*4ea0*/  ISETP.GE.AND P3, PT, R196, R120, PT ;  /* 0x00000078c400720c */ /* 0x000fda0003f66270 */
[----:B0-----:R-:W-:Y:S05]  /*4eb0*/  @P3 BRA `(.L_x_497) ;  /* 0x0000000000b03947 */ /* 0x001fea0003800000 */
[--C-:B------:R-:W-:Y:S01]  /*4ec0*/  SHF.R.U64 R61, R52, 0x10, R53.reuse ;  /* 0x00000010343d7819 */ /* 0x100fe20000001235 */
[----:B----4-:R-:W-:Y:S01]  /*4ed0*/  IMAD.U32 R52, R14, 0x10000, RZ ;  /* 0x000100000e347824 */ /* 0x010fe200078e00ff */
[----:B------:R-:W-:Y:S02]  /*4ee0*/  SHF.R.U32.HI R62, RZ, 0x10, R53 ;  /* 0x00000010ff3e7819 */ /* 0x000fe40000011635 */
[--C-:B------:R-:W-:Y:S02]  /*4ef0*/  SHF.R.U64 R53, R54, 0x10, R55.reuse ;  /* 0x0000001036357819 */ /* 0x100fe40000001237 */
        /* <DEDUP_REMOVED lines=12> */
[C---:B------:R-:W-:Y:S01]  /*4fc0*/  IMAD.U32 R14, R15.reuse, 0x10000, RZ ;  /* 0x000100000f0e7824 */ /* 0x040fe200078e00ff */
[----:B---3--:R-:W-:Y:S01]  /*4fd0*/  LOP3.LUT R11, R15, 0xffff0000, RZ, 0xc0, !PT ;  /* 0xffff00000f0b7812 */ /* 0x008fe200078ec0ff */
[----:B------:R-:W-:Y:S01]  /*4fe0*/  FMUL.FTZ R64, R53, R62 ;  /* 0x0000003e35407220 */ /* 0x000fe20000410000 */
[----:B------:R-:W-:Y:S01]  /*4ff0*/  SHF.L.U32 R15, R13, 0x10, RZ ;  /* 0x000000100d0f7819 */ /* 0x000fe200000006ff */
[-C--:B------:R-:W-:Y:S01]  /*5000*/  FMUL.FTZ R53, R53, R60.reuse ;  /* 0x0000003c35357220 */ /* 0x080fe20000410000 */
[----:B------:R-:W-:Y:S01]  /*5010*/  IMAD.U32 R13, R12, 0x10000, RZ ;  /* 0x000100000c0d7824 */ /* 0x000fe200078e00ff */
[----:B------:R-:W-:Y:S01]  /*5020*/  LOP3.LUT R165, R165, 0xffff0000, RZ, 0xc0, !PT ;  /* 0xffff0000a5a57812 */ /* 0x000fe200078ec0ff */
[C---:B------:R-:W-:Y:S01]  /*5030*/  FMUL.FTZ R63, R54.reuse, R61 ;  /* 0x0000003d363f7220 */ /* 0x040fe20000410000 */
[C---:B------:R-:W-:Y:S01]  /*5040*/  FFMA.FTZ R64, R15.reuse, R60, -R64 ;  /* 0x0000003c0f407223 */ /* 0x040fe20000010840 */
[----:B------:R-:W-:Y:S01]  /*5050*/  FFMA.FTZ R53, R15, R62, R53 ;  /* 0x0000003e0f357223 */ /* 0x000fe20000010035 */
[----:B------:R-:W-:Y:S01]  /*5060*/  FMUL.FTZ R15, R54, R55 ;  /* 0x00000037360f7220 */ /* 0x000fe20000410000 */
[----:B------:R-:W-:Y:S01]  /*5070*/  LOP3.LUT R163, R163, 0xffff0000, RZ, 0xc0, !PT ;  /* 0xffff0000a3a37812 */ /* 0x000fe200078ec0ff */
[----:B------:R-:W-:Y:S01]  /*5080*/  IMAD.U32 R162, R162, 0x10000, RZ ;  /* 0x00010000a2a27824 */ /* 0x000fe200078e00ff */
[----:B------:R-:W-:Y:S01]  /*5090*/  LOP3.LUT R12, R12, 0xffff0000, RZ, 0xc0, !PT ;  /* 0xffff00000c0c7812 */ /* 0x000fe200078ec0ff */
        /* <DEDUP_REMOVED lines=14> */
.L_x_497:
[----:B------:R-:W-:Y:S05]  /*5180*/  BSYNC B2 ;  /* 0x0000000000027941 */ /* 0x000fea0003800000 */
.L_x_496:
[----:B----4-:R0:W-:Y:S02]  /*5190*/  ST.E.128 desc[UR56][R56.64], R12 ;  /* 0x0000000c38007985 */ /* 0x0101e4000c101d38 */
.L_x_495:
[----:B------:R-:W-:Y:S05]  /*51a0*/  BSYNC B1 ;  /* 0x0000000000017941 */ /* 0x000fea0003800000 */
.L_x_494:
[----:B------:R-:W-:Y:S01]  /*51b0*/  ISETP.NE.AND P3, PT, R7, RZ, PT ;  /* 0x000000ff0700720c */ /* 0x000fe20003f65270 */
[----:B------:R-:W-:-:S12]  /*51c0*/  BSSY B1, `(.L_x_498) ;  /* 0x000003a000017945 */ /* 0x000fd80003800000 */
[----:B------:R-:W-:Y:S05]  /*51d0*/  @!P3 BRA `(.L_x_499) ;  /* 0x0000000000e0b947 */ /* 0x000fea0003800000 */
[----:B0---4-:R0:W4:Y:S01]  /*51e0*/  LDS.128 R12, [R28+0x20000] ;  /* 0x020000001c0c7984 */ /* 0x0111220000000c00 */
[----:B------:R-:W-:Y:S01]  /*51f0*/  ISETP.GE.AND P3, PT, R207, R120, PT ;  /* 0x00000078cf00720c */ /* 0x000fe20003f66270 */
[----:B---3--:R-:W-:Y:S01]  /*5200*/  IMAD.SHL.U32 R11, R195, 0x8, RZ ;  /* 0x00000008c30b7824 */ /* 0x008fe200078e00ff */
[----:B------:R-:W-:Y:S01]  /*5210*/  BSSY B2, `(.L_x_500) ;  /* 0x0000033000027945 */ /* 0x000fe20003800000 */
[----:B------:R-:W-:Y:S02]  /*5220*/  IMAD.MOV.U32 R52, RZ, RZ, R58 ;  /* 0x000000ffff347224 */ /* 0x000fe400078e003a */
[----:B------:R-:W-:Y:S02]  /*5230*/  IMAD.MOV.U32 R53, RZ, RZ, R59 ;  /* 0x000000ffff357224 */ /* 0x000fe400078e003b */
[----:B------:R-:W-:-:S06]  /*5240*/  IMAD.WIDE R52, R11, 0x2, R52 ;  /* 0x000000020b347825 */ /* 0x000fcc00078e0234 */
[----:B0-----:R-:W-:Y:S05]  /*5250*/  @P3 BRA `(.L_x_501) ;  /* 0x0000000000b83947 */ /* 0x001fea0003800000 */
[----:B------:R-:W-:Y:S01]  /*5260*/  SHF.R.U64 R60, R48, 0x10, R49 ;  /* 0x00000010303c7819 */ /* 0x000fe20000001231 */
[----:B----4-:R-:W-:Y:S01]  /*5270*/  IMAD.U32 R48, R14, 0x10000, RZ ;  /* 0x000100000e307824 */ /* 0x010fe200078e00ff */
[--C-:B------:R-:W-:Y:S02]  /*5280*/  SHF.R.U64 R11, R50, 0x10, R51.reuse ;  /* 0x00000010320b7819 */ /* 0x100fe40000001233 */
[----:B------:R-:W-:Y:S02]  /*5290*/  SHF.R.U32.HI R54, RZ, 0x10, R51 ;  /* 0x00000010ff367819 */ /* 0x000fe40000011633 */
[----:B------:R-:W-:Y:S02]  /*52a0*/  SHF.R.U32.HI R56, RZ, 0x10, R49 ;  /* 0x00000010ff387819 */ /* 0x000fe40000011631 */
[----:B------:R-:W-:Y:S02]  /*52b0*/  PRMT R157, R157, 0x5410, R60 ;  /* 0x000054109d9d7816 */ /* 0x000fe4000000003c */
[----:B------:R-:W-:Y:S01]  /*52c0*/  PRMT R160, R160, 0x5410, R11 ;  /* 0x00005410a0a07816 */ /* 0x000fe2000000000b */
[----:B------:R-:W-:Y:S01]  /*52d0*/  IMAD.U32 R11, R12, 0x10000, RZ ;  /* 0x000100000c0b7824 */ /* 0x000fe200078e00ff */
[----:B------:R-:W-:-:S02]  /*52e0*/  PRMT R161, R161, 0x5410, R54 ;  /* 0x00005410a1a17816 */ /* 0x000fc40000000036 */
[----:B------:R-:W-:Y:S01]  /*52f0*/  LOP3.LUT R49, R14, 0xffff0000, RZ, 0xc0, !PT ;  /* 0xffff00000e317812 */ /* 0x000fe200078ec0ff */
[----:B------:R-:W-:Y:S01]  /*5300*/  IMAD.U32 R14, R13, 0x10000, RZ ;  /* 0x000100000d0e7824 */ /* 0x000fe200078e00ff */
[----:B------:R-:W-:Y:S01]  /*5310*/  PRMT R159, R159, 0x5410, R56 ;  /* 0x000054109f9f7816 */ /* 0x000fe20000000038 */
[----:B------:R-:W-:Y:S01]  /*5320*/  IMAD.U32 R56, R161, 0x10000, RZ ;  /* 0x00010000a1387824 */ /* 0x000fe200078e00ff */
[----:B------:R-:W-:Y:S02]  /*5330*/  LOP3.LUT R13, R13, 0xffff0000, RZ, 0xc0, !PT ;  /* 0xffff00000d0d7812 */ /* 0x000fe400078ec0ff */
[C---:B------:R-:W-:Y:S01]  /*5340*/  LOP3.LUT R55, R160.reuse, 0xffff0000, RZ, 0xc0, !PT ;  /* 0xffff0000a0377812 */ /* 0x040fe200078ec0ff */
[----:B------:R-:W-:Y:S01]  /*5350*/  IMAD.U32 R54, R159, 0x10000, RZ ;  /* 0x000100009f367824 */ /* 0x000fe200078e00ff */
[----:B------:R-:W-:Y:S01]  /*5360*/  LOP3.LUT R51, R157, 0xffff0000, RZ, 0xc0, !PT ;  /* 0xffff00009d337812 */ /* 0x000fe200078ec0ff */
[----:B------:R-:W-:Y:S01]  /*5370*/  IMAD.U32 R160, R160, 0x10000, RZ ;  /* 0x00010000a0a07824 */ /* 0x000fe200078e00ff */
[----:B------:R-:W-:Y:S01]  /*5380*/  LOP3.LUT R50, R15, 0xffff0000, RZ, 0xc0, !PT ;  /* 0xffff00000f327812 */ /* 0x000fe200078ec0ff */
[C---:B------:R-:W-:Y:S01]  /*5390*/  FMUL.FTZ R57, R13.reuse, R55 ;  /* 0x000000370d397220 */ /* 0x040fe20000410000 */
[----:B------:R-:W-:Y:S01]  /*53a0*/  LOP3.LUT R12, R12, 0xffff0000, RZ, 0xc0, !PT ;  /* 0xffff00000c0c7812 */ /* 0x000fe200078ec0ff */
[-C--:B------:R-:W-:Y:S01]  /*53b0*/  FMUL.FTZ R60, R13, R51.reuse ;  /* 0x000000330d3c7220 */ /* 0x080fe20000410000 */
[C---:B------:R-:W-:Y:S01]  /*53c0*/  FMUL.FTZ R13, R49.reuse, R56 ;  /* 0x00000038310d7220 */ /* 0x040fe20000410000 */
[-C--:B------:R-:W-:Y:S01]  /*53d0*/  FMUL.FTZ R49, R49, R54.reuse ;  /* 0x0000003631317220 */ /* 0x080fe20000410000 */
[----:B------:R-:W-:Y:S01]  /*53e0*/  LOP3.LUT R161, R161, 0xffff0000, RZ, 0xc0, !PT ;  /* 0xffff0000a1a17812 */ /* 0x000fe200078ec0ff */
[C---:B------:R-:W-:Y:S01]  /*53f0*/  FFMA.FTZ R57, R14.reuse, R51, -R57 ;  /* 0x000000330e397223 */ /* 0x040fe20000010839 */
[----:B------:R-:W-:Y:S01]  /*5400*/  SHF.L.U32 R157, R157, 0x10, RZ ;  /* 0x000000109d9d7819 */ /* 0x000fe200000006ff */
[----:B------:R-:W-:Y:S01]  /*5410*/  FFMA.FTZ R60, R14, R55, R60 ;  /* 0x000000370e3c7223 */ /* 0x000fe2000001003c */
[----:B------:R-:W-:Y:S01]  /*5420*/  LOP3.LUT R159, R159, 0xffff0000, RZ, 0xc0, !PT ;  /* 0xffff00009f9f7812 */ /* 0x000fe200078ec0ff */
[C---:B------:R-:W-:Y:S01]  /*5430*/  FFMA.FTZ R54, R48.reuse, R54, -R13 ;  /* 0x0000003630367223 */ /* 0x040fe2000001080d */
[----:B------:R-:W-:Y:S01]  /*5440*/  FFMA.FTZ R49, R48, R56, R49 ;  /* 0x0000003830317223 */ /* 0x000fe20000010031 */
[----:B------:R-:W-:-:S02]  /*5450*/  IMAD.U32 R15, R15, 0x10000, RZ ;  /* 0x000100000f0f7824 */ /* 0x000fc400078e00ff */
[----:B------:R-:W-:Y:S01]  /*5460*/  FMUL.FTZ R48, R50, R161 ;  /* 0x000000a132307220 */ /* 0x000fe20000410000 */
[CC--:B------:R-:W-:Y:S01]  /*5470*/  FMUL.FTZ R14, R12.reuse, R160.reuse ;  /* 0x000000a00c0e7220 */ /* 0x0c0fe20000410000 */
[----:B------:R-:W-:Y:S01]  /*5480*/  FMUL.FTZ R13, R12, R157 ;  /* 0x0000009d0c0d7220 */ /* 0x000fe20000410000 */
[-C--:B------:R-:W-:Y:S01]  /*5490*/  FMUL.FTZ R50, R50, R159.reuse ;  /* 0x0000009f32327220 */ /* 0x080fe20000410000 */
[----:B------:R-:W-:Y:S01]  /*54a0*/  FFMA.FTZ R48, R15, R159, -R48 ;  /* 0x0000009f0f307223 */ /* 0x000fe20000010830 */
[C---:B------:R-:W-:Y:S01]  /*54b0*/  FFMA.FTZ R14, R11.reuse, R157, -R14 ;  /* 0x0000009d0b0e7223 */ /* 0x040fe2000001080e */
[----:B------:R-:W-:Y:S01]  /*54c0*/  FFMA.FTZ R13, R11, R160, R13 ;  /* 0x000000a00b0d7223 */ /* 0x000fe2000001000d */
[----:B------:R-:W-:Y:S01]  /*54d0*/  FFMA.FTZ R15, R15, R161, R50 ;  /* 0x000000a10f0f7223 */ /* 0x000fe20000010032 */
[----:B------:R-:W-:Y:S02]  /*54e0*/  F2FP.BF16.F32.PACK_AB R57, R60, R57 ;  /* 0x000000393c39723e */ /* 0x000fe400000010ff */
[----:B------:R-:W-:-:S02]  /*54f0*/  F2FP.BF16.F32.PACK_AB R54, R49, R54 ;  /* 0x000000363136723e */ /* 0x000fc400000010ff */
[----:B------:R-:W-:Y:S01]  /*5500*/  F2FP.BF16.F32.PACK_AB R12, R13, R14 ;  /* 0x0000000e0d0c723e */ /* 0x000fe200000010ff */
[----:B------:R-:W-:Y:S01]  /*5510*/  IMAD.MOV.U32 R13, RZ, RZ, R57 ;  /* 0x000000ffff0d7224 */ /* 0x000fe200078e0039 */
[----:B------:R-:W-:Y:S01]  /*5520*/  F2FP.BF16.F32.PACK_AB R15, R15, R48 ;  /* 0x000000300f0f723e */ /* 0x000fe200000010ff */
[----:B------:R-:W-:-:S07]  /*5530*/  IMAD.MOV.U32 R14, RZ, RZ, R54 ;  /* 0x000000ffff0e7224 */ /* 0x000fce00078e0036 */
.L_x_501:
[----:B------:R-:W-:Y:S05]  /*5540*/  BSYNC B2 ;  /* 0x0000000000027941 */ /* 0x000fea0003800000 */
.L_x_500:
[----:B----4-:R0:W-:Y:S02]  /*5550*/  ST.E.128 desc[UR56][R52.64], R12 ;  /* 0x0000000c34007985 */ /* 0x0101e4000c101d38 */
.L_x_499:
[----:B------:R-:W-:Y:S05]  /*5560*/  BSYNC B1 ;  /* 0x0000000000017941 */ /* 0x000fea0003800000 */
.L_x_498:
        /* <DEDUP_REMOVED lines=25> */
[----:B------:R-:W-:Y:S01]  /*5700*/  LOP3.LUT R51, R154, 0xffff0000, RZ, 0xc0, !PT ;  /* 0xffff00009a337812 */ /* 0x000fe200078ec0ff */
[----:B------:R-:W-:Y:S01]  /*5710*/  IMAD.U32 R50, R149, 0x10000, RZ ;  /* 0x0001000095327824 */ /* 0x000fe200078e00ff */
[----:B------:R-:W-:Y:S01]  /*5720*/  LOP3.LUT R47, R148, 0xffff0000, RZ, 0xc0, !PT ;  /* 0xffff0000942f7812 */ /* 0x000fe200078ec0ff */
[----:B------:R-:W-:Y:S01]  /*5730*/  IMAD.U32 R154, R154, 0x10000, RZ ;  /* 0x000100009a9a7824 */ /* 0x000fe200078e00ff */
[----:B------:R-:W-:Y:S01]  /*5740*/  LOP3.LUT R12, R12, 0xffff0000, RZ, 0xc0, !PT ;  /* 0xffff00000c0c7812 */ /* 0x000fe200078ec0ff */
[----:B------:R-:W-:Y:S01]  /*5750*/  FMUL.FTZ R53, R13, R51 ;  /* 0x000000330d357220 */ /* 0x000fe20000410000 */
[----:B------:R-:W-:Y:S01]  /*5760*/  LOP3.LUT R46, R15, 0xffff0000, RZ, 0xc0, !PT ;  /* 0xffff00000f2e7812 */ /* 0x000fe200078ec0ff */
[-C--:B------:R-:W-:Y:S01]  /*5770*/  FMUL.FTZ R54, R13, R47.reuse ;  /* 0x0000002f0d367220 */ /* 0x080fe20000410000 */
[C---:B------:R-:W-:Y:S01]  /*5780*/  FMUL.FTZ R13, R45.reuse, R52 ;  /* 0x000000342d0d7220 */ /* 0x040fe20000410000 */
[-C--:B------:R-:W-:Y:S01]  /*5790*/  FMUL.FTZ R45, R45, R50.reuse ;  /* 0x000000322d2d7220 */ /* 0x080fe20000410000 */
[----:B------:R-:W-:Y:S01]  /*57a0*/  LOP3.LUT R156, R156, 0xffff0000, RZ, 0xc0, !PT ;  /* 0xffff00009c9c7812 */ /* 0x000fe200078ec0ff */
[----:B------:R-:W-:Y:S01]  /*57b0*/  IMAD.U32 R148, R148, 0x10000, RZ ;  /* 0x0001000094947824 */ /* 0x000fe200078e00ff */
[----:B------:R-:W-:Y:S01]  /*57c0*/  LOP3.LUT R149, R149, 0xffff0000, RZ, 0xc0, !PT ;  /* 0xffff000095957812 */ /* 0x000fe200078ec0ff */
[C---:B------:R-:W-:Y:S01]  /*57d0*/  FFMA.FTZ R53, R14.reuse, R47, -R53 ;  /* 0x0000002f0e357223 */ /* 0x040fe20000010835 */
[----:B------:R-:W-:Y:S01]  /*57e0*/  FFMA.FTZ R54, R14, R51, R54 ;  /* 0x000000330e367223 */ /* 0x000fe20000010036 */
[C---:B------:R-:W-:Y:S01]  /*57f0*/  FFMA.FTZ R50, R44.reuse, R50, -R13 ;  /* 0x000000322c327223 */ /* 0x040fe2000001080d */
[----:B------:R-:W-:Y:S01]  /*5800*/  FFMA.FTZ R45, R44, R52, R45 ;  /* 0x000000342c2d7223 */ /* 0x000fe2000001002d */
[C---:B------:R-:W-:Y:S01]  /*5810*/  FMUL.FTZ R14, R12.reuse, R154 ;  /* 0x0000009a0c0e7220 */ /* 0x040fe20000410000 */
[----:B------:R-:W-:Y:S01]  /*5820*/  FMUL.FTZ R13, R12, R148 ;  /* 0x000000940c0d7220 */ /* 0x000fe20000410000 */
[----:B------:R-:W-:-:S02]  /*5830*/  IMAD.U32 R15, R15, 0x10000, RZ ;  /* 0x000100000f0f7824 */ /* 0x000fc400078e00ff */
[C---:B------:R-:W-:Y:S01]  /*5840*/  FMUL.FTZ R44, R46.reuse, R156 ;  /* 0x0000009c2e2c7220 */ /* 0x040fe20000410000 */
[-C--:B------:R-:W-:Y:S01]  /*5850*/  FMUL.FTZ R47, R46, R149.reuse ;  /* 0x000000952e2f7220 */ /* 0x080fe20000410000 */
[C---:B------:R-:W-:Y:S01]  /*5860*/  FFMA.FTZ R14, R11.reuse, R148, -R14 ;  /* 0x000000940b0e7223 */ /* 0x040fe2000001080e */
[----:B------:R-:W-:Y:S01]  /*5870*/  FFMA.FTZ R13, R11, R154, R13 ;  /* 0x0000009a0b0d7223 */ /* 0x000fe2000001000d */
[C---:B------:R-:W-:Y:S01]  /*5880*/  FFMA.FTZ R44, R15.reuse, R149, -R44 ;  /* 0x000000950f2c7223 */ /* 0x040fe2000001082c */
[----:B------:R-:W-:Y:S01]  /*5890*/  FFMA.FTZ R47, R15, R156, R47 ;  /* 0x0000009c0f2f7223 */ /* 0x000fe2000001002f */
[----:B------:R-:W-:Y:S02]  /*58a0*/  F2FP.BF16.F32.PACK_AB R53, R54, R53 ;  /* 0x000000353635723e */ /* 0x000fe400000010ff */
[----:B------:R-:W-:Y:S02]  /*58b0*/  F2FP.BF16.F32.PACK_AB R50, R45, R50 ;  /* 0x000000322d32723e */ /* 0x000fe400000010ff */
[----:B------:R-:W-:Y:S01]  /*58c0*/  F2FP.BF16.F32.PACK_AB R12, R13, R14 ;  /* 0x0000000e0d0c723e */ /* 0x000fe200000010ff */
[----:B------:R-:W-:Y:S01]  /*58d0*/  IMAD.MOV.U32 R13, RZ, RZ, R53 ;  /* 0x000000ffff0d7224 */ /* 0x000fe200078e0035 */
[----:B------:R-:W-:Y:S01]  /*58e0*/  F2FP.BF16.F32.PACK_AB R15, R47, R44 ;  /* 0x0000002c2f0f723e */ /* 0x000fe200000010ff */
[----:B------:R-:W-:-:S07]  /*58f0*/  IMAD.MOV.U32 R14, RZ, RZ, R50 ;  /* 0x000000ffff0e7224 */ /* 0x000fce00078e0032 */
.L_x_505:
[----:B------:R-:W-:Y:S05]  /*5900*/  BSYNC B2 ;  /* 0x0000000000027941 */ /* 0x000fea0003800000 */
.L_x_504:
[----:B----4-:R0:W-:Y:S02]  /*5910*/  ST.E.128 desc[UR56][R48.64], R12 ;  /* 0x0000000c30007985 */ /* 0x0101e4000c101d38 */
.L_x_503:
[----:B------:R-:W-:Y:S05]  /*5920*/  BSYNC B1 ;  /* 0x0000000000017941 */ /* 0x000fea0003800000 */
.L_x_502:
        /* <DEDUP_REMOVED lines=9> */
[----:B------:R-:W-:Y:S02]  /*59c0*/  SHF.R.U64 R47, R40, 0x10, R41 ;  /* 0x00000010282f7819 */ /* 0x000fe40000001229 */
[--C-:B---3--:R-:W-:Y:S02]  /*59d0*/  SHF.R.U64 R11, R42, 0x10, R43.reuse ;  /* 0x000000102a0b7819 */ /* 0x108fe4000000122b */
[----:B------:R-:W-:Y:S02]  /*59e0*/  SHF.R.U32.HI R46, RZ, 0x10, R43 ;  /* 0x00000010ff2e7819 */ /* 0x000fe4000001162b */
[----:B------:R-:W-:Y:S02]  /*59f0*/  SHF.R.U32.HI R48, RZ, 0x10, R41 ;  /* 0x00000010ff307819 */ /* 0x000fe40000011629 */
[----:B------:R-:W-:Y:S02]  /*5a00*/  PRMT R144, R144, 0x5410, R47 ;  /* 0x0000541090907816 */ /* 0x000fe4000000002f */
[----:B------:R-:W-:Y:S01]  /*5a10*/  PRMT R146, R146, 0x5410, R11 ;  /* 0x0000541092927816 */ /* 0x000fe2000000000b */
[----:B----4-:R-:W-:Y:S01]  /*5a20*/  IMAD.U32 R11, R12, 0x10000, RZ ;  /* 0x000100000c0b7824 */ /* 0x010fe200078e00ff */
[----:B------:R-:W-:-:S02]  /*5a30*/  PRMT R147, R147, 0x5410, R46 ;  /* 0x0000541093937816 */ /* 0x000fc4000000002e */
[C---:B------:R-:W-:Y:S02]  /*5a40*/  SHF.L.U32 R40, R14.reuse, 0x10, RZ ;  /* 0x000000100e287819 */ /* 0x040fe400000006ff */
        /* <DEDUP_REMOVED lines=22> */
[----:B------:R-:W-:-:S02]  /*5bb0*/  IMAD.U32 R15, R15, 0x10000, RZ ;  /* 0x000100000f0f7824 */ /* 0x000fc400078e00ff */
[----:B------:R-:W-:Y:S01]  /*5bc0*/  FMUL.FTZ R40, R42, R147 ;  /* 0x000000932a287220 */ /* 0x000fe20000410000 */
[C---:B------:R-:W-:Y:S01]  /*5bd0*/  FMUL.FTZ R14, R12.reuse, R146 ;  /* 0x000000920c0e7220 */ /* 0x040fe20000410000 */
[-C--:B------:R-:W-:Y:S01]  /*5be0*/  FMUL.FTZ R13, R12, R144.reuse ;  /* 0x000000900c0d7220 */ /* 0x080fe20000410000 */
        /* <DEDUP_REMOVED lines=11> */
.L_x_509:
[----:B------:R-:W-:Y:S05]  /*5ca0*/  BSYNC B2 ;  /* 0x0000000000027941 */ /* 0x000fea0003800000 */
.L_x_508:
[----:B----4-:R0:W-:Y:S02]  /*5cb0*/  ST.E.128 desc[UR56][R44.64], R12 ;  /* 0x0000000c2c007985 */ /* 0x0101e4000c101d38 */
.L_x_507:
[----:B------:R-:W-:Y:S05]  /*5cc0*/  BSYNC B1 ;  /* 0x0000000000017941 */ /* 0x000fea0003800000 */
.L_x_506:
        /* <DEDUP_REMOVED lines=9> */
[----:B------:R-:W-:Y:S01]  /*5d60*/  SHF.R.U64 R43, R36, 0x10, R37 ;  /* 0x00000010242b7819 */ /* 0x000fe20000001225 */
[----:B----4-:R-:W-:Y:S01]  /*5d70*/  IMAD.U32 R36, R14, 0x10000, RZ ;  /* 0x000100000e247824 */ /* 0x010fe200078e00ff */
[--C-:B------:R-:W-:Y:S02]  /*5d80*/  SHF.R.U64 R44, R38, 0x10, R39.reuse ;  /* 0x00000010262c7819 */ /* 0x100fe40000001227 */
[----:B------:R-:W-:Y:S02]  /*5d90*/  SHF.R.U32.HI R42, RZ, 0x10, R39 ;  /* 0x00000010ff2a7819 */ /* 0x000fe40000011627 */
[----:B---3--:R-:W-:Y:S02]  /*5da0*/  SHF.R.U32.HI R11, RZ, 0x10, R37 ;  /* 0x00000010ff0b7819 */ /* 0x008fe40000011625 */
[----:B------:R-:W-:Y:S02]  /*5db0*/  PRMT R134, R134, 0x5410, R43 ;  /* 0x0000541086867816 */ /* 0x000fe4000000002b */
[----:B------:R-:W-:-:S02]  /*5dc0*/  PRMT R139, R139, 0x5410, R44 ;  /* 0x000054108b8b7816 */ /* 0x000fc4000000002c */
[----:B------:R-:W-:Y:S02]  /*5dd0*/  PRMT R143, R143, 0x5410, R42 ;  /* 0x000054108f8f7816 */ /* 0x000fe4000000002a */
[----:B------:R-:W-:Y:S01]  /*5de0*/  LOP3.LUT R37, R14, 0xffff0000, RZ, 0xc0, !PT ;  /* 0xffff00000e257812 */ /* 0x000fe200078ec0ff */
[----:B------:R-:W-:Y:S01]  /*5df0*/  IMAD.U32 R14, R13, 0x10000, RZ ;  /* 0x000100000d0e7824 */ /* 0x000fe200078e00ff */
[----:B------:R-:W-:Y:S01]  /*5e00*/  PRMT R138, R138, 0x5410, R11 ;  /* 0x000054108a8a7816 */ /* 0x000fe2000000000b */
[----:B------:R-:W-:Y:S01]  /*5e10*/  IMAD.U32 R44, R143, 0x10000, RZ ;  /* 0x000100008f2c7824 */ /* 0x000fe200078e00ff */
[----:B------:R-:W-:Y:S01]  /*5e20*/  LOP3.LUT R13, R13, 0xffff0000, RZ, 0xc0, !PT ;  /* 0xffff00000d0d7812 */ /* 0x000fe200078ec0ff */
[----:B------:R-:W-:Y:S01]  /*5e30*/  IMAD.U32 R11, R12, 0x10000, RZ ;  /* 0x000100000c0b7824 */ /* 0x000fe200078e00ff */
[----:B------:R-:W-:Y:S01]  /*5e40*/  LOP3.LUT R43, R139, 0xffff0000, RZ, 0xc0, !PT ;  /* 0xffff00008b2b7812 */ /* 0x000fe200078ec0ff */
[----:B------:R-:W-:Y:S01]  /*5e50*/  IMAD.U32 R42, R138, 0x10000, RZ ;  /* 0x000100008a2a7824 */ /* 0x000fe200078e00ff */
[C---:B------:R-:W-:Y:S01]  /*5e60*/  LOP3.LUT R39, R134.reuse, 0xffff0000, RZ, 0xc0, !PT ;  /* 0xffff000086277812 */ /* 0x040fe200078ec0ff */
[----:B------:R-:W-:Y:S01]  /*5e70*/  IMAD.U32 R134, R134, 0x10000, RZ ;  /* 0x0001000086867824 */ /* 0x000fe200078e00ff */
[----:B------:R-:W-:Y:S01]  /*5e80*/  LOP3.LUT R12, R12, 0xffff0000, RZ, 0xc0, !PT ;  /* 0xffff00000c0c7812 */ /* 0x000fe200078ec0ff */
[----:B------:R-:W-:Y:S01]  /*5e90*/  FMUL.FTZ R45, R13, R43 ;  /* 0x0000002b0d2d7220 */ /* 0x000fe20000410000 */
[----:B------:R-:W-:Y:S01]  /*5ea0*/  SHF.L.U32 R139, R139, 0x10, RZ ;  /* 0x000000108b8b7819 */ /* 0x000fe200000006ff */
[-C--:B------:R-:W-:Y:S01]  /*5eb0*/  FMUL.FTZ R46, R13, R39.reuse ;  /* 0x000000270d2e7220 */ /* 0x080fe20000410000 */
[----:B------:R-:W-:Y:S01]  /*5ec0*/  LOP3.LUT R38, R15, 0xffff0000, RZ, 0xc0, !PT ;  /* 0xffff00000f267812 */ /* 0x000fe200078ec0ff */
[----:B------:R-:W-:Y:S01]  /*5ed0*/  FMUL.FTZ R13, R37, R44 ;  /* 0x0000002c250d7220 */ /* 0x000fe20000410000 */
[----:B------:R-:W-:Y:S01]  /*5ee0*/  LOP3.LUT R143, R143, 0xffff0000, RZ, 0xc0, !PT ;  /* 0xffff00008f8f7812 */ /* 0x000fe200078ec0ff */
[-C--:B------:R-:W-:Y:S01]  /*5ef0*/  FMUL.FTZ R37, R37, R42.reuse ;  /* 0x0000002a25257220 */ /* 0x080fe20000410000 */
[----:B------:R-:W-:Y:S01]  /*5f00*/  LOP3.LUT R138, R138, 0xffff0000, RZ, 0xc0, !PT ;  /* 0xffff00008a8a7812 */ /* 0x000fe200078ec0ff */
[C---:B------:R-:W-:Y:S01]  /*5f10*/  FFMA.FTZ R45, R14.reuse, R39, -R45 ;  /* 0x000000270e2d7223 */ /* 0x040fe2000001082d */
[----:B------:R-:W-:Y:S01]  /*5f20*/  FFMA.FTZ R46, R14, R43, R46 ;  /* 0x0000002b0e2e7223 */ /* 0x000fe2000001002e */
[----:B------:R-:W-:Y:S01]  /*5f30*/  FFMA.FTZ R13, R36, R42, -R13 ;  /* 0x0000002a240d7223 */ /* 0x000fe2000001080d */
[----:B------:R-:W-:Y:S01]  /*5f40*/  FMUL.FTZ R14, R12, R139 ;  /* 0x0000008b0c0e7220 */ /* 0x000fe20000410000 */
[----:B------:R-:W-:-:S02]  /*5f50*/  IMAD.U32 R15, R15, 0x10000, RZ ;  /* 0x000100000f0f7824 */ /* 0x000fc400078e00ff */
[----:B------:R-:W-:Y:S01]  /*5f60*/  FFMA.FTZ R36, R36, R44, R37 ;  /* 0x0000002c24247223 */ /* 0x000fe20000010025 */
[----:B------:R-:W-:Y:S01]  /*5f70*/  FMUL.FTZ R42, R38, R143 ;  /* 0x0000008f262a7220 */ /* 0x000fe20000410000 */
[----:B------:R-:W-:Y:S01]  /*5f80*/  FMUL.FTZ R12, R12, R134 ;  /* 0x000000860c0c7220 */ /* 0x000fe20000410000 */
[----:B------:R-:W-:Y:S01]  /*5f90*/  FMUL.FTZ R38, R38, R138 ;  /* 0x0000008a26267220 */ /* 0x000fe20000410000 */
[----:B------:R-:W-:Y:S01]  /*5fa0*/  FFMA.FTZ R14, R11, R134, -R14 ;  /* 0x000000860b0e7223 */ /* 0x000fe2000001080e */
[----:B------:R-:W-:Y:S01]  /*5fb0*/  FFMA.FTZ R42, R15, R138, -R42 ;  /* 0x0000008a0f2a7223 */ /* 0x000fe2000001082a */
        /* <DEDUP_REMOVED lines=8> */
.L_x_513:
[----:B------:R-:W-:Y:S05]  /*6040*/  BSYNC B2 ;  /* 0x0000000000027941 */ /* 0x000fea0003800000 */
.L_x_512:
[----:B----4-:R0:W-:Y:S02]  /*6050*/  ST.E.128 desc[UR56][R40.64], R12 ;  /* 0x0000000c28007985 */ /* 0x0101e4000c101d38 */
.L_x_511:
[----:B------:R-:W-:Y:S05]  /*6060*/  BSYNC B1 ;  /* 0x0000000000017941 */ /* 0x000fea0003800000 */
.L_x_510:
[----:B------:R-:W-:-:S13]  /*6070*/  ISETP.NE.AND P3, PT, R20, RZ, PT ;  /* 0x000000ff1400720c */ /* 0x000fda0003f65270 */
        /* <DEDUP_REMOVED lines=16> */
[C---:B------:R-:W-:Y:S01]  /*6180*/  IMAD.U32 R14, R13.reuse, 0x10000, RZ ;  /* 0x000100000d0e7824 */ /* 0x040fe200078e00ff */
[----:B------:R-:W-:Y:S01]  /*6190*/  PRMT R116, R116, 0x5410, R11 ;  /* 0x0000541074747816 */ /* 0x000fe2000000000b */
[----:B------:R-:W-:Y:S01]  /*61a0*/  IMAD.U32 R40, R130, 0x10000, RZ ;  /* 0x0001000082287824 */ /* 0x000fe200078e00ff */
[----:B------:R-:W-:Y:S01]  /*61b0*/  LOP3.LUT R13, R13, 0xffff0000, RZ, 0xc0, !PT ;  /* 0xffff00000d0d7812 */ /* 0x000fe200078ec0ff */
[----:B------:R-:W-:Y:S01]  /*61c0*/  IMAD.U32 R11, R12, 0x10000, RZ ;  /* 0x000100000c0b7824 */ /* 0x000fe200078e00ff */
        /* <DEDUP_REMOVED lines=15> */
[----:B------:R-:W-:Y:S01]  /*62c0*/  FFMA.FTZ R13, R32, R38, -R13 ;  /* 0x00000026200d7223 */ /* 0x000fe2000001080d */
[----:B------:R-:W-:Y:S01]  /*62d0*/  FMUL.FTZ R14, R12, R117 ;  /* 0x000000750c0e7220 */ /* 0x000fe20000410000 */
[----:B------:R-:W-:Y:S01]  /*62e0*/  FFMA.FTZ R32, R32, R40, R33 ;  /* 0x0000002820207223 */ /* 0x000fe20000010021 */
        /* <DEDUP_REMOVED lines=14> */
.L_x_515:
[----:B------:R-:W-:Y:S05]  /*63d0*/  BSYNC B1 ;  /* 0x0000000000017941 */ /* 0x000fea0003800000 */
.L_x_514:
[----:B----4-:R0:W-:Y:S01]  /*63e0*/  ST.E.128 desc[UR56][R36.64], R12 ;  /* 0x0000000c24007985 */ /* 0x0101e2000c101d38 */
[----:B------:R-:W-:Y:S05]  /*63f0*/  BRA `(.L_x_493) ;  /* 0x0000004000b07947 */ /* 0x000fea0003800000 */
.L_x_459:
        /* <DEDUP_REMOVED lines=19> */
[----:B------:R-:W-:Y:S02]  /*6530*/  CS2R R40, SRZ ;  /* 0x0000000000287805 */ /* 0x000fe4000001ff00 */
[----:B------:R-:W-:Y:S01]  /*6540*/  CS2R R54, SRZ ;  /* 0x0000000000367805 */ /* 0x000fe2000001ff00 */
[----:B------:R-:W-:Y:S01]  /*6550*/  IMAD.X R33, R11, 0x1, R101, P2 ;  /* 0x000000010b217824 */ /* 0x000fe200010e0665 */
[----:B------:R-:W-:Y:S02]  /*6560*/  LEA R56, P2, R32, UR4, 0x1 ;  /* 0x0000000420387c11 */ /* 0x000fe4000f8408ff */
[----:B------:R-:W-:-:S02]  /*6570*/  CS2R R52, SRZ ;  /* 0x0000000000347805 */ /* 0x000fc4000001ff00 */
[----:B------:R-:W-:Y:S01]  /*6580*/  LEA.HI.X R57, R32, UR5, R33, 0x1, P2 ;  /* 0x0000000520397c11 */ /* 0x000fe200090f0c21 */
[----:B------:R-:W-:Y:S01]  /*6590*/  ULDC.64 UR4, c[0x0][0x400] ;  /* 0x0001000000047ab9 */ /* 0x000fe20000000a00 */
[----:B------:R-:W-:-:S05]  /*65a0*/  IADD3 R32, P2, R90, R12, RZ ;  /* 0x0000000c5a207210 */ /* 0x000fca0007f5e0ff */
[----:B------:R-:W-:Y:S01]  /*65b0*/  IMAD.X R33, R80, 0x1, R100, P2 ;  /* 0x0000000150217824 */ /* 0x000fe200010e0664 */
[----:B------:R-:W-:-:S04]  /*65c0*/  LEA R60, P2, R32, UR4, 0x1 ;  /* 0x00000004203c7c11 */ /* 0x000fc8000f8408ff */
[----:B------:R-:W-:Y:S02]  /*65d0*/  LEA.HI.X R61, R32, UR5, R33, 0x1, P2 ;  /* 0x00000005203d7c11 */ /* 0x000fe400090f0c21 */
[----:B------:R-:W-:Y:S02]  /*65e0*/  ISETP.GE.AND P2, PT, R16, R120, PT ;  /* 0x000000781000720c */ /* 0x000fe40003f46270 */
[----:B------:R-:W-:Y:S02]  /*65f0*/  CS2R R38, SRZ ;  /* 0x0000000000267805 */ /* 0x000fe4000001ff00 */
[----:B------:R-:W-:Y:S02]  /*6600*/  CS2R R36, SRZ ;  /* 0x0000000000247805 */ /* 0x000fe4000001ff00 */
[----:B------:R-:W-:Y:S02]  /*6610*/  CS2R R50, SRZ ;  /* 0x0000000000327805 */ /* 0x000fe4000001ff00 */
[----:B------:R-:W-:-:S05]  /*6620*/  CS2R R48, SRZ ;  /* 0x0000000000307805 */ /* 0x000fca000001ff00 */
[----:B------:R0:W5:Y:S04]  /*6630*/  @!P2 LDG.E.128 R40, desc[UR56][R56.64] ;  /* 0x000000383828a981 */ /* 0x000168000c1e1d00 */
[----:B------:R0:W5:Y:S01]  /*6640*/  @!P2 LDG.E.128 R52, desc[UR56][R60.64] ;  /* 0x000000383c34a981 */ /* 0x000162000c1e1d00 */
[----:B------:R-:W-:Y:S02]  /*6650*/  ISETP.GE.AND P2, PT, R194, R120, PT ;  /* 0x00000078c200720c */ /* 0x000fe40003f46270 */
[----:B------:R-:W-:Y:S02]  /*6660*/  CS2R R34, SRZ ;  /* 0x0000000000227805 */ /* 0x000fe4000001ff00 */
[----:B------:R-:W-:Y:S02]  /*6670*/  CS2R R32, SRZ ;  /* 0x0000000000207805 */ /* 0x000fe4000001ff00 */
[----:B------:R-:W-:-:S02]  /*6680*/  CS2R R46, SRZ ;  /* 0x00000000002e7805 */ /* 0x000fc4000001ff00 */
[----:B------:R-:W-:-:S05]  /*6690*/  CS2R R44, SRZ ;  /* 0x00000000002c7805 */ /* 0x000fca000001ff00 */
[----:B------:R0:W5:Y:S04]  /*66a0*/  @!P2 LDG.E.128 R36, desc[UR56][R56.64+0x40] ;  /* 0x000040383824a981 */ /* 0x000168000c1e1d00 */
[----:B------:R0:W5:Y:S01]  /*66b0*/  @!P2 LDG.E.128 R48, desc[UR56][R60.64+0x40] ;  /* 0x000040383c30a981 */ /* 0x000162000c1e1d00 */
[----:B------:R-:W-:-:S13]  /*66c0*/  ISETP.GE.AND P2, PT, R193, R120, PT ;  /* 0x00000078c100720c */ /* 0x000fda0003f46270 */
[----:B------:R0:W5:Y:S04]  /*66d0*/  @!P2 LDG.E.128 R32, desc[UR56][R56.64+0x80] ;  /* 0x000080383820a981 */ /* 0x000168000c1e1d00 */
[----:B------:R0:W5:Y:S02]  /*66e0*/  @!P2 LDG.E.128 R44, desc[UR56][R60.64+0x80] ;  /* 0x000080383c2ca981 */ /* 0x000164000c1e1d00 */
.L_x_517:
[----:B------:R-:W-:Y:S05]  /*66f0*/  BSYNC B1 ;  /* 0x0000000000017941 */ /* 0x000fea0003800000 */
.L_x_516:
[----:B0-----:R-:W-:Y:S01]  /*6700*/  IADD3 R56, R202, 0x40, RZ ;  /* 0x00000040ca387810 */ /* 0x001fe20007ffe0ff */
[----:B------:R-:W-:Y:S01]  /*6710*/  BSSY B1, `(.L_x_518) ;  /* 0x000002f000017945 */ /* 0x000fe20003800000 */
[----:B------:R-:W-:Y:S02]  /*6720*/  CS2R R62, SRZ ;  /* 0x00000000003e7805 */ /* 0x000fe4000001ff00 */
[----:B------:R-:W-:Y:S02]  /*6730*/  CS2R R60, SRZ ;  /* 0x00000000003c7805 */ /* 0x000fe4000001ff00 */
[----:B------:R-:W-:Y:S02]  /*6740*/  ISETP.GE.AND P4, PT, R56, R85, PT ;  /* 0x000000553800720c */ /* 0x000fe40003f86270 */
        /* <DEDUP_REMOVED lines=17> */
[----:B------:R-:W-:Y:S02]  /*6860*/  CS2R R78, SRZ ;  /* 0x00000000004e7805 */ /* 0x000fe4000001ff00 */
[----:B------:R-:W-:-:S02]  /*6870*/  IADD3 R11, P2, P5, R90, R12, R107 ;  /* 0x0000000c5a0b7210 */ /* 0x000fc40007d5e06b */
[----:B------:R-:W-:Y:S02]  /*6880*/  CS2R R76, SRZ ;  /* 0x00000000004c7805 */ /* 0x000fe4000001ff00 */
        /* <DEDUP_REMOVED lines=23> */
.L_x_519:
[----:B------:R-:W-:Y:S05]  /*6a00*/  BSYNC B1 ;  /* 0x0000000000017941 */ /* 0x000fea0003800000 */
.L_x_518:
[----:B------:R-:W-:Y:S01]  /*6a10*/  IMAD.MOV.U32 R11, RZ, RZ, R32 ;  /* 0x000000ffff0b7224 */ /* 0x000fe200078e0020 */
[----:B------:R-:W-:Y:S01]  /*6a20*/  UISETP.NE.AND UP0, UPT, UR59, 0x3, UPT ;  /* 0x000000033b00788c */ /* 0x000fe2000bf05270 */
[----:B0-----:R-:W-:Y:S02]  /*6a30*/  IMAD.MOV.U32 R12, RZ, RZ, R33 ;  /* 0x000000ffff0c7224 */ /* 0x001fe400078e0021 */
        /* <DEDUP_REMOVED lines=13> */
[----:B------:R-:W-:Y:S01]  /*6b10*/  PLOP3.LUT P2, PT, PT, PT, UP0, 0x80, 0x0 ;  /* 0x000000000000781c */ /* 0x000fe20003f4f008 */
[----:B------:R-:W-:Y:S01]  /*6b20*/  IMAD.MOV.U32 R14, RZ, RZ, R41 ;  /* 0x000000ffff0e7224 */ /* 0x000fe200078e0029 */
[----:B------:R-:W-:Y:S01]  /*6b30*/  PRMT R163, R12, 0x7610, R163 ;  /* 0x000076100ca37816 */ /* 0x000fe200000000a3 */
[----:B------:R-:W-:Y:S01]  /*6b40*/  IMAD.MOV.U32 R12, RZ, RZ, R47 ;  /* 0x000000ffff0c7224 */ /* 0x000fe200078e002f */
[----:B------:R-:W-:Y:S01]  /*6b50*/  PRMT R152, R13, 0x5410, R11 ;  /* 0x000054100d987816 */ /* 0x000fe2000000000b */
[----:B------:R-:W-:Y:S01]  /*6b60*/  IMAD.MOV.U32 R11, RZ, RZ, R46 ;  /* 0x000000ffff0b7224 */ /* 0x000fe200078e002e */
[----:B------:R-:W-:Y:S01]  /*6b70*/  PRMT R153, R14, 0x7610, R153 ;  /* 0x000076100e997816 */ /* 0x000fe20000000099 */
[----:B------:R-:W-:Y:S01]  /*6b80*/  IMAD.MOV.U32 R13, RZ, RZ, R44 ;  /* 0x000000ffff0d7224 */ /* 0x000fe200078e002c */
[----:B------:R-:W-:-:S04]  /*6b90*/  MOV R14, R45 ;  /* 0x0000002d000e7202 */ /* 0x000fc80000000f00 */
[----:B------:R-:W-:Y:S01]  /*6ba0*/  PRMT R160, R11, 0x5410, R13 ;  /* 0x000054100ba07816 */ /* 0x000fe2000000000d */
[----:B------:R-:W-:Y:S01]  /*6bb0*/  IMAD.MOV.U32 R11, RZ, RZ, R50 ;  /* 0x000000ffff0b7224 */ /* 0x000fe200078e0032 */
[----:B------:R-:W-:Y:S01]  /*6bc0*/  PRMT R161, R12, 0x5410, R14 ;  /* 0x000054100ca17816 */ /* 0x000fe2000000000e */
[----:B------:R-:W-:Y:S02]  /*6bd0*/  IMAD.MOV.U32 R12, RZ, RZ, R51 ;  /* 0x000000ffff0c7224 */ /* 0x000fe400078e0033 */
[----:B------:R-:W-:Y:S01]  /*6be0*/  IMAD.MOV.U32 R13, RZ, RZ, R48 ;  /* 0x000000ffff0d7224 */ /* 0x000fe200078e0030 */
        /* <DEDUP_REMOVED lines=14> */
[----:B------:R-:W-:-:S02]  /*6cd0*/  IMAD.MOV.U32 R13, RZ, RZ, R56 ;  /* 0x000000ffff0d7224 */ /* 0x000fc400078e0038 */
[----:B------:R-:W-:Y:S01]  /*6ce0*/  IMAD.MOV.U32 R14, RZ, RZ, R57 ;  /* 0x000000ffff0e7224 */ /* 0x000fe200078e0039 */
[----:B------:R-:W-:Y:S01]  /*6cf0*/  PRMT R138, R11, 0x5410, R12 ;  /* 0x000054100b8a7816 */ /* 0x000fe2000000000c */
[----:B------:R-:W-:Y:S01]  /*6d00*/  IMAD.MOV.U32 R12, RZ, RZ, R60 ;  /* 0x000000ffff0c7224 */ /* 0x000fe200078e003c */
[----:B------:R-:W-:Y:S02]  /*6d10*/  MOV R11, R61 ;  /* 0x0000003d000b7202 */ /* 0x000fe40000000f00 */
[----:B------:R-:W-:Y:S01]  /*6d20*/  PRMT R139, R13, 0x5410, R14 ;  /* 0x000054100d8b7816 */ /* 0x000fe2000000000e */
[----:B------:R-:W-:Y:S01]  /*6d30*/  IMAD.MOV.U32 R14, RZ, RZ, R62 ;  /* 0x000000ffff0e7224 */ /* 0x000fe200078e003e */
[----:B------:R-:W-:Y:S01]  /*6d40*/  PRMT R146, R12, 0x5410, R11 ;  /* 0x000054100c927816 */ /* 0x000fe2000000000b */
[----:B------:R-:W-:Y:S02]  /*6d50*/  IMAD.MOV.U32 R13, RZ, RZ, R63 ;  /* 0x000000ffff0d7224 */ /* 0x000fe400078e003f */
[----:B------:R-:W-:-:S02]  /*6d60*/  IMAD.MOV.U32 R12, RZ, RZ, R64 ;  /* 0x000000ffff0c7224 */ /* 0x000fc400078e0040 */
[----:B------:R-:W-:Y:S01]  /*6d70*/  IMAD.MOV.U32 R11, RZ, RZ, R65 ;  /* 0x000000ffff0b7224 */ /* 0x000fe200078e0041 */
[----:B------:R-:W-:Y:S01]  /*6d80*/  PRMT R145, R14, 0x5410, R13 ;  /* 0x000054100e917816 */ /* 0x000fe2000000000d */
[----:B------:R-:W-:Y:S02]  /*6d90*/  IMAD.MOV.U32 R14, RZ, RZ, R66 ;  /* 0x000000ffff0e7224 */ /* 0x000fe400078e0042 */
[----:B------:R-:W-:Y:S01]  /*6da0*/  IMAD.MOV.U32 R13, RZ, RZ, R67 ;  /* 0x000000ffff0d7224 */ /* 0x000fe200078e0043 */
[----:B------:R-:W-:Y:S01]  /*6db0*/  PRMT R156, R12, 0x5410, R11 ;  /* 0x000054100c9c7816 */ /* 0x000fe2000000000b */
[----:B------:R-:W-:Y:S02]  /*6dc0*/  IMAD.MOV.U32 R12, RZ, RZ, R68 ;  /* 0x000000ffff0c7224 */ /* 0x000fe400078e0044 */
[----:B------:R-:W-:Y:S01]  /*6dd0*/  IMAD.MOV.U32 R11, RZ, RZ, R69 ;  /* 0x000000ffff0b7224 */ /* 0x000fe200078e0045 */
[----:B------:R-:W-:Y:S01]  /*6de0*/  PRMT R155, R14, 0x5410, R13 ;  /* 0x000054100e9b7816 */ /* 0x000fe2000000000d */
        /* <DEDUP_REMOVED lines=9> */
[----:B------:R-:W-:Y:S01]  /*6e80*/  IMAD.MOV.U32 R12, RZ, RZ, R76 ;  /* 0x000000ffff0c7224 */ /* 0x000fe200078e004c */
[----:B------:R-:W-:-:S02]  /*6e90*/  MOV R11, R77 ;  /* 0x0000004d000b7202 */ /* 0x000fc40000000f00 */
[----:B------:R-:W-:Y:S01]  /*6ea0*/  PRMT R147, R14, 0x5410, R13 ;  /* 0x000054100e937816 */ /* 0x000fe2000000000d */
[----:B------:R-:W-:Y:S01]  /*6eb0*/  IMAD.MOV.U32 R14, RZ, RZ, R78 ;  /* 0x000000ffff0e7224 */ /* 0x000fe200078e004e */
[----:B------:R-:W-:Y:S01]  /*6ec0*/  PRMT R158, R12, 0x5410, R11 ;  /* 0x000054100c9e7816 */ /* 0x000fe2000000000b */
[----:B------:R-:W-:-:S05]  /*6ed0*/  IMAD.MOV.U32 R13, RZ, RZ, R79 ;  /* 0x000000ffff0d7224 */ /* 0x000fca00078e004f */
[----:B------:R-:W-:Y:S01]  /*6ee0*/  PRMT R157, R14, 0x5410, R13 ;  /* 0x000054100e9d7816 */ /* 0x000fe2000000000d */
[----:B------:R-:W-:Y:S06]  /*6ef0*/  @!P2 BRA `(.L_x_520) ;  /* 0x000000000004a947 */ /* 0x000fec0003800000 */
[----:B------:R-:W-:Y:S01]  /*6f00*/  BPT.TRAP 0x1 ;  /* 0x000000040000795c */ /* 0x000fe20000300000 */
.L_x_520:
[----:B------:R-:W-:Y:S01]  /*6f10*/  IMAD R86, R19, 0x8, R18 ;  /* 0x0000000813567824 */ /* 0x000fe200078e0212 */
[----:B------:R-:W-:Y:S01]  /*6f20*/  SHF.L.U32 R87, R203, 0x1f, RZ ;  /* 0x0000001fcb577819 */ /* 0x000fe200000006ff */
[----:B------:R-:W0:Y:S01]  /*6f30*/  LDC R130, c[0x0][0x2f4] ;  /* 0x0000bd00ff827b82 */ /* 0x000e220000000800 */
[----:B------:R-:W-:Y:S02]  /*6f40*/  BSSY B1, `(.L_x_521) ;  /* 0x0000003000017945 */ /* 0x000fe40003800000 */
[----:B------:R-:W1:Y:S02]  /*6f50*/  SYNCS.PHASECHK.TRANS64.TRYWAIT P5, [R86+URZ+0x30890], R87 ;  /* 0x03089057560075a7 */ /* 0x000e6400080a017f */
[----:B-1----:R-:W-:Y:S05]  /*6f60*/  @!P5 BRA `(.L_x_522) ;  /* 0x00000190009cd947 */ /* 0x002fea0003800000 */
.L_x_797:
[----:B------:R-:W-:Y:S05]  /*6f70*/  BSYNC B1 ;  /* 0x0000000000017941 */ /* 0x000fea0003800000 */
.L_x_521:
[----:B------:R-:W-:Y:S01]  /*6f80*/  UMOV UR4, 0xffffffff ;  /* 0xffffffff00047882 */ /* 0x000fe20000000000 */
[----:B0-----:R-:W-:Y:S02]  /*6f90*/  IMAD.IADD R134, R130, 0x1, -R121 ;  /* 0x0000000182867824 */ /* 0x001fe400078e0a79 */
[----:B------:R-:W-:Y:S05]  /*6fa0*/  BRA.DIV UR4, `(.L_x_523) ;  /* 0x0000019204a07947 */ /* 0x000fea000b800000 */
[----:B------:R0:W2:Y:S04]  /*6fb0*/  SHFL.IDX PT, R117, R118, RZ, 0x1c1f ;  /* 0x001c1fff76757589 */ /* 0x0000a800000e0000 */
[----:B------:R0:W3:Y:S02]  /*6fc0*/  SHFL.IDX PT, R11, R119, RZ, 0x1c1f ;  /* 0x001c1fff770b7589 */ /* 0x0000e400000e0000 */
.L_x_801:
[----:B------:R-:W-:Y:S04]  /*6fd0*/  BSSY B1, `(.L_x_524) ;  /* 0x000017a000017945 */ /* 0x000fe80003800000 */
[----:B------:R-:W-:Y:S05]  /*6fe0*/  @P3 BRA `(.L_x_525) ;  /* 0x0000001400e03947 */ /* 0x000fea0003800000 */
[----:B------:R-:W-:Y:S01]  /*6ff0*/  ISETP.NE.AND P3, PT, R6, RZ, PT ;  /* 0x000000ff0600720c */ /* 0x000fe20003f65270 */
[----:B------:R-:W-:Y:S01]  /*7000*/  BSSY B2, `(.L_x_526) ;  /* 0x000007c000027945 */ /* 0x000fe20003800000 */
[----:B---3--:R-:W-:-:S11]  /*7010*/  IMAD.MOV.U32 R116, RZ, RZ, R11 ;  /* 0x000000ffff747224 */ /* 0x008fd600078e000b */
[----:B------:R-:W-:Y:S05]  /*7020*/  @!P3 BRA `(.L_x_527) ;  /* 0x0000000400e4b947 */ /* 0x000fea0003800000 */
[----:B------:R-:W-:Y:S01]  /*7030*/  SEL R12, R121, R134, !P0 ;  /* 0x00000086790c7207 */ /* 0x000fe20004000000 */
[----:B------:R-:W-:Y:S01]  /*7040*/  BSSY B3, `(.L_x_528) ;  /* 0x0000071000037945 */ /* 0x000fe20003800000 */
[----:B------:R-:W-:Y:S02]  /*7050*/  ISETP.GE.AND P3, PT, R16, R120, PT ;  /* 0x000000781000720c */ /* 0x000fe40003f66270 */
[----:B------:R-:W-:-:S04]  /*7060*/  SHF.R.S32.HI R13, RZ, 0x1f, R12 ;  /* 0x0000001fff0d7819 */ /* 0x000fc8000001140c */
[----:B------:R-:W-:-:S04]  /*7070*/  LEA.HI R13, R13, R12, RZ, 0x4 ;  /* 0x0000000c0d0d7211 */ /* 0x000fc800078f20ff */
[----:B------:R-:W-:-:S04]  /*7080*/  LEA.HI.SX32 R149, R13, R114, 0x1c ;  /* 0x000000720d957211 */ /* 0x000fc800078fe2ff */
[----:B------:R-:W-:-:S04]  /*7090*/  SHF.R.S32.HI R13, RZ, 0x1f, R149 ;  /* 0x0000001fff0d7819 */ /* 0x000fc80000011495 */
[----:B------:R-:W-:Y:S01]  /*70a0*/  LEA.HI R13, R13, R149, RZ, 0x3 ;  /* 0x000000950d0d7211 */ /* 0x000fe200078f18ff */
[----:B------:R-:W-:-:S03]  /*70b0*/  IMAD.SHL.U32 R149, R149, 0x8, RZ ;  /* 0x0000000895957824 */ /* 0x000fc600078e00ff */
[----:B------:R-:W-:Y:S02]  /*70c0*/  SHF.R.S32.HI R13, RZ, 0x3, R13 ;  /* 0x00000003ff0d7819 */ /* 0x000fe4000001140d */
[----:B------:R-:W-:-:S03]  /*70d0*/  LOP3.LUT R12, R215, 0x38, R149, 0xf8, !PT ;  /* 0x00000038d70c7812 */ /* 0x000fc600078ef895 */
[----:B------:R-:W-:Y:S01]  /*70e0*/  IMAD R13, R13, 0x1800, R217 ;  /* 0x000018000d0d7824 */ /* 0x000fe200078e02d9 */
[----:B------:R-:W-:-:S05]  /*70f0*/  LOP3.LUT R12, R12, R216, RZ, 0x3c, !PT ;  /* 0x000000d80c0c7212 */ /* 0x000fca00078e3cff */
[----:B------:R-:W-:-:S04]  /*7100*/  IMAD.IADD R12, R13, 0x1, R12 ;  /* 0x000000010d0c7824 */ /* 0x000fc800078e020c */
[C---:B------:R-:W-:Y:S02]  /*7110*/  IMAD R80, R19.reuse, 0x4800, R12 ;  /* 0x0000480013507824 */ /* 0x040fe400078e020c */
[----:B------:R-:W-:Y:S02]  /*7120*/  IMAD R12, R19, 0x4800, R135 ;  /* 0x00004800130c7824 */ /* 0x000fe400078e0287 */
[--C-:B------:R-:W-:Y:S02]  /*7130*/  IMAD R80, R80, 0x2, R18.reuse ;  /* 0x0000000250507824 */ /* 0x100fe400078e0212 */
[----:B------:R-:W-:-:S04]  /*7140*/  IMAD R12, R12, 0x2, R18 ;  /* 0x000000020c0c7824 */ /* 0x000fc800078e0212 */
[----:B------:R-:W3:Y:S04]  /*7150*/  LDS.128 R80, [R80+0x1e400] ;  /* 0x01e4000050507984 */ /* 0x000ee80000000c00 */
[----:B------:R-:W4:Y:S01]  /*7160*/  LDS.128 R12, [R12+0x1e400] ;  /* 0x01e400000c0c7984 */ /* 0x000f220000000c00 */
[----:B------:R-:W-:Y:S05]  /*7170*/  @P3 BRA `(.L_x_529) ;  /* 0x0000000400743947 */ /* 0x000fea0003800000 */
[----:B------:R-:W-:Y:S02]  /*7180*/  SHF.R.U64 R42, R42, 0x10, R43 ;  /* 0x000000102a2a7819 */ /* 0x000fe4000000122b */
[----:B------:R-:W-:Y:S02]  /*7190*/  SHF.R.U64 R151, R40, 0x10, R41 ;  /* 0x0000001028977819 */ /* 0x000fe40000001229 */
[----:B------:R-:W-:Y:S02]  /*71a0*/  SHF.R.U32.HI R150, RZ, 0x10, R53 ;  /* 0x00000010ff967819 */ /* 0x000fe40000011635 */
[----:B------:R-:W-:Y:S02]  /*71b0*/  SHF.R.U32.HI R41, RZ, 0x10, R41 ;  /* 0x00000010ff297819 */ /* 0x000fe40000011629 */
[----:B------:R-:W-:Y:S02]  /*71c0*/  SHF.R.U64 R40, R52, 0x10, R53 ;  /* 0x0000001034287819 */ /* 0x000fe40000001235 */
[----:B------:R-:W-:-:S02]  /*71d0*/  PRMT R52, R152, 0x5432, R42 ;  /* 0x0000543298347816 */ /* 0x000fc4000000002a */
[C---:B------:R-:W-:Y:S02]  /*71e0*/  PRMT R42, R153.reuse, 0x5432, R150 ;  /* 0x00005432992a7816 */ /* 0x040fe40000000096 */
[----:B------:R-:W-:Y:S01]  /*71f0*/  PRMT R41, R153, 0x5410, R41 ;  /* 0x0000541099297816 */ /* 0x000fe20000000029 */
[----:B---3--:R-:W-:Y:S01]  /*7200*/  IMAD.U32 R153, R81, 0x10000, RZ ;  /* 0x0001000051997824 */ /* 0x008fe200078e00ff */
[----:B------:R-:W-:Y:S01]  /*7210*/  PRMT R151, R152, 0x5410, R151 ;  /* 0x0000541098977816 */ /* 0x000fe20000000097 */
[----:B------:R-:W-:Y:S01]  /*7220*/  IMAD.U32 R152, R42, 0x10000, RZ ;  /* 0x000100002a987824 */ /* 0x000fe200078e00ff */
[--C-:B------:R-:W-:Y:S01]  /*7230*/  SHF.R.U64 R53, R54, 0x10, R55.reuse ;  /* 0x0000001036357819 */ /* 0x100fe20000001237 */
[----:B------:R-:W-:Y:S01]  /*7240*/  IMAD.U32 R150, R41, 0x10000, RZ ;  /* 0x0001000029967824 */ /* 0x000fe200078e00ff */
[----:B------:R-:W-:Y:S01]  /*7250*/  LOP3.LUT R81, R81, 0xffff0000, RZ, 0xc0, !PT ;  /* 0xffff000051517812 */ /* 0x000fe200078ec0ff */
[----:B----4-:R-:W-:Y:S02]  /*7260*/  IMAD.U32 R54, R13, 0x10000, RZ ;  /* 0x000100000d367824 */ /* 0x010fe400078e00ff */
[C---:B------:R-:W-:Y:S01]  /*7270*/  FMUL.FTZ R154, R153.reuse, R152 ;  /* 0x00000098999a7220 */ /* 0x040fe20000410000 */
[----:B------:R-:W-:Y:S01]  /*7280*/  FMUL.FTZ R153, R153, R150 ;  /* 0x0000009699997220 */ /* 0x000fe20000410000 */
[----:B------:R-:W-:-:S02]  /*7290*/  SHF.R.U32.HI R55, RZ, 0x10, R55 ;  /* 0x00000010ff377819 */ /* 0x000fc40000011637 */
[C---:B------:R-:W-:Y:S01]  /*72a0*/  FFMA.FTZ R150, R54.reuse, R150, -R154 ;  /* 0x0000009636967223 */ /* 0x040fe2000001089a */
[----:B------:R-:W-:Y:S01]  /*72b0*/  FFMA.FTZ R54, R54, R152, R153 ;  /* 0x0000009836367223 */ /* 0x000fe20000010099 */
[----:B------:R-:W-:Y:S02]  /*72c0*/  LOP3.LUT R152, R42, 0xffff0000, RZ, 0xc0, !PT ;  /* 0xffff00002a987812 */ /* 0x000fe400078ec0ff */
[----:B------:R-:W-:Y:S02]  /*72d0*/  LOP3.LUT R153, R41, 0xffff0000, RZ, 0xc0, !PT ;  /* 0xffff000029997812 */ /* 0x000fe400078ec0ff */
[----:B------:R-:W-:Y:S01]  /*72e0*/  LOP3.LUT R41, R13, 0xffff0000, RZ, 0xc0, !PT ;  /* 0xffff00000d297812 */ /* 0x000fe200078ec0ff */
[CC--:B------:R-:W-:Y:S01]  /*72f0*/  FMUL.FTZ R42, R81.reuse, R152.reuse ;  /* 0x00000098512a7220 */ /* 0x0c0fe20000410000 */
[----:B------:R-:W-:Y:S01]  /*7300*/  SHF.R.U32.HI R43, RZ, 0x10, R43 ;  /* 0x00000010ff2b7819 */ /* 0x000fe2000001162b */
[-C--:B------:R-:W-:Y:S01]  /*7310*/  FMUL.FTZ R13, R81, R153.reuse ;  /* 0x00000099510d7220 */ /* 0x080fe20000410000 */
[----:B------:R-:W-:Y:S01]  /*7320*/  PRMT R40, R169, 0x5432, R40 ;  /* 0x00005432a9287816 */ /* 0x000fe20000000028 */
[----:B------:R-:W-:Y:S01]  /*7330*/  FFMA.FTZ R42, R41, R153, -R42 ;  /* 0x00000099292a7223 */ /* 0x000fe2000001082a */
[----:B------:R-:W-:Y:S01]  /*7340*/  PRMT R81, R163, 0x5410, R43 ;  /* 0x00005410a3517816 */ /* 0x000fe2000000002b */
[----:B------:R-:W-:Y:S01]  /*7350*/  FFMA.FTZ R41, R41, R152, R13 ;  /* 0x0000009829297223 */ /* 0x000fe2000001000d */
[----:B------:R-:W-:Y:S01]  /*7360*/  PRMT R13, R167, 0x5410, R55 ;  /* 0x00005410a70d7816 */ /* 0x000fe20000000037 */
[----:B------:R-:W-:Y:S01]  /*7370*/  IMAD.U32 R153, R83, 0x10000, RZ ;  /* 0x0001000053997824 */ /* 0x000fe200078e00ff */
[----:B------:R-:W-:Y:S01]  /*7380*/  PRMT R43, R166, 0x5410, R53 ;  /* 0x00005410a62b7816 */ /* 0x000fe20000000035 */
[----:B------:R-:W-:Y:S01]  /*7390*/  IMAD.U32 R55, R81, 0x10000, RZ ;  /* 0x0001000051377824 */ /* 0x000fe200078e00ff */
[----:B------:R-:W-:Y:S01]  /*73a0*/  LOP3.LUT R83, R83, 0xffff0000, RZ, 0xc0, !PT ;  /* 0xffff000053537812 */ /* 0x000fe200078ec0ff */
[----:B------:R-:W-:Y:S01]  /*73b0*/  IMAD.U32 R152, R13, 0x10000, RZ ;  /* 0x000100000d987824 */ /* 0x000fe200078e00ff */
[----:B------:R-:W-:Y:S01]  /*73c0*/  F2FP.BF16.F32.PACK_AB R42, R42, R150 ;  /* 0x000000962a2a723e */ /* 0x000fe200000010ff */
[----:B------:R-:W-:Y:S01]  /*73d0*/  IMAD.U32 R53, R15, 0x10000, RZ ;  /* 0x000100000f357824 */ /* 0x000fe200078e00ff */
[----:B------:R-:W-:Y:S01]  /*73e0*/  F2FP.BF16.F32.PACK_AB R41, R41, R54 ;  /* 0x000000362929723e */ /* 0x000fe200000010ff */
[C---:B------:R-:W-:Y:S01]  /*73f0*/  FMUL.FTZ R154, R153.reuse, R152 ;  /* 0x00000098999a7220 */ /* 0x040fe20000410000 */
[----:B------:R-:W-:-:S03]  /*7400*/  FMUL.FTZ R153, R153, R55 ;  /* 0x0000003799997220 */ /* 0x000fc60000410000 */
[C---:B------:R-:W-:Y:S01]  /*7410*/  FFMA.FTZ R55, R53.reuse, R55, -R154 ;  /* 0x0000003735377223 */ /* 0x040fe2000001089a */
[----:B------:R-:W-:Y:S01]  /*7420*/  FFMA.FTZ R53, R53, R152, R153 ;  /* 0x0000009835357223 */ /* 0x000fe20000010099 */
[----:B------:R-:W-:Y:S01]  /*7430*/  LOP3.LUT R152, R81, 0xffff0000, RZ, 0xc0, !PT ;  /* 0xffff000051987812 */ /* 0x000fe200078ec0ff */
[----:B------:R-:W-:Y:S01]  /*7440*/  IMAD.U32 R153, R151, 0x10000, RZ ;  /* 0x0001000097997824 */ /* 0x000fe200078e00ff */
[----:B------:R-:W-:Y:S02]  /*7450*/  LOP3.LUT R81, R13, 0xffff0000, RZ, 0xc0, !PT ;  /* 0xffff00000d517812 */ /* 0x000fe400078ec0ff */
[----:B------:R-:W-:Y:S02]  /*7460*/  LOP3.LUT R13, R15, 0xffff0000, RZ, 0xc0, !PT ;  /* 0xffff00000f0d7812 */ /* 0x000fe400078ec0ff */
[----:B------:R-:W-:Y:S01]  /*7470*/  LOP3.LUT R151, R151, 0xffff0000, RZ, 0xc0, !PT ;  /* 0xffff000097977812 */ /* 0x000fe200078ec0ff */
[C---:B------:R-:W-:Y:S01]  /*7480*/  FMUL.FTZ R15, R83.reuse, R81 ;  /* 0x00000051530f7220 */ /* 0x040fe20000410000 */
[----:B------:R-:W-:-:S03]  /*7490*/  FMUL.FTZ R83, R83, R152 ;  /* 0x0000009853537220 */ /* 0x000fc60000410000 */
[C---:B------:R-:W-:Y:S01]  /*74a0*/  FFMA.FTZ R15, R13.reuse, R152, -R15 ;  /* 0x000000980d0f7223 */ /* 0x040fe2000001080f */
[----:B------:R-:W-:Y:S01]  /*74b0*/  FFMA.FTZ R13, R13, R81, R83 ;  /* 0x000000510d0d7223 */ /* 0x000fe20000010053 */
[----:B------:R-:W-:Y:S01]  /*74c0*/  SHF.L.U32 R152, R80, 0x10, RZ ;  /* 0x0000001050987819 */ /* 0x000fe200000006ff */
[----:B------:R-:W-:Y:S01]  /*74d0*/  IMAD.U32 R83, R40, 0x10000, RZ ;  /* 0x0001000028537824 */ /* 0x000fe200078e00ff */
[----:B------:R-:W-:Y:S01]  /*74e0*/  LOP3.LUT R80, R80, 0xffff0000, RZ, 0xc0, !PT ;  /* 0xffff000050507812 */ /* 0x000fe200078ec0ff */
[----:B------:R-:W-:Y:S01]  /*74f0*/  IMAD.U32 R81, R12, 0x10000, RZ ;  /* 0x000100000c517824 */ /* 0x000fe200078e00ff */
[----:B------:R-:W-:Y:S01]  /*7500*/  LOP3.LUT R40, R40, 0xffff0000, RZ, 0xc0, !PT ;  /* 0xffff000028287812 */ /* 0x000fe200078ec0ff */
[C---:B------:R-:W-:Y:S01]  /*7510*/  FMUL.FTZ R154, R152.reuse, R83 ;  /* 0x00000053989a7220 */ /* 0x040fe20000410000 */
[----:B------:R-:W-:Y:S01]  /*7520*/  FMUL.FTZ R152, R152, R153 ;  /* 0x0000009998987220 */ /* 0x000fe20000410000 */
[----:B------:R-:W-:Y:S01]  /*7530*/  F2FP.BF16.F32.PACK_AB R53, R13, R53 ;  /* 0x000000350d35723e */ /* 0x000fe200000010ff */
[----:B------:R-:W-:-:S02]  /*7540*/  IMAD.MOV.U32 R13, RZ, RZ, R42 ;  /* 0x000000ffff0d7224 */ /* 0x000fc400078e002a */
[C---:B------:R-:W-:Y:S01]  /*7550*/  FFMA.FTZ R154, R81.reuse, R153, -R154 ;  /* 0x00000099519a7223 */ /* 0x040fe2000001089a */
[----:B------:R-:W-:Y:S01]  /*7560*/  FFMA.FTZ R152, R81, R83, R152 ;  /* 0x0000005351987223 */ /* 0x000fe20000010098 */
[----:B------:R-:W-:Y:S01]  /*7570*/  LOP3.LUT R81, R12, 0xffff0000, RZ, 0xc0, !PT ;  /* 0xffff00000c517812 */ /* 0x000fe200078ec0ff */
[CC--:B------:R-:W-:Y:S01]  /*7580*/  FMUL.FTZ R12, R80.reuse, R40.reuse ;  /* 0x00000028500c7220 */ /* 0x0c0fe20000410000 */
[-C--:B------:R-:W-:Y:S01]  /*7590*/  FMUL.FTZ R80, R80, R151.reuse ;  /* 0x0000009750507220 */ /* 0x080fe20000410000 */
[C---:B------:R-:W-:Y:S01]  /*75a0*/  IMAD.U32 R153, R82.reuse, 0x10000, RZ ;  /* 0x0001000052997824 */ /* 0x040fe200078e00ff */
[----:B------:R-:W-:Y:S01]  /*75b0*/  LOP3.LUT R82, R82, 0xffff0000, RZ, 0xc0, !PT ;  /* 0xffff000052527812 */ /* 0x000fe200078ec0ff */
[C---:B------:R-:W-:Y:S01]  /*75c0*/  FFMA.FTZ R12, R81.reuse, R151, -R12 ;  /* 0x00000097510c7223 */ /* 0x040fe2000001080c */
[----:B------:R-:W-:Y:S01]  /*75d0*/  FFMA.FTZ R40, R81, R40, R80 ;  /* 0x0000002851287223 */ /* 0x000fe20000010050 */
[C---:B------:R-:W-:Y:S01]  /*75e0*/  IMAD.U32 R81, R43.reuse, 0x10000, RZ ;  /* 0x000100002b517824 */ /* 0x040fe200078e00ff */
[----:B------:R-:W-:Y:S01]  /*75f0*/  LOP3.LUT R43, R43, 0xffff0000, RZ, 0xc0, !PT ;  /* 0xffff00002b2b7812 */ /* 0x000fe200078ec0ff */
[C---:B------:R-:W-:Y:S01]  /*7600*/  IMAD.U32 R83, R52.reuse, 0x10000, RZ ;  /* 0x0001000034537824 */ /* 0x040fe200078e00ff */
[----:B------:R-:W-:Y:S01]  /*7610*/  LOP3.LUT R52, R52, 0xffff0000, RZ, 0xc0, !PT ;  /* 0xffff000034347812 */ /* 0x000fe200078ec0ff */
[----:B------:R-:W-:Y:S01]  /*7620*/  FMUL.FTZ R151, R153, R81 ;  /* 0x0000005199977220 */ /* 0x000fe20000410000 */
[----:B------:R-:W-:-:S02]  /*7630*/  IMAD.U32 R80, R14, 0x10000, RZ ;  /* 0x000100000e507824 */ /* 0x000fc400078e00ff */
[-C--:B------:R-:W-:Y:S01]  /*7640*/  FMUL.FTZ R153, R153, R83.reuse ;  /* 0x0000005399997220 */ /* 0x080fe20000410000 */
[----:B------:R-:W-:Y:S01]  /*7650*/  LOP3.LUT R14, R14, 0xffff0000, RZ, 0xc0, !PT ;  /* 0xffff00000e0e7812 */ /* 0x000fe200078ec0ff */
[C---:B------:R-:W-:Y:S02]  /*7660*/  FFMA.FTZ R151, R80.reuse, R83, -R151 ;  /* 0x0000005350977223 */ /* 0x040fe40000010897 */
[----:B------:R-:W-:Y:S01]  /*7670*/  FFMA.FTZ R153, R80, R81, R153 ;  /* 0x0000005150997223 */ /* 0x000fe20000010099 */
[CC--:B------:R-:W-:Y:S01]  /*7680*/  FMUL.FTZ R80, R82.reuse, R43.reuse ;  /* 0x0000002b52507220 */ /* 0x0c0fe20000410000 */
[----:B------:R-:W-:Y:S01]  /*7690*/  FMUL.FTZ R82, R82, R52 ;  /* 0x0000003452527220 */ /* 0x000fe20000410000 */
[----:B------:R-:W-:Y:S01]  /*76a0*/  F2FP.BF16.F32.PACK_AB R40, R40, R152 ;  /* 0x000000982828723e */ /* 0x000fe200000010ff */
[----:B------:R-:W-:Y:S02]  /*76b0*/  IMAD.MOV.U32 R81, RZ, RZ, R41 ;  /* 0x000000ffff517224 */ /* 0x000fe400078e0029 */
[C---:B------:R-:W-:Y:S01]  /*76c0*/  FFMA.FTZ R80, R14.reuse, R52, -R80 ;  /* 0x000000340e507223 */ /* 0x040fe20000010850 */
[----:B------:R-:W-:Y:S01]  /*76d0*/  FFMA.FTZ R82, R14, R43, R82 ;  /* 0x0000002b0e527223 */ /* 0x000fe20000010052 */
[----:B------:R-:W-:Y:S01]  /*76e0*/  F2FP.BF16.F32.PACK_AB R15, R15, R55 ;  /* 0x000000370f0f723e */ /* 0x000fe200000010ff */
[----:B------:R-:W-:Y:S01]  /*76f0*/  IMAD.MOV.U32 R83, RZ, RZ, R53 ;  /* 0x000000ffff537224 */ /* 0x000fe200078e0035 */
[----:B------:R-:W-:-:S02]  /*7700*/  F2FP.BF16.F32.PACK_AB R12, R12, R154 ;  /* 0x0000009a0c0c723e */ /* 0x000fc400000010ff */
[----:B------:R-:W-:Y:S01]  /*7710*/  F2FP.BF16.F32.PACK_AB R151, R80, R151 ;  /* 0x000000975097723e */ /* 0x000fe200000010ff */
[----:B------:R-:W-:Y:S01]  /*7720*/  IMAD.MOV.U32 R80, RZ, RZ, R40 ;  /* 0x000000ffff507224 */ /* 0x000fe200078e0028 */
[----:B------:R-:W-:-:S03]  /*7730*/  F2FP.BF16.F32.PACK_AB R82, R82, R153 ;  /* 0x000000995252723e */ /* 0x000fc600000010ff */
[----:B------:R-:W-:-:S07]  /*7740*/  IMAD.MOV.U32 R14, RZ, RZ, R151 ;  /* 0x000000ffff0e7224 */ /* 0x000fce00078e0097 */
.L_x_529:
[----:B------:R-:W-:Y:S05]  /*7750*/  BSYNC B3 ;  /* 0x0000000000037941 */ /* 0x000fea0003800000 */
.L_x_528:
[----:B------:R-:W-:-:S04]  /*7760*/  LEA R40, P3, R3, R11, 0x1 ;  /* 0x0000000b03287211 */ /* 0x000fc800078608ff */
[----:B--2---:R-:W-:Y:S02]  /*7770*/  LEA.HI.X R41, R3, R117, R110, 0x1, P3 ;  /* 0x0000007503297211 */ /* 0x004fe400018f0c6e */
[----:B------:R-:W-:-:S03]  /*7780*/  ISETP.GE.AND P3, PT, R149, R130, PT ;  /* 0x000000829500720c */ /* 0x000fc60003f66270 */
[----:B----4-:R2:W-:Y:S10]  /*7790*/  ST.E.128 desc[UR56][R40.64], R12 ;  /* 0x0000000c28007985 */ /* 0x0105f4000c101d38 */
[----:B--2---:R-:W-:-:S05]  /*77a0*/  @!P3 IMAD.WIDE R12, R149, 0x2, R116 ;  /* 0x00000002950cb825 */ /* 0x004fca00078e0274 */
[----:B---3--:R3:W-:Y:S02]  /*77b0*/  @!P3 ST.E.128 desc[UR56][R12.64], R80 ;  /* 0x000000500c00b985 */ /* 0x0087e4000c101d38 */
.L_x_527:
[----:B------:R-:W-:Y:S05]  /*77c0*/  BSYNC B2 ;  /* 0x0000000000027941 */ /* 0x000fea0003800000 */
.L_x_526:
[----:B------:R-:W-:Y:S01]  /*77d0*/  ISETP.NE.AND P3, PT, R7, RZ, PT ;  /* 0x000000ff0700720c */ /* 0x000fe20003f65270 */
[----:B------:R-:W-:-:S12]  /*77e0*/  BSSY B2, `(.L_x_530) ;  /* 0x000007c000027945 */ /* 0x000fd80003800000 */
[----:B------:R-:W-:Y:S05]  /*77f0*/  @!P3 BRA `(.L_x_531) ;  /* 0x0000000400e8b947 */ /* 0x000fea0003800000 */
[----:B---3--:R-:W-:Y:S01]  /*7800*/  SEL R12, R121, R134, !P1 ;  /* 0x00000086790c7207 */ /* 0x008fe20004800000 */
[----:B------:R-:W-:Y:S01]  /*7810*/  BSSY B3, `(.L_x_532) ;  /* 0x0000074000037945 */ /* 0x000fe20003800000 */
[C---:B------:R-:W-:Y:S02]  /*7820*/  LEA R52, P3, R4.reuse, R11, 0x1 ;  /* 0x0000000b04347211 */ /* 0x040fe400078608ff */
[----:B------:R-:W-:Y:S02]  /*7830*/  SHF.R.S32.HI R13, RZ, 0x1f, R12 ;  /* 0x0000001fff0d7819 */ /* 0x000fe4000001140c */
[----:B--2---:R-:W-:Y:S02]  /*7840*/  LEA.HI.X R53, R4, R117, R109, 0x1, P3 ;  /* 0x0000007504357211 */ /* 0x004fe400018f0c6d */
[----:B------:R-:W-:Y:S02]  /*7850*/  LEA.HI R13, R13, R12, RZ, 0x4 ;  /* 0x0000000c0d0d7211 */ /* 0x000fe400078f20ff */
[----:B------:R-:W-:-:S02]  /*7860*/  ISETP.GE.AND P3, PT, R194, R120, PT ;  /* 0x00000078c200720c */ /* 0x000fc40003f66270 */
        /* <DEDUP_REMOVED lines=8> */
[----:B------:R-:W-:Y:S02]  /*78f0*/  IMAD.IADD R13, R13, 0x1, R12 ;  /* 0x000000010d0d7824 */ /* 0x000fe400078e020c */
[C---:B------:R-:W-:Y:S02]  /*7900*/  IMAD R12, R19.reuse, 0x4800, R133 ;  /* 0x00004800130c7824 */ /* 0x040fe400078e0285 */
[----:B------:R-:W-:Y:S02]  /*7910*/  IMAD R40, R19, 0x4800, R13 ;  /* 0x0000480013287824 */ /* 0x000fe400078e020d */
[----:B------:R-:W-:-:S03]  /*7920*/  IMAD R12, R12, 0x2, R18 ;  /* 0x000000020c0c7824 */ /* 0x000fc600078e0212 */
[----:B------:R-:W-:-:S03]  /*7930*/  LEA R40, R40, R18, 0x1 ;  /* 0x0000001228287211 */ /* 0x000fc600078e08ff */
[----:B------:R-:W2:Y:S04]  /*7940*/  LDS.128 R12, [R12+0x1e400] ;  /* 0x01e400000c0c7984 */ /* 0x000ea80000000c00 */
[----:B------:R-:W3:Y:S01]  /*7950*/  LDS.128 R40, [R40+0x1e400] ;  /* 0x01e4000028287984 */ /* 0x000ee20000000c00 */
[----:B------:R-:W-:Y:S05]  /*7960*/  @P3 BRA `(.L_x_533) ;  /* 0x0000000400783947 */ /* 0x000fea0003800000 */
[----:B------:R-:W-:Y:S01]  /*7970*/  SHF.R.U32.HI R55, RZ, 0x10, R49 ;  /* 0x00000010ff377819 */ /* 0x000fe20000011631 */
[----:B---3--:R-:W-:Y:S01]  /*7980*/  IMAD.U32 R149, R41, 0x10000, RZ ;  /* 0x0001000029957824 */ /* 0x008fe200078e00ff */
[----:B------:R-:W-:Y:S01]  /*7990*/  SHF.R.U32.HI R80, RZ, 0x10, R37 ;  /* 0x00000010ff507819 */ /* 0x000fe20000011625 */
[----:B--2---:R-:W-:Y:S01]  /*79a0*/  IMAD.U32 R81, R13, 0x10000, RZ ;  /* 0x000100000d517824 */ /* 0x004fe200078e00ff */
[----:B------:R-:W-:Y:S02]  /*79b0*/  PRMT R55, R165, 0x5410, R55 ;  /* 0x00005410a5377816 */ /* 0x000fe40000000037 */
[----:B------:R-:W-:Y:S02]  /*79c0*/  PRMT R80, R168, 0x5432, R80 ;  /* 0x00005432a8507816 */ /* 0x000fe40000000050 */
[----:B------:R-:W-:Y:S01]  /*79d0*/  LOP3.LUT R41, R41, 0xffff0000, RZ, 0xc0, !PT ;  /* 0xffff000029297812 */ /* 0x000fe200078ec0ff */
[----:B------:R-:W-:Y:S01]  /*79e0*/  IMAD.U32 R83, R55, 0x10000, RZ ;  /* 0x0001000037537824 */ /* 0x000fe200078e00ff */
[----:B------:R-:W-:Y:S01]  /*79f0*/  LOP3.LUT R13, R13, 0xffff0000, RZ, 0xc0, !PT ;  /* 0xffff00000d0d7812 */ /* 0x000fe200078ec0ff */
[----:B------:R-:W-:Y:S01]  /*7a00*/  IMAD.U32 R82, R80, 0x10000, RZ ;  /* 0x0001000050527824 */ /* 0x000fe200078e00ff */
[----:B------:R-:W-:Y:S01]  /*7a10*/  SHF.R.U64 R36, R36, 0x10, R37 ;  /* 0x0000001024247819 */ /* 0x000fe20000001225 */
[C---:B------:R-:W-:Y:S01]  /*7a20*/  FMUL.FTZ R150, R149.reuse, R83 ;  /* 0x0000005395967220 */ /* 0x040fe20000410000 */
[----:B------:R-:W-:Y:S01]  /*7a30*/  SHF.R.U64 R48, R48, 0x10, R49 ;  /* 0x0000001030307819 */ /* 0x000fe20000001231 */
[-C--:B------:R-:W-:Y:S01]  /*7a40*/  FMUL.FTZ R149, R149, R82.reuse ;  /* 0x0000005295957220 */ /* 0x080fe20000410000 */
[----:B------:R-:W-:Y:S01]  /*7a50*/  SHF.R.U64 R50, R50, 0x10, R51 ;  /* 0x0000001032327819 */ /* 0x000fe20000001233 */
[----:B------:R-:W-:Y:S01]  /*7a60*/  FFMA.FTZ R82, R81, R82, -R150 ;  /* 0x0000005251527223 */ /* 0x000fe20000010896 */
[----:B------:R-:W-:-:S02]  /*7a70*/  IMAD.U32 R150, R43, 0x10000, RZ ;  /* 0x000100002b967824 */ /* 0x000fc400078e00ff */
[----:B------:R-:W-:Y:S01]  /*7a80*/  FFMA.FTZ R81, R81, R83, R149 ;  /* 0x0000005351517223 */ /* 0x000fe20000010095 */
[----:B------:R-:W-:Y:S02]  /*7a90*/  LOP3.LUT R83, R80, 0xffff0000, RZ, 0xc0, !PT ;  /* 0xffff000050537812 */ /* 0x000fe400078ec0ff */
[----:B------:R-:W-:Y:S02]  /*7aa0*/  LOP3.LUT R80, R55, 0xffff0000, RZ, 0xc0, !PT ;  /* 0xffff000037507812 */ /* 0x000fe400078ec0ff */
[----:B------:R-:W-:Y:S02]  /*7ab0*/  LOP3.LUT R43, R43, 0xffff0000, RZ, 0xc0, !PT ;  /* 0xffff00002b2b7812 */ /* 0x000fe400078ec0ff */
[----:B------:R-:W-:Y:S01]  /*7ac0*/  SHF.R.U64 R38, R38, 0x10, R39 ;  /* 0x0000001026267819 */ /* 0x000fe20000001227 */
[C---:B------:R-:W-:Y:S01]  /*7ad0*/  FMUL.FTZ R55, R41.reuse, R80 ;  /* 0x0000005029377220 */ /* 0x040fe20000410000 */
[----:B------:R-:W-:Y:S01]  /*7ae0*/  FMUL.FTZ R41, R41, R83 ;  /* 0x0000005329297220 */ /* 0x000fe20000410000 */
[----:B------:R-:W-:-:S02]  /*7af0*/  PRMT R50, R163, 0x5432, R50 ;  /* 0x00005432a3327816 */ /* 0x000fc40000000032 */
[C---:B------:R-:W-:Y:S01]  /*7b00*/  FFMA.FTZ R55, R13.reuse, R83, -R55 ;  /* 0x000000530d377223 */ /* 0x040fe20000010837 */
[----:B------:R-:W-:Y:S01]  /*7b10*/  FFMA.FTZ R13, R13, R80, R41 ;  /* 0x000000500d0d7223 */ /* 0x000fe20000010029 */
[----:B------:R-:W-:Y:S01]  /*7b20*/  SHF.R.U32.HI R41, RZ, 0x10, R51 ;  /* 0x00000010ff297819 */ /* 0x000fe20000011633 */
[----:B------:R-:W-:Y:S01]  /*7b30*/  IMAD.U32 R83, R15, 0x10000, RZ ;  /* 0x000100000f537824 */ /* 0x000fe200078e00ff */
[----:B------:R-:W-:Y:S02]  /*7b40*/  SHF.R.U32.HI R80, RZ, 0x10, R39 ;  /* 0x00000010ff507819 */ /* 0x000fe40000011627 */
[----:B------:R-:W-:Y:S02]  /*7b50*/  PRMT R41, R164, 0x5410, R41 ;  /* 0x00005410a4297816 */ /* 0x000fe40000000029 */
[----:B------:R-:W-:Y:S02]  /*7b60*/  PRMT R80, R167, 0x5432, R80 ;  /* 0x00005432a7507816 */ /* 0x000fe40000000050 */
[----:B------:R-:W-:Y:S01]  /*7b70*/  LOP3.LUT R15, R15, 0xffff0000, RZ, 0xc0, !PT ;  /* 0xffff00000f0f7812 */ /* 0x000fe200078ec0ff */
[C---:B------:R-:W-:Y:S01]  /*7b80*/  IMAD.U32 R149, R41.reuse, 0x10000, RZ ;  /* 0x0001000029957824 */ /* 0x040fe200078e00ff */
[----:B------:R-:W-:Y:S01]  /*7b90*/  LOP3.LUT R41, R41, 0xffff0000, RZ, 0xc0, !PT ;  /* 0xffff000029297812 */ /* 0x000fe200078ec0ff */
[C---:B------:R-:W-:Y:S01]  /*7ba0*/  IMAD.U32 R151, R80.reuse, 0x10000, RZ ;  /* 0x0001000050977824 */ /* 0x040fe200078e00ff */
[----:B------:R-:W-:Y:S01]  /*7bb0*/  LOP3.LUT R37, R80, 0xffff0000, RZ, 0xc0, !PT ;  /* 0xffff000050257812 */ /* 0x000fe200078ec0ff */
[----:B------:R-:W-:Y:S01]  /*7bc0*/  FMUL.FTZ R152, R150, R149 ;  /* 0x0000009596987220 */ /* 0x000fe20000410000 */
[----:B------:R-:W-:Y:S01]  /*7bd0*/  LOP3.LUT R39, R12, 0xffff0000, RZ, 0xc0, !PT ;  /* 0xffff00000c277812 */ /* 0x000fe200078ec0ff */
[C---:B------:R-:W-:Y:S01]  /*7be0*/  FMUL.FTZ R49, R43.reuse, R41 ;  /* 0x000000292b317220 */ /* 0x040fe20000410000 */
[----:B------:R-:W-:Y:S01]  /*7bf0*/  FMUL.FTZ R150, R150, R151 ;  /* 0x0000009796967220 */ /* 0x000fe20000410000 */
[----:B------:R-:W-:Y:S01]  /*7c00*/  FMUL.FTZ R43, R43, R37 ;  /* 0x000000252b2b7220 */ /* 0x000fe20000410000 */
[----:B------:R-:W-:Y:S01]  /*7c10*/  FFMA.FTZ R151, R83, R151, -R152 ;  /* 0x0000009753977223 */ /* 0x000fe20000010898 */
[----:B------:R-:W-:Y:S01]  /*7c20*/  FFMA.FTZ R37, R15, R37, -R49 ;  /* 0x000000250f257223 */ /* 0x000fe20000010831 */
[----:B------:R-:W-:Y:S01]  /*7c30*/  FFMA.FTZ R150, R83, R149, R150 ;  /* 0x0000009553967223 */ /* 0x000fe20000010096 */
[----:B------:R-:W-:Y:S01]  /*7c40*/  FFMA.FTZ R15, R15, R41, R43 ;  /* 0x000000290f0f7223 */ /* 0x000fe2000001002b */
[----:B------:R-:W-:Y:S01]  /*7c50*/  PRMT R41, R166, 0x5432, R36 ;  /* 0x00005432a6297816 */ /* 0x000fe20000000024 */
[----:B------:R-:W-:Y:S01]  /*7c60*/  IMAD.U32 R83, R40, 0x10000, RZ ;  /* 0x0001000028537824 */ /* 0x000fe200078e00ff */
[----:B------:R-:W-:Y:S01]  /*7c70*/  PRMT R36, R165, 0x5432, R48 ;  /* 0x00005432a5247816 */ /* 0x000fe20000000030 */
[----:B------:R-:W-:Y:S01]  /*7c80*/  IMAD.U32 R43, R12, 0x10000, RZ ;  /* 0x000100000c2b7824 */ /* 0x000fe200078e00ff */
[----:B------:R-:W-:Y:S01]  /*7c90*/  LOP3.LUT R40, R40, 0xffff0000, RZ, 0xc0, !PT ;  /* 0xffff000028287812 */ /* 0x000fe200078ec0ff */
[C---:B------:R-:W-:Y:S01]  /*7ca0*/  IMAD.U32 R49, R41.reuse, 0x10000, RZ ;  /* 0x0001000029317824 */ /* 0x040fe200078e00ff */
[----:B------:R-:W-:Y:S01]  /*7cb0*/  LOP3.LUT R41, R41, 0xffff0000, RZ, 0xc0, !PT ;  /* 0xffff000029297812 */ /* 0x000fe200078ec0ff */
[C---:B------:R-:W-:Y:S01]  /*7cc0*/  IMAD.U32 R48, R36.reuse, 0x10000, RZ ;  /* 0x0001000024307824 */ /* 0x040fe200078e00ff */
[----:B------:R-:W-:-:S02]  /*7cd0*/  LOP3.LUT R36, R36, 0xffff0000, RZ, 0xc0, !PT ;  /* 0xffff000024247812 */ /* 0x000fc400078ec0ff */
[----:B------:R-:W-:Y:S01]  /*7ce0*/  PRMT R38, R164, 0x5432, R38 ;  /* 0x00005432a4267816 */ /* 0x000fe20000000026 */
[C---:B------:R-:W-:Y:S01]  /*7cf0*/  FMUL.FTZ R80, R83.reuse, R48 ;  /* 0x0000003053507220 */ /* 0x040fe20000410000 */
[----:B------:R-:W-:Y:S01]  /*7d00*/  FMUL.FTZ R83, R83, R49 ;  /* 0x0000003153537220 */ /* 0x000fe20000410000 */
[C---:B------:R-:W-:Y:S01]  /*7d10*/  FMUL.FTZ R12, R40.reuse, R36 ;  /* 0x00000024280c7220 */ /* 0x040fe20000410000 */
[----:B------:R-:W-:Y:S01]  /*7d20*/  FMUL.FTZ R40, R40, R41 ;  /* 0x0000002928287220 */ /* 0x000fe20000410000 */
[C---:B------:R-:W-:Y:S01]  /*7d30*/  FFMA.FTZ R80, R43.reuse, R49, -R80 ;  /* 0x000000312b507223 */ /* 0x040fe20000010850 */
[----:B------:R-:W-:Y:S01]  /*7d40*/  FFMA.FTZ R83, R43, R48, R83 ;  /* 0x000000302b537223 */ /* 0x000fe20000010053 */
[C---:B------:R-:W-:Y:S01]  /*7d50*/  FFMA.FTZ R12, R39.reuse, R41, -R12 ;  /* 0x00000029270c7223 */ /* 0x040fe2000001080c */
[----:B------:R-:W-:Y:S01]  /*7d60*/  FFMA.FTZ R36, R39, R36, R40 ;  /* 0x0000002427247223 */ /* 0x000fe20000010028 */
[----:B------:R-:W-:Y:S01]  /*7d70*/  IMAD.U32 R48, R42, 0x10000, RZ ;  /* 0x000100002a307824 */ /* 0x000fe200078e00ff */
[----:B------:R-:W-:Y:S01]  /*7d80*/  SHF.L.U32 R39, R14, 0x10, RZ ;  /* 0x000000100e277819 */ /* 0x000fe200000006ff */
[----:B------:R-:W-:Y:S01]  /*7d90*/  IMAD.U32 R40, R50, 0x10000, RZ ;  /* 0x0001000032287824 */ /* 0x000fe200078e00ff */
[----:B------:R-:W-:Y:S01]  /*7da0*/  LOP3.LUT R42, R42, 0xffff0000, RZ, 0xc0, !PT ;  /* 0xffff00002a2a7812 */ /* 0x000fe200078ec0ff */
[----:B------:R-:W-:Y:S01]  /*7db0*/  IMAD.U32 R41, R38, 0x10000, RZ ;  /* 0x0001000026297824 */ /* 0x000fe200078e00ff */
[----:B------:R-:W-:Y:S01]  /*7dc0*/  LOP3.LUT R50, R50, 0xffff0000, RZ, 0xc0, !PT ;  /* 0xffff000032327812 */ /* 0x000fe200078ec0ff */
[----:B------:R-:W-:Y:S01]  /*7dd0*/  FMUL.FTZ R43, R48, R40 ;  /* 0x00000028302b7220 */ /* 0x000fe20000410000 */
[----:B------:R-:W-:Y:S01]  /*7de0*/  LOP3.LUT R38, R38, 0xffff0000, RZ, 0xc0, !PT ;  /* 0xffff000026267812 */ /* 0x000fe200078ec0ff */
[-C--:B------:R-:W-:Y:S01]  /*7df0*/  FMUL.FTZ R48, R48, R41.reuse ;  /* 0x0000002930307220 */ /* 0x080fe20000410000 */
[----:B------:R-:W-:Y:S01]  /*7e00*/  LOP3.LUT R14, R14, 0xffff0000, RZ, 0xc0, !PT ;  /* 0xffff00000e0e7812 */ /* 0x000fe200078ec0ff */
[----:B------:R-:W-:Y:S01]  /*7e10*/  FFMA.FTZ R43, R39, R41, -R43 ;  /* 0x00000029272b7223 */ /* 0x000fe2000001082b */
[----:B------:R-:W-:Y:S01]  /*7e20*/  F2FP.BF16.F32.PACK_AB R55, R55, R82 ;  /* 0x000000523737723e */ /* 0x000fe200000010ff */
[----:B------:R-:W-:Y:S01]  /*7e30*/  FFMA.FTZ R48, R39, R40, R48 ;  /* 0x0000002827307223 */ /* 0x000fe20000010030 */
[C---:B------:R-:W-:Y:S01]  /*7e40*/  FMUL.FTZ R39, R42.reuse, R50 ;  /* 0x000000322a277220 */ /* 0x040fe20000410000 */
[----:B------:R-:W-:Y:S01]  /*7e50*/  FMUL.FTZ R42, R42, R38 ;  /* 0x000000262a2a7220 */ /* 0x000fe20000410000 */
[----:B------:R-:W-:-:S02]  /*7e60*/  F2FP.BF16.F32.PACK_AB R37, R37, R151 ;  /* 0x000000972525723e */ /* 0x000fc400000010ff */
[C---:B------:R-:W-:Y:S01]  /*7e70*/  FFMA.FTZ R39, R14.reuse, R38, -R39 ;  /* 0x000000260e277223 */ /* 0x040fe20000010827 */
[----:B------:R-:W-:Y:S01]  /*7e80*/  FFMA.FTZ R42, R14, R50, R42 ;  /* 0x000000320e2a7223 */ /* 0x000fe2000001002a */
[----:B------:R-:W-:Y:S01]  /*7e90*/  F2FP.BF16.F32.PACK_AB R81, R13, R81 ;  /* 0x000000510d51723e */ /* 0x000fe200000010ff */
[----:B------:R-:W-:Y:S01]  /*7ea0*/  IMAD.MOV.U32 R13, RZ, RZ, R55 ;  /* 0x000000ffff0d7224 */ /* 0x000fe200078e0037 */
        /* <DEDUP_REMOVED lines=9> */
[----:B------:R-:W-:-:S07]  /*7f40*/  IMAD.MOV.U32 R14, RZ, RZ, R39 ;  /* 0x000000ffff0e7224 */ /* 0x000fce00078e0027 */
.L_x_533:
[----:B------:R-:W-:Y:S05]  /*7f50*/  BSYNC B3 ;  /* 0x0000000000037941 */ /* 0x000fea0003800000 */
.L_x_532:
[----:B------:R-:W-:Y:S01]  /*7f60*/  ISETP.GE.AND P3, PT, R54, R130, PT ;  /* 0x000000823600720c */ /* 0x000fe20003f66270 */
[----:B--2---:R4:W-:-:S12]  /*7f70*/  ST.E.128 desc[UR56][R52.64], R12 ;  /* 0x0000000c34007985 */ /* 0x0049d8000c101d38 */
[----:B------:R-:W-:-:S05]  /*7f80*/  @!P3 IMAD.WIDE R36, R54, 0x2, R116 ;  /* 0x000000023624b825 */ /* 0x000fca00078e0274 */
[----:B---3--:R4:W-:Y:S02]  /*7f90*/  @!P3 ST.E.128 desc[UR56][R36.64], R40 ;  /* 0x000000282400b985 */ /* 0x0089e4000c101d38 */
.L_x_531:
[----:B------:R-:W-:Y:S05]  /*7fa0*/  BSYNC B2 ;  /* 0x0000000000027941 */ /* 0x000fea0003800000 */
.L_x_530:
[----:B------:R-:W-:-:S13]  /*7fb0*/  ISETP.NE.AND P3, PT, R8, RZ, PT ;  /* 0x000000ff0800720c */ /* 0x000fda0003f65270 */
[----:B------:R-:W-:Y:S05]  /*7fc0*/  @!P3 BRA `(.L_x_525) ;  /* 0x0000000400e8b947 */ /* 0x000fea0003800000 */
[----:B---34-:R-:W3:Y:S01]  /*7fd0*/  LDL R12, [R1] ;  /* 0x00000000010c7983 */ /* 0x018ee20000100800 */
[C---:B------:R-:W-:Y:S01]  /*7fe0*/  LEA R40, P3, R5.reuse, R11, 0x1 ;  /* 0x0000000b05287211 */ /* 0x040fe200078608ff */
[----:B------:R-:W-:Y:S03]  /*7ff0*/  BSSY B2, `(.L_x_534) ;  /* 0x0000073000027945 */ /* 0x000fe60003800000 */
[----:B--2---:R-:W-:Y:S02]  /*8000*/  LEA.HI.X R41, R5, R117, R108, 0x1, P3 ;  /* 0x0000007505297211 */ /* 0x004fe400018f0c6c */
[----:B------:R-:W-:Y:S02]  /*8010*/  ISETP.GE.AND P3, PT, R193, R120, PT ;  /* 0x00000078c100720c */ /* 0x000fe40003f66270 */
[----:B---3--:R-:W-:-:S04]  /*8020*/  LOP3.LUT P5, RZ, R12, 0x1, RZ, 0xc0, !PT ;  /* 0x000000010cff7812 */ /* 0x008fc800078ac0ff */
[----:B------:R-:W-:-:S04]  /*8030*/  SEL R11, R121, R134, !P5 ;  /* 0x00000086790b7207 */ /* 0x000fc80006800000 */
        /* <DEDUP_REMOVED lines=13> */
[--C-:B------:R-:W-:Y:S02]  /*8110*/  IMAD R13, R13, 0x2, R18.reuse ;  /* 0x000000020d0d7824 */ /* 0x100fe400078e0212 */
[----:B------:R-:W-:-:S04]  /*8120*/  IMAD R36, R15, 0x2, R18 ;  /* 0x000000020f247824 */ /* 0x000fc800078e0212 */
[----:B------:R-:W2:Y:S04]  /*8130*/  LDS.128 R12, [R13+0x1e400] ;  /* 0x01e400000d0c7984 */ /* 0x000ea80000000c00 */
[----:B------:R-:W3:Y:S01]  /*8140*/  LDS.128 R36, [R36+0x1e400] ;  /* 0x01e4000024247984 */ /* 0x000ee20000000c00 */
[----:B------:R-:W-:Y:S05]  /*8150*/  @P3 BRA `(.L_x_535) ;  /* 0x0000000400703947 */ /* 0x000fea0003800000 */
[--C-:B------:R-:W-:Y:S01]  /*8160*/  SHF.R.U64 R34, R34, 0x10, R35.reuse ;  /* 0x0000001022227819 */ /* 0x100fe20000001223 */
[----:B---3--:R-:W-:Y:S01]  /*8170*/  IMAD.U32 R48, R37, 0x10000, RZ ;  /* 0x0001000025307824 */ /* 0x008fe200078e00ff */
[----:B------:R-:W-:Y:S01]  /*8180*/  SHF.R.U32.HI R42, RZ, 0x10, R35 ;  /* 0x00000010ff2a7819 */ /* 0x000fe20000011623 */
[----:B------:R-:W-:Y:S01]  /*8190*/  IMAD.U32 R52, R39, 0x10000, RZ ;  /* 0x0001000027347824 */ /* 0x000fe200078e00ff */
[--C-:B------:R-:W-:Y:S01]  /*81a0*/  SHF.R.U64 R35, R44, 0x10, R45.reuse ;  /* 0x000000102c237819 */ /* 0x100fe2000000122d */
[----:B--2---:R-:W-:Y:S01]  /*81b0*/  IMAD.U32 R51, R15, 0x10000, RZ ;  /* 0x000100000f337824 */ /* 0x004fe200078e00ff */
[----:B------:R-:W-:Y:S01]  /*81c0*/  SHF.R.U32.HI R44, RZ, 0x10, R45 ;  /* 0x00000010ff2c7819 */ /* 0x000fe2000001162d */
[----:B------:R-:W-:Y:S01]  /*81d0*/  IMAD.U32 R45, R13, 0x10000, RZ ;  /* 0x000100000d2d7824 */ /* 0x000fe200078e00ff */
[--C-:B------:R-:W-:Y:S01]  /*81e0*/  SHF.R.U64 R32, R32, 0x10, R33.reuse ;  /* 0x0000001020207819 */ /* 0x100fe20000001221 */
[----:B------:R-:W-:Y:S01]  /*81f0*/  IMAD.U32 R53, R38, 0x10000, RZ ;  /* 0x0001000026357824 */ /* 0x000fe200078e00ff */
[----:B------:R-:W-:-:S02]  /*8200*/  SHF.R.U32.HI R33, RZ, 0x10, R33 ;  /* 0x00000010ff217819 */ /* 0x000fc40000011621 */
[----:B------:R-:W-:Y:S02]  /*8210*/  PRMT R44, R161, 0x5432, R44 ;  /* 0x00005432a12c7816 */ /* 0x000fe4000000002c */
[----:B------:R-:W-:Y:S02]  /*8220*/  SHF.R.U64 R43, R46, 0x10, R47 ;  /* 0x000000102e2b7819 */ /* 0x000fe4000000122f */
[----:B------:R-:W-:Y:S01]  /*8230*/  PRMT R33, R159, 0x5410, R33 ;  /* 0x000054109f217816 */ /* 0x000fe20000000021 */
[----:B------:R-:W-:Y:S01]  /*8240*/  IMAD.U32 R54, R44, 0x10000, RZ ;  /* 0x000100002c367824 */ /* 0x000fe200078e00ff */
[----:B------:R-:W-:Y:S02]  /*8250*/  SHF.R.U32.HI R46, RZ, 0x10, R47 ;  /* 0x00000010ff2e7819 */ /* 0x000fe4000001162f */
[----:B------:R-:W-:Y:S01]  /*8260*/  PRMT R35, R160, 0x5432, R35 ;  /* 0x00005432a0237816 */ /* 0x000fe20000000023 */
[----:B------:R-:W-:Y:S01]  /*8270*/  IMAD.U32 R55, R33, 0x10000, RZ ;  /* 0x0001000021377824 */ /* 0x000fe200078e00ff */
[----:B------:R-:W-:Y:S01]  /*8280*/  LOP3.LUT R49, R37, 0xffff0000, RZ, 0xc0, !PT ;  /* 0xffff000025317812 */ /* 0x000fe200078ec0ff */
[----:B------:R-:W-:Y:S01]  /*8290*/  IMAD.U32 R37, R36, 0x10000, RZ ;  /* 0x0001000024257824 */ /* 0x000fe200078e00ff */
[----:B------:R-:W-:Y:S01]  /*82a0*/  PRMT R160, R160, 0x5410, R43 ;  /* 0x00005410a0a07816 */ /* 0x000fe2000000002b */
[----:B------:R-:W-:Y:S01]  /*82b0*/  FMUL.FTZ R43, R48, R54 ;  /* 0x00000036302b7220 */ /* 0x000fe20000410000 */
[----:B------:R-:W-:Y:S01]  /*82c0*/  LOP3.LUT R44, R44, 0xffff0000, RZ, 0xc0, !PT ;  /* 0xffff00002c2c7812 */ /* 0x000fe200078ec0ff */
[-C--:B------:R-:W-:Y:S01]  /*82d0*/  FMUL.FTZ R48, R48, R55.reuse ;  /* 0x0000003730307220 */ /* 0x080fe20000410000 */
[----:B------:R-:W-:Y:S01]  /*82e0*/  PRMT R46, R161, 0x5410, R46 ;  /* 0x00005410a12e7816 */ /* 0x000fe2000000002e */
[----:B------:R-:W-:Y:S01]  /*82f0*/  FFMA.FTZ R43, R45, R55, -R43 ;  /* 0x000000372d2b7223 */ /* 0x000fe2000001082b */
[----:B------:R-:W-:Y:S01]  /*8300*/  LOP3.LUT R33, R33, 0xffff0000, RZ, 0xc0, !PT ;  /* 0xffff000021217812 */ /* 0x000fe200078ec0ff */
[----:B------:R-:W-:Y:S01]  /*8310*/  FMUL.FTZ R80, R49, R44 ;  /* 0x0000002c31507220 */ /* 0x000fe20000410000 */
[----:B------:R-:W-:Y:S01]  /*8320*/  LOP3.LUT R47, R13, 0xffff0000, RZ, 0xc0, !PT ;  /* 0xffff00000d2f7812 */ /* 0x000fe200078ec0ff */
[C---:B------:R-:W-:Y:S01]  /*8330*/  IMAD.U32 R55, R46.reuse, 0x10000, RZ ;  /* 0x000100002e377824 */ /* 0x040fe200078e00ff */
[----:B------:R-:W-:Y:S01]  /*8340*/  PRMT R42, R159, 0x5432, R42 ;  /* 0x000054329f2a7816 */ /* 0x000fe2000000002a */
[-C--:B------:R-:W-:Y:S01]  /*8350*/  FMUL.FTZ R49, R49, R33.reuse ;  /* 0x0000002131317220 */ /* 0x080fe20000410000 */
[----:B------:R-:W-:Y:S01]  /*8360*/  LOP3.LUT R39, R39, 0xffff0000, RZ, 0xc0, !PT ;  /* 0xffff000027277812 */ /* 0x000fe200078ec0ff */
[----:B------:R-:W-:Y:S01]  /*8370*/  FFMA.FTZ R48, R45, R54, R48 ;  /* 0x000000362d307223 */ /* 0x000fe20000010030 */
[----:B------:R-:W-:Y:S01]  /*8380*/  LOP3.LUT R46, R46, 0xffff0000, RZ, 0xc0, !PT ;  /* 0xffff00002e2e7812 */ /* 0x000fe200078ec0ff */
[----:B------:R-:W-:Y:S01]  /*8390*/  FFMA.FTZ R80, R47, R33, -R80 ;  /* 0x000000212f507223 */ /* 0x000fe20000010850 */
[----:B------:R-:W-:-:S02]  /*83a0*/  IMAD.U32 R45, R42, 0x10000, RZ ;  /* 0x000100002a2d7824 */ /* 0x000fc400078e00ff */
[----:B------:R-:W-:Y:S01]  /*83b0*/  FMUL.FTZ R33, R52, R55 ;  /* 0x0000003734217220 */ /* 0x000fe20000410000 */
[----:B------:R-:W-:Y:S01]  /*83c0*/  PRMT R32, R162, 0x5410, R32 ;  /* 0x00005410a2207816 */ /* 0x000fe20000000020 */
[----:B------:R-:W-:Y:S01]  /*83d0*/  FFMA.FTZ R49, R47, R44, R49 ;  /* 0x0000002c2f317223 */ /* 0x000fe20000010031 */
[----:B------:R-:W-:Y:S01]  /*83e0*/  LOP3.LUT R15, R15, 0xffff0000, RZ, 0xc0, !PT ;  /* 0xffff00000f0f7812 */ /* 0x000fe200078ec0ff */
[----:B------:R-:W-:Y:S01]  /*83f0*/  FMUL.FTZ R47, R39, R46 ;  /* 0x0000002e272f7220 */ /* 0x000fe20000410000 */
[----:B------:R-:W-:Y:S01]  /*8400*/  LOP3.LUT R42, R42, 0xffff0000, RZ, 0xc0, !PT ;  /* 0xffff00002a2a7812 */ /* 0x000fe200078ec0ff */
[-C--:B------:R-:W-:Y:S01]  /*8410*/  FMUL.FTZ R52, R52, R45.reuse ;  /* 0x0000002d34347220 */ /* 0x080fe20000410000 */
[----:B------:R-:W-:Y:S01]  /*8420*/  FFMA.FTZ R33, R51, R45, -R33 ;  /* 0x0000002d33217223 */ /* 0x000fe20000010821 */
[----:B------:R-:W-:Y:S01]  /*8430*/  IMAD.U32 R45, R35, 0x10000, RZ ;  /* 0x00010000232d7824 */ /* 0x000fe200078e00ff */
[----:B------:R-:W-:Y:S01]  /*8440*/  LOP3.LUT R36, R36, 0xffff0000, RZ, 0xc0, !PT ;  /* 0xffff000024247812 */ /* 0x000fe200078ec0ff */
[----:B------:R-:W-:-:S02]  /*8450*/  IMAD.U32 R44, R32, 0x10000, RZ ;  /* 0x00010000202c7824 */ /* 0x000fc400078e00ff */
[-C--:B------:R-:W-:Y:S01]  /*8460*/  FMUL.FTZ R39, R39, R42.reuse ;  /* 0x0000002a27277220 */ /* 0x080fe20000410000 */
[----:B------:R-:W-:Y:S01]  /*8470*/  FFMA.FTZ R47, R15, R42, -R47 ;  /* 0x0000002a0f2f7223 */ /* 0x000fe2000001082f */
[----:B------:R-:W-:Y:S01]  /*8480*/  LOP3.LUT R35, R35, 0xffff0000, RZ, 0xc0, !PT ;  /* 0xffff000023237812 */ /* 0x000fe200078ec0ff */
[----:B------:R-:W-:Y:S01]  /*8490*/  IMAD.U32 R13, R12, 0x10000, RZ ;  /* 0x000100000c0d7824 */ /* 0x000fe200078e00ff */
[----:B------:R-:W-:Y:S01]  /*84a0*/  LOP3.LUT R42, R32, 0xffff0000, RZ, 0xc0, !PT ;  /* 0xffff0000202a7812 */ /* 0x000fe200078ec0ff */
[C---:B------:R-:W-:Y:S01]  /*84b0*/  FMUL.FTZ R32, R37.reuse, R45 ;  /* 0x0000002d25207220 */ /* 0x040fe20000410000 */
[----:B------:R-:W-:Y:S01]  /*84c0*/  FMUL.FTZ R37, R37, R44 ;  /* 0x0000002c25257220 */ /* 0x000fe20000410000 */
[----:B------:R-:W-:Y:S01]  /*84d0*/  LOP3.LUT R12, R12, 0xffff0000, RZ, 0xc0, !PT ;  /* 0xffff00000c0c7812 */ /* 0x000fe200078ec0ff */
[----:B------:R-:W-:Y:S01]  /*84e0*/  FFMA.FTZ R39, R15, R46, R39 ;  /* 0x0000002e0f277223 */ /* 0x000fe20000010027 */
[----:B------:R-:W-:Y:S01]  /*84f0*/  PRMT R34, R162, 0x5432, R34 ;  /* 0x00005432a2227816 */ /* 0x000fe20000000022 */
[----:B------:R-:W-:Y:S01]  /*8500*/  FMUL.FTZ R15, R36, R35 ;  /* 0x00000023240f7220 */ /* 0x000fe20000410000 */
[C---:B------:R-:W-:Y:S01]  /*8510*/  FFMA.FTZ R32, R13.reuse, R44, -R32 ;  /* 0x0000002c0d207223 */ /* 0x040fe20000010820 */
[----:B------:R-:W-:Y:S01]  /*8520*/  FFMA.FTZ R37, R13, R45, R37 ;  /* 0x0000002d0d257223 */ /* 0x000fe20000010025 */
[----:B------:R-:W-:Y:S01]  /*8530*/  LOP3.LUT R38, R38, 0xffff0000, RZ, 0xc0, !PT ;  /* 0xffff000026267812 */ /* 0x000fe200078ec0ff */
[----:B------:R-:W-:Y:S01]  /*8540*/  FFMA.FTZ R52, R51, R55, R52 ;  /* 0x0000003733347223 */ /* 0x000fe20000010034 */
[-C--:B------:R-:W-:Y:S01]  /*8550*/  FMUL.FTZ R13, R36, R42.reuse ;  /* 0x0000002a240d7220 */ /* 0x080fe20000410000 */
[----:B------:R-:W-:Y:S01]  /*8560*/  LOP3.LUT R45, R160, 0xffff0000, RZ, 0xc0, !PT ;  /* 0xffff0000a02d7812 */ /* 0x000fe200078ec0ff */
[----:B------:R-:W-:Y:S01]  /*8570*/  FFMA.FTZ R15, R12, R42, -R15 ;  /* 0x0000002a0c0f7223 */ /* 0x000fe2000001080f */
[----:B------:R-:W-:Y:S01]  /*8580*/  IMAD.U32 R36, R160, 0x10000, RZ ;  /* 0x00010000a0247824 */ /* 0x000fe200078e00ff */
[C---:B------:R-:W-:Y:S01]  /*8590*/  LOP3.LUT R51, R34.reuse, 0xffff0000, RZ, 0xc0, !PT ;  /* 0xffff000022337812 */ /* 0x040fe200078ec0ff */
[----:B------:R-:W-:Y:S01]  /*85a0*/  IMAD.U32 R42, R34, 0x10000, RZ ;  /* 0x00010000222a7824 */ /* 0x000fe200078e00ff */
[----:B------:R-:W-:Y:S01]  /*85b0*/  SHF.L.U32 R50, R14, 0x10, RZ ;  /* 0x000000100e327819 */ /* 0x000fe200000006ff */
[----:B------:R-:W-:Y:S01]  /*85c0*/  FFMA.FTZ R12, R12, R35, R13 ;  /* 0x000000230c0c7223 */ /* 0x000fe2000001000d */
[----:B------:R-:W-:Y:S01]  /*85d0*/  LOP3.LUT R14, R14, 0xffff0000, RZ, 0xc0, !PT ;  /* 0xffff00000e0e7812 */ /* 0x000fe200078ec0ff */
[C---:B------:R-:W-:Y:S01]  /*85e0*/  FMUL.FTZ R13, R53.reuse, R36 ;  /* 0x00000024350d7220 */ /* 0x040fe20000410000 */
[C---:B------:R-:W-:Y:S01]  /*85f0*/  FMUL.FTZ R35, R38.reuse, R45 ;  /* 0x0000002d26237220 */ /* 0x040fe20000410000 */
[-C--:B------:R-:W-:Y:S01]  /*8600*/  FMUL.FTZ R53, R53, R42.reuse ;  /* 0x0000002a35357220 */ /* 0x080fe20000410000 */
[-C--:B------:R-:W-:Y:S01]  /*8610*/  FMUL.FTZ R38, R38, R51.reuse ;  /* 0x0000003326267220 */ /* 0x080fe20000410000 */
[----:B------:R-:W-:Y:S01]  /*8620*/  FFMA.FTZ R13, R50, R42, -R13 ;  /* 0x0000002a320d7223 */ /* 0x000fe2000001080d */
[----:B------:R-:W-:Y:S01]  /*8630*/  FFMA.FTZ R34, R14, R51, -R35 ;  /* 0x000000330e227223 */ /* 0x000fe20000010823 */
[----:B------:R-:W-:Y:S01]  /*8640*/  FFMA.FTZ R53, R50, R36, R53 ;  /* 0x0000002432357223 */ /* 0x000fe20000010035 */
[----:B------:R-:W-:Y:S01]  /*8650*/  FFMA.FTZ R38, R14, R45, R38 ;  /* 0x0000002d0e267223 */ /* 0x000fe20000010026 */
[----:B------:R-:W-:-:S02]  /*8660*/  F2FP.BF16.F32.PACK_AB R43, R80, R43 ;  /* 0x0000002b502b723e */ /* 0x000fc400000010ff */
[----:B------:R-:W-:Y:S02]  /*8670*/  F2FP.BF16.F32.PACK_AB R33, R47, R33 ;  /* 0x000000212f21723e */ /* 0x000fe400000010ff */
[----:B------:R-:W-:Y:S02]  /*8680*/  F2FP.BF16.F32.PACK_AB R48, R49, R48 ;  /* 0x000000303130723e */ /* 0x000fe400000010ff */
        /* <DEDUP_REMOVED lines=8> */
[----:B------:R-:W-:-:S07]  /*8710*/  F2FP.BF16.F32.PACK_AB R38, R38, R53 ;  /* 0x000000352626723e */ /* 0x000fce00000010ff */
.L_x_535:
[----:B------:R-:W-:Y:S05]  /*8720*/  BSYNC B2 ;  /* 0x0000000000027941 */ /* 0x000fea0003800000 */
.L_x_534:
[----:B------:R-:W-:Y:S01]  /*8730*/  ISETP.GE.AND P3, PT, R11, R130, PT ;  /* 0x000000820b00720c */ /* 0x000fe20003f66270 */
[----:B--2---:R2:W-:-:S12]  /*8740*/  ST.E.128 desc[UR56][R40.64], R12 ;  /* 0x0000000c28007985 */ /* 0x0045d8000c101d38 */
[----:B------:R-:W-:-:S05]  /*8750*/  @!P3 IMAD.WIDE R116, R11, 0x2, R116 ;  /* 0x000000020b74b825 */ /* 0x000fca00078e0274 */
[----:B---3--:R2:W-:Y:S02]  /*8760*/  @!P3 ST.E.128 desc[UR56][R116.64], R36 ;  /* 0x000000247400b985 */ /* 0x0085e4000c101d38 */
.L_x_525:
[----:B------:R-:W-:Y:S05]  /*8770*/  BSYNC B1 ;  /* 0x0000000000017941 */ /* 0x000fea0003800000 */
.L_x_524:
[----:B------:R-:W-:-:S03]  /*8780*/  UMOV UR4, 0xffffffff ;  /* 0xffffffff00047882 */ /* 0x000fc60000000000 */
[----:B------:R-:W-:Y:S05]  /*8790*/  BRA.DIV UR4, `(.L_x_536) ;  /* 0x0000017a04f07947 */ /* 0x000fea000b800000 */
[----:B0-----:R-:W0:Y:S04]  /*87a0*/  SHFL.IDX PT, R118, R118, 0x1, 0x1c1f ;  /* 0x003c1f0076767f89 */ /* 0x001e2800000e0000 */
[----:B--2-4-:R2:W4:Y:S02]  /*87b0*/  SHFL.IDX PT, R36, R119, 0x1, 0x1c1f ;  /* 0x003c1f0077247f89 */ /* 0x01452400000e0000 */
.L_x_805:
[----:B------:R-:W-:Y:S05]  /*87c0*/  @P4 BRA `(.L_x_493) ;  /* 0x0000001c00bc4947 */ /* 0x000fea0003800000 */
[----:B------:R-:W-:Y:S01]  /*87d0*/  ISETP.NE.AND P3, PT, R6, RZ, PT ;  /* 0x000000ff0600720c */ /* 0x000fe20003f65270 */
[----:B------:R-:W-:Y:S01]  /*87e0*/  BSSY B1, `(.L_x_537) ;  /* 0x000007e000017945 */ /* 0x000fe20003800000 */
[----:B0-----:R-:W-:-:S11]  /*87f0*/  IMAD.MOV.U32 R37, RZ, RZ, R118 ;  /* 0x000000ffff257224 */ /* 0x001fd600078e0076 */
[----:B------:R-:W-:Y:S05]  /*8800*/  @!P3 BRA `(.L_x_538) ;  /* 0x0000000400ecb947 */ /* 0x000fea0003800000 */
[----:B---3--:R-:W-:Y:S01]  /*8810*/  SEL R11, R121, R134, !P0 ;  /* 0x00000086790b7207 */ /* 0x008fe20004000000 */
[----:B------:R-:W-:Y:S01]  /*8820*/  BSSY B2, `(.L_x_539) ;  /* 0x0000077000027945 */ /* 0x000fe20003800000 */
[----:B------:R-:W-:Y:S02]  /*8830*/  SHF.R.U32.HI R14, RZ, 0x3, R204 ;  /* 0x00000003ff0e7819 */ /* 0x000fe400000116cc */
[----:B------:R-:W-:Y:S02]  /*8840*/  SHF.R.S32.HI R12, RZ, 0x1f, R11 ;  /* 0x0000001fff0c7819 */ /* 0x000fe4000001140b */
[----:B----4-:R-:W-:Y:S02]  /*8850*/  LEA R38, P3, R3, R36, 0x1 ;  /* 0x0000002403267211 */ /* 0x010fe400078608ff */
[----:B------:R-:W-:Y:S02]  /*8860*/  LEA.HI R11, R12, R11, RZ, 0x4 ;  /* 0x0000000b0c0b7211 */ /* 0x000fe400078f20ff */
[----:B------:R-:W-:-:S02]  /*8870*/  ISETP.GE.AND P4, PT, R16, R120, PT ;  /* 0x000000781000720c */ /* 0x000fc40003f86270 */
[----:B------:R-:W-:Y:S02]  /*8880*/  LEA.HI.SX32 R11, R11, R114, 0x1c ;  /* 0x000000720b0b7211 */ /* 0x000fe400078fe2ff */
[----:B------:R-:W-:Y:S02]  /*8890*/  LEA.HI.X R39, R3, R118, R110, 0x1, P3 ;  /* 0x0000007603277211 */ /* 0x000fe400018f0c6e */
[----:B------:R-:W-:Y:S02]  /*88a0*/  SHF.R.S32.HI R12, RZ, 0x1f, R11 ;  /* 0x0000001fff0c7819 */ /* 0x000fe4000001140b */
[----:B------:R-:W-:Y:S02]  /*88b0*/  SHF.L.U32 R41, R11, 0x3, RZ ;  /* 0x000000030b297819 */ /* 0x000fe400000006ff */
[----:B------:R-:W-:Y:S02]  /*88c0*/  LEA.HI R12, R12, R11, RZ, 0x3 ;  /* 0x0000000b0c0c7211 */ /* 0x000fe400078f18ff */
[----:B------:R-:W-:-:S02]  /*88d0*/  LOP3.LUT R11, R204, 0x38, R41, 0xf8, !PT ;  /* 0x00000038cc0b7812 */ /* 0x000fc400078ef829 */
[----:B------:R-:W-:Y:S02]  /*88e0*/  SHF.R.S32.HI R13, RZ, 0x3, R12 ;  /* 0x00000003ff0d7819 */ /* 0x000fe4000001140c */
[----:B------:R-:W-:Y:S02]  /*88f0*/  LOP3.LUT R11, R11, R14, RZ, 0x3c, !PT ;  /* 0x0000000e0b0b7212 */ /* 0x000fe400078e3cff */
[----:B------:R-:W-:Y:S01]  /*8900*/  ISETP.GE.AND P3, PT, R41, R130, PT ;  /* 0x000000822900720c */ /* 0x000fe20003f66270 */
[----:B------:R-:W-:-:S04]  /*8910*/  IMAD R12, R13, 0x1800, R218 ;  /* 0x000018000d0c7824 */ /* 0x000fc800078e02da */
[----:B------:R-:W-:Y:S02]  /*8920*/  IMAD.IADD R12, R12, 0x1, R11 ;  /* 0x000000010c0c7824 */ /* 0x000fe400078e020b */
[C---:B------:R-:W-:Y:S02]  /*8930*/  IMAD R11, R19.reuse, 0x4800, R132 ;  /* 0x00004800130b7824 */ /* 0x040fe400078e0284 */
[----:B------:R-:W-:Y:S02]  /*8940*/  IMAD R13, R19, 0x4800, R12 ;  /* 0x00004800130d7824 */ /* 0x000fe400078e020c */
[--C-:B------:R-:W-:Y:S02]  /*8950*/  IMAD R11, R11, 0x2, R18.reuse ;  /* 0x000000020b0b7824 */ /* 0x100fe400078e0212 */
[----:B------:R-:W-:Y:S02]  /*8960*/  IMAD R32, R13, 0x2, R18 ;  /* 0x000000020d207824 */ /* 0x000fe400078e0212 */
[----:B------:R-:W-:Y:S01]  /*8970*/  @!P3 IMAD.WIDE R40, R41, 0x2, R36 ;  /* 0x000000022928b825 */ /* 0x000fe200078e0224 */
[----:B------:R0:W3:Y:S04]  /*8980*/  LDS.128 R12, [R11+0x1e400] ;  /* 0x01e400000b0c7984 */ /* 0x0000e80000000c00 */
[----:B------:R-:W4:Y:S01]  /*8990*/  LDS.128 R32, [R32+0x1e400] ;  /* 0x01e4000020207984 */ /* 0x000f220000000c00 */
[----:B------:R-:W-:Y:S05]  /*89a0*/  @P4 BRA `(.L_x_540) ;  /* 0x0000000400784947 */ /* 0x000fea0003800000 */
[----:B------:R-:W-:Y:S01]  /*89b0*/  SHF.R.U64 R43, R76, 0x10, R77 ;  /* 0x000000104c2b7819 */ /* 0x000fe2000000124d */
[----:B----4-:R-:W-:Y:S01]  /*89c0*/  IMAD.U32 R47, R33, 0x10000, RZ ;  /* 0x00010000212f7824 */ /* 0x010fe200078e00ff */
[----:B0-----:R-:W-:Y:S01]  /*89d0*/  SHF.R.U64 R11, R64, 0x10, R65 ;  /* 0x00000010400b7819 */ /* 0x001fe20000001241 */
[----:B---3--:R-:W-:Y:S01]  /*89e0*/  IMAD.U32 R45, R13, 0x10000, RZ ;  /* 0x000100000d2d7824 */ /* 0x008fe200078e00ff */
[----:B------:R-:W-:Y:S01]  /*89f0*/  SHF.R.U32.HI R77, RZ, 0x10, R77 ;  /* 0x00000010ff4d7819 */ /* 0x000fe2000001164d */
[----:B------:R-:W-:Y:S01]  /*8a00*/  IMAD.U32 R52, R35, 0x10000, RZ ;  /* 0x0001000023347824 */ /* 0x000fe200078e00ff */
[----:B------:R-:W-:Y:S01]  /*8a10*/  SHF.R.U32.HI R65, RZ, 0x10, R65 ;  /* 0x00000010ff417819 */ /* 0x000fe20000011641 */
[----:B------:R-:W-:Y:S01]  /*8a20*/  IMAD.U32 R50, R15, 0x10000, RZ ;  /* 0x000100000f327824 */ /* 0x000fe200078e00ff */
[----:B------:R-:W-:Y:S01]  /*8a30*/  SHF.R.U64 R44, R78, 0x10, R79 ;  /* 0x000000104e2c7819 */ /* 0x000fe2000000124f */
[----:B------:R-:W-:Y:S01]  /*8a40*/  IMAD.U32 R49, R14, 0x10000, RZ ;  /* 0x000100000e317824 */ /* 0x000fe200078e00ff */
[----:B------:R-:W-:-:S02]  /*8a50*/  PRMT R77, R158, 0x5432, R77 ;  /* 0x000054329e4d7816 */ /* 0x000fc4000000004d */
[----:B------:R-:W-:Y:S02]  /*8a60*/  SHF.R.U64 R42, R66, 0x10, R67 ;  /* 0x00000010422a7819 */ /* 0x000fe40000001243 */
[----:B------:R-:W-:Y:S01]  /*8a70*/  SHF.R.U32.HI R78, RZ, 0x10, R79 ;  /* 0x00000010ff4e7819 */ /* 0x000fe2000001164f */
[----:B------:R-:W-:Y:S01]  /*8a80*/  IMAD.U32 R54, R77, 0x10000, RZ ;  /* 0x000100004d367824 */ /* 0x000fe200078e00ff */
[----:B------:R-:W-:Y:S02]  /*8a90*/  PRMT R65, R156, 0x5432, R65 ;  /* 0x000054329c417816 */ /* 0x000fe40000000041 */
[----:B------:R-:W-:Y:S01]  /*8aa0*/  SHF.R.U32.HI R66, RZ, 0x10, R67 ;  /* 0x00000010ff427819 */ /* 0x000fe20000011643 */
[----:B------:R-:W-:Y:S01]  /*8ab0*/  FMUL.FTZ R76, R47, R54 ;  /* 0x000000362f4c7220 */ /* 0x000fe20000410000 */
[----:B------:R-:W-:Y:S01]  /*8ac0*/  LOP3.LUT R48, R33, 0xffff0000, RZ, 0xc0, !PT ;  /* 0xffff000021307812 */ /* 0x000fe200078ec0ff */
[----:B------:R-:W-:Y:S01]  /*8ad0*/  IMAD.U32 R64, R65, 0x10000, RZ ;  /* 0x0001000041407824 */ /* 0x000fe200078e00ff */
[----:B------:R-:W-:Y:S01]  /*8ae0*/  LOP3.LUT R53, R77, 0xffff0000, RZ, 0xc0, !PT ;  /* 0xffff00004d357812 */ /* 0x000fe200078ec0ff */
[----:B------:R-:W-:Y:S01]  /*8af0*/  IMAD.U32 R33, R32, 0x10000, RZ ;  /* 0x0001000020217824 */ /* 0x000fe200078e00ff */
[----:B------:R-:W-:Y:S01]  /*8b00*/  PRMT R78, R157, 0x5432, R78 ;  /* 0x000054329d4e7816 */ /* 0x000fe2000000004e */
[-C--:B------:R-:W-:Y:S01]  /*8b10*/  FMUL.FTZ R80, R47, R64.reuse ;  /* 0x000000402f507220 */ /* 0x080fe20000410000 */
[----:B------:R-:W-:Y:S01]  /*8b20*/  PRMT R66, R155, 0x5432, R66 ;  /* 0x000054329b427816 */ /* 0x000fe20000000042 */
[----:B------:R-:W-:Y:S01]  /*8b30*/  FMUL.FTZ R67, R48, R53 ;  /* 0x0000003530437220 */ /* 0x000fe20000410000 */
[----:B------:R-:W-:Y:S01]  /*8b40*/  LOP3.LUT R65, R65, 0xffff0000, RZ, 0xc0, !PT ;  /* 0xffff000041417812 */ /* 0x000fe200078ec0ff */
[----:B------:R-:W-:Y:S01]  /*8b50*/  IMAD.U32 R55, R78, 0x10000, RZ ;  /* 0x000100004e377824 */ /* 0x000fe200078e00ff */
[----:B------:R-:W-:Y:S01]  /*8b60*/  LOP3.LUT R46, R13, 0xffff0000, RZ, 0xc0, !PT ;  /* 0xffff00000d2e7812 */ /* 0x000fe200078ec0ff */
[----:B------:R-:W-:Y:S01]  /*8b70*/  IMAD.U32 R47, R66, 0x10000, RZ ;  /* 0x00010000422f7824 */ /* 0x000fe200078e00ff */
[----:B------:R-:W-:Y:S01]  /*8b80*/  PRMT R158, R158, 0x5410, R43 ;  /* 0x000054109e9e7816 */ /* 0x000fe2000000002b */
[-C--:B------:R-:W-:Y:S01]  /*8b90*/  FMUL.FTZ R77, R48, R65.reuse ;  /* 0x00000041304d7220 */ /* 0x080fe20000410000 */
[----:B------:R-:W-:Y:S01]  /*8ba0*/  FFMA.FTZ R43, R45, R64, -R76 ;  /* 0x000000402d2b7223 */ /* 0x000fe2000001084c */
[----:B------:R-:W-:Y:S01]  /*8bb0*/  FFMA.FTZ R48, R46, R65, -R67 ;  /* 0x000000412e307223 */ /* 0x000fe20000010843 */
[----:B------:R-:W-:Y:S01]  /*8bc0*/  LOP3.LUT R35, R35, 0xffff0000, RZ, 0xc0, !PT ;  /* 0xffff000023237812 */ /* 0x000fe200078ec0ff */
[----:B------:R-:W-:Y:S01]  /*8bd0*/  FFMA.FTZ R45, R45, R54, R80 ;  /* 0x000000362d2d7223 */ /* 0x000fe20000010050 */
[----:B------:R-:W-:Y:S01]  /*8be0*/  FMUL.FTZ R65, R52, R55 ;  /* 0x0000003734417220 */ /* 0x000fe20000410000 */
[----:B------:R-:W-:Y:S01]  /*8bf0*/  LOP3.LUT R78, R78, 0xffff0000, RZ, 0xc0, !PT ;  /* 0xffff00004e4e7812 */ /* 0x000fe200078ec0ff */
[-C--:B------:R-:W-:Y:S01]  /*8c00*/  FMUL.FTZ R54, R52, R47.reuse ;  /* 0x0000002f34367220 */ /* 0x080fe20000410000 */
[----:B------:R-:W-:Y:S01]  /*8c10*/  PRMT R11, R156, 0x5410, R11 ;  /* 0x000054109c0b7816 */ /* 0x000fe2000000000b */
[----:B------:R-:W-:Y:S01]  /*8c20*/  FFMA.FTZ R47, R50, R47, -R65 ;  /* 0x0000002f322f7223 */ /* 0x000fe20000010841 */
[----:B------:R-:W-:Y:S01]  /*8c30*/  LOP3.LUT R52, R66, 0xffff0000, RZ, 0xc0, !PT ;  /* 0xffff000042347812 */ /* 0x000fe200078ec0ff */
[----:B------:R-:W-:Y:S01]  /*8c40*/  FFMA.FTZ R50, R50, R55, R54 ;  /* 0x0000003732327223 */ /* 0x000fe20000010036 */
[----:B------:R-:W-:Y:S01]  /*8c50*/  LOP3.LUT R15, R15, 0xffff0000, RZ, 0xc0, !PT ;  /* 0xffff00000f0f7812 */ /* 0x000fe200078ec0ff */
[----:B------:R-:W-:Y:S01]  /*8c60*/  FMUL.FTZ R66, R35, R78 ;  /* 0x0000004e23427220 */ /* 0x000fe20000410000 */
[----:B------:R-:W-:Y:S01]  /*8c70*/  SHF.L.U32 R54, R11, 0x10, RZ ;  /* 0x000000100b367819 */ /* 0x000fe200000006ff */
[----:B------:R-:W-:-:S02]  /*8c80*/  IMAD.U32 R64, R158, 0x10000, RZ ;  /* 0x000100009e407824 */ /* 0x000fc400078e00ff */
[-C--:B------:R-:W-:Y:S01]  /*8c90*/  FMUL.FTZ R76, R35, R52.reuse ;  /* 0x00000034234c7220 */ /* 0x080fe20000410000 */
[----:B------:R-:W-:Y:S01]  /*8ca0*/  FFMA.FTZ R52, R15, R52, -R66 ;  /* 0x000000340f347223 */ /* 0x000fe20000010842 */
[----:B------:R-:W-:Y:S02]  /*8cb0*/  IMAD.U32 R13, R12, 0x10000, RZ ;  /* 0x000100000c0d7824 */ /* 0x000fe400078e00ff */
[----:B------:R-:W-:Y:S01]  /*8cc0*/  FFMA.FTZ R46, R46, R53, R77 ;  /* 0x000000352e2e7223 */ /* 0x000fe2000001004d */
[C---:B------:R-:W-:Y:S01]  /*8cd0*/  FMUL.FTZ R66, R33.reuse, R64 ;  /* 0x0000004021427220 */ /* 0x040fe20000410000 */
[----:B------:R-:W-:Y:S01]  /*8ce0*/  LOP3.LUT R32, R32, 0xffff0000, RZ, 0xc0, !PT ;  /* 0xffff000020207812 */ /* 0x000fe200078ec0ff */
[----:B------:R-:W-:Y:S01]  /*8cf0*/  FMUL.FTZ R33, R33, R54 ;  /* 0x0000003621217220 */ /* 0x000fe20000410000 */
[----:B------:R-:W-:Y:S01]  /*8d00*/  PRMT R44, R157, 0x5410, R44 ;  /* 0x000054109d2c7816 */ /* 0x000fe2000000002c */
[----:B------:R-:W-:Y:S01]  /*8d10*/  FFMA.FTZ R15, R15, R78, R76 ;  /* 0x0000004e0f0f7223 */ /* 0x000fe2000001004c */
[----:B------:R-:W-:-:S02]  /*8d20*/  LOP3.LUT R53, R158, 0xffff0000, RZ, 0xc0, !PT ;  /* 0xffff00009e357812 */ /* 0x000fc400078ec0ff */
[----:B------:R-:W-:Y:S01]  /*8d30*/  LOP3.LUT R35, R11, 0xffff0000, RZ, 0xc0, !PT ;  /* 0xffff00000b237812 */ /* 0x000fe200078ec0ff */
[----:B------:R-:W-:Y:S01]  /*8d40*/  FFMA.FTZ R11, R13, R54, -R66 ;  /* 0x000000360d0b7223 */ /* 0x000fe20000010842 */
[----:B------:R-:W-:Y:S01]  /*8d50*/  PRMT R42, R155, 0x5410, R42 ;  /* 0x000054109b2a7816 */ /* 0x000fe2000000002a */
[----:B------:R-:W-:Y:S01]  /*8d60*/  FFMA.FTZ R13, R13, R64, R33 ;  /* 0x000000400d0d7223 */ /* 0x000fe20000010021 */
[----:B------:R-:W-:Y:S01]  /*8d70*/  LOP3.LUT R51, R14, 0xffff0000, RZ, 0xc0, !PT ;  /* 0xffff00000e337812 */ /* 0x000fe200078ec0ff */
[----:B------:R-:W-:Y:S02]  /*8d80*/  IMAD.U32 R14, R34, 0x10000, RZ ;  /* 0x00010000220e7824 */ /* 0x000fe400078e00ff */
[C---:B------:R-:W-:Y:S01]  /*8d90*/  FMUL.FTZ R55, R32.reuse, R53 ;  /* 0x0000003520377220 */ /* 0x040fe20000410000 */
[----:B------:R-:W-:Y:S01]  /*8da0*/  FMUL.FTZ R65, R32, R35 ;  /* 0x0000002320417220 */ /* 0x000fe20000410000 */
[----:B------:R-:W-:Y:S01]  /*8db0*/  IMAD.U32 R33, R44, 0x10000, RZ ;  /* 0x000100002c217824 */ /* 0x000fe200078e00ff */
[----:B------:R-:W-:Y:S01]  /*8dc0*/  LOP3.LUT R34, R34, 0xffff0000, RZ, 0xc0, !PT ;  /* 0xffff000022227812 */ /* 0x000fe200078ec0ff */
[----:B------:R-:W-:Y:S01]  /*8dd0*/  IMAD.U32 R32, R42, 0x10000, RZ ;  /* 0x000100002a207824 */ /* 0x000fe200078e00ff */
[----:B------:R-:W-:Y:S01]  /*8de0*/  LOP3.LUT R44, R44, 0xffff0000, RZ, 0xc0, !PT ;  /* 0xffff00002c2c7812 */ /* 0x000fe200078ec0ff */
[----:B------:R-:W-:Y:S01]  /*8df0*/  FMUL.FTZ R64, R14, R33 ;  /* 0x000000210e407220 */ /* 0x000fe20000410000 */
[----:B------:R-:W-:Y:S01]  /*8e00*/  LOP3.LUT R12, R12, 0xffff0000, RZ, 0xc0, !PT ;  /* 0xffff00000c0c7812 */ /* 0x000fe200078ec0ff */
[----:B------:R-:W-:Y:S01]  /*8e10*/  FMUL.FTZ R14, R14, R32 ;  /* 0x000000200e0e7220 */ /* 0x000fe20000410000 */
[----:B------:R-:W-:Y:S01]  /*8e20*/  LOP3.LUT R42, R42, 0xffff0000, RZ, 0xc0, !PT ;  /* 0xffff00002a2a7812 */ /* 0x000fe200078ec0ff */
[----:B------:R-:W-:Y:S01]  /*8e30*/  FMUL.FTZ R66, R34, R44 ;  /* 0x0000002c22427220 */ /* 0x000fe20000410000 */
[C---:B------:R-:W-:Y:S01]  /*8e40*/  FFMA.FTZ R64, R49.reuse, R32, -R64 ;  /* 0x0000002031407223 */ /* 0x040fe20000010840 */
[----:B------:R-:W-:Y:S01]  /*8e50*/  FFMA.FTZ R54, R12, R35, -R55 ;  /* 0x000000230c367223 */ /* 0x000fe20000010837 */
[----:B------:R-:W-:Y:S01]  /*8e60*/  FFMA.FTZ R14, R49, R33, R14 ;  /* 0x00000021310e7223 */ /* 0x000fe2000001000e */
[-C--:B------:R-:W-:Y:S01]  /*8e70*/  FMUL.FTZ R35, R34, R42.reuse ;  /* 0x0000002a22237220 */ /* 0x080fe20000410000 */
[C---:B------:R-:W-:Y:S01]  /*8e80*/  FFMA.FTZ R33, R51.reuse, R42, -R66 ;  /* 0x0000002a33217223 */ /* 0x040fe20000010842 */
[----:B------:R-:W-:Y:S01]  /*8e90*/  FFMA.FTZ R12, R12, R53, R65 ;  /* 0x000000350c0c7223 */ /* 0x000fe20000010041 */
[----:B------:R-:W-:Y:S01]  /*8ea0*/  F2FP.BF16.F32.PACK_AB R45, R46, R45 ;  /* 0x0000002d2e2d723e */ /* 0x000fe200000010ff */
        /* <DEDUP_REMOVED lines=11> */
[----:B------:R-:W-:-:S02]  /*8f60*/  IMAD.MOV.U32 R13, RZ, RZ, R43 ;  /* 0x000000ffff0d7224 */ /* 0x000fc400078e002b */
[----:B------:R-:W-:Y:S02]  /*8f70*/  IMAD.MOV.U32 R14, RZ, RZ, R46 ;  /* 0x000000ffff0e7224 */ /* 0x000fe400078e002e */
[----:B------:R-:W-:-:S07]  /*8f80*/  IMAD.MOV.U32 R35, RZ, RZ, R50 ;  /* 0x000000ffff237224 */ /* 0x000fce00078e0032 */
.L_x_540:
[----:B------:R-:W-:Y:S05]  /*8f90*/  BSYNC B2 ;  /* 0x0000000000027941 */ /* 0x000fea0003800000 */
.L_x_539:
[----:B---3--:R3:W-:Y:S04]  /*8fa0*/  ST.E.128 desc[UR56][R38.64], R12 ;  /* 0x0000000c26007985 */ /* 0x0087e8000c101d38 */
[----:B----4-:R3:W-:Y:S02]  /*8fb0*/  @!P3 ST.E.128 desc[UR56][R40.64], R32 ;  /* 0x000000202800b985 */ /* 0x0107e4000c101d38 */
.L_x_538:
[----:B------:R-:W-:Y:S05]  /*8fc0*/  BSYNC B1 ;  /* 0x0000000000017941 */ /* 0x000fea0003800000 */
.L_x_537:
[----:B------:R-:W-:Y:S01]  /*8fd0*/  ISETP.NE.AND P3, PT, R7, RZ, PT ;  /* 0x000000ff0700720c */ /* 0x000fe20003f65270 */
[----:B------:R-:W-:-:S12]  /*8fe0*/  BSSY B1, `(.L_x_541) ;  /* 0x000007a000017945 */ /* 0x000fd80003800000 */
[----:B------:R-:W-:Y:S05]  /*8ff0*/  @!P3 BRA `(.L_x_542) ;  /* 0x0000000400e0b947 */ /* 0x000fea0003800000 */
[----:B0--3--:R-:W-:Y:S01]  /*9000*/  SEL R11, R121, R134, !P1 ;  /* 0x00000086790b7207 */ /* 0x009fe20004800000 */
        /* <DEDUP_REMOVED lines=8> */
[----:B------:R-:W-:Y:S01]  /*9090*/  SHF.R.S32.HI R11, RZ, 0x1f, R12 ;  /* 0x0000001fff0b7819 */ /* 0x000fe2000001140c */
[----:B------:R-:W-:-:S03]  /*90a0*/  IMAD.SHL.U32 R41, R12, 0x8, RZ ;  /* 0x000000080c297824 */ /* 0x000fc600078e00ff */
[----:B------:R-:W-:Y:S02]  /*90b0*/  LEA.HI R11, R11, R12, RZ, 0x3 ;  /* 0x0000000c0b0b7211 */ /* 0x000fe400078f18ff */
[----:B------:R-:W-:Y:S02]  /*90c0*/  ISETP.GE.AND P3, PT, R41, R130, PT ;  /* 0x000000822900720c */ /* 0x000fe40003f66270 */
        /* <DEDUP_REMOVED lines=13> */
[----:B------:R-:W-:Y:S01]  /*91a0*/  SHF.R.U32.HI R53, RZ, 0x10, R73 ;  /* 0x00000010ff357819 */ /* 0x000fe20000011649 */
[----:B----4-:R-:W-:Y:S01]  /*91b0*/  IMAD.U32 R51, R35, 0x10000, RZ ;  /* 0x0001000023337824 */ /* 0x010fe200078e00ff */
[--C-:B------:R-:W-:Y:S01]  /*91c0*/  SHF.R.U64 R55, R60, 0x10, R61.reuse ;  /* 0x000000103c377819 */ /* 0x100fe2000000123d */
[----:B---3--:R-:W-:Y:S01]  /*91d0*/  IMAD.U32 R46, R13, 0x10000, RZ ;  /* 0x000100000d2e7824 */ /* 0x008fe200078e00ff */
[----:B------:R-:W-:Y:S01]  /*91e0*/  SHF.R.U32.HI R61, RZ, 0x10, R61 ;  /* 0x00000010ff3d7819 */ /* 0x000fe2000001163d */
[----:B------:R-:W-:Y:S01]  /*91f0*/  IMAD.U32 R49, R15, 0x10000, RZ ;  /* 0x000100000f317824 */ /* 0x000fe200078e00ff */
[----:B------:R-:W-:Y:S01]  /*9200*/  PRMT R53, R148, 0x5432, R53 ;  /* 0x0000543294357816 */ /* 0x000fe20000000035 */
[----:B0-----:R-:W-:Y:S01]  /*9210*/  IMAD.U32 R11, R12, 0x10000, RZ ;  /* 0x000100000c0b7824 */ /* 0x001fe200078e00ff */
[----:B------:R-:W-:Y:S02]  /*9220*/  PRMT R50, R146, 0x5410, R55 ;  /* 0x0000541092327816 */ /* 0x000fe40000000037 */
[----:B------:R-:W-:Y:S01]  /*9230*/  SHF.R.U64 R52, R62, 0x10, R63 ;  /* 0x000000103e347819 */ /* 0x000fe2000000123f */
[----:B------:R-:W-:Y:S01]  /*9240*/  IMAD.U32 R54, R53, 0x10000, RZ ;  /* 0x0001000035367824 */ /* 0x000fe200078e00ff */
[----:B------:R-:W-:-:S02]  /*9250*/  PRMT R146, R146, 0x5432, R61 ;  /* 0x0000543292927816 */ /* 0x000fc4000000003d */
[----:B------:R-:W-:Y:S02]  /*9260*/  SHF.R.U64 R43, R72, 0x10, R73 ;  /* 0x00000010482b7819 */ /* 0x000fe40000001249 */
[----:B------:R-:W-:Y:S02]  /*9270*/  SHF.L.U32 R45, R33, 0x10, RZ ;  /* 0x00000010212d7819 */ /* 0x000fe400000006ff */
[----:B------:R-:W-:Y:S02]  /*9280*/  SHF.R.U64 R60, R74, 0x10, R75 ;  /* 0x000000104a3c7819 */ /* 0x000fe4000000124b */
[----:B------:R-:W-:Y:S01]  /*9290*/  SHF.R.U32.HI R62, RZ, 0x10, R63 ;  /* 0x00000010ff3e7819 */ /* 0x000fe2000001163f */
[----:B------:R-:W-:Y:S01]  /*92a0*/  FMUL.FTZ R61, R45, R54 ;  /* 0x000000362d3d7220 */ /* 0x000fe20000410000 */
[----:B------:R-:W-:Y:S02]  /*92b0*/  SHF.R.U32.HI R74, RZ, 0x10, R75 ;  /* 0x00000010ff4a7819 */ /* 0x000fe4000001164b */
[----:B------:R-:W-:-:S02]  /*92c0*/  LOP3.LUT R47, R35, 0xffff0000, RZ, 0xc0, !PT ;  /* 0xffff0000232f7812 */ /* 0x000fc400078ec0ff */
[----:B------:R-:W-:Y:S01]  /*92d0*/  PRMT R35, R145, 0x5410, R52 ;  /* 0x0000541091237816 */ /* 0x000fe20000000034 */
[----:B------:R-:W-:Y:S01]  /*92e0*/  IMAD.U32 R52, R146, 0x10000, RZ ;  /* 0x0001000092347824 */ /* 0x000fe200078e00ff */
[----:B------:R-:W-:Y:S02]  /*92f0*/  PRMT R148, R148, 0x5410, R43 ;  /* 0x0000541094947816 */ /* 0x000fe4000000002b */
[----:B------:R-:W-:Y:S01]  /*9300*/  LOP3.LUT R48, R33, 0xffff0000, RZ, 0xc0, !PT ;  /* 0xffff000021307812 */ /* 0x000fe200078ec0ff */
[-C--:B------:R-:W-:Y:S01]  /*9310*/  FMUL.FTZ R63, R45, R52.reuse ;  /* 0x000000342d3f7220 */ /* 0x080fe20000410000 */
[----:B------:R-:W-:Y:S01]  /*9320*/  PRMT R43, R147, 0x5410, R60 ;  /* 0x00005410932b7816 */ /* 0x000fe2000000003c */
[C---:B------:R-:W-:Y:S01]  /*9330*/  FFMA.FTZ R45, R46.reuse, R52, -R61 ;  /* 0x000000342e2d7223 */ /* 0x040fe2000001083d */
[----:B------:R-:W-:Y:S01]  /*9340*/  LOP3.LUT R55, R53, 0xffff0000, RZ, 0xc0, !PT ;  /* 0xffff000035377812 */ /* 0x000fe200078ec0ff */
[----:B------:R-:W-:Y:S01]  /*9350*/  FFMA.FTZ R46, R46, R54, R63 ;  /* 0x000000362e2e7223 */ /* 0x000fe2000001003f */
[----:B------:R-:W-:Y:S01]  /*9360*/  PRMT R145, R145, 0x5432, R62 ;  /* 0x0000543291917816 */ /* 0x000fe2000000003e */
[----:B------:R-:W-:Y:S01]  /*9370*/  IMAD.U32 R33, R32, 0x10000, RZ ;  /* 0x0001000020217824 */ /* 0x000fe200078e00ff */
[----:B------:R-:W-:Y:S01]  /*9380*/  PRMT R147, R147, 0x5432, R74 ;  /* 0x0000543293937816 */ /* 0x000fe2000000004a */
[----:B------:R-:W-:Y:S01]  /*9390*/  FMUL.FTZ R61, R48, R55 ;  /* 0x00000037303d7220 */ /* 0x000fe20000410000 */
[----:B------:R-:W-:Y:S01]  /*93a0*/  LOP3.LUT R53, R146, 0xffff0000, RZ, 0xc0, !PT ;  /* 0xffff000092357812 */ /* 0x000fe200078ec0ff */
[----:B------:R-:W-:Y:S01]  /*93b0*/  IMAD.U32 R52, R145, 0x10000, RZ ;  /* 0x0001000091347824 */ /* 0x000fe200078e00ff */
[----:B------:R-:W-:Y:S01]  /*93c0*/  LOP3.LUT R44, R13, 0xffff0000, RZ, 0xc0, !PT ;  /* 0xffff00000d2c7812 */ /* 0x000fe200078ec0ff */
[C---:B------:R-:W-:Y:S01]  /*93d0*/  IMAD.U32 R60, R147.reuse, 0x10000, RZ ;  /* 0x00010000933c7824 */ /* 0x040fe200078e00ff */
[----:B------:R-:W-:Y:S01]  /*93e0*/  LOP3.LUT R147, R147, 0xffff0000, RZ, 0xc0, !PT ;  /* 0xffff000093937812 */ /* 0x000fe200078ec0ff */
[-C--:B------:R-:W-:Y:S01]  /*93f0*/  FMUL.FTZ R63, R48, R53.reuse ;  /* 0x00000035303f7220 */ /* 0x080fe20000410000 */
[----:B------:R-:W-:Y:S01]  /*9400*/  LOP3.LUT R145, R145, 0xffff0000, RZ, 0xc0, !PT ;  /* 0xffff000091917812 */ /* 0x000fe200078ec0ff */
[C---:B------:R-:W-:Y:S01]  /*9410*/  FFMA.FTZ R48, R44.reuse, R53, -R61 ;  /* 0x000000352c307223 */ /* 0x040fe2000001083d */
[C---:B------:R-:W-:Y:S01]  /*9420*/  FMUL.FTZ R54, R51.reuse, R60 ;  /* 0x0000003c33367220 */ /* 0x040fe20000410000 */
[-C--:B------:R-:W-:Y:S01]  /*9430*/  FMUL.FTZ R53, R51, R52.reuse ;  /* 0x0000003433357220 */ /* 0x080fe20000410000 */
[----:B------:R-:W-:Y:S01]  /*9440*/  FFMA.FTZ R51, R44, R55, R63 ;  /* 0x000000372c337223 */ /* 0x000fe2000001003f */
[----:B------:R-:W-:Y:S01]  /*9450*/  LOP3.LUT R42, R15, 0xffff0000, RZ, 0xc0, !PT ;  /* 0xffff00000f2a7812 */ /* 0x000fe200078ec0ff */
[C---:B------:R-:W-:Y:S01]  /*9460*/  FFMA.FTZ R44, R49.reuse, R52, -R54 ;  /* 0x00000034312c7223 */ /* 0x040fe20000010836 */
[----:B------:R-:W-:Y:S01]  /*9470*/  FFMA.FTZ R60, R49, R60, R53 ;  /* 0x0000003c313c7223 */ /* 0x000fe20000010035 */
[----:B------:R-:W-:Y:S01]  /*9480*/  FMUL.FTZ R49, R47, R147 ;  /* 0x000000932f317220 */ /* 0x000fe20000410000 */
[----:B------:R-:W-:-:S02]  /*9490*/  IMAD.U32 R54, R148, 0x10000, RZ ;  /* 0x0001000094367824 */ /* 0x000fc400078e00ff */
[-C--:B------:R-:W-:Y:S01]  /*94a0*/  FMUL.FTZ R53, R47, R145.reuse ;  /* 0x000000912f357220 */ /* 0x080fe20000410000 */
[----:B------:R-:W-:Y:S02]  /*94b0*/  IMAD.U32 R52, R50, 0x10000, RZ ;  /* 0x0001000032347824 */ /* 0x000fe400078e00ff */
[----:B------:R-:W-:Y:S01]  /*94c0*/  FFMA.FTZ R145, R42, R145, -R49 ;  /* 0x000000912a917223 */ /* 0x000fe20000010831 */
[----:B------:R-:W-:Y:S01]  /*94d0*/  LOP3.LUT R32, R32, 0xffff0000, RZ, 0xc0, !PT ;  /* 0xffff000020207812 */ /* 0x000fe200078ec0ff */
[----:B------:R-:W-:Y:S01]  /*94e0*/  FFMA.FTZ R147, R42, R147, R53 ;  /* 0x000000932a937223 */ /* 0x000fe20000010035 */
[----:B------:R-:W-:Y:S01]  /*94f0*/  LOP3.LUT R49, R148, 0xffff0000, RZ, 0xc0, !PT ;  /* 0xffff000094317812 */ /* 0x000fe200078ec0ff */
[----:B------:R-:W-:Y:S01]  /*9500*/  IMAD.U32 R13, R14, 0x10000, RZ ;  /* 0x000100000e0d7824 */ /* 0x000fe200078e00ff */
[----:B------:R-:W-:Y:S01]  /*9510*/  LOP3.LUT R47, R50, 0xffff0000, RZ, 0xc0, !PT ;  /* 0xffff0000322f7812 */ /* 0x000fe200078ec0ff */
[C---:B------:R-:W-:Y:S01]  /*9520*/  FMUL.FTZ R50, R33.reuse, R54 ;  /* 0x0000003621327220 */ /* 0x040fe20000410000 */
[----:B------:R-:W-:Y:S01]  /*9530*/  FMUL.FTZ R33, R33, R52 ;  /* 0x0000003421217220 */ /* 0x000fe20000410000 */
[----:B------:R-:W-:Y:S01]  /*9540*/  LOP3.LUT R12, R12, 0xffff0000, RZ, 0xc0, !PT ;  /* 0xffff00000c0c7812 */ /* 0x000fe200078ec0ff */
[----:B------:R-:W-:Y:S01]  /*9550*/  FMUL.FTZ R53, R32, R49 ;  /* 0x0000003120357220 */ /* 0x000fe20000410000 */
[----:B------:R-:W-:Y:S01]  /*9560*/  LOP3.LUT R15, R14, 0xffff0000, RZ, 0xc0, !PT ;  /* 0xffff00000e0f7812 */ /* 0x000fe200078ec0ff */
[----:B------:R-:W-:Y:S01]  /*9570*/  FMUL.FTZ R55, R32, R47 ;  /* 0x0000002f20377220 */ /* 0x000fe20000410000 */
[----:B------:R-:W-:-:S02]  /*9580*/  IMAD.U32 R14, R34, 0x10000, RZ ;  /* 0x00010000220e7824 */ /* 0x000fc400078e00ff */
[C---:B------:R-:W-:Y:S01]  /*9590*/  FFMA.FTZ R50, R11.reuse, R52, -R50 ;  /* 0x000000340b327223 */ /* 0x040fe20000010832 */
[----:B------:R-:W-:Y:S01]  /*95a0*/  FFMA.FTZ R33, R11, R54, R33 ;  /* 0x000000360b217223 */ /* 0x000fe20000010021 */
[----:B------:R-:W-:Y:S01]  /*95b0*/  IMAD.U32 R32, R43, 0x10000, RZ ;  /* 0x000100002b207824 */ /* 0x000fe200078e00ff */
[----:B------:R-:W-:Y:S01]  /*95c0*/  LOP3.LUT R34, R34, 0xffff0000, RZ, 0xc0, !PT ;  /* 0xffff000022227812 */ /* 0x000fe200078ec0ff */
[----:B------:R-:W-:Y:S01]  /*95d0*/  IMAD.U32 R11, R35, 0x10000, RZ ;  /* 0x00010000230b7824 */ /* 0x000fe200078e00ff */
[----:B------:R-:W-:Y:S01]  /*95e0*/  LOP3.LUT R43, R43, 0xffff0000, RZ, 0xc0, !PT ;  /* 0xffff00002b2b7812 */ /* 0x000fe200078ec0ff */
[----:B------:R-:W-:Y:S01]  /*95f0*/  FFMA.FTZ R53, R12, R47, -R53 ;  /* 0x0000002f0c357223 */ /* 0x000fe20000010835 */
[----:B------:R-:W-:Y:S01]  /*9600*/  LOP3.LUT R35, R35, 0xffff0000, RZ, 0xc0, !PT ;  /* 0xffff000023237812 */ /* 0x000fe200078ec0ff */
[CC--:B------:R-:W-:Y:S01]  /*9610*/  FMUL.FTZ R42, R14.reuse, R32.reuse ;  /* 0x000000200e2a7220 */ /* 0x0c0fe20000410000 */
[----:B------:R-:W-:Y:S01]  /*9620*/  FMUL.FTZ R47, R14, R11 ;  /* 0x0000000b0e2f7220 */ /* 0x000fe20000410000 */
[----:B------:R-:W-:Y:S01]  /*9630*/  FMUL.FTZ R14, R34, R43 ;  /* 0x0000002b220e7220 */ /* 0x000fe20000410000 */
[----:B------:R-:W-:Y:S01]  /*9640*/  FFMA.FTZ R12, R12, R49, R55 ;  /* 0x000000310c0c7223 */ /* 0x000fe20000010037 */
[----:B------:R-:W-:Y:S01]  /*9650*/  FMUL.FTZ R34, R34, R35 ;  /* 0x0000002322227220 */ /* 0x000fe20000410000 */
        /* <DEDUP_REMOVED lines=11> */
[----:B------:R-:W-:Y:S02]  /*9710*/  F2FP.BF16.F32.PACK_AB R13, R48, R45 ;  /* 0x0000002d300d723e */ /* 0x000fe400000010ff */
[----:B------:R-:W-:-:S02]  /*9720*/  F2FP.BF16.F32.PACK_AB R15, R145, R44 ;  /* 0x0000002c910f723e */ /* 0x000fc400000010ff */
[----:B------:R-:W-:Y:S02]  /*9730*/  F2FP.BF16.F32.PACK_AB R34, R34, R47 ;  /* 0x0000002f2222723e */ /* 0x000fe400000010ff */
[----:B------:R-:W-:-:S07]  /*9740*/  MOV R35, R60 ;  /* 0x0000003c00237202 */ /* 0x000fce0000000f00 */
.L_x_544:
[----:B------:R-:W-:Y:S05]  /*9750*/  BSYNC B2 ;  /* 0x0000000000027941 */ /* 0x000fea0003800000 */
.L_x_543:
[----:B---3--:R3:W-:Y:S04]  /*9760*/  ST.E.128 desc[UR56][R38.64], R12 ;  /* 0x0000000c26007985 */ /* 0x0087e8000c101d38 */
[----:B----4-:R3:W-:Y:S02]  /*9770*/  @!P3 ST.E.128 desc[UR56][R40.64], R32 ;  /* 0x000000202800b985 */ /* 0x0107e4000c101d38 */
.L_x_542:
[----:B------:R-:W-:Y:S05]  /*9780*/  BSYNC B1 ;  /* 0x0000000000017941 */ /* 0x000fea0003800000 */
.L_x_541:
[----:B------:R-:W-:-:S13]  /*9790*/  ISETP.NE.AND P3, PT, R8, RZ, PT ;  /* 0x000000ff0800720c */ /* 0x000fda0003f65270 */
[----:B------:R-:W-:Y:S05]  /*97a0*/  @!P3 BRA `(.L_x_493) ;  /* 0x0000000c00c4b947 */ /* 0x000fea0003800000 */
[----:B0--3--:R-:W3:Y:S01]  /*97b0*/  LDL R11, [R1] ;  /* 0x00000000010b7983 */ /* 0x009ee20000100800 */
[----:B------:R-:W-:Y:S01]  /*97c0*/  SHF.R.U32.HI R14, RZ, 0x3, R204 ;  /* 0x00000003ff0e7819 */ /* 0x000fe200000116cc */
[----:B------:R-:W-:Y:S01]  /*97d0*/  BSSY B1, `(.L_x_545) ;  /* 0x0000073000017945 */ /* 0x000fe20003800000 */
[----:B----4-:R-:W-:-:S04]  /*97e0*/  LEA R38, P3, R5, R36, 0x1 ;  /* 0x0000002405267211 */ /* 0x010fc800078608ff */
[----:B------:R-:W-:Y:S02]  /*97f0*/  LEA.HI.X R39, R5, R118, R108, 0x1, P3 ;  /* 0x0000007605277211 */ /* 0x000fe400018f0c6c */
        /* <DEDUP_REMOVED lines=18> */
[----:B------:R-:W0:Y:S04]  /*9920*/  LDS.128 R12, [R13+0x1e400] ;  /* 0x01e400000d0c7984 */ /* 0x000e280000000c00 */
[----:B------:R-:W3:Y:S01]  /*9930*/  LDS.128 R32, [R32+0x1e400] ;  /* 0x01e4000020207984 */ /* 0x000ee20000000c00 */
[----:B------:R-:W-:Y:S05]  /*9940*/  @P3 BRA `(.L_x_546) ;  /* 0x00000004006c3947 */ /* 0x000fea0003800000 */
[----:B------:R-:W-:Y:S01]  /*9950*/  SHF.R.U32.HI R51, RZ, 0x10, R69 ;  /* 0x00000010ff337819 */ /* 0x000fe20000011645 */
[----:B---3--:R-:W-:Y:S01]  /*9960*/  IMAD.U32 R45, R33, 0x10000, RZ ;  /* 0x00010000212d7824 */ /* 0x008fe200078e00ff */
[--C-:B------:R-:W-:Y:S01]  /*9970*/  SHF.R.U64 R48, R56, 0x10, R57.reuse ;  /* 0x0000001038307819 */ /* 0x100fe20000001239 */
[----:B0-----:R-:W-:Y:S01]  /*9980*/  IMAD.U32 R41, R13, 0x10000, RZ ;  /* 0x000100000d297824 */ /* 0x001fe200078e00ff */
[----:B------:R-:W-:Y:S01]  /*9990*/  SHF.R.U32.HI R56, RZ, 0x10, R57 ;  /* 0x00000010ff387819 */ /* 0x000fe20000011639 */
[----:B------:R-:W-:Y:S01]  /*99a0*/  IMAD.U32 R47, R35, 0x10000, RZ ;  /* 0x00010000232f7824 */ /* 0x000fe200078e00ff */
[----:B------:R-:W-:Y:S01]  /*99b0*/  PRMT R51, R144, 0x5432, R51 ;  /* 0x0000543290337816 */ /* 0x000fe20000000033 */
[----:B------:R-:W-:Y:S01]  /*99c0*/  IMAD.U32 R44, R32, 0x10000, RZ ;  /* 0x00010000202c7824 */ /* 0x000fe200078e00ff */
[----:B------:R-:W-:Y:S01]  /*99d0*/  PRMT R48, R139, 0x5410, R48 ;  /* 0x000054108b307816 */ /* 0x000fe20000000030 */
[----:B------:R-:W-:Y:S01]  /*99e0*/  IMAD.U32 R40, R12, 0x10000, RZ ;  /* 0x000100000c287824 */ /* 0x000fe200078e00ff */
[----:B------:R-:W-:Y:S01]  /*99f0*/  SHF.R.U64 R53, R68, 0x10, R69 ;  /* 0x0000001044357819 */ /* 0x000fe20000001245 */
[----:B------:R-:W-:Y:S01]  /*9a00*/  IMAD.U32 R52, R51, 0x10000, RZ ;  /* 0x0001000033347824 */ /* 0x000fe200078e00ff */
[----:B------:R-:W-:-:S02]  /*9a10*/  PRMT R139, R139, 0x5432, R56 ;  /* 0x000054328b8b7816 */ /* 0x000fc40000000038 */
[----:B------:R-:W-:Y:S02]  /*9a20*/  SHF.R.U64 R54, R70, 0x10, R71 ;  /* 0x0000001046367819 */ /* 0x000fe40000001247 */
[----:B------:R-:W-:Y:S01]  /*9a30*/  SHF.R.U64 R49, R58, 0x10, R59 ;  /* 0x000000103a317819 */ /* 0x000fe2000000123b */
[----:B------:R-:W-:Y:S01]  /*9a40*/  IMAD.U32 R50, R139, 0x10000, RZ ;  /* 0x000100008b327824 */ /* 0x000fe200078e00ff */
[----:B------:R-:W-:Y:S02]  /*9a50*/  SHF.R.U32.HI R70, RZ, 0x10, R71 ;  /* 0x00000010ff467819 */ /* 0x000fe40000011647 */
[----:B------:R-:W-:Y:S01]  /*9a60*/  SHF.R.U32.HI R59, RZ, 0x10, R59 ;  /* 0x00000010ff3b7819 */ /* 0x000fe2000001163b */
[----:B------:R-:W-:Y:S01]  /*9a70*/  FMUL.FTZ R56, R45, R50 ;  /* 0x000000322d387220 */ /* 0x000fe20000410000 */
[----:B------:R-:W-:Y:S02]  /*9a80*/  PRMT R144, R144, 0x5410, R53 ;  /* 0x0000541090907816 */ /* 0x000fe40000000035 */
[----:B------:R-:W-:Y:S01]  /*9a90*/  PRMT R53, R143, 0x5410, R54 ;  /* 0x000054108f357816 */ /* 0x000fe20000000036 */
[-C--:B------:R-:W-:Y:S01]  /*9aa0*/  FMUL.FTZ R54, R45, R52.reuse ;  /* 0x000000342d367220 */ /* 0x080fe20000410000 */
[C---:B------:R-:W-:Y:S01]  /*9ab0*/  PRMT R49, R138.reuse, 0x5410, R49 ;  /* 0x000054108a317816 */ /* 0x040fe20000000031 */
[----:B------:R-:W-:Y:S01]  /*9ac0*/  FFMA.FTZ R56, R41, R52, R56 ;  /* 0x0000003429387223 */ /* 0x000fe20000010038 */
[----:B------:R-:W-:Y:S01]  /*9ad0*/  PRMT R143, R143, 0x5432, R70 ;  /* 0x000054328f8f7816 */ /* 0x000fe20000000046 */
[----:B------:R-:W-:Y:S01]  /*9ae0*/  FFMA.FTZ R45, R41, R50, -R54 ;  /* 0x00000032292d7223 */ /* 0x000fe20000010836 */
[----:B------:R-:W-:-:S02]  /*9af0*/  PRMT R138, R138, 0x5432, R59 ;  /* 0x000054328a8a7816 */ /* 0x000fc4000000003b */
[----:B------:R-:W-:Y:S01]  /*9b00*/  LOP3.LUT R46, R33, 0xffff0000, RZ, 0xc0, !PT ;  /* 0xffff0000212e7812 */ /* 0x000fe200078ec0ff */
[----:B------:R-:W-:Y:S01]  /*9b10*/  IMAD.U32 R54, R143, 0x10000, RZ ;  /* 0x000100008f367824 */ /* 0x000fe200078e00ff */
[----:B------:R-:W-:Y:S01]  /*9b20*/  LOP3.LUT R139, R139, 0xffff0000, RZ, 0xc0, !PT ;  /* 0xffff00008b8b7812 */ /* 0x000fe200078ec0ff */
[----:B------:R-:W-:Y:S01]  /*9b30*/  IMAD.U32 R33, R15, 0x10000, RZ ;  /* 0x000100000f217824 */ /* 0x000fe200078e00ff */
[----:B------:R-:W-:Y:S01]  /*9b40*/  SHF.L.U32 R50, R138, 0x10, RZ ;  /* 0x000000108a327819 */ /* 0x000fe200000006ff */
[----:B------:R-:W-:Y:S01]  /*9b50*/  FMUL.FTZ R58, R47, R54 ;  /* 0x000000362f3a7220 */ /* 0x000fe20000410000 */
[----:B------:R-:W-:Y:S01]  /*9b60*/  LOP3.LUT R51, R51, 0xffff0000, RZ, 0xc0, !PT ;  /* 0xffff000033337812 */ /* 0x000fe200078ec0ff */
[C---:B------:R-:W-:Y:S01]  /*9b70*/  FMUL.FTZ R41, R46.reuse, R139 ;  /* 0x0000008b2e297220 */ /* 0x040fe20000410000 */
[----:B------:R-:W-:Y:S01]  /*9b80*/  LOP3.LUT R42, R13, 0xffff0000, RZ, 0xc0, !PT ;  /* 0xffff00000d2a7812 */ /* 0x000fe200078ec0ff */
[-C--:B------:R-:W-:Y:S01]  /*9b90*/  FMUL.FTZ R47, R47, R50.reuse ;  /* 0x000000322f2f7220 */ /* 0x080fe20000410000 */
[----:B------:R-:W-:Y:S01]  /*9ba0*/  LOP3.LUT R35, R35, 0xffff0000, RZ, 0xc0, !PT ;  /* 0xffff000023237812 */ /* 0x000fe200078ec0ff */
[-C--:B------:R-:W-:Y:S01]  /*9bb0*/  FMUL.FTZ R55, R46, R51.reuse ;  /* 0x000000332e377220 */ /* 0x080fe20000410000 */
[----:B------:R-:W-:Y:S01]  /*9bc0*/  LOP3.LUT R46, R143, 0xffff0000, RZ, 0xc0, !PT ;  /* 0xffff00008f2e7812 */ /* 0x000fe200078ec0ff */
[----:B------:R-:W-:Y:S01]  /*9bd0*/  FFMA.FTZ R51, R42, R51, R41 ;  /* 0x000000332a337223 */ /* 0x000fe20000010029 */
[----:B------:R-:W-:Y:S01]  /*9be0*/  LOP3.LUT R138, R138, 0xffff0000, RZ, 0xc0, !PT ;  /* 0xffff00008a8a7812 */ /* 0x000fe200078ec0ff */
[C---:B------:R-:W-:Y:S01]  /*9bf0*/  FFMA.FTZ R58, R33.reuse, R50, -R58 ;  /* 0x00000032213a7223 */ /* 0x040fe2000001083a */
[----:B------:R-:W-:Y:S01]  /*9c00*/  FFMA.FTZ R47, R33, R54, R47 ;  /* 0x00000036212f7223 */ /* 0x000fe2000001002f */
[----:B------:R-:W-:-:S02]  /*9c10*/  IMAD.U32 R41, R144, 0x10000, RZ ;  /* 0x0001000090297824 */ /* 0x000fc400078e00ff */
[----:B------:R-:W-:Y:S01]  /*9c20*/  FFMA.FTZ R52, R42, R139, -R55 ;  /* 0x0000008b2a347223 */ /* 0x000fe20000010837 */
[----:B------:R-:W-:Y:S01]  /*9c30*/  IMAD.U32 R33, R48, 0x10000, RZ ;  /* 0x0001000030217824 */ /* 0x000fe200078e00ff */
[----:B------:R-:W-:Y:S01]  /*9c40*/  LOP3.LUT R43, R15, 0xffff0000, RZ, 0xc0, !PT ;  /* 0xffff00000f2b7812 */ /* 0x000fe200078ec0ff */
[C---:B------:R-:W-:Y:S01]  /*9c50*/  FMUL.FTZ R42, R35.reuse, R46 ;  /* 0x0000002e232a7220 */ /* 0x040fe20000410000 */
[-C--:B------:R-:W-:Y:S01]  /*9c60*/  FMUL.FTZ R50, R35, R138.reuse ;  /* 0x0000008a23327220 */ /* 0x080fe20000410000 */
[----:B------:R-:W-:Y:S01]  /*9c70*/  LOP3.LUT R32, R32, 0xffff0000, RZ, 0xc0, !PT ;  /* 0xffff000020207812 */ /* 0x000fe200078ec0ff */
[----:B------:R-:W-:Y:S01]  /*9c80*/  FMUL.FTZ R35, R44, R41 ;  /* 0x000000292c237220 */ /* 0x000fe20000410000 */
[----:B------:R-:W-:Y:S01]  /*9c90*/  LOP3.LUT R144, R144, 0xffff0000, RZ, 0xc0, !PT ;  /* 0xffff000090907812 */ /* 0x000fe200078ec0ff */
[-C--:B------:R-:W-:Y:S01]  /*9ca0*/  FMUL.FTZ R44, R44, R33.reuse ;  /* 0x000000212c2c7220 */ /* 0x080fe20000410000 */
[----:B------:R-:W-:Y:S01]  /*9cb0*/  LOP3.LUT R48, R48, 0xffff0000, RZ, 0xc0, !PT ;  /* 0xffff000030307812 */ /* 0x000fe200078ec0ff */
[----:B------:R-:W-:Y:S01]  /*9cc0*/  FFMA.FTZ R55, R43, R138, -R42 ;  /* 0x0000008a2b377223 */ /* 0x000fe2000001082a */
[----:B------:R-:W-:Y:S01]  /*9cd0*/  LOP3.LUT R13, R12, 0xffff0000, RZ, 0xc0, !PT ;  /* 0xffff00000c0d7812 */ /* 0x000fe200078ec0ff */
[----:B------:R-:W-:Y:S01]  /*9ce0*/  FMUL.FTZ R42, R32, R144 ;  /* 0x00000090202a7220 */ /* 0x000fe20000410000 */
[C---:B------:R-:W-:Y:S01]  /*9cf0*/  FFMA.FTZ R35, R40.reuse, R33, -R35 ;  /* 0x0000002128237223 */ /* 0x040fe20000010823 */
[----:B------:R-:W-:Y:S01]  /*9d00*/  FFMA.FTZ R44, R40, R41, R44 ;  /* 0x00000029282c7223 */ /* 0x000fe2000001002c */
[----:B------:R-:W-:-:S02]  /*9d10*/  IMAD.U32 R15, R34, 0x10000, RZ ;  /* 0x00010000220f7824 */ /* 0x000fc400078e00ff */
[-C--:B------:R-:W-:Y:S01]  /*9d20*/  FMUL.FTZ R40, R32, R48.reuse ;  /* 0x0000003020287220 */ /* 0x080fe20000410000 */
[----:B------:R-:W-:Y:S01]  /*9d30*/  IMAD.U32 R33, R53, 0x10000, RZ ;  /* 0x0001000035217824 */ /* 0x000fe200078e00ff */
[----:B------:R-:W-:Y:S01]  /*9d40*/  LOP3.LUT R34, R34, 0xffff0000, RZ, 0xc0, !PT ;  /* 0xffff000022227812 */ /* 0x000fe200078ec0ff */
[----:B------:R-:W-:Y:S01]  /*9d50*/  IMAD.U32 R32, R49, 0x10000, RZ ;  /* 0x0001000031207824 */ /* 0x000fe200078e00ff */
[----:B------:R-:W-:Y:S01]  /*9d60*/  LOP3.LUT R53, R53, 0xffff0000, RZ, 0xc0, !PT ;  /* 0xffff000035357812 */ /* 0x000fe200078ec0ff */
[----:B------:R-:W-:Y:S01]  /*9d70*/  FFMA.FTZ R42, R13, R48, -R42 ;  /* 0x000000300d2a7223 */ /* 0x000fe2000001082a */
[----:B------:R-:W-:Y:S01]  /*9d80*/  LOP3.LUT R49, R49, 0xffff0000, RZ, 0xc0, !PT ;  /* 0xffff000031317812 */ /* 0x000fe200078ec0ff */
[C---:B------:R-:W-:Y:S02]  /*9d90*/  IMAD.U32 R12, R14.reuse, 0x10000, RZ ;  /* 0x000100000e0c7824 */ /* 0x040fe400078e00ff */
[----:B------:R-:W-:Y:S01]  /*9da0*/  FFMA.FTZ R13, R13, R144, R40 ;  /* 0x000000900d0d7223 */ /* 0x000fe20000010028 */
[----:B------:R-:W-:Y:S01]  /*9db0*/  LOP3.LUT R14, R14, 0xffff0000, RZ, 0xc0, !PT ;  /* 0xffff00000e0e7812 */ /* 0x000fe200078ec0ff */
[C---:B------:R-:W-:Y:S01]  /*9dc0*/  FMUL.FTZ R41, R15.reuse, R33 ;  /* 0x000000210f297220 */ /* 0x040fe20000410000 */
[----:B------:R-:W-:Y:S01]  /*9dd0*/  FMUL.FTZ R40, R15, R32 ;  /* 0x000000200f287220 */ /* 0x000fe20000410000 */
[----:B------:R-:W-:Y:S01]  /*9de0*/  FFMA.FTZ R50, R43, R46, R50 ;  /* 0x0000002e2b327223 */ /* 0x000fe20000010032 */
[C---:B------:R-:W-:Y:S01]  /*9df0*/  FMUL.FTZ R15, R34.reuse, R53 ;  /* 0x00000035220f7220 */ /* 0x040fe20000410000 */
[----:B------:R-:W-:Y:S01]  /*9e00*/  FMUL.FTZ R34, R34, R49 ;  /* 0x0000003122227220 */ /* 0x000fe20000410000 */
[C---:B------:R-:W-:Y:S01]  /*9e10*/  FFMA.FTZ R41, R12.reuse, R32, -R41 ;  /* 0x000000200c297223 */ /* 0x040fe20000010829 */
[----:B------:R-:W-:Y:S01]  /*9e20*/  FFMA.FTZ R40, R12, R33, R40 ;  /* 0x000000210c287223 */ /* 0x000fe20000010028 */
[C---:B------:R-:W-:Y:S01]  /*9e30*/  FFMA.FTZ R12, R14.reuse, R49, -R15 ;  /* 0x000000310e0c7223 */ /* 0x040fe2000001080f */
        /* <DEDUP_REMOVED lines=10> */
[----:B------:R-:W-:-:S02]  /*9ee0*/  F2FP.BF16.F32.PACK_AB R33, R51, R56 ;  /* 0x000000383321723e */ /* 0x000fc400000010ff */
[----:B------:R-:W-:-:S07]  /*9ef0*/  F2FP.BF16.F32.PACK_AB R34, R53, R40 ;  /* 0x000000283522723e */ /* 0x000fce00000010ff */
.L_x_546:
[----:B------:R-:W-:Y:S05]  /*9f00*/  BSYNC B1 ;  /* 0x0000000000017941 */ /* 0x000fea0003800000 */
.L_x_545:
[----:B0-----:R0:W-:Y:S01]  /*9f10*/  ST.E.128 desc[UR56][R38.64], R12 ;  /* 0x0000000c26007985 */ /* 0x0011e2000c101d38 */
[----:B------:R-:W-:-:S13]  /*9f20*/  ISETP.GE.AND P3, PT, R11, R130, PT ;  /* 0x000000820b00720c */ /* 0x000fda0003f66270 */
[----:B------:R-:W-:Y:S05]  /*9f30*/  @P3 BRA `(.L_x_493) ;  /* 0x0000000400e03947 */ /* 0x000fea0003800000 */
[----:B------:R-:W-:-:S05]  /*9f40*/  IMAD.WIDE R36, R11, 0x2, R36 ;  /* 0x000000020b247825 */ /* 0x000fca00078e0224 */
[----:B---3--:R3:W-:Y:S01]  /*9f50*/  ST.E.128 desc[UR56][R36.64], R32 ;  /* 0x0000002024007985 */ /* 0x0087e2000c101d38 */
[----:B------:R-:W-:Y:S05]  /*9f60*/  BRA `(.L_x_493) ;  /* 0x0000000400d47947 */ /* 0x000fea0003800000 */
.L_x_458:
[----:B------:R-:W-:-:S06]  /*9f70*/  UISETP.NE.AND UP0, UPT, UR59, 0x3, UPT ;  /* 0x000000033b00788c */ /* 0x000fcc000bf05270 */
[----:B------:R-:W-:-:S13]  /*9f80*/  PLOP3.LUT P2, PT, PT, PT, UP0, 0x80, 0x0 ;  /* 0x000000000000781c */ /* 0x000fda0003f4f008 */
[----:B------:R-:W-:Y:S05]  /*9f90*/  @!P2 BRA `(.L_x_547) ;  /* 0x000000000004a947 */ /* 0x000fea0003800000 */
[----:B------:R-:W-:Y:S01]  /*9fa0*/  BPT.TRAP 0x1 ;  /* 0x000000040000795c */ /* 0x000fe20000300000 */
.L_x_547:
[----:B------:R-:W-:Y:S01]  /*9fb0*/  IMAD R86, R19, 0x8, R18 ;  /* 0x0000000813567824 */ /* 0x000fe200078e0212 */
[----:B------:R-:W-:Y:S01]  /*9fc0*/  SHF.L.U32 R87, R203, 0x1f, RZ ;  /* 0x0000001fcb577819 */ /* 0x000fe200000006ff */
[----:B------:R-:W-:Y:S01]  /*9fd0*/  BSSY B1, `(.L_x_548) ;  /* 0x0000004000017945 */ /* 0x000fe20003800000 */
[----:B------:R-:W-:Y:S02]  /*9fe0*/  SHF.R.S32.HI R31, RZ, 0x1f, R26 ;  /* 0x0000001fff1f7819 */ /* 0x000fe4000001141a */
[----:B------:R-:W0:Y:S02]  /*9ff0*/  SYNCS.PHASECHK.TRANS64.TRYWAIT P3, [R86+URZ+0x30890], R87 ;  /* 0x03089057560075a7 */ /* 0x000e24000806017f */
[----:B0-----:R-:W-:Y:S05]  /*a000*/  @!P3 BRA `(.L_x_549) ;  /* 0x000001640020b947 */ /* 0x001fea0003800000 */
.L_x_806:
[----:B------:R-:W-:Y:S05]  /*a010*/  BSYNC B1 ;  /* 0x0000000000017941 */ /* 0x000fea0003800000 */
.L_x_548:
[----:B------:R-:W-:Y:S01]  /*a020*/  ULDC.64 UR4, c[0x0][0x300] ;  /* 0x0000c00000047ab9 */ /* 0x000fe20000000a00 */
[----:B-----5:R-:W-:Y:S01]  /*a030*/  SHF.R.S32.HI R84, RZ, 0x1f, R21 ;  /* 0x0000001fff547819 */ /* 0x020fe20000011415 */
[----:B------:R-:W-:Y:S02]  /*a040*/  IMAD R11, R31, UR4, RZ ;  /* 0x000000041f0b7c24 */ /* 0x000fe4000f8e02ff */
[----:B------:R-:W-:-:S04]  /*a050*/  IMAD.WIDE.U32 R12, R26, UR4, RZ ;  /* 0x000000041a0c7c25 */ /* 0x000fc8000f8e00ff */
[----:B------:R-:W-:Y:S01]  /*a060*/  IMAD R11, R26, UR5, R11 ;  /* 0x000000051a0b7c24 */ /* 0x000fe2000f8e020b */
[----:B------:R-:W-:Y:S01]  /*a070*/  ULDC.64 UR4, c[0x0][0x310] ;  /* 0x0000c40000047ab9 */ /* 0x000fe20000000a00 */
[----:B------:R-:W-:Y:S02]  /*a080*/  IMAD R85, R2, -0x60, R24 ;  /* 0xffffffa002557824 */ /* 0x000fe400078e0218 */
[----:B------:R-:W-:Y:S02]  /*a090*/  IMAD R14, R84, UR4, RZ ;  /* 0x00000004540e7c24 */ /* 0x000fe4000f8e02ff */
[----:B------:R-:W-:Y:S01]  /*a0a0*/  IMAD.IADD R13, R13, 0x1, R11 ;  /* 0x000000010d0d7824 */ /* 0x000fe200078e020b */
[----:B------:R-:W-:Y:S01]  /*a0b0*/  VIMNMX R85, R85, 0x60, PT ;  /* 0x0000006055557848 */ /* 0x000fe20003fe0100 */
[C---:B------:R-:W-:Y:S02]  /*a0c0*/  IMAD R11, R21.reuse, UR5, R14 ;  /* 0x00000005150b7c24 */ /* 0x040fe4000f8e020e */
[----:B------:R-:W-:Y:S01]  /*a0d0*/  IMAD.WIDE.U32 R12, R21, UR4, R12 ;  /* 0x00000004150c7c25 */ /* 0x000fe2000f8e000c */
[----:B------:R-:W-:-:S03]  /*a0e0*/  ULDC.64 UR4, c[0x0][0x308] ;  /* 0x0000c20000047ab9 */ /* 0x000fc60000000a00 */
[----:B------:R-:W-:Y:S02]  /*a0f0*/  IMAD R15, R0, UR4, RZ ;  /* 0x00000004000f7c24 */ /* 0x000fe4000f8e02ff */
[----:B------:R-:W-:Y:S02]  /*a100*/  IMAD.IADD R13, R13, 0x1, R11 ;  /* 0x000000010d0d7824 */ /* 0x000fe400078e020b */
[C---:B------:R-:W-:Y:S02]  /*a110*/  IMAD R15, R30.reuse, UR5, R15 ;  /* 0x000000051e0f7c24 */ /* 0x040fe4000f8e020f */
[----:B------:R-:W-:Y:S01]  /*a120*/  IMAD.WIDE.U32 R12, R30, UR4, R12 ;  /* 0x000000041e0c7c25 */ /* 0x000fe2000f8e000c */
[----:B------:R-:W-:-:S03]  /*a130*/  ULDC.64 UR4, c[0x0][0x2e8] ;  /* 0x0000ba0000047ab9 */ /* 0x000fc60000000a00 */
[----:B------:R-:W-:Y:S01]  /*a140*/  IMAD.IADD R15, R13, 0x1, R15 ;  /* 0x000000010d0f7824 */ /* 0x000fe200078e020f */
[C---:B------:R-:W-:Y:S01]  /*a150*/  LEA R40, P3, R12.reuse, UR4, 0x1 ;  /* 0x000000040c287c11 */ /* 0x040fe2000f8608ff */
[----:B------:R-:W-:Y:S01]  /*a160*/  IMAD.IADD R42, R85, 0x1, -R202 ;  /* 0x00000001552a7824 */ /* 0x000fe200078e0aca */
[----:B------:R-:W-:Y:S02]  /*a170*/  UMOV UR4, 0xffffffff ;  /* 0xffffffff00047882 */ /* 0x000fe40000000000 */
[----:B------:R-:W-:Y:S02]  /*a180*/  LEA.HI.X R41, R12, UR5, R15, 0x1, P3 ;  /* 0x000000050c297c11 */ /* 0x000fe400098f0c0f */
[----:B------:R-:W-:Y:S01]  /*a190*/  ISETP.GE.AND P3, PT, R42, 0x1, PT ;  /* 0x000000012a00780c */ /* 0x000fe20003f66270 */
[----:B------:R-:W-:-:S12]  /*a1a0*/  BRA.DIV UR4, `(.L_x_550) ;  /* 0x0000016204cc7947 */ /* 0x000fd8000b800000 */
[----:B------:R1:W2:Y:S04]  /*a1b0*/  SHFL.IDX PT, R39, R41, RZ, 0x1c1f ;  /* 0x001c1fff29277589 */ /* 0x0002a800000e0000 */
[----:B------:R1:W3:Y:S02]  /*a1c0*/  SHFL.IDX PT, R38, R40, RZ, 0x1c1f ;  /* 0x001c1fff28267589 */ /* 0x0002e400000e0000 */
.L_x_810:
[----:B------:R-:W-:Y:S04]  /*a1d0*/  BSSY B1, `(.L_x_551) ;  /* 0x0000025000017945 */ /* 0x000fe80003800000 */
[----:B------:R-:W-:Y:S05]  /*a1e0*/  @!P3 BRA `(.L_x_552) ;  /* 0x00000000008cb947 */ /* 0x000fea0003800000 */
[----:B------:R-:W-:Y:S02]  /*a1f0*/  ULDC UR4, c[0x0][0x2f4] ;  /* 0x0000bd0000047ab9 */ /* 0x000fe40000000800 */
[----:B------:R-:W-:Y:S02]  /*a200*/  ISETP.GE.AND P5, PT, R16, UR4, PT ;  /* 0x0000000410007c0c */ /* 0x000fe4000bfa6270 */
[----:B------:R-:W-:-:S11]  /*a210*/  ISETP.GE.AND P4, PT, R23, UR4, PT ;  /* 0x0000000417007c0c */ /* 0x000fd6000bf86270 */
[----:B------:R-:W4:Y:S01]  /*a220*/  @!P5 LDS.128 R12, [R27+0x1e000] ;  /* 0x01e000001b0cd984 */ /* 0x000f220000000c00 */
[----:B---3--:R-:W-:-:S04]  /*a230*/  @!P5 LEA R36, P3, R16, R38, 0x1 ;  /* 0x000000261024d211 */ /* 0x008fc800078608ff */
[----:B--2---:R-:W-:Y:S02]  /*a240*/  @!P5 LEA.HI.X R37, R16, R39, R17, 0x1, P3 ;  /* 0x000000271025d211 */ /* 0x004fe400018f0c11 */
[----:B------:R-:W-:-:S04]  /*a250*/  @!P4 LEA R34, P3, R23, R38, 0x1 ;  /* 0x000000261722c211 */ /* 0x000fc800078608ff */
[----:B------:R-:W-:Y:S02]  /*a260*/  @!P4 LEA.HI.X R35, R23, R39, R201, 0x1, P3 ;  /* 0x000000271723c211 */ /* 0x000fe400018f0cc9 */
[----:B------:R-:W-:-:S13]  /*a270*/  ISETP.GE.AND P3, PT, R22, UR4, PT ;  /* 0x0000000416007c0c */ /* 0x000fda000bf66270 */
[----:B------:R-:W-:-:S04]  /*a280*/  @!P3 LEA R32, P6, R22, R38, 0x1 ;  /* 0x000000261620b211 */ /* 0x000fc800078c08ff */
[----:B------:R-:W-:Y:S01]  /*a290*/  @!P3 LEA.HI.X R33, R22, R39, R200, 0x1, P6 ;  /* 0x000000271621b211 */ /* 0x000fe200030f0cc8 */
[----:B----4-:R2:W-:Y:S01]  /*a2a0*/  @!P5 ST.E.128 desc[UR56][R36.64], R12 ;  /* 0x0000000c2400d985 */ /* 0x0105e2000c101d38 */
[----:B------:R-:W-:-:S13]  /*a2b0*/  ISETP.GE.AND P5, PT, R194, UR4, PT ;  /* 0x00000004c2007c0c */ /* 0x000fda000bfa6270 */
[----:B------:R-:W3:Y:S01]  /*a2c0*/  @!P5 LDS.128 R12, [R28+0x1e000] ;  /* 0x01e000001c0cd984 */ /* 0x000ee20000000c00 */
[----:B------:R-:W-:Y:S02]  /*a2d0*/  @!P5 IMAD.SHL.U32 R11, R195, 0x8, RZ ;  /* 0x00000008c30bd824 */ /* 0x000fe400078e00ff */
[----:B--2---:R-:W-:Y:S02]  /*a2e0*/  @!P5 IMAD.MOV.U32 R36, RZ, RZ, R38 ;  /* 0x000000ffff24d224 */ /* 0x004fe400078e0026 */
[----:B------:R-:W-:Y:S02]  /*a2f0*/  @!P5 IMAD.MOV.U32 R37, RZ, RZ, R39 ;  /* 0x000000ffff25d224 */ /* 0x000fe400078e0027 */
[----:B------:R-:W-:-:S05]  /*a300*/  @!P5 IMAD.WIDE R36, R11, 0x2, R36 ;  /* 0x000000020b24d825 */ /* 0x000fca00078e0224 */
[----:B---3--:R2:W-:Y:S01]  /*a310*/  @!P5 ST.E.128 desc[UR56][R36.64], R12 ;  /* 0x0000000c2400d985 */ /* 0x0085e2000c101d38 */
[----:B------:R-:W-:-:S13]  /*a320*/  ISETP.GE.AND P5, PT, R193, UR4, PT ;  /* 0x00000004c1007c0c */ /* 0x000fda000bfa6270 */
[----:B------:R-:W3:Y:S01]  /*a330*/  @!P5 LDS.128 R12, [R27+0x21000] ;  /* 0x021000001b0cd984 */ /* 0x000ee20000000c00 */
[----:B------:R-:W-:Y:S01]  /*a340*/  @!P5 SHF.L.U32 R11, R198, 0x3, RZ ;  /* 0x00000003c60bd819 */ /* 0x000fe200000006ff */
[----:B--2---:R-:W-:Y:S02]  /*a350*/  @!P5 IMAD.MOV.U32 R36, RZ, RZ, R38 ;  /* 0x000000ffff24d224 */ /* 0x004fe400078e0026 */
[----:B------:R-:W-:Y:S02]  /*a360*/  @!P5 IMAD.MOV.U32 R37, RZ, RZ, R39 ;  /* 0x000000ffff25d224 */ /* 0x000fe400078e0027 */
[----:B------:R-:W-:-:S05]  /*a370*/  @!P5 IMAD.WIDE R36, R11, 0x2, R36 ;  /* 0x000000020b24d825 */ /* 0x000fca00078e0224 */
[----:B---3--:R2:W-:Y:S01]  /*a380*/  @!P5 ST.E.128 desc[UR56][R36.64], R12 ;  /* 0x0000000c2400d985 */ /* 0x0085e2000c101d38 */
[----:B------:R-:W-:-:S03]  /*a390*/  ISETP.GE.AND P5, PT, R192, UR4, PT ;  /* 0x00000004c0007c0c */ /* 0x000fc6000bfa6270 */
[----:B------:R-:W3:Y:S10]  /*a3a0*/  @!P4 LDS.128 R12, [R28+0x21000] ;  /* 0x021000001c0cc984 */ /* 0x000ef40000000c00 */
[----:B--2---:R-:W-:-:S04]  /*a3b0*/  @!P5 LEA R36, P6, R192, R38, 0x1 ;  /* 0x00000026c024d211 */ /* 0x004fc800078c08ff */
[----:B------:R-:W-:Y:S01]  /*a3c0*/  @!P5 LEA.HI.X R37, R192, R39, R199, 0x1, P6 ;  /* 0x00000027c025d211 */ /* 0x000fe200030f0cc7 */
[----:B---3--:R-:W-:Y:S04]  /*a3d0*/  @!P4 ST.E.128 desc[UR56][R34.64], R12 ;  /* 0x0000000c2200c985 */ /* 0x008fe8000c101d38 */
[----:B------:R-:W2:Y:S04]  /*a3e0*/  @!P3 LDS.128 R12, [R27+0x24000] ;  /* 0x024000001b0cb984 */ /* 0x000ea80000000c00 */
[----:B--2---:R-:W-:Y:S04]  /*a3f0*/  @!P3 ST.E.128 desc[UR56][R32.64], R12 ;  /* 0x0000000c2000b985 */ /* 0x004fe8000c101d38 */
[----:B------:R-:W2:Y:S04]  /*a400*/  @!P5 LDS.128 R12, [R28+0x24000] ;  /* 0x024000001c0cd984 */ /* 0x000ea80000000c00 */
[----:B--2---:R4:W-:Y:S02]  /*a410*/  @!P5 ST.E.128 desc[UR56][R36.64], R12 ;  /* 0x0000000c2400d985 */ /* 0x0049e4000c101d38 */
.L_x_552:
[----:B------:R-:W-:Y:S05]  /*a420*/  BSYNC B1 ;  /* 0x0000000000017941 */ /* 0x000fea0003800000 */
.L_x_551:
[----:B------:R-:W-:-:S03]  /*a430*/  UMOV UR4, 0xffffffff ;  /* 0xffffffff00047882 */ /* 0x000fc60000000000 */
[----:B------:R-:W-:Y:S05]  /*a440*/  BRA.DIV UR4, `(.L_x_553) ;  /* 0x0000016204707947 */ /* 0x000fea000b800000 */
[----:B--2---:R2:W0:Y:S04]  /*a450*/  SHFL.IDX PT, R39, R41, 0x1, 0x1c1f ;  /* 0x003c1f0029277f89 */ /* 0x00442800000e0000 */
[----:B---3--:R2:W3:Y:S02]  /*a460*/  SHFL.IDX PT, R38, R40, 0x1, 0x1c1f ;  /* 0x003c1f0028267f89 */ /* 0x0084e400000e0000 */
.L_x_814:
[----:B------:R-:W-:-:S13]  /*a470*/  ISETP.GE.AND P3, PT, R42, 0x41, PT ;  /* 0x000000412a00780c */ /* 0x000fda0003f66270 */
[----:B------:R-:W-:Y:S05]  /*a480*/  @!P3 BRA `(.L_x_493) ;  /* 0x00000000008cb947 */ /* 0x000fea0003800000 */
[----:B------:R-:W-:Y:S02]  /*a490*/  ULDC UR4, c[0x0][0x2f4] ;  /* 0x0000bd0000047ab9 */ /* 0x000fe40000000800 */
[----:B------:R-:W-:Y:S02]  /*a4a0*/  ISETP.GE.AND P5, PT, R16, UR4, PT ;  /* 0x0000000410007c0c */ /* 0x000fe4000bfa6270 */
[----:B------:R-:W-:-:S11]  /*a4b0*/  ISETP.GE.AND P4, PT, R23, UR4, PT ;  /* 0x0000000417007c0c */ /* 0x000fd6000bf86270 */
[----:B----4-:R-:W4:Y:S01]  /*a4c0*/  @!P5 LDS.128 R12, [R27+0x20000] ;  /* 0x020000001b0cd984 */ /* 0x010f220000000c00 */
[----:B---3--:R-:W-:-:S04]  /*a4d0*/  @!P5 LEA R36, P3, R16, R38, 0x1 ;  /* 0x000000261024d211 */ /* 0x008fc800078608ff */
[----:B0-----:R-:W-:Y:S02]  /*a4e0*/  @!P5 LEA.HI.X R37, R16, R39, R17, 0x1, P3 ;  /* 0x000000271025d211 */ /* 0x001fe400018f0c11 */
        /* <DEDUP_REMOVED lines=9> */
[----:B0-----:R-:W-:Y:S02]  /*a580*/  @!P5 IMAD.MOV.U32 R36, RZ, RZ, R38 ;  /* 0x000000ffff24d224 */ /* 0x001fe400078e0026 */
[----:B------:R-:W-:Y:S02]  /*a590*/  @!P5 IMAD.MOV.U32 R37, RZ, RZ, R39 ;  /* 0x000000ffff25d224 */ /* 0x000fe400078e0027 */
[----:B------:R-:W-:-:S05]  /*a5a0*/  @!P5 IMAD.WIDE R36, R11, 0x2, R36 ;  /* 0x000000020b24d825 */ /* 0x000fca00078e0224 */
[----:B---3--:R0:W-:Y:S01]  /*a5b0*/  @!P5 ST.E.128 desc[UR56][R36.64], R12 ;  /* 0x0000000c2400d985 */ /* 0x0081e2000c101d38 */
[----:B------:R-:W-:-:S13]  /*a5c0*/  ISETP.GE.AND P5, PT, R193, UR4, PT ;  /* 0x00000004c1007c0c */ /* 0x000fda000bfa6270 */
[----:B------:R-:W3:Y:S01]  /*a5d0*/  @!P5 LDS.128 R12, [R27+0x23000] ;  /* 0x023000001b0cd984 */ /* 0x000ee20000000c00 */
[----:B------:R-:W-:Y:S02]  /*a5e0*/  @!P5 IMAD.SHL.U32 R11, R198, 0x8, RZ ;  /* 0x00000008c60bd824 */ /* 0x000fe400078e00ff */
[----:B0-----:R-:W-:Y:S02]  /*a5f0*/  @!P5 IMAD.MOV.U32 R36, RZ, RZ, R38 ;  /* 0x000000ffff24d224 */ /* 0x001fe400078e0026 */
[----:B------:R-:W-:Y:S02]  /*a600*/  @!P5 IMAD.MOV.U32 R37, RZ, RZ, R39 ;  /* 0x000000ffff25d224 */ /* 0x000fe400078e0027 */
[----:B------:R-:W-:-:S05]  /*a610*/  @!P5 IMAD.WIDE R36, R11, 0x2, R36 ;  /* 0x000000020b24d825 */ /* 0x000fca00078e0224 */
[----:B---3--:R0:W-:Y:S01]  /*a620*/  @!P5 ST.E.128 desc[UR56][R36.64], R12 ;  /* 0x0000000c2400d985 */ /* 0x0081e2000c101d38 */
[----:B------:R-:W-:-:S03]  /*a630*/  ISETP.GE.AND P5, PT, R192, UR4, PT ;  /* 0x00000004c0007c0c */ /* 0x000fc6000bfa6270 */
[----:B------:R-:W3:Y:S10]  /*a640*/  @!P4 LDS.128 R12, [R28+0x23000] ;  /* 0x023000001c0cc984 */ /* 0x000ef40000000c00 */
[----:B0-----:R-:W-:-:S04]  /*a650*/  @!P5 LEA R36, P6, R192, R38, 0x1 ;  /* 0x00000026c024d211 */ /* 0x001fc800078c08ff */
[----:B------:R-:W-:Y:S01]  /*a660*/  @!P5 LEA.HI.X R37, R192, R39, R199, 0x1, P6 ;  /* 0x00000027c025d211 */ /* 0x000fe200030f0cc7 */
[----:B---3--:R-:W-:Y:S04]  /*a670*/  @!P4 ST.E.128 desc[UR56][R34.64], R12 ;  /* 0x0000000c2200c985 */ /* 0x008fe8000c101d38 */
[----:B------:R-:W0:Y:S04]  /*a680*/  @!P3 LDS.128 R12, [R27+0x26000] ;  /* 0x026000001b0cb984 */ /* 0x000e280000000c00 */
[----:B0-----:R-:W-:Y:S04]  /*a690*/  @!P3 ST.E.128 desc[UR56][R32.64], R12 ;  /* 0x0000000c2000b985 */ /* 0x001fe8000c101d38 */
[----:B------:R-:W0:Y:S04]  /*a6a0*/  @!P5 LDS.128 R12, [R28+0x26000] ;  /* 0x026000001c0cd984 */ /* 0x000e280000000c00 */
[----:B0-----:R0:W-:Y:S02]  /*a6b0*/  @!P5 ST.E.128 desc[UR56][R36.64], R12 ;  /* 0x0000000c2400d985 */ /* 0x0011e4000c101d38 */
.L_x_493:
[----:B------:R-:W-:Y:S05]  /*a6c0*/  BSYNC B0 ;  /* 0x0000000000007941 */ /* 0x000fea0003800000 */
.L_x_457:
[----:B0--3--:R-:W0:Y:S01]  /*a6d0*/  S2R R11, SR_TID.X ;  /* 0x00000000000b7919 */ /* 0x009e220000002100 */
[----:B------:R-:W-:Y:S01]  /*a6e0*/  @!PT LDS RZ, [RZ] ;  /* 0x00000000fffff984 */ /* 0x000fe20000000800 */
[----:B------:R-:W-:Y:S01]  /*a6f0*/  @!PT LDS RZ, [RZ] ;  /* 0x00000000fffff984 */ /* 0x000fe20000000800 */
[----:B------:R-:W-:Y:S01]  /*a700*/  @!PT LDS RZ, [RZ] ;  /* 0x00000000fffff984 */ /* 0x000fe20000000800 */
[----:B------:R-:W-:Y:S01]  /*a710*/  @!PT LDS RZ, [RZ] ;  /* 0x00000000fffff984 */ /* 0x000fe20000000800 */
[----:B------:R3:W-:Y:S06]  /*a720*/  MEMBAR.ALL.CTA ;  /* 0x0000000000007992 */ /* 0x0007ec0000008000 */
[----:B---3--:R-:W3:Y:S01]  /*a730*/  FENCE.VIEW.ASYNC.S ;  /* 0x00000000000073c6 */ /* 0x008ee20000000000 */
[----:B------:R-:W-:Y:S05]  /*a740*/  WARPSYNC.ALL ;  /* 0x0000000000007948 */ /* 0x000fea0003800000 */
[----:B------:R-:W-:Y:S01]  /*a750*/  BSSY B0, `(.L_x_554) ;  /* 0x0000009000007945 */ /* 0x000fe20003800000 */
[----:B0-----:R-:W-:Y:S01]  /*a760*/  LOP3.LUT R11, R11, 0x7f, RZ, 0xc0, !PT ;  /* 0x0000007f0b0b7812 */ /* 0x001fe200078ec0ff */
[----:B---3--:R0:W-:Y:S03]  /*a770*/  BAR.SYNC.DEFER_BLOCKING R137, 0x80 ;  /* 0x000200890000751d */ /* 0x0081e60000010000 */
[----:B------:R-:W-:-:S13]  /*a780*/  ISETP.NE.AND P3, PT, R11, RZ, PT ;  /* 0x000000ff0b00720c */ /* 0x000fda0003f65270 */
[----:B------:R-:W-:-:S05]  /*a790*/  @!P3 VIADD R11, R86, 0x308a0 ;  /* 0x000308a0560bb836 */ /* 0x000fca0000000000 */
[----:B------:R-:W-:-:S04]  /*a7a0*/  @!P3 PRMT R11, RZ, 0x654, R11 ;  /* 0x00000654ff0bb816 */ /* 0x000fc8000000000b */
[----:B------:R0:W-:Y:S01]  /*a7b0*/  @!P3 SYNCS.ARRIVE.TRANS64.RED.A1T0 RZ, [R11+URZ], RZ ;  /* 0x000000ff0bffb9a7 */ /* 0x0001e2000810043f */
[----:B------:R-:W-:Y:S05]  /*a7c0*/  @!P2 BRA `(.L_x_555) ;  /* 0x000000000004a947 */ /* 0x000fea0003800000 */
[----:B------:R-:W-:Y:S01]  /*a7d0*/  BPT.TRAP 0x1 ;  /* 0x000000040000795c */ /* 0x000fe20000300000 */
.L_x_555:
[----:B------:R-:W-:Y:S05]  /*a7e0*/  BSYNC B0 ;  /* 0x0000000000007941 */ /* 0x000fea0003800000 */
.L_x_554:
[----:B------:R-:W3:Y:S01]  /*a7f0*/  SYNCS.PHASECHK.TRANS64.TRYWAIT P2, [R86+URZ+0x308b0], R87 ;  /* 0x0308b057560075a7 */ /* 0x000ee2000804017f */
[----:B------:R-:W-:Y:S01]  /*a800*/  ULDC UR58, c[0x0][0x2f4] ;  /* 0x0000bd00003a7ab9 */ /* 0x000fe20000000800 */
[----:B------:R-:W-:Y:S04]  /*a810*/  BSSY B0, `(.L_x_556) ;  /* 0x0000002000007945 */ /* 0x000fe80003800000 */
[----:B---3--:R-:W-:Y:S05]  /*a820*/  @!P2 BRA `(.L_x_557) ;  /* 0x0000015c00c4a947 */ /* 0x008fea0003800000 */
.L_x_815:
[----:B------:R-:W-:Y:S05]  /*a830*/  BSYNC B0 ;  /* 0x0000000000007941 */ /* 0x000fea0003800000 */
.L_x_556:
[----:B------:R-:W-:Y:S01]  /*a840*/  ULDC.64 UR4, c[0x0][0x328] ;  /* 0x0000ca0000047ab9 */ /* 0x000fe20000000a00 */
[----:B------:R-:W-:Y:S01]  /*a850*/  IMAD.IADD R85, R85, 0x1, -R202 ;  /* 0x0000000155557824 */ /* 0x000fe200078e0aca */
[----:B------:R-:W-:Y:S01]  /*a860*/  BSSY B0, `(.L_x_558) ;  /* 0x0000036000007945 */ /* 0x000fe20003800000 */
[----:B------:R-:W-:Y:S02]  /*a870*/  IMAD R31, R31, UR4, RZ ;  /* 0x000000041f1f7c24 */ /* 0x000fe4000f8e02ff */
[----:B----4-:R-:W-:-:S04]  /*a880*/  IMAD.WIDE.U32 R12, R26, UR4, RZ ;  /* 0x000000041a0c7c25 */ /* 0x010fc8000f8e00ff */
[----:B------:R-:W-:Y:S01]  /*a890*/  IMAD R31, R26, UR5, R31 ;  /* 0x000000051a1f7c24 */ /* 0x000fe2000f8e021f */
[----:B------:R-:W-:Y:S02]  /*a8a0*/  ULDC.64 UR4, c[0x0][0x338] ;  /* 0x0000ce0000047ab9 */ /* 0x000fe40000000a00 */
[----:B------:R-:W-:Y:S02]  /*a8b0*/  IMAD R84, R84, UR4, RZ ;  /* 0x0000000454547c24 */ /* 0x000fe4000f8e02ff */
[----:B------:R-:W-:Y:S02]  /*a8c0*/  IMAD.IADD R13, R13, 0x1, R31 ;  /* 0x000000010d0d7824 */ /* 0x000fe400078e021f */
[C---:B0-----:R-:W-:Y:S02]  /*a8d0*/  IMAD R11, R21.reuse, UR5, R84 ;  /* 0x00000005150b7c24 */ /* 0x041fe4000f8e0254 */
        /* <DEDUP_REMOVED lines=8> */
[----:B------:R-:W-:-:S04]  /*a960*/  LEA R21, P2, R12, UR4, 0x1 ;  /* 0x000000040c157c11 */ /* 0x000fc8000f8408ff */
[----:B------:R-:W-:Y:S01]  /*a970*/  LEA.HI.X R11, R12, UR5, R11, 0x1, P2 ;  /* 0x000000050c0b7c11 */ /* 0x000fe200090f0c0b */
[----:B------:R0:W4:Y:S01]  /*a980*/  SHFL.IDX PT, R36, R21, RZ, 0x1c1f ;  /* 0x001c1fff15247589 */ /* 0x00012200000e0000 */
[----:B------:R-:W-:-:S03]  /*a990*/  ISETP.GE.AND P2, PT, R85, 0x1, PT ;  /* 0x000000015500780c */ /* 0x000fc60003f46270 */
[----:B------:R0:W0:Y:S10]  /*a9a0*/  SHFL.IDX PT, R37, R11, RZ, 0x1c1f ;  /* 0x001c1fff0b257589 */ /* 0x00003400000e0000 */
[----:B------:R-:W-:Y:S05]  /*a9b0*/  @!P2 BRA `(.L_x_559) ;  /* 0x000000000080a947 */ /* 0x000fea0003800000 */
[----:B------:R-:W-:Y:S02]  /*a9c0*/  ISETP.GE.AND P5, PT, R16, UR58, PT ;  /* 0x0000003a10007c0c */ /* 0x000fe4000bfa6270 */
[----:B------:R-:W-:-:S11]  /*a9d0*/  ISETP.GE.AND P4, PT, R23, UR58, PT ;  /* 0x0000003a17007c0c */ /* 0x000fd6000bf86270 */
[----:B------:R-:W5:Y:S01]  /*a9e0*/  @!P5 LDS.128 R12, [R27] ;  /* 0x000000001b0cd984 */ /* 0x000f620000000c00 */
[----:B----4-:R-:W-:-:S04]  /*a9f0*/  @!P5 LEA R38, P2, R16, R36, 0x1 ;  /* 0x000000241026d211 */ /* 0x010fc800078408ff */
[----:B0-----:R-:W-:Y:S02]  /*aa00*/  @!P5 LEA.HI.X R39, R16, R37, R17, 0x1, P2 ;  /* 0x000000251027d211 */ /* 0x001fe400010f0c11 */
[----:B------:R-:W-:-:S04]  /*aa10*/  @!P4 LEA R34, P2, R23, R36, 0x1 ;  /* 0x000000241722c211 */ /* 0x000fc800078408ff */
[----:B------:R-:W-:Y:S02]  /*aa20*/  @!P4 LEA.HI.X R35, R23, R37, R201, 0x1, P2 ;  /* 0x000000251723c211 */ /* 0x000fe400010f0cc9 */
[----:B------:R-:W-:-:S13]  /*aa30*/  ISETP.GE.AND P2, PT, R22, UR58, PT ;  /* 0x0000003a16007c0c */ /* 0x000fda000bf46270 */
[----:B------:R-:W-:-:S04]  /*aa40*/  @!P2 LEA R32, P6, R22, R36, 0x1 ;  /* 0x000000241620a211 */ /* 0x000fc800078c08ff */
[----:B------:R-:W-:Y:S01]  /*aa50*/  @!P2 LEA.HI.X R33, R22, R37, R200, 0x1, P6 ;  /* 0x000000251621a211 */ /* 0x000fe200030f0cc8 */
[----:B-----5:R0:W-:Y:S01]  /*aa60*/  @!P5 ST.E.128 desc[UR56][R38.64], R12 ;  /* 0x0000000c2600d985 */ /* 0x0201e2000c101d38 */
[----:B------:R-:W-:-:S13]  /*aa70*/  ISETP.GE.AND P5, PT, R194, UR58, PT ;  /* 0x0000003ac2007c0c */ /* 0x000fda000bfa6270 */
[----:B------:R-:W4:Y:S01]  /*aa80*/  @!P5 LDS.128 R12, [R28] ;  /* 0x000000001c0cd984 */ /* 0x000f220000000c00 */
[----:B------:R-:W-:-:S04]  /*aa90*/  @!P5 IMAD.SHL.U32 R31, R195, 0x8, RZ ;  /* 0x00000008c31fd824 */ /* 0x000fc800078e00ff */
[----:B0-----:R-:W-:-:S05]  /*aaa0*/  @!P5 IMAD.WIDE R38, R31, 0x2, R36 ;  /* 0x000000021f26d825 */ /* 0x001fca00078e0224 */
[----:B----4-:R0:W-:Y:S01]  /*aab0*/  @!P5 ST.E.128 desc[UR56][R38.64], R12 ;  /* 0x0000000c2600d985 */ /* 0x0101e2000c101d38 */
[----:B------:R-:W-:-:S13]  /*aac0*/  ISETP.GE.AND P5, PT, R193, UR58, PT ;  /* 0x0000003ac1007c0c */ /* 0x000fda000bfa6270 */
[----:B------:R-:W4:Y:S01]  /*aad0*/  @!P5 LDS.128 R12, [R27+0x3000] ;  /* 0x003000001b0cd984 */ /* 0x000f220000000c00 */
[----:B------:R-:W-:Y:S01]  /*aae0*/  @!P5 IMAD.SHL.U32 R31, R198, 0x8, RZ ;  /* 0x00000008c61fd824 */ /* 0x000fe200078e00ff */
[----:B0-----:R-:W-:Y:S01]  /*aaf0*/  @!P5 MOV R38, R36 ;  /* 0x000000240026d202 */ /* 0x001fe20000000f00 */
[----:B------:R-:W-:-:S04]  /*ab00*/  @!P5 IMAD.MOV.U32 R39, RZ, RZ, R37 ;  /* 0x000000ffff27d224 */ /* 0x000fc800078e0025 */
[----:B------:R-:W-:-:S05]  /*ab10*/  @!P5 IMAD.WIDE R38, R31, 0x2, R38 ;  /* 0x000000021f26d825 */ /* 0x000fca00078e0226 */
[----:B----4-:R-:W-:Y:S01]  /*ab20*/  @!P5 ST.E.128 desc[UR56][R38.64], R12 ;  /* 0x0000000c2600d985 */ /* 0x010fe2000c101d38 */
[----:B------:R-:W-:-:S03]  /*ab30*/  ISETP.GE.AND P5, PT, R192, UR58, PT ;  /* 0x0000003ac0007c0c */ /* 0x000fc6000bfa6270 */
[----:B------:R-:W0:Y:S10]  /*ab40*/  @!P4 LDS.128 R12, [R28+0x3000] ;  /* 0x003000001c0cc984 */ /* 0x000e340000000c00 */
[----:B------:R-:W-:-:S04]  /*ab50*/  @!P5 LEA R36, P6, R192, R36, 0x1 ;  /* 0x00000024c024d211 */ /* 0x000fc800078c08ff */
[----:B------:R-:W-:Y:S01]  /*ab60*/  @!P5 LEA.HI.X R37, R192, R37, R199, 0x1, P6 ;  /* 0x00000025c025d211 */ /* 0x000fe200030f0cc7 */
[----:B0-----:R-:W-:Y:S04]  /*ab70*/  @!P4 ST.E.128 desc[UR56][R34.64], R12 ;  /* 0x0000000c2200c985 */ /* 0x001fe8000c101d38 */
[----:B------:R-:W0:Y:S04]  /*ab80*/  @!P2 LDS.128 R12, [R27+0x6000] ;  /* 0x006000001b0ca984 */ /* 0x000e280000000c00 */
[----:B0-----:R-:W-:Y:S04]  /*ab90*/  @!P2 ST.E.128 desc[UR56][R32.64], R12 ;  /* 0x0000000c2000a985 */ /* 0x001fe8000c101d38 */
[----:B------:R-:W0:Y:S04]  /*aba0*/  @!P5 LDS.128 R12, [R28+0x6000] ;  /* 0x006000001c0cd984 */ /* 0x000e280000000c00 */
[----:B0-----:R0:W-:Y:S02]  /*abb0*/  @!P5 ST.E.128 desc[UR56][R36.64], R12 ;  /* 0x0000000c2400d985 */ /* 0x0011e4000c101d38 */
.L_x_559:
[----:B------:R-:W-:Y:S05]  /*abc0*/  BSYNC B0 ;  /* 0x0000000000007941 */ /* 0x000fea0003800000 */
.L_x_558:
[----:B------:R-:W-:Y:S01]  /*abd0*/  ISETP.GE.AND P2, PT, R85, 0x41, PT ;  /* 0x000000415500780c */ /* 0x000fe20003f46270 */
[----:B0-----:R0:W0:Y:S01]  /*abe0*/  SHFL.IDX PT, R37, R11, 0x1, 0x1c1f ;  /* 0x003c1f000b257f89 */ /* 0x00102200000e0000 */
[----:B------:R-:W-:Y:S03]  /*abf0*/  BSSY B0, `(.L_x_560) ;  /* 0x0000023000007945 */ /* 0x000fe60003800000 */
[----:B----4-:R4:W0:Y:S08]  /*ac00*/  SHFL.IDX PT, R36, R21, 0x1, 0x1c1f ;  /* 0x003c1f0015247f89 */ /* 0x01083000000e0000 */
[----:B----4-:R-:W-:Y:S05]  /*ac10*/  @!P2 BRA `(.L_x_561) ;  /* 0x000000000080a947 */ /* 0x010fea0003800000 */
[----:B------:R-:W-:Y:S02]  /*ac20*/  ISETP.GE.AND P5, PT, R16, UR58, PT ;  /* 0x0000003a10007c0c */ /* 0x000fe4000bfa6270 */
[----:B------:R-:W-:-:S11]  /*ac30*/  ISETP.GE.AND P4, PT, R23, UR58, PT ;  /* 0x0000003a17007c0c */ /* 0x000fd6000bf86270 */
[----:B------:R-:W4:Y:S01]  /*ac40*/  @!P5 LDS.128 R12, [R27+0x2000] ;  /* 0x002000001b0cd984 */ /* 0x000f220000000c00 */
[----:B0-----:R-:W-:-:S04]  /*ac50*/  @!P5 LEA R38, P2, R16, R36, 0x1 ;  /* 0x000000241026d211 */ /* 0x001fc800078408ff */
[----:B------:R-:W-:Y:S02]  /*ac60*/  @!P5 LEA.HI.X R39, R16, R37, R17, 0x1, P2 ;  /* 0x000000251027d211 */ /* 0x000fe400010f0c11 */
[----:B------:R-:W-:-:S04]  /*ac70*/  @!P4 LEA R34, P2, R23, R36, 0x1 ;  /* 0x000000241722c211 */ /* 0x000fc800078408ff */
[----:B------:R-:W-:Y:S02]  /*ac80*/  @!P4 LEA.HI.X R35, R23, R37, R201, 0x1, P2 ;  /* 0x000000251723c211 */ /* 0x000fe400010f0cc9 */
[----:B------:R-:W-:-:S13]  /*ac90*/  ISETP.GE.AND P2, PT, R22, UR58, PT ;  /* 0x0000003a16007c0c */ /* 0x000fda000bf46270 */
[----:B------:R-:W-:-:S04]  /*aca0*/  @!P2 LEA R32, P6, R22, R36, 0x1 ;  /* 0x000000241620a211 */ /* 0x000fc800078c08ff */
[----:B------:R-:W-:Y:S01]  /*acb0*/  @!P2 LEA.HI.X R33, R22, R37, R200, 0x1, P6 ;  /* 0x000000251621a211 */ /* 0x000fe200030f0cc8 */
[----:B----4-:R0:W-:Y:S01]  /*acc0*/  @!P5 ST.E.128 desc[UR56][R38.64], R12 ;  /* 0x0000000c2600d985 */ /* 0x0101e2000c101d38 */
[----:B------:R-:W-:-:S13]  /*acd0*/  ISETP.GE.AND P5, PT, R194, UR58, PT ;  /* 0x0000003ac2007c0c */ /* 0x000fda000bfa6270 */
[----:B------:R-:W4:Y:S01]  /*ace0*/  @!P5 LDS.128 R12, [R28+0x2000] ;  /* 0x002000001c0cd984 */ /* 0x000f220000000c00 */
[----:B------:R-:W-:-:S04]  /*acf0*/  @!P5 IMAD.SHL.U32 R11, R195, 0x8, RZ ;  /* 0x00000008c30bd824 */ /* 0x000fc800078e00ff */
[----:B0-----:R-:W-:-:S05]  /*ad00*/  @!P5 IMAD.WIDE R38, R11, 0x2, R36 ;  /* 0x000000020b26d825 */ /* 0x001fca00078e0224 */
[----:B----4-:R0:W-:Y:S01]  /*ad10*/  @!P5 ST.E.128 desc[UR56][R38.64], R12 ;  /* 0x0000000c2600d985 */ /* 0x0101e2000c101d38 */
[----:B------:R-:W-:-:S13]  /*ad20*/  ISETP.GE.AND P5, PT, R193, UR58, PT ;  /* 0x0000003ac1007c0c */ /* 0x000fda000bfa6270 */
[----:B------:R-:W4:Y:S01]  /*ad30*/  @!P5 LDS.128 R12, [R27+0x5000] ;  /* 0x005000001b0cd984 */ /* 0x000f220000000c00 */
[----:B------:R-:W-:Y:S02]  /*ad40*/  @!P5 IMAD.SHL.U32 R11, R198, 0x8, RZ ;  /* 0x00000008c60bd824 */ /* 0x000fe400078e00ff */
[----:B0-----:R-:W-:Y:S02]  /*ad50*/  @!P5 IMAD.MOV.U32 R38, RZ, RZ, R36 ;  /* 0x000000ffff26d224 */ /* 0x001fe400078e0024 */
[----:B------:R-:W-:Y:S02]  /*ad60*/  @!P5 IMAD.MOV.U32 R39, RZ, RZ, R37 ;  /* 0x000000ffff27d224 */ /* 0x000fe400078e0025 */
        /* <DEDUP_REMOVED lines=11> */
.L_x_561:
[----:B------:R-:W-:Y:S05]  /*ae20*/  BSYNC B0 ;  /* 0x0000000000007941 */ /* 0x000fea0003800000 */
.L_x_560:
[----:B0-----:R-:W5:Y:S01]  /*ae30*/  LDL R11, [R1] ;  /* 0x00000000010b7983 */ /* 0x001f620000100800 */
[----:B-1-3--:R-:W-:Y:S01]  /*ae40*/  @!P3 VIADD R86, R86, 0x308c0 ;  /* 0x000308c05656b836 */ /* 0x00afe20000000000 */
[----:B------:R-:W-:Y:S01]  /*ae50*/  PLOP3.LUT P2, PT, PT, PT, PT, 0x8, 0x0 ;  /* 0x000000000000781c */ /* 0x000fe20003f4e170 */
[----:B------:R-:W-:Y:S01]  /*ae60*/  VIADD R19, R19, 0x1 ;  /* 0x0000000113137836 */ /* 0x000fe20000000000 */
[----:B------:R-:W-:Y:S01]  /*ae70*/  @!PT LDS RZ, [RZ] ;  /* 0x00000000fffff984 */ /* 0x000fe20000000800 */
[----:B------:R-:W-:Y:S01]  /*ae80*/  @!PT LDS RZ, [RZ] ;  /* 0x00000000fffff984 */ /* 0x000fe20000000800 */
[----:B------:R-:W-:Y:S01]  /*ae90*/  @!PT LDS RZ, [RZ] ;  /* 0x00000000fffff984 */ /* 0x000fe20000000800 */
[----:B------:R-:W-:Y:S01]  /*aea0*/  @!PT LDS RZ, [RZ] ;  /* 0x00000000fffff984 */ /* 0x000fe20000000800 */
[----:B------:R0:W-:Y:S06]  /*aeb0*/  MEMBAR.ALL.CTA ;  /* 0x0000000000007992 */ /* 0x0001ec0000008000 */
[----:B0-----:R-:W0:Y:S01]  /*aec0*/  FENCE.VIEW.ASYNC.S ;  /* 0x00000000000073c6 */ /* 0x001e220000000000 */
[----:B------:R-:W-:Y:S01]  /*aed0*/  @!P3 PRMT R86, RZ, 0x654, R86 ;  /* 0x00000654ff56b816 */ /* 0x000fe20000000056 */
[----:B0-----:R0:W-:Y:S06]  /*aee0*/  BAR.SYNC.DEFER_BLOCKING R137, 0x80 ;  /* 0x000200890000751d */ /* 0x0011ec0000010000 */
[----:B------:R0:W-:Y:S01]  /*aef0*/  @!P3 SYNCS.ARRIVE.TRANS64.RED.A1T0 RZ, [R86+URZ], RZ ;  /* 0x000000ff56ffb9a7 */ /* 0x0001e2000810043f */
[----:B------:R-:W-:-:S04]  /*af00*/  ISETP.NE.AND P3, PT, R19, 0x2, PT ;  /* 0x000000021300780c */ /* 0x000fc80003f65270 */
[----:B----4-:R-:W-:Y:S02]  /*af10*/  SEL R12, RZ, 0x1, P3 ;  /* 0x00000001ff0c7807 */ /* 0x010fe40001800000 */
[----:B------:R-:W-:Y:S02]  /*af20*/  SEL R19, R19, RZ, P3 ;  /* 0x000000ff13137207 */ /* 0x000fe40001800000 */
[----:B------:R-:W-:Y:S02]  /*af30*/  LOP3.LUT R203, R203, R12, RZ, 0x3c, !PT ;  /* 0x0000000ccbcb7212 */ /* 0x000fe400078e3cff */
[----:B-----5:R-:W-:-:S13]  /*af40*/  LOP3.LUT P4, RZ, R11, 0x2, RZ, 0xc0, !PT ;  /* 0x000000020bff7812 */ /* 0x020fda000788c0ff */
[----:B0-----:R-:W-:Y:S05]  /*af50*/  @P4 BRA `(.L_x_562) ;  /* 0xffffff7400904947 */ /* 0x001fea000383ffff */
.L_x_452:
[----:B------:R-:W-:Y:S01]  /*af60*/  BSSY B0, `(.L_x_563) ;  /* 0x000003a000007945 */ /* 0x000fe20003800000 */
[----:B------:R-:W-:Y:S02]  /*af70*/  ISETP.GE.AND P1, PT, R141, 0x1, PT ;  /* 0x000000018d00780c */ /* 0x000fe40003f26270 */
[----:B------:R-:W-:Y:S02]  /*af80*/  CS2R R2, SRZ ;  /* 0x0000000000027805 */ /* 0x000fe4000001ff00 */
[----:B------:R-:W-:Y:S02]  /*af90*/  PLOP3.LUT P0, PT, PT, PT, PT, 0x80, 0x0 ;  /* 0x000000000000781c */ /* 0x000fe40003f0f070 */
[----:B--2---:R-:W-:Y:S02]  /*afa0*/  CS2R R118, SRZ ;  /* 0x0000000000767805 */ /* 0x004fe4000001ff00 */
[----:B------:R-:W-:Y:S02]  /*afb0*/  CS2R R116, SRZ ;  /* 0x0000000000747805 */ /* 0x000fe4000001ff00 */
[----:B------:R-:W-:-:S02]  /*afc0*/  CS2R R114, SRZ ;  /* 0x0000000000727805 */ /* 0x000fc4000001ff00 */
[----:B------:R-:W-:Y:S02]  /*afd0*/  CS2R R112, SRZ ;  /* 0x0000000000707805 */ /* 0x000fe4000001ff00 */
[----:B------:R-:W-:Y:S01]  /*afe0*/  CS2R R106, SRZ ;  /* 0x00000000006a7805 */ /* 0x000fe2000001ff00 */
[----:B------:R-:W-:Y:S01]  /*aff0*/  IMAD.MOV.U32 R110, RZ, RZ, RZ ;  /* 0x000000ffff6e7224 */ /* 0x000fe200078e00ff */
[----:B------:R-:W-:Y:S02]  /*b000*/  CS2R R108, SRZ ;  /* 0x00000000006c7805 */ /* 0x000fe4000001ff00 */
[----:B------:R-:W-:Y:S02]  /*b010*/  CS2R R54, SRZ ;  /* 0x0000000000367805 */ /* 0x000fe4000001ff00 */
[----:B------:R-:W-:Y:S01]  /*b020*/  CS2R R104, SRZ ;  /* 0x0000000000687805 */ /* 0x000fe2000001ff00 */
[----:B------:R-:W-:Y:S01]  /*b030*/  IMAD.MOV.U32 R103, RZ, RZ, RZ ;  /* 0x000000ffff677224 */ /* 0x000fe200078e00ff */
[----:B------:R-:W-:-:S02]  /*b040*/  CS2R R98, SRZ ;  /* 0x0000000000627805 */ /* 0x000fc4000001ff00 */
[----:B------:R-:W-:Y:S02]  /*b050*/  CS2R R100, SRZ ;  /* 0x0000000000647805 */ /* 0x000fe4000001ff00 */
        /* <DEDUP_REMOVED lines=33> */
[----:B------:R-:W-:Y:S01]  /*b270*/  IMAD.MOV.U32 R137, RZ, RZ, RZ ;  /* 0x000000ffff897224 */ /* 0x000fe200078e00ff */
[----:B------:R-:W-:-:S02]  /*b280*/  CS2R R124, SRZ ;  /* 0x00000000007c7805 */ /* 0x000fc4000001ff00 */
[----:B------:R-:W-:Y:S02]  /*b290*/  CS2R R32, SRZ ;  /* 0x0000000000207805 */ /* 0x000fe4000001ff00 */
[----:B------:R-:W-:Y:S01]  /*b2a0*/  CS2R R138, SRZ ;  /* 0x00000000008a7805 */ /* 0x000fe2000001ff00 */
[----:B------:R-:W-:Y:S02]  /*b2b0*/  IMAD.MOV.U32 R4, RZ, RZ, RZ ;  /* 0x000000ffff047224 */ /* 0x000fe400078e00ff */
[----:B------:R-:W-:Y:S01]  /*b2c0*/  IMAD.MOV.U32 R0, RZ, RZ, RZ ;  /* 0x000000ffff007224 */ /* 0x000fe200078e00ff */
[----:B------:R-:W-:Y:S06]  /*b2d0*/  @P2 BRA `(.L_x_564) ;  /* 0x0000000000082947 */ /* 0x000fec0003800000 */
[----:B------:R-:W0:Y:S02]  /*b2e0*/  FENCE.VIEW.ASYNC.G ;  /* 0x00000000000073c6 */ /* 0x000e240000000100 */
[----:B0-----:R-:W-:Y:S06]  /*b2f0*/  BAR.ARV 0xc, 0x180 ;  /* 0x0306000000007b1d */ /* 0x001fec0000002000 */
.L_x_564:
[----:B------:R-:W-:Y:S05]  /*b300*/  BSYNC B0 ;  /* 0x0000000000007941 */ /* 0x000fea0003800000 */
.L_x_563:
[----:B------:R-:W-:Y:S01]  /*b310*/  CS2R R24, SRZ ;  /* 0x0000000000187805 */ /* 0x000fe2000001ff00 */
[----:B------:R-:W-:Y:S06]  /*b320*/  @!P1 BRA `(.L_x_565) ;  /* 0x000000b800609947 */ /* 0x000fec0003800000 */
[----:B------:R-:W0:Y:S01]  /*b330*/  S2R R6, SR_TID.X ;  /* 0x0000000000067919 */ /* 0x000e220000002100 */
[----:B------:R-:W-:-:S06]  /*b340*/  ULOP3.LUT UP0, URZ, UR60, 0x1bf, URZ, 0xc0, !UPT ;  /* 0x000001bf3c3f7892 */ /* 0x000fcc000f80c03f */
[----:B------:R-:W-:Y:S02]  /*b350*/  PLOP3.LUT P0, PT, PT, PT, UP0, 0x80, 0x0 ;  /* 0x000000000000781c */ /* 0x000fe40003f0f008 */
[----:B0-----:R-:W-:-:S04]  /*b360*/  IADD3 R6, R6, -0x80, RZ ;  /* 0xffffff8006067810 */ /* 0x001fc80007ffe0ff */
[----:B------:R-:W-:-:S04]  /*b370*/  SHF.R.S32.HI R5, RZ, 0x1f, R6 ;  /* 0x0000001fff057819 */ /* 0x000fc80000011406 */
[----:B------:R-:W-:-:S04]  /*b380*/  LEA.HI R5, R5, R6, RZ, 0x7 ;  /* 0x0000000605057211 */ /* 0x000fc800078f38ff */
[----:B------:R-:W-:-:S05]  /*b390*/  SHF.R.S32.HI R5, RZ, 0x7, R5 ;  /* 0x00000007ff057819 */ /* 0x000fca0000011405 */
[----:B------:R-:W0:Y:S02]  /*b3a0*/  SHFL.IDX PT, R0, R5, RZ, 0x1f ;  /* 0x00001fff05007589 */ /* 0x000e2400000e0000 */
[----:B0-----:R-:W-:-:S04]  /*b3b0*/  LEA.HI R2, R0, R0, RZ, 0x1 ;  /* 0x0000000000027211 */ /* 0x001fc800078f08ff */
[----:B------:R-:W-:-:S05]  /*b3c0*/  LOP3.LUT R3, R2, 0x1e, RZ, 0xc0, !PT ;  /* 0x0000001e02037812 */ /* 0x000fca00078ec0ff */
[----:B------:R-:W-:-:S05]  /*b3d0*/  IMAD.IADD R3, R0, 0x1, -R3 ;  /* 0x0000000100037824 */ /* 0x000fca00078e0a03 */
[----:B------:R-:W-:-:S04]  /*b3e0*/  LEA R3, R3, UR60, 0xd ;  /* 0x0000003c03037c11 */ /* 0x000fc8000f8e68ff */
[----:B------:R-:W-:-:S04]  /*b3f0*/  SHF.R.U32.HI R2, RZ, 0x4, R3 ;  /* 0x00000004ff027819 */ /* 0x000fc80000011603 */
[----:B------:R-:W-:Y:S01]  /*b400*/  LOP3.LUT R2, R2, 0x3fff, RZ, 0xc0, !PT ;  /* 0x00003fff02027812 */ /* 0x000fe200078ec0ff */
[----:B------:R-:W-:Y:S06]  /*b410*/  @!P0 BRA `(.L_x_566) ;  /* 0x0000000000408947 */ /* 0x000fec0003800000 */
        /* <DEDUP_REMOVED lines=16> */
.L_x_566:
[----:B------:R-:W-:Y:S02]  /*b520*/  ULDC UR4, c[0x0][0x3f4] ;  /* 0x0000fd0000047ab9 */ /* 0x000fe40000000800 */
[----:B------:R-:W-:-:S13]  /*b530*/  ISETP.LT.AND P0, PT, RZ, UR4, PT ;  /* 0x00000004ff007c0c */ /* 0x000fda000bf01270 */
[----:B------:R-:W-:Y:S05]  /*b540*/  @P0 BRA `(.L_x_567) ;  /* 0x0000000000400947 */ /* 0x000fea0003800000 */
[----:B------:R-:W2:Y:S02]  /*b550*/  LDL R20, [R1+0x4] ;  /* 0x0000040001147983 */ /* 0x000ea40000100800 */
[----:B--2---:R-:W-:-:S04]  /*b560*/  LEA.HI R0, R20, R20, RZ, 0x1 ;  /* 0x0000001414007211 */ /* 0x004fc800078f08ff */
[----:B------:R-:W-:-:S05]  /*b570*/  LOP3.LUT R0, R0, 0xfffffffe, RZ, 0xc0, !PT ;  /* 0xfffffffe00007812 */ /* 0x000fca00078ec0ff */
[----:B------:R-:W-:-:S05]  /*b580*/  IMAD.IADD R0, R20, 0x1, -R0 ;  /* 0x0000000114007824 */ /* 0x000fca00078e0a00 */
[----:B------:R-:W-:-:S04]  /*b590*/  SHF.L.U32 R3, R0, 0x1f, RZ ;  /* 0x0000001f00037819 */ /* 0x000fc800000006ff */
[----:B------:R0:W1:Y:S03]  /*b5a0*/  SYNCS.PHASECHK.TRANS64.TRYWAIT P0, [R18+URZ+0x30800], R3 ;  /* 0x03080003120075a7 */ /* 0x000066000800017f */
[----:B-1----:R-:W-:Y:S05]  /*b5b0*/  @!P0 NANOSLEEP.SYNCS 0x989680 ;  /* 0x009896800000895d */ /* 0x002fea0003900000 */
[----:B------:R-:W1:Y:S01]  /*b5c0*/  @!P0 SYNCS.PHASECHK.TRANS64 P0, [R18+URZ+0x30800], R3 ;  /* 0x03080003120085a7 */ /* 0x000e62000800007f */
[----:B------:R-:W-:Y:S04]  /*b5d0*/  BSSY B0, `(.L_x_568) ;  /* 0x0000006000007945 */ /* 0x000fe80003800000 */
[----:B-1----:R-:W-:Y:S05]  /*b5e0*/  @P0 BRA `(.L_x_569) ;  /* 0x0000000000100947 */ /* 0x002fea0003800000 */
.L_x_570:
[----:B-1----:R1:W2:Y:S02]  /*b5f0*/  SYNCS.PHASECHK.TRANS64.TRYWAIT P0, [R18+URZ+0x30800], R3 ;  /* 0x03080003120075a7 */ /* 0x0022a4000800017f */
[----:B--2---:R-:W-:Y:S05]  /*b600*/  @!P0 NANOSLEEP.SYNCS 0x989680 ;  /* 0x009896800000895d */ /* 0x004fea0003900000 */
[----:B------:R-:W2:Y:S02]  /*b610*/  @!P0 SYNCS.PHASECHK.TRANS64 P0, [R18+URZ+0x30800], R3 ;  /* 0x03080003120085a7 */ /* 0x000ea4000800007f */
[----:B--2---:R-:W-:Y:S05]  /*b620*/  @!P0 BRA `(.L_x_570) ;  /* 0xfffffffc00f08947 */ /* 0x004fea000383ffff */
.L_x_569:
[----:B------:R-:W-:Y:S05]  /*b630*/  BSYNC B0 ;  /* 0x0000000000007941 */ /* 0x000fea0003800000 */
.L_x_568:
[----:B------:R-:W-:Y:S05]  /*b640*/  BRA `(.L_x_571) ;  /* 0x0000005800ac7947 */ /* 0x000fea0003800000 */
.L_x_567:
[----:B-----5:R-:W-:Y:S01]  /*b650*/  SHF.R.S32.HI R0, RZ, 0x1f, R136 ;  /* 0x0000001fff007819 */ /* 0x020fe20000011488 */
[----:B------:R-:W-:Y:S01]  /*b660*/  ULOP3.LUT UP0, URZ, UR60, 0x3ff, URZ, 0xc0, !UPT ;  /* 0x000003ff3c3f7892 */ /* 0x000fe2000f80c03f */
[----:B------:R-:W-:Y:S01]  /*b670*/  ULDC.64 UR4, c[0x0][0x3f8] ;  /* 0x0000fe0000047ab9 */ /* 0x000fe20000000a00 */
[----:B------:R-:W-:Y:S02]  /*b680*/  ULDC.64 UR6, c[0x0][0x408] ;  /* 0x0001020000067ab9 */ /* 0x000fe40000000a00 */
[C---:B------:R-:W-:Y:S02]  /*b690*/  IMAD R3, R0.reuse, UR4, RZ ;  /* 0x0000000400037c24 */ /* 0x040fe4000f8e02ff */
[----:B------:R-:W-:Y:S01]  /*b6a0*/  IMAD R7, R0, UR6, RZ ;  /* 0x0000000600077c24 */ /* 0x000fe2000f8e02ff */
[----:B------:R-:W-:Y:S01]  /*b6b0*/  PLOP3.LUT P2, PT, PT, PT, UP0, 0x80, 0x0 ;  /* 0x000000000000781c */ /* 0x000fe20003f4f008 */
[----:B------:R-:W-:-:S04]  /*b6c0*/  IMAD.WIDE.U32 R4, R136, UR4, RZ ;  /* 0x0000000488047c25 */ /* 0x000fc8000f8e00ff */
[C---:B------:R-:W-:Y:S01]  /*b6d0*/  IMAD R3, R136.reuse, UR5, R3 ;  /* 0x0000000588037c24 */ /* 0x040fe2000f8e0203 */
[----:B------:R-:W-:Y:S01]  /*b6e0*/  ULDC.64 UR4, c[0x0][0x3e8] ;  /* 0x0000fa0000047ab9 */ /* 0x000fe20000000a00 */
[----:B------:R-:W-:Y:S01]  /*b6f0*/  IMAD R7, R136, UR7, R7 ;  /* 0x0000000788077c24 */ /* 0x000fe2000f8e0207 */
[----:B------:R-:W-:Y:S01]  /*b700*/  LEA R24, P0, R4, UR4, 0x1 ;  /* 0x0000000404187c11 */ /* 0x000fe2000f8008ff */
[----:B------:R-:W-:Y:S01]  /*b710*/  IMAD.WIDE.U32 R136, R136, UR6, RZ ;  /* 0x0000000688887c25 */ /* 0x000fe2000f8e00ff */
[----:B------:R-:W-:-:S03]  /*b720*/  ULDC.64 UR6, c[0x0][0x400] ;  /* 0x0001000000067ab9 */ /* 0x000fc60000000a00 */
[----:B------:R-:W-:Y:S01]  /*b730*/  IMAD.IADD R25, R3, 0x1, R5 ;  /* 0x0000000103197824 */ /* 0x000fe200078e0205 */
[----:B------:R-:W-:Y:S01]  /*b740*/  LEA R26, P1, R136, UR6, 0x1 ;  /* 0x00000006881a7c11 */ /* 0x000fe2000f8208ff */
[----:B------:R-:W-:-:S03]  /*b750*/  IMAD.IADD R27, R7, 0x1, R137 ;  /* 0x00000001071b7824 */ /* 0x000fc600078e0289 */
[----:B------:R-:W-:Y:S02]  /*b760*/  LEA.HI.X R25, R4, UR5, R25, 0x1, P0 ;  /* 0x0000000504197c11 */ /* 0x000fe400080f0c19 */
[----:B------:R-:W-:Y:S01]  /*b770*/  LEA.HI.X R27, R136, UR7, R27, 0x1, P1 ;  /* 0x00000007881b7c11 */ /* 0x000fe200088f0c1b */
        /* <DEDUP_REMOVED lines=8> */
[----:B------:R-:W-:Y:S01]  /*b800*/  MOV R6, UR6 ;  /* 0x0000000600067c02 */ /* 0x000fe20008000f00 */
[----:B------:R-:W-:Y:S02]  /*b810*/  IMAD.U32 R7, RZ, RZ, UR7 ;  /* 0x00000007ff077e24 */ /* 0x000fe4000f8e00ff */
[----:B------:R-:W-:-:S02]  /*b820*/  IMAD.U32 R10, RZ, RZ, UR4 ;  /* 0x00000004ff0a7e24 */ /* 0x000fc4000f8e00ff */
[----:B------:R-:W-:Y:S02]  /*b830*/  IMAD.U32 R11, RZ, RZ, UR5 ;  /* 0x00000005ff0b7e24 */ /* 0x000fe4000f8e00ff */
[----:B------:R-:W-:Y:S02]  /*b840*/  IMAD.MOV.U32 R8, RZ, RZ, 0x70 ;  /* 0x00000070ff087424 */ /* 0x000fe400078e00ff */
[----:B------:R-:W-:Y:S02]  /*b850*/  IMAD.MOV.U32 R12, RZ, RZ, 0x1 ;  /* 0x00000001ff0c7424 */ /* 0x000fe400078e00ff */
[----:B0-----:R-:W-:-:S07]  /*b860*/  IMAD.MOV.U32 R13, RZ, RZ, RZ ;  /* 0x000000ffff0d7224 */ /* 0x001fce00078e00ff */
[----:B------:R-:W-:-:S07]  /*b870*/  LEPC R20, `(.L_x_572) ;  /* 0x000000001014794e */ /* 0x000fce0000000000 */
[----:B-1----:R-:W-:Y:S05]  /*b880*/  CALL.ABS.NOINC R14 ;  /* 0x000000000e007343 */ /* 0x002fea0003c00000 */
.L_x_572:
[----:B------:R-:W-:Y:S01]  /*b890*/  ULDC.U8 UR4, c[0x0][0x410] ;  /* 0x0001040000047ab9 */ /* 0x000fe20000000000 */
[----:B------:R-:W-:Y:S01]  /*b8a0*/  BSSY B0, `(.L_x_573) ;  /* 0x000057d000007945 */ /* 0x000fe20003800000 */
[----:B------:R-:W-:Y:S01]  /*b8b0*/  ISETP.NE.AND P0, PT, RZ, UR4, PT ;  /* 0x00000004ff007c0c */ /* 0x000fe2000bf05270 */
[----:B------:R-:W-:-:S12]  /*b8c0*/  IMAD R6, R29, 0x80, R202 ;  /* 0x000000801d067824 */ /* 0x000fd800078e02ca */
[----:B------:R-:W-:Y:S05]  /*b8d0*/  @!P0 BRA `(.L_x_574) ;  /* 0x0000002800cc8947 */ /* 0x000fea0003800000 */
[----:B------:R-:W-:-:S03]  /*b8e0*/  UMOV UR4, 0xffffffff ;  /* 0xffffffff00047882 */ /* 0x000fc60000000000 */
[----:B------:R-:W-:Y:S05]  /*b8f0*/  BRA.DIV UR4, `(.L_x_575) ;  /* 0x0000014e04a47947 */ /* 0x000fea000b800000 */
[----:B------:R0:W1:Y:S04]  /*b900*/  SHFL.IDX PT, R3, R25, RZ, 0x1c1f ;  /* 0x001c1fff19037589 */ /* 0x00006800000e0000 */
[----:B------:R0:W2:Y:S04]  /*b910*/  SHFL.IDX PT, R0, R24, RZ, 0x1c1f ;  /* 0x001c1fff18007589 */ /* 0x0000a800000e0000 */
[----:B------:R0:W3:Y:S04]  /*b920*/  SHFL.IDX PT, R5, R27, RZ, 0x1c1f ;  /* 0x001c1fff1b057589 */ /* 0x0000e800000e0000 */
[----:B------:R0:W4:Y:S02]  /*b930*/  SHFL.IDX PT, R14, R26, RZ, 0x1c1f ;  /* 0x001c1fff1a0e7589 */ /* 0x00012400000e0000 */
.L_x_821:
[----:B------:R-:W-:Y:S01]  /*b940*/  ULDC UR4, c[0x0][0x448] ;  /* 0x0001120000047ab9 */ /* 0x000fe20000000800 */
[----:B------:R-:W-:Y:S01]  /*b950*/  LOP3.LUT R7, R215, 0x18, R16, 0xf8, !PT ;  /* 0x00000018d7077812 */ /* 0x000fe200078ef810 */
[----:B------:R-:W-:Y:S01]  /*b960*/  IMAD R50, R140, UR4, RZ ;  /* 0x000000048c327c24 */ /* 0x000fe2000f8e02ff */
[----:B------:R-:W-:Y:S01]  /*b970*/  BSSY B1, `(.L_x_576) ;  /* 0x0000058000017945 */ /* 0x000fe20003800000 */
[----:B------:R-:W-:Y:S02]  /*b980*/  LOP3.LUT P0, RZ, R223, 0x4, RZ, 0xc0, !PT ;  /* 0x00000004dfff7812 */ /* 0x000fe4000780c0ff */
[----:B------:R-:W-:Y:S02]  /*b990*/  CS2R R30, SRZ ;  /* 0x00000000001e7805 */ /* 0x000fe4000001ff00 */
[----:B------:R-:W-:Y:S02]  /*b9a0*/  LOP3.LUT R4, R7, R216, RZ, 0x3c, !PT ;  /* 0x000000d807047212 */ /* 0x000fe400078e3cff */
[----:B------:R-:W-:-:S02]  /*b9b0*/  CS2R R32, SRZ ;  /* 0x0000000000207805 */ /* 0x000fc4000001ff00 */
[----:B------:R-:W-:Y:S01]  /*b9c0*/  ISETP.GE.AND P1, PT, R6, R50, PT ;  /* 0x000000320600720c */ /* 0x000fe20003f26270 */
[----:B------:R-:W-:Y:S01]  /*b9d0*/  IMAD R50, R29, -0x80, R50 ;  /* 0xffffff801d327824 */ /* 0x000fe200078e0232 */
[----:B------:R-:W-:Y:S01]  /*b9e0*/  CS2R R28, SRZ ;  /* 0x00000000001c7805 */ /* 0x000fe2000001ff00 */
[----:B------:R-:W-:Y:S01]  /*b9f0*/  IMAD.IADD R9, R217, 0x1, R4 ;  /* 0x00000001d9097824 */ /* 0x000fe200078e0204 */
[----:B------:R-:W-:Y:S02]  /*ba00*/  CS2R R34, SRZ ;  /* 0x0000000000227805 */ /* 0x000fe4000001ff00 */
[----:B------:R-:W-:Y:S02]  /*ba10*/  CS2R R36, SRZ ;  /* 0x0000000000247805 */ /* 0x000fe4000001ff00 */
[----:B------:R-:W-:Y:S01]  /*ba20*/  CS2R R38, SRZ ;  /* 0x0000000000267805 */ /* 0x000fe2000001ff00 */
[----:B------:R-:W-:Y:S01]  /*ba30*/  IMAD R9, R9, 0x2, R18 ;  /* 0x0000000209097824 */ /* 0x000fe200078e0212 */
[----:B------:R-:W-:-:S02]  /*ba40*/  CS2R R20, SRZ ;  /* 0x0000000000147805 */ /* 0x000fc4000001ff00 */
[----:B0-----:R-:W-:Y:S02]  /*ba50*/  CS2R R24, SRZ ;  /* 0x0000000000187805 */ /* 0x001fe4000001ff00 */
[----:B------:R-:W-:Y:S02]  /*ba60*/  CS2R R12, SRZ ;  /* 0x00000000000c7805 */ /* 0x000fe4000001ff00 */
[----:B------:R-:W-:Y:S02]  /*ba70*/  CS2R R10, SRZ ;  /* 0x00000000000a7805 */ /* 0x000fe4000001ff00 */
[----:B------:R-:W-:Y:S01]  /*ba80*/  CS2R R6, SRZ ;  /* 0x0000000000067805 */ /* 0x000fe2000001ff00 */
[C---:B------:R-:W-:Y:S01]  /*ba90*/  VIADD R51, R9.reuse, 0x12400 ;  /* 0x0001240009337836 */ /* 0x040fe20000000000 */
[----:B------:R-:W-:Y:S01]  /*baa0*/  CS2R R26, SRZ ;  /* 0x00000000001a7805 */ /* 0x000fe2000001ff00 */
[----:B------:R-:W-:Y:S01]  /*bab0*/  VIADD R8, R9, 0x12440 ;  /* 0x0001244009087836 */ /* 0x000fe20000000000 */
[----:B------:R-:W-:Y:S06]  /*bac0*/  @P1 BRA `(.L_x_577) ;  /* 0x0000000400081947 */ /* 0x000fec0003800000 */
[----:B------:R-:W1:Y:S01]  /*bad0*/  LDL R41, [R1+0x48] ;  /* 0x0000480001297983 */ /* 0x000e620000100800 */
[----:B------:R-:W-:-:S03]  /*bae0*/  ULDC UR4, c[0x0][0x3f4] ;  /* 0x0000fd0000047ab9 */ /* 0x000fc60000000800 */
[----:B------:R-:W3:Y:S04]  /*baf0*/  LDL R40, [R1+0x4c] ;  /* 0x00004c0001287983 */ /* 0x000ee80000100800 */
[----:B------:R-:W3:Y:S01]  /*bb00*/  LDL R15, [R1+0x50] ;  /* 0x00005000010f7983 */ /* 0x000ee20000100800 */
[C---:B------:R-:W-:Y:S01]  /*bb10*/  ISETP.GE.AND P4, PT, R207.reuse, UR4, PT ;  /* 0x00000004cf007c0c */ /* 0x040fe2000bf86270 */
[----:B------:R-:W-:Y:S01]  /*bb20*/  IMAD.SHL.U32 R21, R207, 0x2, RZ ;  /* 0x00000002cf157824 */ /* 0x000fe200078e00ff */
[C---:B------:R-:W-:Y:S01]  /*bb30*/  ISETP.GE.AND P2, PT, R205.reuse, UR4, PT ;  /* 0x00000004cd007c0c */ /* 0x040fe2000bf46270 */
[----:B------:R-:W3:Y:S01]  /*bb40*/  LDL R53, [R1+0x54] ;  /* 0x0000540001357983 */ /* 0x000ee20000100800 */
[----:B------:R-:W-:Y:S02]  /*bb50*/  CS2R R36, SRZ ;  /* 0x0000000000247805 */ /* 0x000fe4000001ff00 */
[----:B------:R-:W-:Y:S01]  /*bb60*/  CS2R R6, SRZ ;  /* 0x0000000000067805 */ /* 0x000fe2000001ff00 */
[----:B------:R-:W-:Y:S01]  /*bb70*/  IMAD.SHL.U32 R27, R205, 0x2, RZ ;  /* 0x00000002cd1b7824 */ /* 0x000fe200078e00ff */
[----:B------:R-:W3:Y:S05]  /*bb80*/  LDL R52, [R1+0x58] ;  /* 0x0000580001347983 */ /* 0x000eea0000100800 */
[----:B--2---:R-:W-:-:S02]  /*bb90*/  @!P4 IADD3 R12, P1, R0, R21, RZ ;  /* 0x00000015000cc210 */ /* 0x004fc40007f3e0ff */
[----:B----4-:R-:W-:Y:S02]  /*bba0*/  @!P4 IADD3 R20, P3, R14, R21, RZ ;  /* 0x000000150e14c210 */ /* 0x010fe40007f7e0ff */
[----:B------:R-:W-:Y:S02]  /*bbb0*/  CS2R R34, SRZ ;  /* 0x0000000000227805 */ /* 0x000fe4000001ff00 */
[----:B------:R-:W-:Y:S02]  /*bbc0*/  CS2R R10, SRZ ;  /* 0x00000000000a7805 */ /* 0x000fe4000001ff00 */
[----:B------:R-:W-:Y:S01]  /*bbd0*/  CS2R R32, SRZ ;  /* 0x0000000000207805 */ /* 0x000fe2000001ff00 */
[----:B------:R-:W-:Y:S01]  /*bbe0*/  IMAD.SHL.U32 R47, R208, 0x2, RZ ;  /* 0x00000002d02f7824 */ /* 0x000fe200078e00ff */
[----:B------:R-:W-:Y:S02]  /*bbf0*/  CS2R R28, SRZ ;  /* 0x00000000001c7805 */ /* 0x000fe4000001ff00 */
[----:B------:R-:W-:Y:S01]  /*bc00*/  CS2R R38, SRZ ;  /* 0x0000000000267805 */ /* 0x000fe2000001ff00 */
[--C-:B-1----:R-:W-:Y:S01]  /*bc10*/  @!P4 IMAD.X R13, R3, 0x1, R41.reuse, P1 ;  /* 0x00000001030dc824 */ /* 0x102fe200008e0629 */
[----:B------:R-:W-:Y:S01]  /*bc20*/  ISETP.GE.AND P1, PT, R206, UR4, PT ;  /* 0x00000004ce007c0c */ /* 0x000fe2000bf26270 */
[----:B---3--:R-:W-:Y:S01]  /*bc30*/  @!P4 IMAD.X R21, R5, 0x1, R41, P3 ;  /* 0x000000010515c824 */ /* 0x008fe200018e0629 */
[----:B------:R-:W-:-:S02]  /*bc40*/  @!P2 IADD3 R24, P3, R0, R27, RZ ;  /* 0x0000001b0018a210 */ /* 0x000fc40007f7e0ff */
[----:B------:R0:W5:Y:S01]  /*bc50*/  @!P4 LD.E.64 R36, desc[UR56][R12.64] ;  /* 0x000000380c24c980 */ /* 0x000162000c101b00 */
[----:B------:R-:W-:-:S03]  /*bc60*/  IMAD.SHL.U32 R41, R206, 0x2, RZ ;  /* 0x00000002ce297824 */ /* 0x000fc600078e00ff */
[----:B------:R1:W5:Y:S01]  /*bc70*/  @!P4 LD.E.64 R6, desc[UR56][R20.64] ;  /* 0x000000381406c980 */ /* 0x000362000c101b00 */
[----:B------:R-:W-:Y:S02]  /*bc80*/  @!P2 IADD3 R26, P4, R14, R27, RZ ;  /* 0x0000001b0e1aa210 */ /* 0x000fe40007f9e0ff */
[----:B------:R-:W-:Y:S02]  /*bc90*/  @!P2 IADD3.X R25, R3, R40, RZ, P3, !PT ;  /* 0x000000280319a210 */ /* 0x000fe40001ffe4ff */
[-C--:B------:R-:W-:Y:S01]  /*bca0*/  @!P1 IADD3 R30, P3, R0, R41.reuse, RZ ;  /* 0x00000029001e9210 */ /* 0x080fe20007f7e0ff */
[----:B------:R-:W-:Y:S01]  /*bcb0*/  @!P2 IMAD.X R27, R5, 0x1, R40, P4 ;  /* 0x00000001051ba824 */ /* 0x000fe200020e0628 */
[----:B------:R-:W-:Y:S01]  /*bcc0*/  @!P1 IADD3 R40, P4, R14, R41, RZ ;  /* 0x000000290e289210 */ /* 0x000fe20007f9e0ff */
[----:B------:R-:W5:Y:S01]  /*bcd0*/  @!P2 LD.E.64 R34, desc[UR56][R24.64] ;  /* 0x000000381822a980 */ /* 0x000f62000c101b00 */
[----:B0-----:R-:W-:Y:S01]  /*bce0*/  CS2R R12, SRZ ;  /* 0x00000000000c7805 */ /* 0x001fe2000001ff00 */
[----:B------:R-:W-:-:S02]  /*bcf0*/  @!P1 IMAD.X R31, R3, 0x1, R15, P3 ;  /* 0x00000001031f9824 */ /* 0x000fc400018e060f */
[----:B------:R-:W5:Y:S01]  /*bd00*/  @!P2 LD.E.64 R10, desc[UR56][R26.64] ;  /* 0x000000381a0aa980 */ /* 0x000f62000c101b00 */
[----:B------:R-:W-:Y:S01]  /*bd10*/  ISETP.GE.AND P2, PT, R208, UR4, PT ;  /* 0x00000004d0007c0c */ /* 0x000fe2000bf46270 */
[----:B------:R-:W-:Y:S01]  /*bd20*/  @!P1 IMAD.X R41, R5, 0x1, R15, P4 ;  /* 0x0000000105299824 */ /* 0x000fe200020e060f */
[----:B------:R-:W-:Y:S01]  /*bd30*/  ISETP.GE.AND P3, PT, R196, UR4, PT ;  /* 0x00000004c4007c0c */ /* 0x000fe2000bf66270 */
[----:B------:R-:W5:Y:S04]  /*bd40*/  @!P1 LD.E.64 R32, desc[UR56][R30.64] ;  /* 0x000000381e209980 */ /* 0x000f68000c101b00 */
[----:B------:R0:W5:Y:S01]  /*bd50*/  @!P1 LD.E.64 R12, desc[UR56][R40.64] ;  /* 0x00000038280c9980 */ /* 0x000162000c101b00 */
[C---:B------:R-:W-:Y:S01]  /*bd60*/  ISETP.GE.AND P1, PT, R209.reuse, UR4, PT ;  /* 0x00000004d1007c0c */ /* 0x040fe2000bf26270 */
[----:B------:R-:W-:-:S04]  /*bd70*/  IMAD.SHL.U32 R15, R209, 0x2, RZ ;  /* 0x00000002d10f7824 */ /* 0x000fc800078e00ff */
[-C--:B------:R-:W-:Y:S02]  /*bd80*/  @!P2 IADD3 R44, P5, R0, R47.reuse, RZ ;  /* 0x0000002f002ca210 */ /* 0x080fe40007fbe0ff */
[C---:B------:R-:W-:Y:S01]  /*bd90*/  @!P2 IADD3 R46, P4, R14.reuse, R47, RZ ;  /* 0x0000002f0e2ea210 */ /* 0x040fe20007f9e0ff */
[----:B-1----:R-:W-:Y:S02]  /*bda0*/  @!P3 IMAD.MOV.U32 R20, RZ, RZ, R0 ;  /* 0x000000ffff14b224 */ /* 0x002fe400078e0000 */
[----:B------:R-:W-:Y:S02]  /*bdb0*/  @!P3 IMAD.MOV.U32 R21, RZ, RZ, R3 ;  /* 0x000000ffff15b224 */ /* 0x000fe400078e0003 */
[----:B------:R-:W-:Y:S01]  /*bdc0*/  @!P3 IMAD.MOV.U32 R4, RZ, RZ, R14 ;  /* 0x000000ffff04b224 */ /* 0x000fe200078e000e */
[-C--:B------:R-:W-:Y:S01]  /*bdd0*/  @!P1 IADD3 R14, P6, R14, R15.reuse, RZ ;  /* 0x0000000f0e0e9210 */ /* 0x080fe20007fde0ff */
[----:B------:R-:W-:Y:S01]  /*bde0*/  @!P2 IMAD.X R45, R3, 0x1, R53, P5 ;  /* 0x00000001032da824 */ /* 0x000fe200028e0635 */
[----:B------:R-:W-:Y:S01]  /*bdf0*/  @!P1 IADD3 R48, P5, R0, R15, RZ ;  /* 0x0000000f00309210 */ /* 0x000fe20007fbe0ff */
[----:B0-----:R-:W-:Y:S01]  /*be00*/  @!P3 IMAD.WIDE R40, R196, 0x2, R20 ;  /* 0x00000002c428b825 */ /* 0x001fe200078e0214 */
[----:B------:R-:W-:-:S02]  /*be10*/  CS2R R26, SRZ ;  /* 0x00000000001a7805 */ /* 0x000fc4000001ff00 */
[----:B------:R-:W-:Y:S02]  /*be20*/  CS2R R24, SRZ ;  /* 0x0000000000187805 */ /* 0x000fe4000001ff00 */
[----:B------:R-:W-:Y:S02]  /*be30*/  CS2R R30, SRZ ;  /* 0x00000000001e7805 */ /* 0x000fe4000001ff00 */
[----:B------:R-:W-:Y:S01]  /*be40*/  CS2R R20, SRZ ;  /* 0x0000000000147805 */ /* 0x000fe2000001ff00 */
[----:B------:R-:W-:Y:S01]  /*be50*/  @!P3 IMAD.WIDE R42, R196, 0x2, R4 ;  /* 0x00000002c42ab825 */ /* 0x000fe200078e0204 */
[----:B------:R0:W5:Y:S03]  /*be60*/  @!P3 LD.E.64 R38, desc[UR56][R40.64] ;  /* 0x000000382826b980 */ /* 0x000166000c101b00 */
[----:B------:R-:W-:Y:S01]  /*be70*/  @!P2 IMAD.X R47, R5, 0x1, R53, P4 ;  /* 0x00000001052fa824 */ /* 0x000fe200020e0635 */
[----:B------:R0:W5:Y:S01]  /*be80*/  @!P3 LD.E.64 R26, desc[UR56][R42.64] ;  /* 0x000000382a1ab980 */ /* 0x000162000c101b00 */
[----:B------:R-:W-:-:S02]  /*be90*/  @!P1 IMAD.X R49, R3, 0x1, R52, P5 ;  /* 0x0000000103319824 */ /* 0x000fc400028e0634 */
[----:B------:R-:W-:Y:S01]  /*bea0*/  @!P1 IMAD.X R15, R5, 0x1, R52, P6 ;  /* 0x00000001050f9824 */ /* 0x000fe200030e0634 */
[----:B------:R0:W5:Y:S04]  /*beb0*/  @!P2 LD.E.64 R28, desc[UR56][R44.64] ;  /* 0x000000382c1ca980 */ /* 0x000168000c101b00 */
[----:B------:R0:W5:Y:S04]  /*bec0*/  @!P2 LD.E.64 R24, desc[UR56][R46.64] ;  /* 0x000000382e18a980 */ /* 0x000168000c101b00 */
[----:B------:R0:W5:Y:S04]  /*bed0*/  @!P1 LD.E.64 R30, desc[UR56][R48.64] ;  /* 0x00000038301e9980 */ /* 0x000168000c101b00 */
[----:B------:R0:W5:Y:S02]  /*bee0*/  @!P1 LD.E.64 R20, desc[UR56][R14.64] ;  /* 0x000000380e149980 */ /* 0x000164000c101b00 */
.L_x_577:
[----:B------:R-:W-:Y:S05]  /*bef0*/  BSYNC B1 ;  /* 0x0000000000017941 */ /* 0x000fea0003800000 */
.L_x_576:
[----:B0-----:R-:W2:Y:S01]  /*bf00*/  LDL R43, [R1+0x4] ;  /* 0x00000400012b7983 */ /* 0x001ea20000100800 */
[----:B------:R-:W-:Y:S01]  /*bf10*/  @P0 VIADD R8, R51, 0xffffffc0 ;  /* 0xffffffc033080836 */ /* 0x000fe20000000000 */
[----:B-----5:R-:W-:Y:S01]  /*bf20*/  SHF.R.U64 R70, R38, 0x10, R39 ;  /* 0x0000001026467819 */ /* 0x020fe20000001227 */
[----:B------:R-:W-:Y:S01]  /*bf30*/  IMAD.MOV.U32 R40, RZ, RZ, R37 ;  /* 0x000000ffff287224 */ /* 0x000fe200078e0025 */
[----:B------:R-:W-:Y:S01]  /*bf40*/  MOV R42, R39 ;  /* 0x00000027002a7202 */ /* 0x000fe20000000f00 */
[----:B------:R-:W-:Y:S01]  /*bf50*/  IMAD.MOV.U32 R41, RZ, RZ, R38 ;  /* 0x000000ffff297224 */ /* 0x000fe200078e0026 */
[----:B------:R-:W-:Y:S01]  /*bf60*/  SHF.R.U32.HI R71, RZ, 0x10, R39 ;  /* 0x00000010ff477819 */ /* 0x000fe20000011627 */
[----:B------:R-:W-:Y:S01]  /*bf70*/  IMAD.MOV.U32 R39, RZ, RZ, R36 ;  /* 0x000000ffff277224 */ /* 0x000fe200078e0024 */
[--C-:B------:R-:W-:Y:S01]  /*bf80*/  SHF.R.U64 R68, R36, 0x10, R37.reuse ;  /* 0x0000001024447819 */ /* 0x100fe20000001225 */
[----:B------:R-:W-:Y:S01]  /*bf90*/  IMAD.MOV.U32 R15, RZ, RZ, R32 ;  /* 0x000000ffff0f7224 */ /* 0x000fe200078e0020 */
[----:B------:R-:W-:Y:S01]  /*bfa0*/  SHF.R.U32.HI R69, RZ, 0x10, R37 ;  /* 0x00000010ff457819 */ /* 0x000fe20000011625 */
[----:B------:R-:W-:Y:S01]  /*bfb0*/  IMAD.MOV.U32 R37, RZ, RZ, R34 ;  /* 0x000000ffff257224 */ /* 0x000fe200078e0022 */
[--C-:B------:R-:W-:Y:S01]  /*bfc0*/  SHF.R.U64 R64, R32, 0x10, R33.reuse ;  /* 0x0000001020407819 */ /* 0x100fe20000001221 */
[--C-:B------:R-:W-:Y:S01]  /*bfd0*/  IMAD.MOV.U32 R36, RZ, RZ, R33.reuse ;  /* 0x000000ffff247224 */ /* 0x100fe200078e0021 */
[----:B------:R-:W-:Y:S01]  /*bfe0*/  SHF.R.U32.HI R65, RZ, 0x10, R33 ;  /* 0x00000010ff417819 */ /* 0x000fe20000011621 */
[--C-:B----4-:R-:W-:Y:S01]  /*bff0*/  IMAD.MOV.U32 R14, RZ, RZ, R29.reuse ;  /* 0x000000ffff0e7224 */ /* 0x110fe200078e001d */
[----:B------:R-:W-:Y:S01]  /*c000*/  SHF.R.U64 R63, R28, 0x10, R29 ;  /* 0x000000101c3f7819 */ /* 0x000fe2000000121d */
[----:B------:R-:W-:Y:S01]  /*c010*/  IMAD.MOV.U32 R38, RZ, RZ, R35 ;  /* 0x000000ffff267224 */ /* 0x000fe200078e0023 */
[----:B------:R-:W-:Y:S01]  /*c020*/  SHF.R.U32.HI R61, RZ, 0x10, R29 ;  /* 0x00000010ff3d7819 */ /* 0x000fe2000001161d */
[----:B------:R-:W-:Y:S01]  /*c030*/  IMAD.MOV.U32 R4, RZ, RZ, R28 ;  /* 0x000000ffff047224 */ /* 0x000fe200078e001c */
[--C-:B------:R-:W-:Y:S01]  /*c040*/  SHF.R.U64 R59, R30, 0x10, R31.reuse ;  /* 0x000000101e3b7819 */ /* 0x100fe2000000121f */
[----:B-1----:R-:W-:Y:S01]  /*c050*/  IMAD.MOV.U32 R3, RZ, RZ, R31 ;  /* 0x000000ffff037224 */ /* 0x002fe200078e001f */
[--C-:B------:R-:W-:Y:S01]  /*c060*/  SHF.R.U64 R66, R34, 0x10, R35.reuse ;  /* 0x0000001022427819 */ /* 0x100fe20000001223 */
[----:B------:R-:W-:Y:S01]  /*c070*/  IMAD.MOV.U32 R45, RZ, RZ, R26 ;  /* 0x000000ffff2d7224 */ /* 0x000fe200078e001a */
[----:B------:R-:W-:Y:S01]  /*c080*/  SHF.R.U32.HI R67, RZ, 0x10, R35 ;  /* 0x00000010ff437819 */ /* 0x000fe20000011623 */
[----:B------:R-:W-:Y:S01]  /*c090*/  IMAD.MOV.U32 R46, RZ, RZ, R27 ;  /* 0x000000ffff2e7224 */ /* 0x000fe200078e001b */
[----:B------:R-:W-:Y:S01]  /*c0a0*/  SHF.R.U32.HI R62, RZ, 0x10, R31 ;  /* 0x00000010ff3e7819 */ /* 0x000fe2000001161f */
[----:B------:R-:W-:Y:S01]  /*c0b0*/  IMAD.MOV.U32 R32, RZ, RZ, R6 ;  /* 0x000000ffff207224 */ /* 0x000fe200078e0006 */
[----:B------:R-:W-:Y:S01]  /*c0c0*/  SHF.R.U64 R60, R26, 0x10, R27 ;  /* 0x000000101a3c7819 */ /* 0x000fe2000000121b */
[----:B------:R-:W-:Y:S01]  /*c0d0*/  IMAD.MOV.U32 R33, RZ, RZ, R7 ;  /* 0x000000ffff217224 */ /* 0x000fe200078e0007 */
[----:B------:R-:W-:Y:S01]  /*c0e0*/  SHF.R.U32.HI R57, RZ, 0x10, R27 ;  /* 0x00000010ff397819 */ /* 0x000fe2000001161b */
[----:B------:R-:W-:Y:S01]  /*c0f0*/  IMAD.MOV.U32 R29, RZ, RZ, R11 ;  /* 0x000000ffff1d7224 */ /* 0x000fe200078e000b */
[----:B------:R-:W-:Y:S01]  /*c100*/  SHF.R.U64 R55, R6, 0x10, R7 ;  /* 0x0000001006377819 */ /* 0x000fe20000001207 */
[----:B------:R-:W-:Y:S01]  /*c110*/  IMAD.MOV.U32 R44, RZ, RZ, R13 ;  /* 0x000000ffff2c7224 */ /* 0x000fe200078e000d */
[----:B------:R-:W-:Y:S01]  /*c120*/  SHF.R.U32.HI R58, RZ, 0x10, R7 ;  /* 0x00000010ff3a7819 */ /* 0x000fe20000011607 */
[----:B------:R-:W-:Y:S01]  /*c130*/  BSSY B1, `(.L_x_578) ;  /* 0x000002c000017945 */ /* 0x000fe20003800000 */
[----:B------:R-:W-:Y:S01]  /*c140*/  MOV R28, R10 ;  /* 0x0000000a001c7202 */ /* 0x000fe20000000f00 */
[----:B------:R-:W-:Y:S01]  /*c150*/  IMAD.MOV.U32 R6, RZ, RZ, R24 ;  /* 0x000000ffff067224 */ /* 0x000fe200078e0018 */
[----:B------:R-:W-:Y:S01]  /*c160*/  SHF.R.U64 R53, R10, 0x10, R11 ;  /* 0x000000100a357819 */ /* 0x000fe2000000120b */
[----:B------:R-:W-:Y:S01]  /*c170*/  IMAD.MOV.U32 R7, RZ, RZ, R25 ;  /* 0x000000ffff077224 */ /* 0x000fe200078e0019 */
[----:B------:R-:W-:Y:S01]  /*c180*/  SHF.R.U32.HI R56, RZ, 0x10, R11 ;  /* 0x00000010ff387819 */ /* 0x000fe2000001160b */
[----:B------:R-:W-:Y:S01]  /*c190*/  IMAD.MOV.U32 R11, RZ, RZ, R21 ;  /* 0x000000ffff0b7224 */ /* 0x000fe200078e0015 */
[--C-:B------:R-:W-:Y:S01]  /*c1a0*/  SHF.R.U64 R54, R12, 0x10, R13.reuse ;  /* 0x000000100c367819 */ /* 0x100fe2000000120d */
[----:B------:R-:W-:Y:S01]  /*c1b0*/  IMAD.MOV.U32 R10, RZ, RZ, R20 ;  /* 0x000000ffff0a7224 */ /* 0x000fe200078e0014 */
[----:B------:R-:W-:-:S02]  /*c1c0*/  SHF.R.U32.HI R51, RZ, 0x10, R13 ;  /* 0x00000010ff337819 */ /* 0x000fc4000001160d */
[--C-:B------:R-:W-:Y:S02]  /*c1d0*/  SHF.R.U64 R47, R20, 0x10, R21.reuse ;  /* 0x00000010142f7819 */ /* 0x100fe40000001215 */
[----:B------:R-:W-:Y:S02]  /*c1e0*/  SHF.R.U32.HI R48, RZ, 0x10, R21 ;  /* 0x00000010ff307819 */ /* 0x000fe40000011615 */
[--C-:B------:R-:W-:Y:S02]  /*c1f0*/  SHF.R.U64 R49, R24, 0x10, R25.reuse ;  /* 0x0000001018317819 */ /* 0x100fe40000001219 */
[----:B------:R-:W-:Y:S02]  /*c200*/  SHF.R.U32.HI R52, RZ, 0x10, R25 ;  /* 0x00000010ff347819 */ /* 0x000fe40000011619 */
[----:B------:R-:W-:Y:S02]  /*c210*/  PRMT R26, R37, 0x5410, R66 ;  /* 0x00005410251a7816 */ /* 0x000fe40000000042 */
[----:B------:R-:W-:-:S02]  /*c220*/  PRMT R21, R36, 0x5410, R65 ;  /* 0x0000541024157816 */ /* 0x000fc40000000041 */
[----:B------:R-:W-:Y:S02]  /*c230*/  PRMT R34, R41, 0x5410, R70 ;  /* 0x0000541029227816 */ /* 0x000fe40000000046 */
[----:B------:R-:W-:Y:S02]  /*c240*/  PRMT R35, R42, 0x5410, R71 ;  /* 0x000054102a237816 */ /* 0x000fe40000000047 */
[----:B------:R-:W-:Y:S02]  /*c250*/  PRMT R31, R40, 0x5410, R69 ;  /* 0x00005410281f7816 */ /* 0x000fe40000000045 */
[----:B------:R-:W-:Y:S02]  /*c260*/  PRMT R27, R38, 0x5410, R67 ;  /* 0x00005410261b7816 */ /* 0x000fe40000000043 */
        /* <DEDUP_REMOVED lines=10> */
[----:B--2---:R-:W-:-:S04]  /*c310*/  LEA.HI R0, R43, R43, RZ, 0x1 ;  /* 0x0000002b2b007211 */ /* 0x004fc800078f08ff */
[----:B---3--:R-:W-:Y:S01]  /*c320*/  LOP3.LUT R5, R0, 0xfffffffe, RZ, 0xc0, !PT ;  /* 0xfffffffe00057812 */ /* 0x008fe200078ec0ff */
[----:B------:R-:W-:Y:S01]  /*c330*/  IMAD.MOV.U32 R0, RZ, RZ, R30 ;  /* 0x000000ffff007224 */ /* 0x000fe200078e001e */
[----:B------:R-:W-:Y:S02]  /*c340*/  PRMT R30, R39, 0x5410, R68 ;  /* 0x00005410271e7816 */ /* 0x000fe40000000044 */
[----:B------:R-:W-:Y:S01]  /*c350*/  VIMNMX R39, R50, 0x80, PT ;  /* 0x0000008032277848 */ /* 0x000fe20003fe0100 */
[----:B------:R-:W-:Y:S01]  /*c360*/  IMAD.IADD R5, R43, 0x1, -R5 ;  /* 0x000000012b057824 */ /* 0x000fe200078e0a05 */
[----:B------:R-:W-:Y:S01]  /*c370*/  PRMT R0, R0, 0x5410, R59 ;  /* 0x0000541000007816 */ /* 0x000fe2000000003b */
[----:B------:R-:W-:Y:S01]  /*c380*/  IMAD.MOV.U32 R43, RZ, RZ, R12 ;  /* 0x000000ffff2b7224 */ /* 0x000fe200078e000c */
[----:B------:R-:W-:Y:S02]  /*c390*/  PRMT R12, R4, 0x5410, R63 ;  /* 0x00005410040c7816 */ /* 0x000fe4000000003f */
[----:B------:R-:W-:-:S02]  /*c3a0*/  SHF.L.U32 R5, R5, 0x1f, RZ ;  /* 0x0000001f05057819 */ /* 0x000fc400000006ff */
[----:B------:R-:W-:Y:S02]  /*c3b0*/  ISETP.GE.AND P1, PT, R202, R39, PT ;  /* 0x00000027ca00720c */ /* 0x000fe40003f26270 */
[----:B------:R-:W0:Y:S01]  /*c3c0*/  SYNCS.PHASECHK.TRANS64.TRYWAIT P0, [R18+URZ+0x30800], R5 ;  /* 0x03080005120075a7 */ /* 0x000e22000800017f */
[----:B------:R-:W-:Y:S01]  /*c3d0*/  PRMT R24, R43, 0x5410, R54 ;  /* 0x000054102b187816 */ /* 0x000fe20000000036 */
[----:B0-----:R-:W-:Y:S09]  /*c3e0*/  @!P0 BRA `(.L_x_579) ;  /* 0x0000014400588947 */ /* 0x001ff20003800000 */
.L_x_822:
[----:B------:R-:W-:Y:S05]  /*c3f0*/  BSYNC B1 ;  /* 0x0000000000017941 */ /* 0x000fea0003800000 */
.L_x_578:
[----:B------:R-:W-:Y:S01]  /*c400*/  BSSY B1, `(.L_x_580) ;  /* 0x0000101000017945 */ /* 0x000fe20003800000 */
[----:B------:R-:W-:Y:S02]  /*c410*/  PRMT R14, R6, 0x5410, R49 ;  /* 0x00005410060e7816 */ /* 0x000fe40000000031 */
[----:B------:R-:W-:Y:S02]  /*c420*/  PRMT R15, R7, 0x5410, R52 ;  /* 0x00005410070f7816 */ /* 0x000fe40000000034 */
[----:B------:R-:W-:Y:S02]  /*c430*/  PRMT R10, R10, 0x5410, R47 ;  /* 0x000054100a0a7816 */ /* 0x000fe4000000002f */
[----:B------:R-:W-:Y:S01]  /*c440*/  PRMT R11, R11, 0x5410, R48 ;  /* 0x000054100b0b7816 */ /* 0x000fe20000000030 */
[----:B------:R-:W-:Y:S06]  /*c450*/  @P1 BRA `(.L_x_581) ;  /* 0x0000000c00ec1947 */ /* 0x000fec0003800000 */
[----:B------:R-:W1:Y:S01]  /*c460*/  LDC R4, c[0x0][0x3f4] ;  /* 0x0000fd00ff047b82 */ /* 0x000e620000000800 */
[----:B------:R-:W-:Y:S01]  /*c470*/  BSSY B2, `(.L_x_582) ;  /* 0x000002e000027945 */ /* 0x000fe20003800000 */
[-C--:B-1----:R-:W-:Y:S02]  /*c480*/  ISETP.GE.AND P0, PT, R196, R4.reuse, PT ;  /* 0x00000004c400720c */ /* 0x082fe40003f06270 */
[-C--:B------:R-:W-:Y:S02]  /*c490*/  ISETP.GE.AND P1, PT, R207, R4.reuse, PT ;  /* 0x00000004cf00720c */ /* 0x080fe40003f26270 */
[-C--:B------:R-:W-:Y:S02]  /*c4a0*/  ISETP.GE.AND P2, PT, R205, R4.reuse, PT ;  /* 0x00000004cd00720c */ /* 0x080fe40003f46270 */
[-C--:B------:R-:W-:Y:S02]  /*c4b0*/  ISETP.GE.AND P3, PT, R206, R4.reuse, PT ;  /* 0x00000004ce00720c */ /* 0x080fe40003f66270 */
[----:B------:R-:W-:-:S02]  /*c4c0*/  ISETP.GE.AND P4, PT, R208, R4, PT ;  /* 0x00000004d000720c */ /* 0x000fc40003f86270 */
[----:B------:R-:W-:-:S03]  /*c4d0*/  ISETP.GE.AND P5, PT, R209, R4, PT ;  /* 0x00000004d100720c */ /* 0x000fc60003fa6270 */
[----:B------:R-:W-:Y:S10]  /*c4e0*/  @P0 BRA `(.L_x_583) ;  /* 0x0000000000980947 */ /* 0x000ff40003800000 */
[----:B0-----:R-:W0:Y:S01]  /*c4f0*/  LDS.128 R4, [R9+0x12400] ;  /* 0x0124000009047984 */ /* 0x001e220000000c00 */
[----:B------:R-:W-:Y:S01]  /*c500*/  IMAD.U32 R45, R36, 0x10000, RZ ;  /* 0x00010000242d7824 */ /* 0x000fe200078e00ff */
[C---:B------:R-:W-:Y:S01]  /*c510*/  LOP3.LUT R44, R34.reuse, 0xffff0000, RZ, 0xc0, !PT ;  /* 0xffff0000222c7812 */ /* 0x040fe200078ec0ff */
[----:B------:R-:W-:Y:S01]  /*c520*/  IMAD.U32 R43, R34, 0x10000, RZ ;  /* 0x00010000222b7824 */ /* 0x000fe200078e00ff */
[----:B------:R-:W-:Y:S01]  /*c530*/  LOP3.LUT R46, R36, 0xffff0000, RZ, 0xc0, !PT ;  /* 0xffff0000242e7812 */ /* 0x000fe200078ec0ff */
[C---:B0-----:R-:W-:Y:S01]  /*c540*/  IMAD.U32 R38, R4.reuse, 0x10000, RZ ;  /* 0x0001000004267824 */ /* 0x041fe200078e00ff */
[----:B------:R-:W-:Y:S01]  /*c550*/  LOP3.LUT R4, R4, 0xffff0000, RZ, 0xc0, !PT ;  /* 0xffff000004047812 */ /* 0x000fe200078ec0ff */
[C---:B------:R-:W-:Y:S01]  /*c560*/  IMAD.U32 R40, R5.reuse, 0x10000, RZ ;  /* 0x0001000005287824 */ /* 0x040fe200078e00ff */
[----:B------:R-:W-:Y:S01]  /*c570*/  LOP3.LUT R5, R5, 0xffff0000, RZ, 0xc0, !PT ;  /* 0xffff000005057812 */ /* 0x000fe200078ec0ff */
[C---:B------:R-:W-:Y:S01]  /*c580*/  IMAD.U32 R41, R6.reuse, 0x10000, RZ ;  /* 0x0001000006297824 */ /* 0x040fe200078e00ff */
[----:B------:R-:W-:Y:S01]  /*c590*/  LOP3.LUT R6, R6, 0xffff0000, RZ, 0xc0, !PT ;  /* 0xffff000006067812 */ /* 0x000fe200078ec0ff */
[C---:B------:R-:W-:Y:S01]  /*c5a0*/  FMUL.FTZ R47, R4.reuse, R45 ;  /* 0x0000002d042f7220 */ /* 0x040fe20000410000 */
[----:B------:R-:W-:Y:S01]  /*c5b0*/  FMUL.FTZ R4, R4, R43 ;  /* 0x0000002b04047220 */ /* 0x000fe20000410000 */
[----:B------:R-:W-:-:S02]  /*c5c0*/  IMAD.U32 R42, R7, 0x10000, RZ ;  /* 0x00010000072a7824 */ /* 0x000fc400078e00ff */
[C---:B------:R-:W-:Y:S01]  /*c5d0*/  FMUL.FTZ R49, R5.reuse, R46 ;  /* 0x0000002e05317220 */ /* 0x040fe20000410000 */
[C---:B------:R-:W-:Y:S01]  /*c5e0*/  FFMA.FTZ R47, R38.reuse, R43, -R47 ;  /* 0x0000002b262f7223 */ /* 0x040fe2000001082f */
[----:B------:R-:W-:Y:S01]  /*c5f0*/  FFMA.FTZ R48, R38, R45, R4 ;  /* 0x0000002d26307223 */ /* 0x000fe20000010004 */
[-C--:B------:R-:W-:Y:S01]  /*c600*/  FMUL.FTZ R45, R5, R44.reuse ;  /* 0x0000002c052d7220 */ /* 0x080fe20000410000 */
[----:B------:R-:W-:Y:S01]  /*c610*/  LOP3.LUT R7, R7, 0xffff0000, RZ, 0xc0, !PT ;  /* 0xffff000007077812 */ /* 0x000fe200078ec0ff */
[C---:B------:R-:W-:Y:S01]  /*c620*/  IMAD.U32 R38, R37.reuse, 0x10000, RZ ;  /* 0x0001000025267824 */ /* 0x040fe200078e00ff */
[----:B------:R-:W-:Y:S01]  /*c630*/  LOP3.LUT R43, R37, 0xffff0000, RZ, 0xc0, !PT ;  /* 0xffff0000252b7812 */ /* 0x000fe200078ec0ff */
[C---:B------:R-:W-:Y:S01]  /*c640*/  IMAD.U32 R4, R35.reuse, 0x10000, RZ ;  /* 0x0001000023047824 */ /* 0x040fe200078e00ff */
[----:B------:R-:W-:Y:S01]  /*c650*/  LOP3.LUT R5, R35, 0xffff0000, RZ, 0xc0, !PT ;  /* 0xffff000023057812 */ /* 0x000fe200078ec0ff */
[C---:B------:R-:W-:Y:S01]  /*c660*/  FFMA.FTZ R49, R40.reuse, R44, -R49 ;  /* 0x0000002c28317223 */ /* 0x040fe20000010831 */
[----:B------:R-:W-:Y:S01]  /*c670*/  FFMA.FTZ R40, R40, R46, R45 ;  /* 0x0000002e28287223 */ /* 0x000fe2000001002d */
        /* <DEDUP_REMOVED lines=11> */
[----:B------:R-:W-:-:S05]  /*c730*/  F2FP.BF16.F32.PACK_AB R7, R46, R7 ;  /* 0x000000072e07723e */ /* 0x000fca00000010ff */
[----:B------:R1:W-:Y:S02]  /*c740*/  STS.128 [R9+0x12400], R4 ;  /* 0x0124000409007388 */ /* 0x0003e40000000c00 */
.L_x_583:
[----:B------:R-:W-:Y:S05]  /*c750*/  BSYNC B2 ;  /* 0x0000000000027941 */ /* 0x000fea0003800000 */
.L_x_582:
[----:B------:R-:W-:Y:S04]  /*c760*/  BSSY B2, `(.L_x_584) ;  /* 0x0000028000027945 */ /* 0x000fe80003800000 */
[----:B------:R-:W-:Y:S05]  /*c770*/  @P1 BRA `(.L_x_585) ;  /* 0x0000000000981947 */ /* 0x000fea0003800000 */
[----:B01----:R-:W0:Y:S01]  /*c780*/  LDS.128 R4, [R8] ;  /* 0x0000000008047984 */ /* 0x003e220000000c00 */
[----:B------:R-:W-:Y:S01]  /*c790*/  IMAD.U32 R45, R32, 0x10000, RZ ;  /* 0x00010000202d7824 */ /* 0x000fe200078e00ff */
[C---:B------:R-:W-:Y:S01]  /*c7a0*/  LOP3.LUT R44, R30.reuse, 0xffff0000, RZ, 0xc0, !PT ;  /* 0xffff00001e2c7812 */ /* 0x040fe200078ec0ff */
[----:B------:R-:W-:Y:S01]  /*c7b0*/  IMAD.U32 R43, R30, 0x10000, RZ ;  /* 0x000100001e2b7824 */ /* 0x000fe200078e00ff */
[----:B------:R-:W-:Y:S02]  /*c7c0*/  LOP3.LUT R46, R32, 0xffff0000, RZ, 0xc0, !PT ;  /* 0xffff0000202e7812 */ /* 0x000fe400078ec0ff */
[C---:B0-----:R-:W-:Y:S01]  /*c7d0*/  SHF.L.U32 R38, R4.reuse, 0x10, RZ ;  /* 0x0000001004267819 */ /* 0x041fe200000006ff */
[C---:B------:R-:W-:Y:S01]  /*c7e0*/  IMAD.U32 R40, R5.reuse, 0x10000, RZ ;  /* 0x0001000005287824 */ /* 0x040fe200078e00ff */
[----:B------:R-:W-:Y:S01]  /*c7f0*/  LOP3.LUT R4, R4, 0xffff0000, RZ, 0xc0, !PT ;  /* 0xffff000004047812 */ /* 0x000fe200078ec0ff */
[C---:B------:R-:W-:Y:S01]  /*c800*/  IMAD.U32 R41, R6.reuse, 0x10000, RZ ;  /* 0x0001000006297824 */ /* 0x040fe200078e00ff */
[----:B------:R-:W-:Y:S01]  /*c810*/  LOP3.LUT R5, R5, 0xffff0000, RZ, 0xc0, !PT ;  /* 0xffff000005057812 */ /* 0x000fe200078ec0ff */
[----:B------:R-:W-:Y:S01]  /*c820*/  IMAD.U32 R42, R7, 0x10000, RZ ;  /* 0x00010000072a7824 */ /* 0x000fe200078e00ff */
[----:B------:R-:W-:Y:S01]  /*c830*/  LOP3.LUT R6, R6, 0xffff0000, RZ, 0xc0, !PT ;  /* 0xffff000006067812 */ /* 0x000fe200078ec0ff */
[C---:B------:R-:W-:Y:S01]  /*c840*/  FMUL.FTZ R47, R4.reuse, R45 ;  /* 0x0000002d042f7220 */ /* 0x040fe20000410000 */
[-C--:B------:R-:W-:Y:S01]  /*c850*/  FMUL.FTZ R4, R4, R43.reuse ;  /* 0x0000002b04047220 */ /* 0x080fe20000410000 */
[----:B------:R-:W-:Y:S01]  /*c860*/  FMUL.FTZ R49, R5, R46 ;  /* 0x0000002e05317220 */ /* 0x000fe20000410000 */
[----:B------:R-:W-:Y:S01]  /*c870*/  LOP3.LUT R7, R7, 0xffff0000, RZ, 0xc0, !PT ;  /* 0xffff000007077812 */ /* 0x000fe200078ec0ff */
[C---:B------:R-:W-:Y:S01]  /*c880*/  FFMA.FTZ R47, R38.reuse, R43, -R47 ;  /* 0x0000002b262f7223 */ /* 0x040fe2000001082f */
[----:B------:R-:W-:Y:S01]  /*c890*/  FFMA.FTZ R48, R38, R45, R4 ;  /* 0x0000002d26307223 */ /* 0x000fe20000010004 */
[----:B------:R-:W-:Y:S01]  /*c8a0*/  FMUL.FTZ R45, R5, R44 ;  /* 0x0000002c052d7220 */ /* 0x000fe20000410000 */
[C---:B------:R-:W-:Y:S01]  /*c8b0*/  LOP3.LUT R43, R33.reuse, 0xffff0000, RZ, 0xc0, !PT ;  /* 0xffff0000212b7812 */ /* 0x040fe200078ec0ff */
[----:B------:R-:W-:Y:S01]  /*c8c0*/  IMAD.U32 R38, R33, 0x10000, RZ ;  /* 0x0001000021267824 */ /* 0x000fe200078e00ff */
[C---:B------:R-:W-:Y:S01]  /*c8d0*/  LOP3.LUT R5, R31.reuse, 0xffff0000, RZ, 0xc0, !PT ;  /* 0xffff00001f057812 */ /* 0x040fe200078ec0ff */
[----:B------:R-:W-:-:S02]  /*c8e0*/  IMAD.U32 R4, R31, 0x10000, RZ ;  /* 0x000100001f047824 */ /* 0x000fc400078e00ff */
        /* <DEDUP_REMOVED lines=14> */
[----:B------:R2:W-:Y:S02]  /*c9d0*/  STS.128 [R8], R4 ;  /* 0x0000000408007388 */ /* 0x0005e40000000c00 */
.L_x_585:
[----:B------:R-:W-:Y:S05]  /*c9e0*/  BSYNC B2 ;  /* 0x0000000000027941 */ /* 0x000fea0003800000 */
.L_x_584:
[----:B------:R-:W-:Y:S04]  /*c9f0*/  BSSY B2, `(.L_x_586) ;  /* 0x0000028000027945 */ /* 0x000fe80003800000 */
[----:B------:R-:W-:Y:S05]  /*ca00*/  @P2 BRA `(.L_x_587) ;  /* 0x0000000000982947 */ /* 0x000fea0003800000 */
[----:B012---:R-:W0:Y:S01]  /*ca10*/  LDS.128 R4, [R9+0x16400] ;  /* 0x0164000009047984 */ /* 0x007e220000000c00 */
        /* <DEDUP_REMOVED lines=37> */
.L_x_587:
[----:B------:R-:W-:Y:S05]  /*cc70*/  BSYNC B2 ;  /* 0x0000000000027941 */ /* 0x000fea0003800000 */
.L_x_586:
[----:B------:R-:W-:Y:S04]  /*cc80*/  BSSY B2, `(.L_x_588) ;  /* 0x0000028000027945 */ /* 0x000fe80003800000 */
[----:B------:R-:W-:Y:S05]  /*cc90*/  @P3 BRA `(.L_x_589) ;  /* 0x0000000000983947 */ /* 0x000fea0003800000 */
[----:B0123--:R-:W0:Y:S01]  /*cca0*/  LDS.128 R4, [R8+0x4000] ;  /* 0x0040000008047984 */ /* 0x00fe220000000c00 */
        /* <DEDUP_REMOVED lines=37> */
.L_x_589:
[----:B------:R-:W-:Y:S05]  /*cf00*/  BSYNC B2 ;  /* 0x0000000000027941 */ /* 0x000fea0003800000 */
.L_x_588:
[----:B------:R-:W-:Y:S04]  /*cf10*/  BSSY B2, `(.L_x_590) ;  /* 0x0000028000027945 */ /* 0x000fe80003800000 */
[----:B------:R-:W-:Y:S05]  /*cf20*/  @P4 BRA `(.L_x_591) ;  /* 0x0000000000984947 */ /* 0x000fea0003800000 */
[----:B01234-:R-:W0:Y:S01]  /*cf30*/  LDS.128 R4, [R9+0x1a400] ;  /* 0x01a4000009047984 */ /* 0x01fe220000000c00 */
        /* <DEDUP_REMOVED lines=37> */
.L_x_591:
[----:B------:R-:W-:Y:S05]  /*d190*/  BSYNC B2 ;  /* 0x0000000000027941 */ /* 0x000fea0003800000 */
.L_x_590:
[----:B------:R-:W-:Y:S05]  /*d1a0*/  @P5 BRA `(.L_x_581) ;  /* 0x0000000000985947 */ /* 0x000fea0003800000 */
[----:B01234-:R-:W0:Y:S01]  /*d1b0*/  LDS.128 R4, [R8+0x8000] ;  /* 0x0080000008047984 */ /* 0x01fe220000000c00 */
        /* <DEDUP_REMOVED lines=37> */
.L_x_581:
[----:B------:R-:W-:Y:S05]  /*d410*/  BSYNC B1 ;  /* 0x0000000000017941 */ /* 0x000fea0003800000 */
.L_x_580:
[----:B01234-:R-:W-:-:S05]  /*d420*/  VIADD R4, R202, 0x40 ;  /* 0x00000040ca047836 */ /* 0x01ffca0000000000 */
[----:B------:R-:W-:-:S13]  /*d430*/  ISETP.GE.AND P0, PT, R4, R39, PT ;  /* 0x000000270400720c */ /* 0x000fda0003f06270 */
[----:B------:R-:W-:Y:S05]  /*d440*/  @P0 BRA `(.L_x_592) ;  /* 0x0000003c00080947 */ /* 0x000fea0003800000 */
[----:B------:R-:W0:Y:S01]  /*d450*/  LDC R4, c[0x0][0x3f4] ;  /* 0x0000fd00ff047b82 */ /* 0x000e220000000800 */
[----:B------:R-:W-:Y:S01]  /*d460*/  BSSY B1, `(.L_x_593) ;  /* 0x000002e000017945 */ /* 0x000fe20003800000 */
[-C--:B0-----:R-:W-:Y:S02]  /*d470*/  ISETP.GE.AND P0, PT, R196, R4.reuse, PT ;  /* 0x00000004c400720c */ /* 0x081fe40003f06270 */
[-C--:B------:R-:W-:Y:S02]  /*d480*/  ISETP.GE.AND P1, PT, R207, R4.reuse, PT ;  /* 0x00000004cf00720c */ /* 0x080fe40003f26270 */
[-C--:B------:R-:W-:Y:S02]  /*d490*/  ISETP.GE.AND P2, PT, R205, R4.reuse, PT ;  /* 0x00000004cd00720c */ /* 0x080fe40003f46270 */
[-C--:B------:R-:W-:Y:S02]  /*d4a0*/  ISETP.GE.AND P3, PT, R206, R4.reuse, PT ;  /* 0x00000004ce00720c */ /* 0x080fe40003f66270 */
[----:B------:R-:W-:-:S02]  /*d4b0*/  ISETP.GE.AND P4, PT, R208, R4, PT ;  /* 0x00000004d000720c */ /* 0x000fc40003f86270 */
[----:B------:R-:W-:-:S03]  /*d4c0*/  ISETP.GE.AND P5, PT, R209, R4, PT ;  /* 0x00000004d100720c */ /* 0x000fc60003fa6270 */
[----:B------:R-:W-:Y:S10]  /*d4d0*/  @P0 BRA `(.L_x_594) ;  /* 0x0000000000980947 */ /* 0x000ff40003800000 */
[----:B------:R-:W0:Y:S01]  /*d4e0*/  LDS.128 R4, [R9+0x14400] ;  /* 0x0144000009047984 */ /* 0x000e220000000c00 */
[----:B------:R-:W-:Y:S01]  /*d4f0*/  IMAD.U32 R42, R34, 0x10000, RZ ;  /* 0x00010000222a7824 */ /* 0x000fe200078e00ff */
[C---:B------:R-:W-:Y:S01]  /*d500*/  LOP3.LUT R47, R36.reuse, 0xffff0000, RZ, 0xc0, !PT ;  /* 0xffff0000242f7812 */ /* 0x040fe200078ec0ff */
[----:B------:R-:W-:Y:S01]  /*d510*/  IMAD.U32 R44, R36, 0x10000, RZ ;  /* 0x00010000242c7824 */ /* 0x000fe200078e00ff */
[----:B------:R-:W-:Y:S02]  /*d520*/  LOP3.LUT R45, R34, 0xffff0000, RZ, 0xc0, !PT ;  /* 0xffff0000222d7812 */ /* 0x000fe400078ec0ff */
[----:B------:R-:W-:Y:S01]  /*d530*/  LOP3.LUT R46, R37, 0xffff0000, RZ, 0xc0, !PT ;  /* 0xffff0000252e7812 */ /* 0x000fe200078ec0ff */
[C---:B0-----:R-:W-:Y:S01]  /*d540*/  IMAD.U32 R38, R4.reuse, 0x10000, RZ ;  /* 0x0001000004267824 */ /* 0x041fe200078e00ff */
[----:B------:R-:W-:Y:S01]  /*d550*/  LOP3.LUT R4, R4, 0xffff0000, RZ, 0xc0, !PT ;  /* 0xffff000004047812 */ /* 0x000fe200078ec0ff */
[C---:B------:R-:W-:Y:S01]  /*d560*/  IMAD.U32 R39, R5.reuse, 0x10000, RZ ;  /* 0x0001000005277824 */ /* 0x040fe200078e00ff */
[----:B------:R-:W-:Y:S01]  /*d570*/  LOP3.LUT R5, R5, 0xffff0000, RZ, 0xc0, !PT ;  /* 0xffff000005057812 */ /* 0x000fe200078ec0ff */
[C---:B------:R-:W-:Y:S01]  /*d580*/  IMAD.U32 R36, R7.reuse, 0x10000, RZ ;  /* 0x0001000007247824 */ /* 0x040fe200078e00ff */
[----:B------:R-:W-:Y:S01]  /*d590*/  LOP3.LUT R7, R7, 0xffff0000, RZ, 0xc0, !PT ;  /* 0xffff000007077812 */ /* 0x000fe200078ec0ff */
[-C--:B------:R-:W-:Y:S01]  /*d5a0*/  FMUL.FTZ R41, R44, R4.reuse ;  /* 0x000000042c297220 */ /* 0x080fe20000410000 */
[----:B------:R-:W-:Y:S01]  /*d5b0*/  FMUL.FTZ R43, R42, R4 ;  /* 0x000000042a2b7220 */ /* 0x000fe20000410000 */
[----:B------:R-:W-:Y:S01]  /*d5c0*/  FMUL.FTZ R40, R47, R5 ;  /* 0x000000052f287220 */ /* 0x000fe20000410000 */
[----:B------:R-:W-:-:S02]  /*d5d0*/  IMAD.U32 R34, R6, 0x10000, RZ ;  /* 0x0001000006227824 */ /* 0x000fc400078e00ff */
[-C--:B------:R-:W-:Y:S01]  /*d5e0*/  FFMA.FTZ R4, R42, R38.reuse, -R41 ;  /* 0x000000262a047223 */ /* 0x080fe20000010829 */
[----:B------:R-:W-:Y:S01]  /*d5f0*/  FFMA.FTZ R43, R44, R38, R43 ;  /* 0x000000262c2b7223 */ /* 0x000fe2000001002b */
[C---:B------:R-:W-:Y:S01]  /*d600*/  FMUL.FTZ R38, R45.reuse, R5 ;  /* 0x000000052d267220 */ /* 0x040fe20000410000 */
[-C--:B------:R-:W-:Y:S01]  /*d610*/  FFMA.FTZ R5, R45, R39.reuse, -R40 ;  /* 0x000000272d057223 */ /* 0x080fe20000010828 */
[----:B------:R-:W-:Y:S01]  /*d620*/  LOP3.LUT R6, R6, 0xffff0000, RZ, 0xc0, !PT ;  /* 0xffff000006067812 */ /* 0x000fe200078ec0ff */
[----:B------:R-:W-:Y:S01]  /*d630*/  IMAD.U32 R44, R37, 0x10000, RZ ;  /* 0x00010000252c7824 */ /* 0x000fe200078e00ff */
[----:B------:R-:W-:Y:S01]  /*d640*/  SHF.L.U32 R40, R35, 0x10, RZ ;  /* 0x0000001023287819 */ /* 0x000fe200000006ff */
[----:B------:R-:W-:Y:S01]  /*d650*/  FFMA.FTZ R38, R47, R39, R38 ;  /* 0x000000272f267223 */ /* 0x000fe20000010026 */
[----:B------:R-:W-:Y:S01]  /*d660*/  LOP3.LUT R42, R35, 0xffff0000, RZ, 0xc0, !PT ;  /* 0xffff0000232a7812 */ /* 0x000fe200078ec0ff */
[-C--:B------:R-:W-:Y:S01]  /*d670*/  FMUL.FTZ R39, R46, R7.reuse ;  /* 0x000000072e277220 */ /* 0x080fe20000410000 */
[-C--:B------:R-:W-:Y:S01]  /*d680*/  FMUL.FTZ R35, R44, R6.reuse ;  /* 0x000000062c237220 */ /* 0x080fe20000410000 */
[----:B------:R-:W-:Y:S01]  /*d690*/  FMUL.FTZ R37, R40, R6 ;  /* 0x0000000628257220 */ /* 0x000fe20000410000 */
[----:B------:R-:W-:Y:S01]  /*d6a0*/  F2FP.BF16.F32.PACK_AB R4, R43, R4 ;  /* 0x000000042b04723e */ /* 0x000fe200000010ff */
[C---:B------:R-:W-:Y:S01]  /*d6b0*/  FMUL.FTZ R41, R42.reuse, R7 ;  /* 0x000000072a297220 */ /* 0x040fe20000410000 */
[----:B------:R-:W-:Y:S01]  /*d6c0*/  FFMA.FTZ R7, R42, R36, -R39 ;  /* 0x000000242a077223 */ /* 0x000fe20000010827 */
[-C--:B------:R-:W-:Y:S01]  /*d6d0*/  FFMA.FTZ R6, R40, R34.reuse, -R35 ;  /* 0x0000002228067223 */ /* 0x080fe20000010823 */
[----:B------:R-:W-:Y:S01]  /*d6e0*/  FFMA.FTZ R37, R44, R34, R37 ;  /* 0x000000222c257223 */ /* 0x000fe20000010025 */
[----:B------:R-:W-:Y:S01]  /*d6f0*/  FFMA.FTZ R36, R46, R36, R41 ;  /* 0x000000242e247223 */ /* 0x000fe20000010029 */
[----:B------:R-:W-:-:S03]  /*d700*/  F2FP.BF16.F32.PACK_AB R5, R38, R5 ;  /* 0x000000052605723e */ /* 0x000fc600000010ff */
[----:B------:R-:W-:Y:S02]  /*d710*/  F2FP.BF16.F32.PACK_AB R6, R37, R6 ;  /* 0x000000062506723e */ /* 0x000fe400000010ff */
[----:B------:R-:W-:-:S05]  /*d720*/  F2FP.BF16.F32.PACK_AB R7, R36, R7 ;  /* 0x000000072407723e */ /* 0x000fca00000010ff */
[----:B------:R0:W-:Y:S02]  /*d730*/  STS.128 [R9+0x14400], R4 ;  /* 0x0144000409007388 */ /* 0x0001e40000000c00 */
.L_x_594:
[----:B------:R-:W-:Y:S05]  /*d740*/  BSYNC B1 ;  /* 0x0000000000017941 */ /* 0x000fea0003800000 */
.L_x_593:
[----:B------:R-:W-:Y:S04]  /*d750*/  BSSY B1, `(.L_x_595) ;  /* 0x0000028000017945 */ /* 0x000fe80003800000 */
[----:B------:R-:W-:Y:S05]  /*d760*/  @P1 BRA `(.L_x_596) ;  /* 0x0000000000981947 */ /* 0x000fea0003800000 */
[----:B0-----:R-:W0:Y:S01]  /*d770*/  LDS.128 R4, [R8+0x2000] ;  /* 0x0020000008047984 */ /* 0x001e220000000c00 */
        /* <DEDUP_REMOVED lines=18> */
[----:B------:R-:W-:Y:S01]  /*d8a0*/  LOP3.LUT R6, R6, 0xffff0000, RZ, 0xc0, !PT ;  /* 0xffff000006067812 */ /* 0x000fe200078ec0ff */
[-C--:B------:R-:W-:Y:S01]  /*d8b0*/  FFMA.FTZ R5, R41, R35.reuse, -R36 ;  /* 0x0000002329057223 */ /* 0x080fe20000010824 */
[----:B------:R-:W-:Y:S01]  /*d8c0*/  LOP3.LUT R38, R31, 0xffff0000, RZ, 0xc0, !PT ;  /* 0xffff00001f267812 */ /* 0x000fe200078ec0ff */
[----:B------:R-:W-:Y:S02]  /*d8d0*/  IMAD.U32 R40, R33, 0x10000, RZ ;  /* 0x0001000021287824 */ /* 0x000fe400078e00ff */
[----:B------:R-:W-:Y:S01]  /*d8e0*/  FFMA.FTZ R34, R43, R35, R34 ;  /* 0x000000232b227223 */ /* 0x000fe20000010022 */
[----:B------:R-:W-:Y:S02]  /*d8f0*/  IMAD.U32 R36, R31, 0x10000, RZ ;  /* 0x000100001f247824 */ /* 0x000fe400078e00ff */
[-C--:B------:R-:W-:Y:S01]  /*d900*/  FMUL.FTZ R35, R42, R7.reuse ;  /* 0x000000072a237220 */ /* 0x080fe20000410000 */
[-C--:B------:R-:W-:Y:S01]  /*d910*/  FMUL.FTZ R31, R40, R6.reuse ;  /* 0x00000006281f7220 */ /* 0x080fe20000410000 */
[----:B------:R-:W-:Y:S01]  /*d920*/  FMUL.FTZ R37, R38, R7 ;  /* 0x0000000726257220 */ /* 0x000fe20000410000 */
        /* <DEDUP_REMOVED lines=8> */
[----:B------:R-:W-:-:S05]  /*d9b0*/  F2FP.BF16.F32.PACK_AB R7, R32, R7 ;  /* 0x000000072007723e */ /* 0x000fca00000010ff */
[----:B------:R1:W-:Y:S02]  /*d9c0*/  STS.128 [R8+0x2000], R4 ;  /* 0x0020000408007388 */ /* 0x0003e40000000c00 */
.L_x_596:
[----:B------:R-:W-:Y:S05]  /*d9d0*/  BSYNC B1 ;  /* 0x0000000000017941 */ /* 0x000fea0003800000 */
.L_x_595:
[----:B------:R-:W-:Y:S04]  /*d9e0*/  BSSY B1, `(.L_x_597) ;  /* 0x0000028000017945 */ /* 0x000fe80003800000 */
[----:B------:R-:W-:Y:S05]  /*d9f0*/  @P2 BRA `(.L_x_598) ;  /* 0x0000000000982947 */ /* 0x000fea0003800000 */
[----:B01----:R-:W0:Y:S01]  /*da00*/  LDS.128 R4, [R9+0x18400] ;  /* 0x0184000009047984 */ /* 0x003e220000000c00 */
        /* <DEDUP_REMOVED lines=37> */
.L_x_598:
[----:B------:R-:W-:Y:S05]  /*dc60*/  BSYNC B1 ;  /* 0x0000000000017941 */ /* 0x000fea0003800000 */
.L_x_597:
[----:B------:R-:W-:Y:S04]  /*dc70*/  BSSY B1, `(.L_x_599) ;  /* 0x0000028000017945 */ /* 0x000fe80003800000 */
[----:B------:R-:W-:Y:S05]  /*dc80*/  @P3 BRA `(.L_x_600) ;  /* 0x0000000000983947 */ /* 0x000fea0003800000 */
[----:B012---:R-:W0:Y:S01]  /*dc90*/  LDS.128 R4, [R8+0x6000] ;  /* 0x0060000008047984 */ /* 0x007e220000000c00 */
        /* <DEDUP_REMOVED lines=37> */
.L_x_600:
[----:B------:R-:W-:Y:S05]  /*def0*/  BSYNC B1 ;  /* 0x0000000000017941 */ /* 0x000fea0003800000 */
.L_x_599:
[----:B------:R-:W-:Y:S04]  /*df00*/  BSSY B1, `(.L_x_601) ;  /* 0x0000028000017945 */ /* 0x000fe80003800000 */
[----:B------:R-:W-:Y:S05]  /*df10*/  @P4 BRA `(.L_x_602) ;  /* 0x0000000000984947 */ /* 0x000fea0003800000 */
[----:B0123--:R-:W0:Y:S01]  /*df20*/  LDS.128 R4, [R9+0x1c400] ;  /* 0x01c4000009047984 */ /* 0x00fe220000000c00 */
        /* <DEDUP_REMOVED lines=37> */
.L_x_602:
[----:B------:R-:W-:Y:S05]  /*e180*/  BSYNC B1 ;  /* 0x0000000000017941 */ /* 0x000fea0003800000 */
.L_x_601:
[----:B------:R-:W-:Y:S05]  /*e190*/  @P5 BRA `(.L_x_592) ;  /* 0x0000002c00b45947 */ /* 0x000fea0003800000 */
[----:B01234-:R-:W0:Y:S01]  /*e1a0*/  LDS.128 R4, [R8+0xa000] ;  /* 0x00a0000008047984 */ /* 0x01fe220000000c00 */
[C---:B------:R-:W-:Y:S01]  /*e1b0*/  IMAD.U32 R21, R10.reuse, 0x10000, RZ ;  /* 0x000100000a157824 */ /* 0x040fe200078e00ff */
[----:B------:R-:W-:Y:S01]  /*e1c0*/  LOP3.LUT R26, R10, 0xffff0000, RZ, 0xc0, !PT ;  /* 0xffff00000a1a7812 */ /* 0x000fe200078ec0ff */
[C---:B------:R-:W-:Y:S01]  /*e1d0*/  IMAD.U32 R15, R0.reuse, 0x10000, RZ ;  /* 0x00010000000f7824 */ /* 0x040fe200078e00ff */
        /* <DEDUP_REMOVED lines=14> */
[----:B------:R-:W-:Y:S01]  /*e2c0*/  FMUL.FTZ R15, R24, R5 ;  /* 0x00000005180f7220 */ /* 0x000fe20000410000 */
        /* <DEDUP_REMOVED lines=18> */
[----:B------:R0:W-:Y:S01]  /*e3f0*/  STS.128 [R8+0xa000], R4 ;  /* 0x00a0000408007388 */ /* 0x0001e20000000c00 */
[----:B------:R-:W-:Y:S05]  /*e400*/  BRA `(.L_x_592) ;  /* 0x0000002c00187947 */ /* 0x000fea0003800000 */
.L_x_574:
[----:B------:R-:W-:-:S03]  /*e410*/  UMOV UR4, 0xffffffff ;  /* 0xffffffff00047882 */ /* 0x000fc60000000000 */
[----:B------:R-:W-:Y:S05]  /*e420*/  BRA.DIV UR4, `(.L_x_603) ;  /* 0x00000126045c7947 */ /* 0x000fea000b800000 */
[----:B------:R0:W1:Y:S04]  /*e430*/  SHFL.IDX PT, R3, R25, RZ, 0x1c1f ;  /* 0x001c1fff19037589 */ /* 0x00006800000e0000 */
[----:B------:R0:W2:Y:S04]  /*e440*/  SHFL.IDX PT, R0, R24, RZ, 0x1c1f ;  /* 0x001c1fff18007589 */ /* 0x0000a800000e0000 */
[----:B------:R0:W3:Y:S04]  /*e450*/  SHFL.IDX PT, R21, R27, RZ, 0x1c1f ;  /* 0x001c1fff1b157589 */ /* 0x0000e800000e0000 */
[----:B------:R0:W4:Y:S02]  /*e460*/  SHFL.IDX PT, R20, R26, RZ, 0x1c1f ;  /* 0x001c1fff1a147589 */ /* 0x00012400000e0000 */
.L_x_828:
[----:B------:R-:W-:Y:S01]  /*e470*/  ULDC UR4, c[0x0][0x448] ;  /* 0x0001120000047ab9 */ /* 0x000fe20000000800 */
[----:B------:R-:W-:Y:S01]  /*e480*/  BSSY B1, `(.L_x_604) ;  /* 0x0000035000017945 */ /* 0x000fe20003800000 */
[----:B------:R-:W-:Y:S01]  /*e490*/  IMAD R48, R140, UR4, RZ ;  /* 0x000000048c307c24 */ /* 0x000fe2000f8e02ff */
[----:B------:R-:W-:Y:S02]  /*e4a0*/  CS2R R4, SRZ ;  /* 0x0000000000047805 */ /* 0x000fe4000001ff00 */
[----:B------:R-:W-:Y:S02]  /*e4b0*/  CS2R R8, SRZ ;  /* 0x0000000000087805 */ /* 0x000fe4000001ff00 */
[----:B------:R-:W-:Y:S02]  /*e4c0*/  CS2R R10, SRZ ;  /* 0x00000000000a7805 */ /* 0x000fe4000001ff00 */
[----:B------:R-:W-:Y:S02]  /*e4d0*/  CS2R R12, SRZ ;  /* 0x00000000000c7805 */ /* 0x000fe4000001ff00 */
[----:B------:R-:W-:Y:S01]  /*e4e0*/  ISETP.GE.AND P0, PT, R6, R48, PT ;  /* 0x000000300600720c */ /* 0x000fe20003f06270 */
[----:B------:R-:W-:Y:S01]  /*e4f0*/  IMAD R48, R29, -0x80, R48 ;  /* 0xffffff801d307824 */ /* 0x000fe200078e0230 */
[----:B------:R-:W-:-:S02]  /*e500*/  CS2R R6, SRZ ;  /* 0x0000000000067805 */ /* 0x000fc4000001ff00 */
[----:B------:R-:W-:Y:S02]  /*e510*/  CS2R R14, SRZ ;  /* 0x00000000000e7805 */ /* 0x000fe4000001ff00 */
[----:B0-----:R-:W-:Y:S02]  /*e520*/  CS2R R24, SRZ ;  /* 0x0000000000187805 */ /* 0x001fe4000001ff00 */
[----:B------:R-:W-:Y:S02]  /*e530*/  CS2R R26, SRZ ;  /* 0x00000000001a7805 */ /* 0x000fe4000001ff00 */
[----:B------:R-:W-:Y:S02]  /*e540*/  CS2R R28, SRZ ;  /* 0x00000000001c7805 */ /* 0x000fe4000001ff00 */
[----:B------:R-:W-:Y:S02]  /*e550*/  CS2R R30, SRZ ;  /* 0x00000000001e7805 */ /* 0x000fe4000001ff00 */
[----:B------:R-:W-:-:S02]  /*e560*/  CS2R R32, SRZ ;  /* 0x0000000000207805 */ /* 0x000fc4000001ff00 */
[----:B------:R-:W-:Y:S01]  /*e570*/  CS2R R34, SRZ ;  /* 0x0000000000227805 */ /* 0x000fe2000001ff00 */
[----:B------:R-:W-:Y:S06]  /*e580*/  @P0 BRA `(.L_x_605) ;  /* 0x0000000000900947 */ /* 0x000fec0003800000 */
[----:B------:R-:W-:Y:S01]  /*e590*/  ULDC UR4, c[0x0][0x3f4] ;  /* 0x0000fd0000047ab9 */ /* 0x000fe20000000800 */
[----:B--2---:R-:W-:Y:S01]  /*e5a0*/  IMAD.MOV.U32 R4, RZ, RZ, R0 ;  /* 0x000000ffff047224 */ /* 0x004fe200078e0000 */
[----:B------:R-:W-:Y:S01]  /*e5b0*/  ISETP.GE.AND P2, PT, R16, UR4, PT ;  /* 0x0000000410007c0c */ /* 0x000fe2000bf46270 */
[----:B-1----:R-:W-:Y:S01]  /*e5c0*/  IMAD.MOV.U32 R5, RZ, RZ, R3 ;  /* 0x000000ffff057224 */ /* 0x002fe200078e0003 */
[----:B------:R-:W-:Y:S02]  /*e5d0*/  ISETP.GE.AND P3, PT, R194, UR4, PT ;  /* 0x00000004c2007c0c */ /* 0x000fe4000bf66270 */
[----:B------:R-:W-:Y:S02]  /*e5e0*/  CS2R R28, SRZ ;  /* 0x00000000001c7805 */ /* 0x000fe4000001ff00 */
[----:B------:R-:W-:Y:S02]  /*e5f0*/  ISETP.GE.AND P4, PT, R193, UR4, PT ;  /* 0x00000004c1007c0c */ /* 0x000fe4000bf86270 */
[----:B------:R-:W-:-:S02]  /*e600*/  CS2R R30, SRZ ;  /* 0x00000000001e7805 */ /* 0x000fc4000001ff00 */
[----:B------:R-:W-:Y:S02]  /*e610*/  CS2R R8, SRZ ;  /* 0x0000000000087805 */ /* 0x000fe4000001ff00 */
[----:B------:R-:W-:Y:S02]  /*e620*/  CS2R R10, SRZ ;  /* 0x00000000000a7805 */ /* 0x000fe4000001ff00 */
[----:B------:R-:W-:Y:S02]  /*e630*/  CS2R R32, SRZ ;  /* 0x0000000000207805 */ /* 0x000fe4000001ff00 */
[----:B------:R-:W-:Y:S01]  /*e640*/  CS2R R34, SRZ ;  /* 0x0000000000227805 */ /* 0x000fe2000001ff00 */
[----:B------:R-:W-:Y:S02]  /*e650*/  @!P2 IMAD.SHL.U32 R47, R16, 0x2, RZ ;  /* 0x00000002102fa824 */ /* 0x000fe400078e00ff */
[----:B------:R-:W-:Y:S02]  /*e660*/  @!P3 IMAD.SHL.U32 R39, R195, 0x8, RZ ;  /* 0x00000008c327b824 */ /* 0x000fe400078e00ff */
[----:B------:R-:W-:Y:S01]  /*e670*/  @!P4 IMAD.SHL.U32 R43, R198, 0x8, RZ ;  /* 0x00000008c62bc824 */ /* 0x000fe200078e00ff */
[-C--:B------:R-:W-:Y:S01]  /*e680*/  @!P2 IADD3 R44, P0, R0, R47.reuse, RZ ;  /* 0x0000002f002ca210 */ /* 0x080fe20007f1e0ff */
[----:B------:R-:W-:Y:S01]  /*e690*/  @!P3 IMAD.WIDE R36, R39, 0x2, R4 ;  /* 0x000000022724b825 */ /* 0x000fe200078e0204 */
[----:B----4-:R-:W-:-:S02]  /*e6a0*/  @!P2 IADD3 R46, P1, R20, R47, RZ ;  /* 0x0000002f142ea210 */ /* 0x010fc40007f3e0ff */
[----:B------:R-:W-:Y:S01]  /*e6b0*/  @!P2 SHF.L.U64.HI R0, R16, 0x1, R17 ;  /* 0x000000011000a819 */ /* 0x000fe20000010211 */
[----:B------:R-:W-:Y:S01]  /*e6c0*/  @!P4 IMAD.WIDE R40, R43, 0x2, R4 ;  /* 0x000000022b28c825 */ /* 0x000fe200078e0204 */
[----:B------:R-:W-:Y:S02]  /*e6d0*/  CS2R R12, SRZ ;  /* 0x00000000000c7805 */ /* 0x000fe4000001ff00 */
[----:B------:R-:W-:Y:S02]  /*e6e0*/  CS2R R14, SRZ ;  /* 0x00000000000e7805 */ /* 0x000fe4000001ff00 */
[----:B------:R-:W-:Y:S02]  /*e6f0*/  CS2R R24, SRZ ;  /* 0x0000000000187805 */ /* 0x000fe4000001ff00 */
[----:B------:R-:W-:Y:S02]  /*e700*/  CS2R R26, SRZ ;  /* 0x00000000001a7805 */ /* 0x000fe4000001ff00 */
[----:B------:R-:W-:-:S02]  /*e710*/  CS2R R4, SRZ ;  /* 0x0000000000047805 */ /* 0x000fc4000001ff00 */
[----:B------:R-:W-:Y:S01]  /*e720*/  CS2R R6, SRZ ;  /* 0x0000000000067805 */ /* 0x000fe2000001ff00 */
[--C-:B---3--:R-:W-:Y:S01]  /*e730*/  @!P3 IMAD.WIDE R38, R39, 0x2, R20.reuse ;  /* 0x000000022726b825 */ /* 0x108fe200078e0214 */
[----:B------:R0:W5:Y:S03]  /*e740*/  @!P3 LD.E.128 R28, desc[UR56][R36.64] ;  /* 0x00000038241cb980 */ /* 0x000166000c101d00 */
[----:B------:R-:W-:Y:S01]  /*e750*/  @!P4 IMAD.WIDE R42, R43, 0x2, R20 ;  /* 0x000000022b2ac825 */ /* 0x000fe200078e0214 */
[----:B------:R0:W5:Y:S03]  /*e760*/  @!P3 LD.E.128 R8, desc[UR56][R38.64] ;  /* 0x000000382608b980 */ /* 0x000166000c101d00 */
[--C-:B------:R-:W-:Y:S01]  /*e770*/  @!P2 IMAD.X R45, R3, 0x1, R0.reuse, P0 ;  /* 0x00000001032da824 */ /* 0x100fe200000e0600 */
[----:B------:R0:W5:Y:S01]  /*e780*/  @!P4 LD.E.128 R32, desc[UR56][R40.64] ;  /* 0x000000382820c980 */ /* 0x000162000c101d00 */
[----:B------:R-:W-:-:S03]  /*e790*/  @!P2 IMAD.X R47, R21, 0x1, R0, P1 ;  /* 0x00000001152fa824 */ /* 0x000fc600008e0600 */
[----:B------:R0:W5:Y:S04]  /*e7a0*/  @!P4 LD.E.128 R12, desc[UR56][R42.64] ;  /* 0x000000382a0cc980 */ /* 0x000168000c101d00 */
[----:B------:R0:W5:Y:S04]  /*e7b0*/  @!P2 LD.E.128 R24, desc[UR56][R44.64] ;  /* 0x000000382c18a980 */ /* 0x000168000c101d00 */
[----:B------:R0:W5:Y:S02]  /*e7c0*/  @!P2 LD.E.128 R4, desc[UR56][R46.64] ;  /* 0x000000382e04a980 */ /* 0x000164000c101d00 */
.L_x_605:
[----:B------:R-:W-:Y:S05]  /*e7d0*/  BSYNC B1 ;  /* 0x0000000000017941 */ /* 0x000fea0003800000 */
.L_x_604:
[----:B---3--:R-:W4:Y:S01]  /*e7e0*/  LDL R21, [R1+0x4] ;  /* 0x0000040001157983 */ /* 0x008f220000100800 */
[--C-:B-----5:R-:W-:Y:S01]  /*e7f0*/  SHF.R.U64 R53, R4, 0x10, R5.reuse ;  /* 0x0000001004357819 */ /* 0x120fe20000001205 */
[--C-:B0-----:R-:W-:Y:S01]  /*e800*/  IMAD.MOV.U32 R37, RZ, RZ, R5.reuse ;  /* 0x000000ffff257224 */ /* 0x101fe200078e0005 */
[----:B------:R-:W-:Y:S01]  /*e810*/  SHF.R.U32.HI R52, RZ, 0x10, R5 ;  /* 0x00000010ff347819 */ /* 0x000fe20000011605 */
[--C-:B-1----:R-:W-:Y:S01]  /*e820*/  IMAD.MOV.U32 R3, RZ, RZ, R25.reuse ;  /* 0x000000ffff037224 */ /* 0x102fe200078e0019 */
[----:B------:R-:W-:Y:S01]  /*e830*/  SHF.R.U64 R65, R24, 0x10, R25 ;  /* 0x0000001018417819 */ /* 0x000fe20000001219 */
[----:B------:R-:W-:Y:S01]  /*e840*/  IMAD.MOV.U32 R41, RZ, RZ, R31 ;  /* 0x000000ffff297224 */ /* 0x000fe200078e001f */
[----:B------:R-:W-:Y:S01]  /*e850*/  SHF.R.U32.HI R64, RZ, 0x10, R25 ;  /* 0x00000010ff407819 */ /* 0x000fe20000011619 */
[--C-:B------:R-:W-:Y:S01]  /*e860*/  IMAD.MOV.U32 R25, RZ, RZ, R27.reuse ;  /* 0x000000ffff197224 */ /* 0x100fe200078e001b */
[----:B------:R-:W-:Y:S01]  /*e870*/  SHF.R.U64 R63, R26, 0x10, R27 ;  /* 0x000000101a3f7819 */ /* 0x000fe2000000121b */
[----:B------:R-:W-:Y:S01]  /*e880*/  IMAD.MOV.U32 R45, RZ, RZ, R35 ;  /* 0x000000ffff2d7224 */ /* 0x000fe200078e0023 */
[----:B------:R-:W-:Y:S01]  /*e890*/  SHF.R.U32.HI R62, RZ, 0x10, R27 ;  /* 0x00000010ff3e7819 */ /* 0x000fe2000001161b */
[--C-:B------:R-:W-:Y:S01]  /*e8a0*/  IMAD.MOV.U32 R27, RZ, RZ, R29.reuse ;  /* 0x000000ffff1b7224 */ /* 0x100fe200078e001d */
[----:B------:R-:W-:Y:S01]  /*e8b0*/  SHF.R.U32.HI R60, RZ, 0x10, R29 ;  /* 0x00000010ff3c7819 */ /* 0x000fe2000001161d */
[----:B------:R-:W-:Y:S01]  /*e8c0*/  IMAD.MOV.U32 R40, RZ, RZ, R30 ;  /* 0x000000ffff287224 */ /* 0x000fe200078e001e */
[----:B------:R-:W-:Y:S01]  /*e8d0*/  SHF.R.U32.HI R58, RZ, 0x10, R31 ;  /* 0x00000010ff3a7819 */ /* 0x000fe2000001161f */
[----:B------:R-:W-:Y:S01]  /*e8e0*/  IMAD.MOV.U32 R42, RZ, RZ, R32 ;  /* 0x000000ffff2a7224 */ /* 0x000fe200078e0020 */
[----:B--2---:R-:W-:Y:S01]  /*e8f0*/  MOV R0, R24 ;  /* 0x0000001800007202 */ /* 0x004fe20000000f00 */
[----:B------:R-:W-:Y:S01]  /*e900*/  IMAD.MOV.U32 R24, RZ, RZ, R26 ;  /* 0x000000ffff187224 */ /* 0x000fe200078e001a */
[--C-:B------:R-:W-:Y:S01]  /*e910*/  SHF.R.U64 R55, R34, 0x10, R35.reuse ;  /* 0x0000001022377819 */ /* 0x100fe20000001223 */
[----:B------:R-:W-:Y:S01]  /*e920*/  IMAD.MOV.U32 R26, RZ, RZ, R28 ;  /* 0x000000ffff1a7224 */ /* 0x000fe200078e001c */
[----:B------:R-:W-:Y:S01]  /*e930*/  SHF.R.U32.HI R54, RZ, 0x10, R35 ;  /* 0x00000010ff367819 */ /* 0x000fe20000011623 */
[----:B------:R-:W-:Y:S01]  /*e940*/  IMAD.MOV.U32 R43, RZ, RZ, R33 ;  /* 0x000000ffff2b7224 */ /* 0x000fe200078e0021 */
[----:B------:R-:W-:Y:S01]  /*e950*/  PRMT R35, R25, 0x5410, R62 ;  /* 0x0000541019237816 */ /* 0x000fe2000000003e */
[----:B------:R-:W-:Y:S01]  /*e960*/  IMAD.MOV.U32 R44, RZ, RZ, R34 ;  /* 0x000000ffff2c7224 */ /* 0x000fe200078e0022 */
[----:B------:R-:W-:Y:S01]  /*e970*/  SHF.R.U64 R61, R28, 0x10, R29 ;  /* 0x000000101c3d7819 */ /* 0x000fe2000000121d */
[----:B------:R-:W-:Y:S01]  /*e980*/  IMAD.MOV.U32 R36, RZ, RZ, R4 ;  /* 0x000000ffff247224 */ /* 0x000fe200078e0004 */
[----:B------:R-:W-:Y:S01]  /*e990*/  SHF.R.U64 R59, R30, 0x10, R31 ;  /* 0x000000101e3b7819 */ /* 0x000fe2000000121f */
[----:B------:R-:W-:Y:S01]  /*e9a0*/  IMAD.MOV.U32 R38, RZ, RZ, R6 ;  /* 0x000000ffff267224 */ /* 0x000fe200078e0006 */
[----:B------:R-:W-:Y:S01]  /*e9b0*/  PRMT R25, R27, 0x5410, R60 ;  /* 0x000054101b197816 */ /* 0x000fe2000000003c */
[----:B------:R-:W-:Y:S01]  /*e9c0*/  IMAD.MOV.U32 R28, RZ, RZ, R8 ;  /* 0x000000ffff1c7224 */ /* 0x000fe200078e0008 */
[----:B------:R-:W-:Y:S01]  /*e9d0*/  SHF.R.U64 R47, R10, 0x10, R11 ;  /* 0x000000100a2f7819 */ /* 0x000fe2000000120b */
[----:B------:R-:W-:Y:S01]  /*e9e0*/  IMAD.MOV.U32 R29, RZ, RZ, R9 ;  /* 0x000000ffff1d7224 */ /* 0x000fe200078e0009 */
[----:B------:R-:W-:Y:S01]  /*e9f0*/  PRMT R27, R41, 0x5410, R58 ;  /* 0x00005410291b7816 */ /* 0x000fe2000000003a */
[----:B------:R-:W-:Y:S01]  /*ea00*/  IMAD.MOV.U32 R30, RZ, RZ, R10 ;  /* 0x000000ffff1e7224 */ /* 0x000fe200078e000a */
[----:B------:R-:W-:Y:S01]  /*ea10*/  SHF.R.U64 R57, R32, 0x10, R33 ;  /* 0x0000001020397819 */ /* 0x000fe20000001221 */
[----:B------:R-:W-:Y:S01]  /*ea20*/  IMAD.MOV.U32 R31, RZ, RZ, R11 ;  /* 0x000000ffff1f7224 */ /* 0x000fe200078e000b */
[----:B------:R-:W-:Y:S01]  /*ea30*/  SHF.R.U32.HI R56, RZ, 0x10, R33 ;  /* 0x00000010ff387819 */ /* 0x000fe20000011621 */
[----:B------:R-:W-:Y:S01]  /*ea40*/  BSSY B1, `(.L_x_606) ;  /* 0x0000028000017945 */ /* 0x000fe20003800000 */
[----:B------:R-:W-:Y:S01]  /*ea50*/  SHF.R.U64 R51, R6, 0x10, R7 ;  /* 0x0000001006337819 */ /* 0x000fe20000001207 */
[----:B------:R-:W-:Y:S01]  /*ea60*/  IMAD.MOV.U32 R4, RZ, RZ, R12 ;  /* 0x000000ffff047224 */ /* 0x000fe200078e000c */
[----:B------:R-:W-:Y:S01]  /*ea70*/  MOV R39, R7 ;  /* 0x0000000700277202 */ /* 0x000fe20000000f00 */
[----:B------:R-:W-:Y:S01]  /*ea80*/  IMAD.MOV.U32 R6, RZ, RZ, R13 ;  /* 0x000000ffff067224 */ /* 0x000fe200078e000d */
[----:B------:R-:W-:-:S02]  /*ea90*/  SHF.R.U32.HI R50, RZ, 0x10, R7 ;  /* 0x00000010ff327819 */ /* 0x000fc40000011607 */
[--C-:B------:R-:W-:Y:S02]  /*eaa0*/  SHF.R.U64 R49, R8, 0x10, R9.reuse ;  /* 0x0000001008317819 */ /* 0x100fe40000001209 */
[----:B------:R-:W-:Y:S02]  /*eab0*/  SHF.R.U32.HI R46, RZ, 0x10, R9 ;  /* 0x00000010ff2e7819 */ /* 0x000fe40000011609 */
[----:B------:R-:W-:Y:S02]  /*eac0*/  SHF.R.U32.HI R10, RZ, 0x10, R11 ;  /* 0x00000010ff0a7819 */ /* 0x000fe4000001160b */
[----:B------:R-:W-:Y:S02]  /*ead0*/  VIMNMX R41, R48, 0x80, PT ;  /* 0x0000008030297848 */ /* 0x000fe40003fe0100 */
[----:B------:R-:W-:Y:S02]  /*eae0*/  PRMT R34, R24, 0x5410, R63 ;  /* 0x0000541018227816 */ /* 0x000fe4000000003f */
[----:B------:R-:W-:-:S02]  /*eaf0*/  SHF.R.U64 R11, R12, 0x10, R13 ;  /* 0x000000100c0b7819 */ /* 0x000fc4000000120d */
[----:B------:R-:W-:Y:S02]  /*eb00*/  SHF.R.U32.HI R9, RZ, 0x10, R13 ;  /* 0x00000010ff097819 */ /* 0x000fe4000001160d */
[----:B------:R-:W-:Y:S02]  /*eb10*/  PRMT R32, R0, 0x5410, R65 ;  /* 0x0000541000207816 */ /* 0x000fe40000000041 */
[----:B------:R-:W-:Y:S02]  /*eb20*/  PRMT R33, R3, 0x5410, R64 ;  /* 0x0000541003217816 */ /* 0x000fe40000000040 */
[----:B------:R-:W-:Y:S02]  /*eb30*/  PRMT R24, R26, 0x5410, R61 ;  /* 0x000054101a187816 */ /* 0x000fe4000000003d */
[--C-:B------:R-:W-:Y:S02]  /*eb40*/  SHF.R.U64 R7, R14, 0x10, R15.reuse ;  /* 0x000000100e077819 */ /* 0x100fe4000000120f */
[----:B------:R-:W-:-:S02]  /*eb50*/  SHF.R.U32.HI R8, RZ, 0x10, R15 ;  /* 0x00000010ff087819 */ /* 0x000fc4000001160f */
[----:B------:R-:W-:Y:S02]  /*eb60*/  PRMT R26, R40, 0x5410, R59 ;  /* 0x00005410281a7816 */ /* 0x000fe4000000003b */
[----:B------:R-:W-:Y:S02]  /*eb70*/  PRMT R0, R42, 0x5410, R57 ;  /* 0x000054102a007816 */ /* 0x000fe40000000039 */
[----:B------:R-:W-:Y:S02]  /*eb80*/  PRMT R3, R43, 0x5410, R56 ;  /* 0x000054102b037816 */ /* 0x000fe40000000038 */
[----:B------:R-:W-:Y:S02]  /*eb90*/  PRMT R12, R44, 0x5410, R55 ;  /* 0x000054102c0c7816 */ /* 0x000fe40000000037 */
[----:B------:R-:W-:Y:S02]  /*eba0*/  PRMT R13, R45, 0x5410, R54 ;  /* 0x000054102d0d7816 */ /* 0x000fe40000000036 */
[----:B------:R-:W-:-:S02]  /*ebb0*/  PRMT R36, R36, 0x5410, R53 ;  /* 0x0000541024247816 */ /* 0x000fc40000000035 */
[----:B------:R-:W-:Y:S02]  /*ebc0*/  ISETP.GE.AND P1, PT, R202, R41, PT ;  /* 0x00000029ca00720c */ /* 0x000fe40003f26270 */
[----:B------:R-:W-:Y:S02]  /*ebd0*/  PRMT R37, R37, 0x5410, R52 ;  /* 0x0000541025257816 */ /* 0x000fe40000000034 */
[----:B------:R-:W-:Y:S02]  /*ebe0*/  PRMT R38, R38, 0x5410, R51 ;  /* 0x0000541026267816 */ /* 0x000fe40000000033 */
[----:B------:R-:W-:Y:S02]  /*ebf0*/  PRMT R39, R39, 0x5410, R50 ;  /* 0x0000541027277816 */ /* 0x000fe40000000032 */
[----:B------:R-:W-:Y:S02]  /*ec00*/  PRMT R28, R28, 0x5410, R49 ;  /* 0x000054101c1c7816 */ /* 0x000fe40000000031 */
[----:B------:R-:W-:-:S02]  /*ec10*/  PRMT R29, R29, 0x5410, R46 ;  /* 0x000054101d1d7816 */ /* 0x000fc4000000002e */
[----:B------:R-:W-:Y:S02]  /*ec20*/  PRMT R30, R30, 0x5410, R47 ;  /* 0x000054101e1e7816 */ /* 0x000fe4000000002f */
[----:B------:R-:W-:Y:S02]  /*ec30*/  PRMT R31, R31, 0x5410, R10 ;  /* 0x000054101f1f7816 */ /* 0x000fe4000000000a */
[----:B----4-:R-:W-:-:S04]  /*ec40*/  LEA.HI R20, R21, R21, RZ, 0x1 ;  /* 0x0000001515147211 */ /* 0x010fc800078f08ff */
[----:B------:R-:W-:-:S05]  /*ec50*/  LOP3.LUT R20, R20, 0xfffffffe, RZ, 0xc0, !PT ;  /* 0xfffffffe14147812 */ /* 0x000fca00078ec0ff */
[----:B------:R-:W-:Y:S02]  /*ec60*/  IMAD.IADD R20, R21, 0x1, -R20 ;  /* 0x0000000115147824 */ /* 0x000fe400078e0a14 */
[----:B------:R-:W-:-:S03]  /*ec70*/  IMAD.MOV.U32 R21, RZ, RZ, R15 ;  /* 0x000000ffff157224 */ /* 0x000fc600078e000f */
[----:B------:R-:W-:Y:S01]  /*ec80*/  SHF.L.U32 R5, R20, 0x1f, RZ ;  /* 0x0000001f14057819 */ /* 0x000fe200000006ff */
[----:B------:R-:W-:-:S03]  /*ec90*/  IMAD.MOV.U32 R20, RZ, RZ, R14 ;  /* 0x000000ffff147224 */ /* 0x000fc600078e000e */
[----:B------:R-:W0:Y:S02]  /*eca0*/  SYNCS.PHASECHK.TRANS64.TRYWAIT P0, [R18+URZ+0x30800], R5 ;  /* 0x03080005120075a7 */ /* 0x000e24000800017f */
[----:B0-----:R-:W-:Y:S05]  /*ecb0*/  @!P0 BRA `(.L_x_607) ;  /* 0x0000011c00ac8947 */ /* 0x001fea0003800000 */
.L_x_829:
[----:B------:R-:W-:Y:S05]  /*ecc0*/  BSYNC B1 ;  /* 0x0000000000017941 */ /* 0x000fea0003800000 */
.L_x_606:
        /* <DEDUP_REMOVED lines=10> */
[----:B------:R-:W-:-:S09]  /*ed70*/  ISETP.GE.AND P2, PT, R193, R43, PT ;  /* 0x0000002bc100720c */ /* 0x000fd20003f46270 */
[----:B------:R-:W-:Y:S05]  /*ed80*/  @P0 BRA `(.L_x_611) ;  /* 0x0000000400800947 */ /* 0x000fea0003800000 */
[----:B------:R-:W1:Y:S01]  /*ed90*/  S2R R40, SR_TID.X ;  /* 0x0000000000287919 */ /* 0x000e620000002100 */
[----:B0-----:R-:W-:Y:S01]  /*eda0*/  LOP3.LUT R5, R215, 0x38, R16, 0xf8, !PT ;  /* 0x00000038d7057812 */ /* 0x001fe200078ef810 */
[C---:B------:R-:W-:Y:S01]  /*edb0*/  IMAD.U32 R53, R36.reuse, 0x10000, RZ ;  /* 0x0001000024357824 */ /* 0x040fe200078e00ff */
[----:B------:R-:W-:Y:S01]  /*edc0*/  LOP3.LUT R55, R36, 0xffff0000, RZ, 0xc0, !PT ;  /* 0xffff000024377812 */ /* 0x000fe200078ec0ff */
[----:B------:R-:W-:Y:S01]  /*edd0*/  IMAD.U32 R51, R32, 0x10000, RZ ;  /* 0x0001000020337824 */ /* 0x000fe200078e00ff */
[----:B------:R-:W-:-:S05]  /*ede0*/  LOP3.LUT R4, R5, R216, RZ, 0x3c, !PT ;  /* 0x000000d805047212 */ /* 0x000fca00078e3cff */
[----:B------:R-:W-:-:S04]  /*edf0*/  IMAD.IADD R5, R217, 0x1, R4 ;  /* 0x00000001d9057824 */ /* 0x000fc800078e0204 */
[----:B------:R-:W-:Y:S02]  /*ee00*/  IMAD R58, R5, 0x2, R18 ;  /* 0x00000002053a7824 */ /* 0x000fe400078e0212 */
[----:B-1----:R-:W-:-:S05]  /*ee10*/  VIADD R40, R40, 0xffffff80 ;  /* 0xffffff8028287836 */ /* 0x002fca0000000000 */
[----:B------:R-:W-:-:S04]  /*ee20*/  SHF.R.S32.HI R10, RZ, 0x1f, R40 ;  /* 0x0000001fff0a7819 */ /* 0x000fc80000011428 */
[----:B------:R-:W-:-:S04]  /*ee30*/  LEA.HI R10, R10, R40, RZ, 0x2 ;  /* 0x000000280a0a7211 */ /* 0x000fc800078f10ff */
[----:B------:R-:W-:-:S05]  /*ee40*/  LOP3.LUT R10, R10, 0xfffffffc, RZ, 0xc0, !PT ;  /* 0xfffffffc0a0a7812 */ /* 0x000fca00078ec0ff */
[----:B------:R-:W-:-:S05]  /*ee50*/  IMAD.IADD R10, R40, 0x1, -R10 ;  /* 0x00000001280a7824 */ /* 0x000fca00078e0a0a */
[----:B------:R-:W-:-:S04]  /*ee60*/  LEA.HI R6, R43, R10, RZ, 0x1d ;  /* 0x0000000a2b067211 */ /* 0x000fc800078fe8ff */
[----:B------:R-:W-:Y:S01]  /*ee70*/  SHF.R.S32.HI R7, RZ, 0x1f, R6 ;  /* 0x0000001fff077819 */ /* 0x000fe20000011406 */
[----:B------:R-:W-:-:S03]  /*ee80*/  IMAD.SHL.U32 R8, R6, 0x8, RZ ;  /* 0x0000000806087824 */ /* 0x000fc600078e00ff */
[----:B------:R-:W-:Y:S02]  /*ee90*/  LEA.HI R6, R7, R6, RZ, 0x3 ;  /* 0x0000000607067211 */ /* 0x000fe400078f18ff */
[----:B------:R-:W-:-:S03]  /*eea0*/  LOP3.LUT R7, R215, 0x38, R8, 0xf8, !PT ;  /* 0x00000038d7077812 */ /* 0x000fc600078ef808 */
[----:B------:R-:W-:Y:S01]  /*eeb0*/  IMAD.SHL.U32 R6, R6, 0x400, RZ ;  /* 0x0000040006067824 */ /* 0x000fe200078e00ff */
[----:B------:R-:W-:-:S04]  /*eec0*/  LOP3.LUT R7, R7, R216, RZ, 0x3c, !PT ;  /* 0x000000d807077212 */ /* 0x000fc800078e3cff */
[----:B------:R-:W-:-:S04]  /*eed0*/  LOP3.LUT R6, R6, 0x7fffe000, RZ, 0xc0, !PT ;  /* 0x7fffe00006067812 */ /* 0x000fc800078ec0ff */
[----:B------:R-:W-:Y:S02]  /*eee0*/  IADD3 R9, R7, R6, R217 ;  /* 0x0000000607097210 */ /* 0x000fe40007ffe0d9 */
[----:B------:R-:W0:Y:S03]  /*eef0*/  LDS.128 R4, [R58+0x12400] ;  /* 0x012400003a047984 */ /* 0x000e260000000c00 */
[----:B------:R-:W-:-:S05]  /*ef00*/  IMAD R60, R9, 0x2, R18 ;  /* 0x00000002093c7824 */ /* 0x000fca00078e0212 */
[----:B------:R-:W1:Y:S01]  /*ef10*/  LDS.128 R8, [R60+0x12400] ;  /* 0x012400003c087984 */ /* 0x000e620000000c00 */
[C---:B0-----:R-:W-:Y:S01]  /*ef20*/  SHF.L.U32 R40, R4.reuse, 0x10, RZ ;  /* 0x0000001004287819 */ /* 0x041fe200000006ff */
[----:B------:R-:W-:Y:S01]  /*ef30*/  IMAD.U32 R42, R5, 0x10000, RZ ;  /* 0x00010000052a7824 */ /* 0x000fe200078e00ff */
[----:B------:R-:W-:Y:S01]  /*ef40*/  LOP3.LUT R4, R4, 0xffff0000, RZ, 0xc0, !PT ;  /* 0xffff000004047812 */ /* 0x000fe200078ec0ff */
[C---:B------:R-:W-:Y:S01]  /*ef50*/  IMAD.U32 R44, R6.reuse, 0x10000, RZ ;  /* 0x00010000062c7824 */ /* 0x040fe200078e00ff */
[----:B------:R-:W-:Y:S01]  /*ef60*/  LOP3.LUT R6, R6, 0xffff0000, RZ, 0xc0, !PT ;  /* 0xffff000006067812 */ /* 0x000fe200078ec0ff */
[----:B------:R-:W-:Y:S01]  /*ef70*/  IMAD.U32 R45, R7, 0x10000, RZ ;  /* 0x00010000072d7824 */ /* 0x000fe200078e00ff */
[----:B------:R-:W-:Y:S01]  /*ef80*/  LOP3.LUT R5, R5, 0xffff0000, RZ, 0xc0, !PT ;  /* 0xffff000005057812 */ /* 0x000fe200078ec0ff */
[C---:B-1----:R-:W-:Y:S01]  /*ef90*/  IMAD.U32 R46, R8.reuse, 0x10000, RZ ;  /* 0x00010000082e7824 */ /* 0x042fe200078e00ff */
[----:B------:R-:W-:Y:S01]  /*efa0*/  LOP3.LUT R8, R8, 0xffff0000, RZ, 0xc0, !PT ;  /* 0xffff000008087812 */ /* 0x000fe200078ec0ff */
[C---:B------:R-:W-:Y:S01]  /*efb0*/  IMAD.U32 R47, R9.reuse, 0x10000, RZ ;  /* 0x00010000092f7824 */ /* 0x040fe200078e00ff */
[----:B------:R-:W-:Y:S01]  /*efc0*/  LOP3.LUT R9, R9, 0xffff0000, RZ, 0xc0, !PT ;  /* 0xffff000009097812 */ /* 0x000fe200078ec0ff */
[C---:B------:R-:W-:Y:S01]  /*efd0*/  FMUL.FTZ R57, R46.reuse, R53 ;  /* 0x000000352e397220 */ /* 0x040fe20000410000 */
[----:B------:R-:W-:Y:S01]  /*efe0*/  FMUL.FTZ R59, R46, R51 ;  /* 0x000000332e3b7220 */ /* 0x000fe20000410000 */
[----:B------:R-:W-:Y:S01]  /*eff0*/  FMUL.FTZ R61, R8, R55 ;  /* 0x00000037083d7220 */ /* 0x000fe20000410000 */
[----:B------:R-:W-:-:S02]  /*f000*/  IMAD.U32 R46, R37, 0x10000, RZ ;  /* 0x00010000252e7824 */ /* 0x000fc400078e00ff */
[----:B------:R-:W-:Y:S01]  /*f010*/  FFMA.FTZ R57, R40, R51, -R57 ;  /* 0x0000003328397223 */ /* 0x000fe20000010839 */
[----:B------:R-:W-:Y:S01]  /*f020*/  LOP3.LUT R51, R32, 0xffff0000, RZ, 0xc0, !PT ;  /* 0xffff000020337812 */ /* 0x000fe200078ec0ff */
[----:B------:R-:W-:Y:S01]  /*f030*/  FFMA.FTZ R59, R40, R53, R59 ;  /* 0x00000035283b7223 */ /* 0x000fe2000001003b */
[----:B------:R-:W-:Y:S01]  /*f040*/  IMAD.U32 R40, R33, 0x10000, RZ ;  /* 0x0001000021287824 */ /* 0x000fe200078e00ff */
[----:B------:R-:W-:Y:S01]  /*f050*/  LOP3.LUT R7, R7, 0xffff0000, RZ, 0xc0, !PT ;  /* 0xffff000007077812 */ /* 0x000fe200078ec0ff */
[----:B------:R-:W-:Y:S02]  /*f060*/  IMAD.U32 R48, R10, 0x10000, RZ ;  /* 0x000100000a307824 */ /* 0x000fe400078e00ff */
[-C--:B------:R-:W-:Y:S01]  /*f070*/  FMUL.FTZ R63, R8, R51.reuse ;  /* 0x00000033083f7220 */ /* 0x080fe20000410000 */
[----:B------:R-:W-:Y:S01]  /*f080*/  FFMA.FTZ R50, R4, R51, -R61 ;  /* 0x0000003304327223 */ /* 0x000fe2000001083d */
[----:B------:R-:W-:Y:S01]  /*f090*/  FMUL.FTZ R51, R47, R46 ;  /* 0x0000002e2f337220 */ /* 0x000fe20000410000 */
[----:B------:R-:W-:-:S02]  /*f0a0*/  IMAD.U32 R53, R38, 0x10000, RZ ;  /* 0x0001000026357824 */ /* 0x000fc400078e00ff */
[-C--:B------:R-:W-:Y:S01]  /*f0b0*/  FMUL.FTZ R61, R47, R40.reuse ;  /* 0x000000282f3d7220 */ /* 0x080fe20000410000 */
[----:B------:R-:W-:Y:S01]  /*f0c0*/  FFMA.FTZ R52, R4, R55, R63 ;  /* 0x0000003704347223 */ /* 0x000fe2000001003f */
[----:B------:R-:W-:Y:S01]  /*f0d0*/  LOP3.LUT R10, R10, 0xffff0000, RZ, 0xc0, !PT ;  /* 0xffff00000a0a7812 */ /* 0x000fe200078ec0ff */
[----:B------:R-:W-:Y:S01]  /*f0e0*/  FFMA.FTZ R54, R42, R40, -R51 ;  /* 0x000000282a367223 */ /* 0x000fe20000010833 */
[----:B------:R-:W-:Y:S02]  /*f0f0*/  IMAD.U32 R47, R34, 0x10000, RZ ;  /* 0x00010000222f7824 */ /* 0x000fe400078e00ff */
[----:B------:R-:W-:Y:S01]  /*f100*/  FMUL.FTZ R63, R48, R53 ;  /* 0x00000035303f7220 */ /* 0x000fe20000410000 */
[----:B------:R-:W-:Y:S01]  /*f110*/  LOP3.LUT R55, R38, 0xffff0000, RZ, 0xc0, !PT ;  /* 0xffff000026377812 */ /* 0x000fe200078ec0ff */
[----:B------:R-:W-:Y:S01]  /*f120*/  IMAD.U32 R49, R11, 0x10000, RZ ;  /* 0x000100000b317824 */ /* 0x000fe200078e00ff */
[----:B------:R-:W-:Y:S01]  /*f130*/  LOP3.LUT R51, R34, 0xffff0000, RZ, 0xc0, !PT ;  /* 0xffff000022337812 */ /* 0x000fe200078ec0ff */
[----:B------:R-:W-:-:S02]  /*f140*/  IMAD.U32 R40, R39, 0x10000, RZ ;  /* 0x0001000027287824 */ /* 0x000fc400078e00ff */
[-C--:B------:R-:W-:Y:S01]  /*f150*/  FMUL.FTZ R65, R48, R47.reuse ;  /* 0x0000002f30417220 */ /* 0x080fe20000410000 */
[----:B------:R-:W-:Y:S01]  /*f160*/  FFMA.FTZ R63, R44, R47, -R63 ;  /* 0x0000002f2c3f7223 */ /* 0x000fe2000001083f */
[C---:B------:R-:W-:Y:S01]  /*f170*/  FMUL.FTZ R47, R10.reuse, R55 ;  /* 0x000000370a2f7220 */ /* 0x040fe20000410000 */
[----:B------:R-:W-:Y:S02]  /*f180*/  IMAD.U32 R4, R35, 0x10000, RZ ;  /* 0x0001000023047824 */ /* 0x000fe400078e00ff */
[----:B------:R-:W-:Y:S01]  /*f190*/  FMUL.FTZ R10, R10, R51 ;  /* 0x000000330a0a7220 */ /* 0x000fe20000410000 */
[----:B------:R-:W-:Y:S01]  /*f1a0*/  FMUL.FTZ R8, R49, R40 ;  /* 0x0000002831087220 */ /* 0x000fe20000410000 */
[----:B------:R-:W-:Y:S01]  /*f1b0*/  FFMA.FTZ R61, R42, R46, R61 ;  /* 0x0000002e2a3d7223 */ /* 0x000fe2000001003d */
[----:B------:R-:W-:Y:S01]  /*f1c0*/  FFMA.FTZ R65, R44, R53, R65 ;  /* 0x000000352c417223 */ /* 0x000fe20000010041 */
[C---:B------:R-:W-:Y:S01]  /*f1d0*/  FFMA.FTZ R44, R6.reuse, R55, R10 ;  /* 0x00000037062c7223 */ /* 0x040fe2000001000a */
[-C--:B------:R-:W-:Y:S01]  /*f1e0*/  FFMA.FTZ R46, R45, R4.reuse, -R8 ;  /* 0x000000042d2e7223 */ /* 0x080fe20000010808 */
[----:B------:R-:W-:Y:S01]  /*f1f0*/  LOP3.LUT R11, R11, 0xffff0000, RZ, 0xc0, !PT ;  /* 0xffff00000b0b7812 */ /* 0x000fe200078ec0ff */
[----:B------:R-:W-:Y:S01]  /*f200*/  FFMA.FTZ R42, R6, R51, -R47 ;  /* 0x00000033062a7223 */ /* 0x000fe2000001082f */
[----:B------:R-:W-:Y:S01]  /*f210*/  FMUL.FTZ R48, R49, R4 ;  /* 0x0000000431307220 */ /* 0x000fe20000410000 */
[----:B------:R-:W-:-:S02]  /*f220*/  LOP3.LUT R8, R37, 0xffff0000, RZ, 0xc0, !PT ;  /* 0xffff000025087812 */ /* 0x000fc400078ec0ff */
[----:B------:R-:W-:Y:S01]  /*f230*/  LOP3.LUT R10, R39, 0xffff0000, RZ, 0xc0, !PT ;  /* 0xffff0000270a7812 */ /* 0x000fe200078ec0ff */
[----:B------:R-:W-:Y:S01]  /*f240*/  FFMA.FTZ R48, R45, R40, R48 ;  /* 0x000000282d307223 */ /* 0x000fe20000010030 */
[----:B------:R-:W-:Y:S01]  /*f250*/  LOP3.LUT R4, R33, 0xffff0000, RZ, 0xc0, !PT ;  /* 0xffff000021047812 */ /* 0x000fe200078ec0ff */
[----:B------:R-:W-:Y:S01]  /*f260*/  FMUL.FTZ R40, R9, R8 ;  /* 0x0000000809287220 */ /* 0x000fe20000410000 */
[----:B------:R-:W-:Y:S01]  /*f270*/  LOP3.LUT R6, R35, 0xffff0000, RZ, 0xc0, !PT ;  /* 0xffff000023067812 */ /* 0x000fe200078ec0ff */
[----:B------:R-:W-:Y:S02]  /*f280*/  FMUL.FTZ R56, R11, R10 ;  /* 0x0000000a0b387220 */ /* 0x000fe40000410000 */
[-C--:B------:R-:W-:Y:S01]  /*f290*/  FMUL.FTZ R45, R9, R4.reuse ;  /* 0x00000004092d7220 */ /* 0x080fe20000410000 */
[----:B------:R-:W-:Y:S01]  /*f2a0*/  FFMA.FTZ R9, R5, R4, -R40 ;  /* 0x0000000405097223 */ /* 0x000fe20000010828 */
[-C--:B------:R-:W-:Y:S01]  /*f2b0*/  FMUL.FTZ R47, R11, R6.reuse ;  /* 0x000000060b2f7220 */ /* 0x080fe20000410000 */
[----:B------:R-:W-:Y:S01]  /*f2c0*/  FFMA.FTZ R11, R7, R6, -R56 ;  /* 0x00000006070b7223 */ /* 0x000fe20000010838 */
[----:B------:R-:W-:Y:S01]  /*f2d0*/  FFMA.FTZ R40, R5, R8, R45 ;  /* 0x0000000805287223 */ /* 0x000fe2000001002d */
[----:B------:R-:W-:Y:S01]  /*f2e0*/  F2FP.BF16.F32.PACK_AB R6, R42, R63 ;  /* 0x0000003f2a06723e */ /* 0x000fe200000010ff */
[----:B------:R-:W-:Y:S01]  /*f2f0*/  FFMA.FTZ R47, R7, R10, R47 ;  /* 0x0000000a072f7223 */ /* 0x000fe2000001002f */
[----:B------:R-:W-:-:S02]  /*f300*/  F2FP.BF16.F32.PACK_AB R4, R50, R57 ;  /* 0x000000393204723e */ /* 0x000fc400000010ff */
[----:B------:R-:W-:Y:S02]  /*f310*/  F2FP.BF16.F32.PACK_AB R5, R9, R54 ;  /* 0x000000360905723e */ /* 0x000fe400000010ff */
[----:B------:R-:W-:Y:S02]  /*f320*/  F2FP.BF16.F32.PACK_AB R7, R11, R46 ;  /* 0x0000002e0b07723e */ /* 0x000fe400000010ff */
[----:B------:R-:W-:Y:S02]  /*f330*/  F2FP.BF16.F32.PACK_AB R10, R44, R65 ;  /* 0x000000412c0a723e */ /* 0x000fe400000010ff */
[----:B------:R-:W-:Y:S01]  /*f340*/  F2FP.BF16.F32.PACK_AB R8, R52, R59 ;  /* 0x0000003b3408723e */ /* 0x000fe200000010ff */
[----:B------:R1:W-:Y:S01]  /*f350*/  STS.128 [R58+0x12400], R4 ;  /* 0x012400043a007388 */ /* 0x0003e20000000c00 */
[----:B------:R-:W-:Y:S02]  /*f360*/  F2FP.BF16.F32.PACK_AB R9, R40, R61 ;  /* 0x0000003d2809723e */ /* 0x000fe400000010ff */
[----:B------:R-:W-:-:S05]  /*f370*/  F2FP.BF16.F32.PACK_AB R11, R47, R48 ;  /* 0x000000302f0b723e */ /* 0x000fca00000010ff */
[----:B------:R1:W-:Y:S02]  /*f380*/  STS.128 [R60+0x12400], R8 ;  /* 0x012400083c007388 */ /* 0x0003e40000000c00 */
.L_x_611:
[----:B------:R-:W-:Y:S05]  /*f390*/  BSYNC B2 ;  /* 0x0000000000027941 */ /* 0x000fea0003800000 */
.L_x_610:
[----:B------:R-:W-:Y:S04]  /*f3a0*/  BSSY B2, `(.L_x_612) ;  /* 0x0000059000027945 */ /* 0x000fe80003800000 */
[----:B------:R-:W-:Y:S05]  /*f3b0*/  @P1 BRA `(.L_x_613) ;  /* 0x00000004005c1947 */ /* 0x000fea0003800000 */
[----:B-1----:R-:W2:Y:S01]  /*f3c0*/  LDL R60, [R1+0x6c] ;  /* 0x00006c00013c7983 */ /* 0x002ea20000100800 */
[----:B------:R-:W-:Y:S01]  /*f3d0*/  LEA.HI R4, R43, R195, RZ, 0x1d ;  /* 0x000000c32b047211 */ /* 0x000fe200078fe8ff */
[C---:B------:R-:W-:Y:S01]  /*f3e0*/  IMAD.U32 R52, R28.reuse, 0x10000, RZ ;  /* 0x000100001c347824 */ /* 0x040fe200078e00ff */
[----:B------:R-:W-:Y:S01]  /*f3f0*/  LOP3.LUT R53, R28, 0xffff0000, RZ, 0xc0, !PT ;  /* 0xffff00001c357812 */ /* 0x000fe200078ec0ff */
[----:B------:R-:W-:Y:S01]  /*f400*/  IMAD.U32 R51, R24, 0x10000, RZ ;  /* 0x0001000018337824 */ /* 0x000fe200078e00ff */
[----:B0-----:R-:W-:Y:S02]  /*f410*/  SHF.R.S32.HI R5, RZ, 0x1f, R4 ;  /* 0x0000001fff057819 */ /* 0x001fe40000011404 */
[----:B------:R-:W-:Y:S02]  /*f420*/  SHF.L.U32 R6, R4, 0x3, RZ ;  /* 0x0000000304067819 */ /* 0x000fe400000006ff */
[----:B------:R-:W-:Y:S02]  /*f430*/  LEA.HI R4, R5, R4, RZ, 0x3 ;  /* 0x0000000405047211 */ /* 0x000fe400078f18ff */
[----:B------:R-:W-:-:S03]  /*f440*/  LOP3.LUT R5, R215, 0x38, R6, 0xf8, !PT ;  /* 0x00000038d7057812 */ /* 0x000fc600078ef806 */
[----:B------:R-:W-:Y:S01]  /*f450*/  IMAD.SHL.U32 R4, R4, 0x400, RZ ;  /* 0x0000040004047824 */ /* 0x000fe200078e00ff */
[----:B------:R-:W-:-:S04]  /*f460*/  LOP3.LUT R5, R5, R216, RZ, 0x3c, !PT ;  /* 0x000000d805057212 */ /* 0x000fc800078e3cff */
[----:B------:R-:W-:-:S04]  /*f470*/  LOP3.LUT R4, R4, 0x7fffe000, RZ, 0xc0, !PT ;  /* 0x7fffe00004047812 */ /* 0x000fc800078ec0ff */
[----:B------:R-:W-:-:S05]  /*f480*/  IADD3 R9, R5, R4, R217 ;  /* 0x0000000405097210 */ /* 0x000fca0007ffe0d9 */
[----:B------:R-:W-:-:S05]  /*f490*/  IMAD R40, R9, 0x2, R18 ;  /* 0x0000000209287824 */ /* 0x000fca00078e0212 */
[----:B------:R-:W0:Y:S02]  /*f4a0*/  LDS.128 R8, [R40+0x12400] ;  /* 0x0124000028087984 */ /* 0x000e240000000c00 */
[C---:B0-----:R-:W-:Y:S01]  /*f4b0*/  IMAD.U32 R47, R8.reuse, 0x10000, RZ ;  /* 0x00010000082f7824 */ /* 0x041fe200078e00ff */
[----:B------:R-:W-:Y:S01]  /*f4c0*/  LOP3.LUT R8, R8, 0xffff0000, RZ, 0xc0, !PT ;  /* 0xffff000008087812 */ /* 0x000fe200078ec0ff */
[C---:B------:R-:W-:Y:S01]  /*f4d0*/  IMAD.U32 R48, R9.reuse, 0x10000, RZ ;  /* 0x0001000009307824 */ /* 0x040fe200078e00ff */
[----:B------:R-:W-:Y:S01]  /*f4e0*/  LOP3.LUT R9, R9, 0xffff0000, RZ, 0xc0, !PT ;  /* 0xffff000009097812 */ /* 0x000fe200078ec0ff */
[C---:B------:R-:W-:Y:S01]  /*f4f0*/  FMUL.FTZ R55, R47.reuse, R52 ;  /* 0x000000342f377220 */ /* 0x040fe20000410000 */
[----:B------:R-:W-:Y:S01]  /*f500*/  FMUL.FTZ R57, R47, R51 ;  /* 0x000000332f397220 */ /* 0x000fe20000410000 */
[----:B------:R-:W-:Y:S01]  /*f510*/  LOP3.LUT R47, R24, 0xffff0000, RZ, 0xc0, !PT ;  /* 0xffff0000182f7812 */ /* 0x000fe200078ec0ff */
[----:B------:R-:W-:Y:S01]  /*f520*/  FMUL.FTZ R59, R8, R53 ;  /* 0x00000035083b7220 */ /* 0x000fe20000410000 */
[C---:B------:R-:W-:Y:S01]  /*f530*/  IMAD.U32 R49, R10.reuse, 0x10000, RZ ;  /* 0x000100000a317824 */ /* 0x040fe200078e00ff */
[----:B------:R-:W-:Y:S01]  /*f540*/  LOP3.LUT R10, R10, 0xffff0000, RZ, 0xc0, !PT ;  /* 0xffff00000a0a7812 */ /* 0x000fe200078ec0ff */
[----:B------:R-:W-:-:S02]  /*f550*/  IMAD.U32 R50, R11, 0x10000, RZ ;  /* 0x000100000b327824 */ /* 0x000fc400078e00ff */
[----:B------:R-:W-:Y:S01]  /*f560*/  FMUL.FTZ R61, R8, R47 ;  /* 0x0000002f083d7220 */ /* 0x000fe20000410000 */
[----:B------:R-:W-:Y:S01]  /*f570*/  IMAD.U32 R8, R30, 0x10000, RZ ;  /* 0x000100001e087824 */ /* 0x000fe200078e00ff */
[----:B------:R-:W-:Y:S01]  /*f580*/  LOP3.LUT R11, R11, 0xffff0000, RZ, 0xc0, !PT ;  /* 0xffff00000b0b7812 */ /* 0x000fe200078ec0ff */
[----:B--2---:R-:W0:Y:S02]  /*f590*/  LDS.128 R4, [R60] ;  /* 0x000000003c047984 */ /* 0x004e240000000c00 */
[C---:B0-----:R-:W-:Y:S01]  /*f5a0*/  IMAD.U32 R42, R4.reuse, 0x10000, RZ ;  /* 0x00010000042a7824 */ /* 0x041fe200078e00ff */
[----:B------:R-:W-:Y:S01]  /*f5b0*/  LOP3.LUT R4, R4, 0xffff0000, RZ, 0xc0, !PT ;  /* 0xffff000004047812 */ /* 0x000fe200078ec0ff */
[C---:B------:R-:W-:Y:S01]  /*f5c0*/  IMAD.U32 R44, R5.reuse, 0x10000, RZ ;  /* 0x00010000052c7824 */ /* 0x040fe200078e00ff */
[----:B------:R-:W-:Y:S01]  /*f5d0*/  LOP3.LUT R5, R5, 0xffff0000, RZ, 0xc0, !PT ;  /* 0xffff000005057812 */ /* 0x000fe200078ec0ff */
[----:B------:R-:W-:Y:S01]  /*f5e0*/  FFMA.FTZ R54, R42, R51, -R55 ;  /* 0x000000332a367223 */ /* 0x000fe20000010837 */
[----:B------:R-:W-:-:S02]  /*f5f0*/  IMAD.U32 R55, R29, 0x10000, RZ ;  /* 0x000100001d377824 */ /* 0x000fc400078e00ff */
[----:B------:R-:W-:Y:S01]  /*f600*/  FFMA.FTZ R59, R4, R47, -R59 ;  /* 0x0000002f043b7223 */ /* 0x000fe2000001083b */
[----:B------:R-:W-:Y:S02]  /*f610*/  IMAD.U32 R51, R25, 0x10000, RZ ;  /* 0x0001000019337824 */ /* 0x000fe400078e00ff */
[----:B------:R-:W-:Y:S01]  /*f620*/  FFMA.FTZ R57, R42, R52, R57 ;  /* 0x000000342a397223 */ /* 0x000fe20000010039 */
[----:B------:R-:W-:Y:S01]  /*f630*/  FMUL.FTZ R47, R48, R55 ;  /* 0x00000037302f7220 */ /* 0x000fe20000410000 */
[----:B------:R-:W-:Y:S01]  /*f640*/  FFMA.FTZ R42, R4, R53, R61 ;  /* 0x00000035042a7223 */ /* 0x000fe2000001003d */
[-C--:B------:R-:W-:Y:S01]  /*f650*/  FMUL.FTZ R52, R48, R51.reuse ;  /* 0x0000003330347220 */ /* 0x080fe20000410000 */
[----:B------:R-:W-:Y:S01]  /*f660*/  SHF.L.U32 R4, R26, 0x10, RZ ;  /* 0x000000101a047819 */ /* 0x000fe200000006ff */
[----:B------:R-:W-:Y:S01]  /*f670*/  FFMA.FTZ R48, R44, R51, -R47 ;  /* 0x000000332c307223 */ /* 0x000fe2000001082f */
[----:B------:R-:W-:Y:S01]  /*f680*/  LOP3.LUT R51, R30, 0xffff0000, RZ, 0xc0, !PT ;  /* 0xffff00001e337812 */ /* 0x000fe200078ec0ff */
[----:B------:R-:W-:Y:S01]  /*f690*/  IMAD.U32 R45, R6, 0x10000, RZ ;  /* 0x00010000062d7824 */ /* 0x000fe200078e00ff */
[----:B------:R-:W-:Y:S01]  /*f6a0*/  LOP3.LUT R47, R26, 0xffff0000, RZ, 0xc0, !PT ;  /* 0xffff00001a2f7812 */ /* 0x000fe200078ec0ff */
[----:B------:R-:W-:Y:S01]  /*f6b0*/  FFMA.FTZ R52, R44, R55, R52 ;  /* 0x000000372c347223 */ /* 0x000fe20000010034 */
[----:B------:R-:W-:Y:S01]  /*f6c0*/  LOP3.LUT R6, R6, 0xffff0000, RZ, 0xc0, !PT ;  /* 0xffff000006067812 */ /* 0x000fe200078ec0ff */
[C---:B------:R-:W-:Y:S01]  /*f6d0*/  FMUL.FTZ R61, R10.reuse, R51 ;  /* 0x000000330a3d7220 */ /* 0x040fe20000410000 */
[C---:B------:R-:W-:Y:S01]  /*f6e0*/  FMUL.FTZ R44, R49.reuse, R8 ;  /* 0x00000008312c7220 */ /* 0x040fe20000410000 */
[----:B------:R-:W-:Y:S01]  /*f6f0*/  FMUL.FTZ R56, R49, R4 ;  /* 0x0000000431387220 */ /* 0x000fe20000410000 */
[----:B------:R-:W-:Y:S01]  /*f700*/  FMUL.FTZ R10, R10, R47 ;  /* 0x0000002f0a0a7220 */ /* 0x000fe20000410000 */
[----:B------:R-:W-:-:S02]  /*f710*/  IMAD.U32 R53, R31, 0x10000, RZ ;  /* 0x000100001f357824 */ /* 0x000fc400078e00ff */
[----:B------:R-:W-:Y:S01]  /*f720*/  FFMA.FTZ R55, R45, R4, -R44 ;  /* 0x000000042d377223 */ /* 0x000fe2000001082c */
[----:B------:R-:W-:Y:S02]  /*f730*/  IMAD.U32 R49, R27, 0x10000, RZ ;  /* 0x000100001b317824 */ /* 0x000fe400078e00ff */
[----:B------:R-:W-:Y:S01]  /*f740*/  FFMA.FTZ R56, R45, R8, R56 ;  /* 0x000000082d387223 */ /* 0x000fe20000010038 */
[C---:B------:R-:W-:Y:S01]  /*f750*/  FFMA.FTZ R58, R6.reuse, R47, -R61 ;  /* 0x0000002f063a7223 */ /* 0x040fe2000001083d */
[----:B------:R-:W-:Y:S01]  /*f760*/  FFMA.FTZ R51, R6, R51, R10 ;  /* 0x0000003306337223 */ /* 0x000fe2000001000a */
[----:B------:R-:W-:Y:S02]  /*f770*/  IMAD.U32 R46, R7, 0x10000, RZ ;  /* 0x00010000072e7824 */ /* 0x000fe400078e00ff */
[C---:B------:R-:W-:Y:S01]  /*f780*/  FMUL.FTZ R45, R50.reuse, R53 ;  /* 0x00000035322d7220 */ /* 0x040fe20000410000 */
[----:B------:R-:W-:Y:S01]  /*f790*/  FMUL.FTZ R47, R50, R49 ;  /* 0x00000031322f7220 */ /* 0x000fe20000410000 */
[----:B------:R-:W-:-:S02]  /*f7a0*/  LOP3.LUT R8, R29, 0xffff0000, RZ, 0xc0, !PT ;  /* 0xffff00001d087812 */ /* 0x000fc400078ec0ff */
[----:B------:R-:W-:Y:S01]  /*f7b0*/  LOP3.LUT R10, R31, 0xffff0000, RZ, 0xc0, !PT ;  /* 0xffff00001f0a7812 */ /* 0x000fe200078ec0ff */
[C---:B------:R-:W-:Y:S01]  /*f7c0*/  FFMA.FTZ R49, R46.reuse, R49, -R45 ;  /* 0x000000312e317223 */ /* 0x040fe2000001082d */
[----:B------:R-:W-:Y:S01]  /*f7d0*/  LOP3.LUT R4, R25, 0xffff0000, RZ, 0xc0, !PT ;  /* 0xffff000019047812 */ /* 0x000fe200078ec0ff */
[----:B------:R-:W-:Y:S01]  /*f7e0*/  FFMA.FTZ R47, R46, R53, R47 ;  /* 0x000000352e2f7223 */ /* 0x000fe2000001002f */
[----:B------:R-:W-:Y:S01]  /*f7f0*/  LOP3.LUT R6, R27, 0xffff0000, RZ, 0xc0, !PT ;  /* 0xffff00001b067812 */ /* 0x000fe200078ec0ff */
[----:B------:R-:W-:Y:S01]  /*f800*/  FMUL.FTZ R44, R9, R8 ;  /* 0x00000008092c7220 */ /* 0x000fe20000410000 */
[----:B------:R-:W-:Y:S01]  /*f810*/  LOP3.LUT R7, R7, 0xffff0000, RZ, 0xc0, !PT ;  /* 0xffff000007077812 */ /* 0x000fe200078ec0ff */
[----:B------:R-:W-:Y:S01]  /*f820*/  FMUL.FTZ R46, R11, R10 ;  /* 0x0000000a0b2e7220 */ /* 0x000fe20000410000 */
        /* <DEDUP_REMOVED lines=9> */
[----:B------:R-:W-:Y:S02]  /*f8c0*/  F2FP.BF16.F32.PACK_AB R7, R46, R49 ;  /* 0x000000312e07723e */ /* 0x000fe400000010ff */
[----:B------:R-:W-:Y:S02]  /*f8d0*/  F2FP.BF16.F32.PACK_AB R10, R51, R56 ;  /* 0x00000038330a723e */ /* 0x000fe400000010ff */
[----:B------:R-:W-:Y:S01]  /*f8e0*/  F2FP.BF16.F32.PACK_AB R8, R42, R57 ;  /* 0x000000392a08723e */ /* 0x000fe200000010ff */
[----:B------:R2:W-:Y:S01]  /*f8f0*/  STS.128 [R60], R4 ;  /* 0x000000043c007388 */ /* 0x0005e20000000c00 */
[----:B------:R-:W-:-:S02]  /*f900*/  F2FP.BF16.F32.PACK_AB R9, R45, R52 ;  /* 0x000000342d09723e */ /* 0x000fc400000010ff */
[----:B------:R-:W-:-:S05]  /*f910*/  F2FP.BF16.F32.PACK_AB R11, R44, R47 ;  /* 0x0000002f2c0b723e */ /* 0x000fca00000010ff */
[----:B------:R2:W-:Y:S02]  /*f920*/  STS.128 [R40+0x12400], R8 ;  /* 0x0124000828007388 */ /* 0x0005e40000000c00 */
.L_x_613:
[----:B------:R-:W-:Y:S05]  /*f930*/  BSYNC B2 ;  /* 0x0000000000027941 */ /* 0x000fea0003800000 */
.L_x_612:
[----:B------:R-:W-:Y:S05]  /*f940*/  @P2 BRA `(.L_x_609) ;  /* 0x00000004005c2947 */ /* 0x000fea0003800000 */
[----:B-1----:R-:W3:Y:S01]  /*f950*/  LDL R58, [R1+0x64] ;  /* 0x00006400013a7983 */ /* 0x002ee20000100800 */
[----:B------:R-:W-:Y:S01]  /*f960*/  LEA.HI R43, R43, R198, RZ, 0x1d ;  /* 0x000000c62b2b7211 */ /* 0x000fe200078fe8ff */
[C---:B------:R-:W-:Y:S01]  /*f970*/  IMAD.U32 R53, R14.reuse, 0x10000, RZ ;  /* 0x000100000e357824 */ /* 0x040fe200078e00ff */
[----:B------:R-:W-:Y:S01]  /*f980*/  LOP3.LUT R55, R14, 0xffff0000, RZ, 0xc0, !PT ;  /* 0xffff00000e377812 */ /* 0x000fe200078ec0ff */
[----:B------:R-:W-:Y:S01]  /*f990*/  IMAD.U32 R51, R0, 0x10000, RZ ;  /* 0x0001000000337824 */ /* 0x000fe200078e00ff */
[----:B--2---:R-:W-:Y:S01]  /*f9a0*/  SHF.R.S32.HI R6, RZ, 0x1f, R43 ;  /* 0x0000001fff067819 */ /* 0x004fe2000001142b */
[----:B------:R-:W-:-:S03]  /*f9b0*/  IMAD.SHL.U32 R4, R43, 0x8, RZ ;  /* 0x000000082b047824 */ /* 0x000fc600078e00ff */
[----:B------:R-:W-:Y:S02]  /*f9c0*/  LEA.HI R6, R6, R43, RZ, 0x3 ;  /* 0x0000002b06067211 */ /* 0x000fe400078f18ff */
[----:B0-----:R-:W-:-:S03]  /*f9d0*/  LOP3.LUT R5, R215, 0x38, R4, 0xf8, !PT ;  /* 0x00000038d7057812 */ /* 0x001fc600078ef804 */
        /* <DEDUP_REMOVED lines=12> */
[----:B------:R-:W-:Y:S01]  /*faa0*/  SHF.L.U32 R46, R15, 0x10, RZ ;  /* 0x000000100f2e7819 */ /* 0x000fe200000006ff */
[----:B------:R-:W-:Y:S01]  /*fab0*/  FMUL.FTZ R61, R8, R55 ;  /* 0x00000037083d7220 */ /* 0x000fe20000410000 */
[C---:B------:R-:W-:Y:S01]  /*fac0*/  IMAD.U32 R48, R10.reuse, 0x10000, RZ ;  /* 0x000100000a307824 */ /* 0x040fe200078e00ff */
[----:B------:R-:W-:Y:S01]  /*fad0*/  LOP3.LUT R10, R10, 0xffff0000, RZ, 0xc0, !PT ;  /* 0xffff00000a0a7812 */ /* 0x000fe200078ec0ff */
[C---:B------:R-:W-:Y:S01]  /*fae0*/  IMAD.U32 R49, R11.reuse, 0x10000, RZ ;  /* 0x000100000b317824 */ /* 0x040fe200078e00ff */
[----:B------:R-:W-:Y:S01]  /*faf0*/  LOP3.LUT R11, R11, 0xffff0000, RZ, 0xc0, !PT ;  /* 0xffff00000b0b7812 */ /* 0x000fe200078ec0ff */
[----:B---3--:R-:W0:Y:S02]  /*fb00*/  LDS.128 R4, [R58] ;  /* 0x000000003a047984 */ /* 0x008e240000000c00 */
[C---:B0-----:R-:W-:Y:S01]  /*fb10*/  IMAD.U32 R42, R4.reuse, 0x10000, RZ ;  /* 0x00010000042a7824 */ /* 0x041fe200078e00ff */
[----:B------:R-:W-:Y:S01]  /*fb20*/  LOP3.LUT R4, R4, 0xffff0000, RZ, 0xc0, !PT ;  /* 0xffff000004047812 */ /* 0x000fe200078ec0ff */
[C---:B------:R-:W-:Y:S01]  /*fb30*/  IMAD.U32 R43, R5.reuse, 0x10000, RZ ;  /* 0x00010000052b7824 */ /* 0x040fe200078e00ff */
[----:B------:R-:W-:Y:S01]  /*fb40*/  LOP3.LUT R5, R5, 0xffff0000, RZ, 0xc0, !PT ;  /* 0xffff000005057812 */ /* 0x000fe200078ec0ff */
[----:B------:R-:W-:Y:S01]  /*fb50*/  FFMA.FTZ R57, R42, R51, -R57 ;  /* 0x000000332a397223 */ /* 0x000fe20000010839 */
[----:B------:R-:W-:Y:S01]  /*fb60*/  LOP3.LUT R51, R0, 0xffff0000, RZ, 0xc0, !PT ;  /* 0xffff000000337812 */ /* 0x000fe200078ec0ff */
[----:B------:R-:W-:Y:S01]  /*fb70*/  FFMA.FTZ R59, R42, R53, R59 ;  /* 0x000000352a3b7223 */ /* 0x000fe2000001003b */
[----:B------:R-:W-:-:S02]  /*fb80*/  IMAD.U32 R42, R3, 0x10000, RZ ;  /* 0x00010000032a7824 */ /* 0x000fc400078e00ff */
[----:B------:R-:W-:Y:S02]  /*fb90*/  IMAD.U32 R44, R6, 0x10000, RZ ;  /* 0x00010000062c7824 */ /* 0x000fe400078e00ff */
[-C--:B------:R-:W-:Y:S01]  /*fba0*/  FMUL.FTZ R53, R8, R51.reuse ;  /* 0x0000003308357220 */ /* 0x080fe20000410000 */
[----:B------:R-:W-:Y:S01]  /*fbb0*/  FFMA.FTZ R50, R4, R51, -R61 ;  /* 0x0000003304327223 */ /* 0x000fe2000001083d */
[C---:B------:R-:W-:Y:S01]  /*fbc0*/  FMUL.FTZ R8, R47.reuse, R46 ;  /* 0x0000002e2f087220 */ /* 0x040fe20000410000 */
[----:B------:R-:W-:Y:S02]  /*fbd0*/  IMAD.U32 R51, R20, 0x10000, RZ ;  /* 0x0001000014337824 */ /* 0x000fe400078e00ff */
[-C--:B------:R-:W-:Y:S01]  /*fbe0*/  FMUL.FTZ R61, R47, R42.reuse ;  /* 0x0000002a2f3d7220 */ /* 0x080fe20000410000 */
[----:B------:R-:W-:Y:S01]  /*fbf0*/  FFMA.FTZ R52, R4, R55, R53 ;  /* 0x0000003704347223 */ /* 0x000fe20000010035 */
[----:B------:R-:W-:Y:S01]  /*fc00*/  FFMA.FTZ R54, R43, R42, -R8 ;  /* 0x0000002a2b367223 */ /* 0x000fe20000010808 */
[----:B------:R-:W-:-:S02]  /*fc10*/  IMAD.U32 R47, R12, 0x10000, RZ ;  /* 0x000100000c2f7824 */ /* 0x000fc400078e00ff */
[----:B------:R-:W-:Y:S01]  /*fc20*/  FFMA.FTZ R61, R43, R46, R61 ;  /* 0x0000002e2b3d7223 */ /* 0x000fe2000001003d */
[----:B------:R-:W-:Y:S01]  /*fc30*/  FMUL.FTZ R55, R48, R51 ;  /* 0x0000003330377220 */ /* 0x000fe20000410000 */
[----:B------:R-:W-:Y:S01]  /*fc40*/  LOP3.LUT R53, R20, 0xffff0000, RZ, 0xc0, !PT ;  /* 0xffff000014357812 */ /* 0x000fe200078ec0ff */
[----:B------:R-:W-:Y:S01]  /*fc50*/  IMAD.U32 R42, R21, 0x10000, RZ ;  /* 0x00010000152a7824 */ /* 0x000fe200078e00ff */
[----:B------:R-:W-:Y:S01]  /*fc60*/  LOP3.LUT R43, R12, 0xffff0000, RZ, 0xc0, !PT ;  /* 0xffff00000c2b7812 */ /* 0x000fe200078ec0ff */
[-C--:B------:R-:W-:Y:S01]  /*fc70*/  FMUL.FTZ R63, R48, R47.reuse ;  /* 0x0000002f303f7220 */ /* 0x080fe20000410000 */
[----:B------:R-:W-:Y:S01]  /*fc80*/  LOP3.LUT R6, R6, 0xffff0000, RZ, 0xc0, !PT ;  /* 0xffff000006067812 */ /* 0x000fe200078ec0ff */
[----:B------:R-:W-:Y:S01]  /*fc90*/  FFMA.FTZ R55, R44, R47, -R55 ;  /* 0x0000002f2c377223 */ /* 0x000fe20000010837 */
[C---:B------:R-:W-:Y:S01]  /*fca0*/  FMUL.FTZ R47, R10.reuse, R53 ;  /* 0x000000350a2f7220 */ /* 0x040fe20000410000 */
[----:B------:R-:W-:Y:S02]  /*fcb0*/  IMAD.U32 R45, R7, 0x10000, RZ ;  /* 0x00010000072d7824 */ /* 0x000fe400078e00ff */
[----:B------:R-:W-:Y:S01]  /*fcc0*/  FMUL.FTZ R10, R10, R43 ;  /* 0x0000002b0a0a7220 */ /* 0x000fe20000410000 */
[----:B------:R-:W-:-:S02]  /*fcd0*/  IMAD.U32 R4, R13, 0x10000, RZ ;  /* 0x000100000d047824 */ /* 0x000fc400078e00ff */
[----:B------:R-:W-:Y:S01]  /*fce0*/  FMUL.FTZ R8, R49, R42 ;  /* 0x0000002a31087220 */ /* 0x000fe20000410000 */
[----:B------:R-:W-:Y:S01]  /*fcf0*/  FFMA.FTZ R63, R44, R51, R63 ;  /* 0x000000332c3f7223 */ /* 0x000fe2000001003f */
[C---:B------:R-:W-:Y:S01]  /*fd00*/  FFMA.FTZ R44, R6.reuse, R43, -R47 ;  /* 0x0000002b062c7223 */ /* 0x040fe2000001082f */
[----:B------:R-:W-:Y:S01]  /*fd10*/  FFMA.FTZ R46, R6, R53, R10 ;  /* 0x00000035062e7223 */ /* 0x000fe2000001000a */
[-C--:B------:R-:W-:Y:S01]  /*fd20*/  FFMA.FTZ R47, R45, R4.reuse, -R8 ;  /* 0x000000042d2f7223 */ /* 0x080fe20000010808 */
[----:B------:R-:W-:Y:S01]  /*fd30*/  FMUL.FTZ R48, R49, R4 ;  /* 0x0000000431307220 */ /* 0x000fe20000410000 */
[----:B------:R-:W-:Y:S02]  /*fd40*/  LOP3.LUT R8, R15, 0xffff0000, RZ, 0xc0, !PT ;  /* 0xffff00000f087812 */ /* 0x000fe400078ec0ff */
[----:B------:R-:W-:Y:S01]  /*fd50*/  LOP3.LUT R10, R21, 0xffff0000, RZ, 0xc0, !PT ;  /* 0xffff0000150a7812 */ /* 0x000fe200078ec0ff */
[----:B------:R-:W-:Y:S01]  /*fd60*/  FFMA.FTZ R48, R45, R42, R48 ;  /* 0x0000002a2d307223 */ /* 0x000fe20000010030 */
[----:B------:R-:W-:Y:S01]  /*fd70*/  LOP3.LUT R4, R3, 0xffff0000, RZ, 0xc0, !PT ;  /* 0xffff000003047812 */ /* 0x000fe200078ec0ff */
[----:B------:R-:W-:Y:S01]  /*fd80*/  FMUL.FTZ R42, R9, R8 ;  /* 0x00000008092a7220 */ /* 0x000fe20000410000 */
[----:B------:R-:W-:Y:S01]  /*fd90*/  LOP3.LUT R6, R13, 0xffff0000, RZ, 0xc0, !PT ;  /* 0xffff00000d067812 */ /* 0x000fe200078ec0ff */
[----:B------:R-:W-:Y:S01]  /*fda0*/  FMUL.FTZ R56, R11, R10 ;  /* 0x0000000a0b387220 */ /* 0x000fe20000410000 */
[----:B------:R-:W-:Y:S01]  /*fdb0*/  LOP3.LUT R7, R7, 0xffff0000, RZ, 0xc0, !PT ;  /* 0xffff000007077812 */ /* 0x000fe200078ec0ff */
[-C--:B------:R-:W-:Y:S01]  /*fdc0*/  FMUL.FTZ R43, R9, R4.reuse ;  /* 0x00000004092b7220 */ /* 0x080fe20000410000 */
[----:B------:R-:W-:Y:S01]  /*fdd0*/  FFMA.FTZ R9, R5, R4, -R42 ;  /* 0x0000000405097223 */ /* 0x000fe2000001082a */
[-C--:B------:R-:W-:Y:S01]  /*fde0*/  FMUL.FTZ R11, R11, R6.reuse ;  /* 0x000000060b0b7220 */ /* 0x080fe20000410000 */
[----:B------:R-:W-:Y:S01]  /*fdf0*/  F2FP.BF16.F32.PACK_AB R4, R50, R57 ;  /* 0x000000393204723e */ /* 0x000fe200000010ff */
[----:B------:R-:W-:Y:S01]  /*fe00*/  FFMA.FTZ R56, R7, R6, -R56 ;  /* 0x0000000607387223 */ /* 0x000fe20000010838 */
[----:B------:R-:W-:Y:S01]  /*fe10*/  FFMA.FTZ R42, R5, R8, R43 ;  /* 0x00000008052a7223 */ /* 0x000fe2000001002b */
[----:B------:R-:W-:Y:S01]  /*fe20*/  FFMA.FTZ R11, R7, R10, R11 ;  /* 0x0000000a070b7223 */ /* 0x000fe2000001000b */
[----:B------:R-:W-:-:S02]  /*fe30*/  F2FP.BF16.F32.PACK_AB R6, R44, R55 ;  /* 0x000000372c06723e */ /* 0x000fc400000010ff */
[----:B------:R-:W-:Y:S02]  /*fe40*/  F2FP.BF16.F32.PACK_AB R5, R9, R54 ;  /* 0x000000360905723e */ /* 0x000fe400000010ff */
[----:B------:R-:W-:Y:S02]  /*fe50*/  F2FP.BF16.F32.PACK_AB R7, R56, R47 ;  /* 0x0000002f3807723e */ /* 0x000fe400000010ff */
[----:B------:R-:W-:Y:S02]  /*fe60*/  F2FP.BF16.F32.PACK_AB R10, R46, R63 ;  /* 0x0000003f2e0a723e */ /* 0x000fe400000010ff */
[----:B------:R-:W-:Y:S01]  /*fe70*/  F2FP.BF16.F32.PACK_AB R8, R52, R59 ;  /* 0x0000003b3408723e */ /* 0x000fe200000010ff */
[----:B------:R3:W-:Y:S01]  /*fe80*/  STS.128 [R58], R4 ;  /* 0x000000043a007388 */ /* 0x0007e20000000c00 */
[----:B------:R-:W-:Y:S02]  /*fe90*/  F2FP.BF16.F32.PACK_AB R9, R42, R61 ;  /* 0x0000003d2a09723e */ /* 0x000fe400000010ff */
[----:B------:R-:W-:-:S05]  /*fea0*/  F2FP.BF16.F32.PACK_AB R11, R11, R48 ;  /* 0x000000300b0b723e */ /* 0x000fca00000010ff */
[----:B------:R3:W-:Y:S02]  /*feb0*/  STS.128 [R40+0x12400], R8 ;  /* 0x0124000828007388 */ /* 0x0007e40000000c00 */
.L_x_609:
[----:B------:R-:W-:Y:S05]  /*fec0*/  BSYNC B1 ;  /* 0x0000000000017941 */ /* 0x000fea0003800000 */
.L_x_608:
[----:B-123--:R-:W-:-:S05]  /*fed0*/  VIADD R4, R202, 0x40 ;  /* 0x00000040ca047836 */ /* 0x00efca0000000000 */
[----:B------:R-:W-:-:S13]  /*fee0*/  ISETP.GE.AND P0, PT, R4, R41, PT ;  /* 0x000000290400720c */ /* 0x000fda0003f06270 */
[----:B------:R-:W-:Y:S05]  /*fef0*/  @P0 BRA `(.L_x_592) ;  /* 0x00000010005c0947 */ /* 0x000fea0003800000 */
[----:B------:R-:W1:Y:S01]  /*ff00*/  LDC R41, c[0x0][0x3f4] ;  /* 0x0000fd00ff297b82 */ /* 0x000e620000000800 */
[----:B------:R-:W-:Y:S01]  /*ff10*/  BSSY B1, `(.L_x_614) ;  /* 0x0000063000017945 */ /* 0x000fe20003800000 */
[----:B------:R-:W-:Y:S02]  /*ff20*/  SHF.R.U32.HI R56, RZ, 0x3, R204 ;  /* 0x00000003ff387819 */ /* 0x000fe400000116cc */
[-C--:B-1----:R-:W-:Y:S02]  /*ff30*/  ISETP.GE.AND P0, PT, R16, R41.reuse, PT ;  /* 0x000000291000720c */ /* 0x082fe40003f06270 */
[-C--:B------:R-:W-:Y:S02]  /*ff40*/  ISETP.GE.AND P1, PT, R194, R41.reuse, PT ;  /* 0x00000029c200720c */ /* 0x080fe40003f26270 */
[----:B------:R-:W-:-:S09]  /*ff50*/  ISETP.GE.AND P2, PT, R193, R41, PT ;  /* 0x00000029c100720c */ /* 0x000fd20003f46270 */
[----:B------:R-:W-:Y:S05]  /*ff60*/  @P0 BRA `(.L_x_615) ;  /* 0x0000000400740947 */ /* 0x000fea0003800000 */
[----:B------:R-:W2:Y:S01]  /*ff70*/  LDL R58, [R1+0x68] ;  /* 0x00006800013a7983 */ /* 0x000ea20000100800 */
[----:B0-----:R-:W0:Y:S02]  /*ff80*/  S2R R5, SR_TID.X ;  /* 0x0000000000057919 */ /* 0x001e240000002100 */
[----:B0-----:R-:W-:-:S05]  /*ff90*/  VIADD R5, R5, 0xffffff80 ;  /* 0xffffff8005057836 */ /* 0x001fca0000000000 */
        /* <DEDUP_REMOVED lines=12> */
[----:B------:R-:W-:-:S05]  /*10060*/  IADD3 R9, R5, R7, R218 ;  /* 0x0000000705097210 */ /* 0x000fca0007ffe0da */
[----:B------:R-:W-:-:S05]  /*10070*/  IMAD R40, R9, 0x2, R18 ;  /* 0x0000000209287824 */ /* 0x000fca00078e0212 */
[----:B------:R-:W0:Y:S01]  /*10080*/  LDS.128 R8, [R40+0x12400] ;  /* 0x0124000028087984 */ /* 0x000e220000000c00 */
[----:B------:R-:W-:Y:S01]  /*10090*/  IMAD.U32 R50, R32, 0x10000, RZ ;  /* 0x0001000020327824 */ /* 0x000fe200078e00ff */
[C---:B------:R-:W-:Y:S01]  /*100a0*/  LOP3.LUT R54, R36.reuse, 0xffff0000, RZ, 0xc0, !PT ;  /* 0xffff000024367812 */ /* 0x040fe200078ec0ff */
[----:B------:R-:W-:Y:S01]  /*100b0*/  IMAD.U32 R52, R36, 0x10000, RZ ;  /* 0x0001000024347824 */ /* 0x000fe200078e00ff */
[----:B------:R-:W-:Y:S01]  /*100c0*/  LOP3.LUT R32, R32, 0xffff0000, RZ, 0xc0, !PT ;  /* 0xffff000020207812 */ /* 0x000fe200078ec0ff */
[----:B------:R-:W-:Y:S02]  /*100d0*/  IMAD.U32 R61, R37, 0x10000, RZ ;  /* 0x00010000253d7824 */ /* 0x000fe400078e00ff */
[----:B------:R-:W-:Y:S01]  /*100e0*/  IMAD.U32 R59, R33, 0x10000, RZ ;  /* 0x00010000213b7824 */ /* 0x000fe200078e00ff */
[----:B------:R-:W-:Y:S02]  /*100f0*/  LOP3.LUT R37, R37, 0xffff0000, RZ, 0xc0, !PT ;  /* 0xffff000025257812 */ /* 0x000fe400078ec0ff */
[----:B------:R-:W-:-:S02]  /*10100*/  LOP3.LUT R33, R33, 0xffff0000, RZ, 0xc0, !PT ;  /* 0xffff000021217812 */ /* 0x000fc400078ec0ff */
[C---:B0-----:R-:W-:Y:S02]  /*10110*/  SHF.L.U32 R46, R8.reuse, 0x10, RZ ;  /* 0x00000010082e7819 */ /* 0x041fe400000006ff */
[----:B------:R-:W-:Y:S01]  /*10120*/  LOP3.LUT R8, R8, 0xffff0000, RZ, 0xc0, !PT ;  /* 0xffff000008087812 */ /* 0x000fe200078ec0ff */
[----:B------:R-:W-:Y:S02]  /*10130*/  IMAD.U32 R47, R9, 0x10000, RZ ;  /* 0x00010000092f7824 */ /* 0x000fe400078e00ff */
[-C--:B------:R-:W-:Y:S01]  /*10140*/  FMUL.FTZ R51, R52, R46.reuse ;  /* 0x0000002e34337220 */ /* 0x080fe20000410000 */
[----:B------:R-:W-:Y:S01]  /*10150*/  FMUL.FTZ R53, R50, R46 ;  /* 0x0000002e32357220 */ /* 0x000fe20000410000 */
[-C--:B------:R-:W-:Y:S01]  /*10160*/  FMUL.FTZ R55, R54, R8.reuse ;  /* 0x0000000836377220 */ /* 0x080fe20000410000 */
[----:B------:R-:W-:Y:S01]  /*10170*/  FMUL.FTZ R57, R32, R8 ;  /* 0x0000000820397220 */ /* 0x000fe20000410000 */
[----:B------:R-:W-:Y:S02]  /*10180*/  IMAD.U32 R48, R10, 0x10000, RZ ;  /* 0x000100000a307824 */ /* 0x000fe400078e00ff */
[----:B------:R-:W-:Y:S01]  /*10190*/  FMUL.FTZ R36, R61, R47 ;  /* 0x0000002f3d247220 */ /* 0x000fe20000410000 */
[----:B------:R-:W-:Y:S01]  /*101a0*/  IMAD.U32 R46, R38, 0x10000, RZ ;  /* 0x00010000262e7824 */ /* 0x000fe200078e00ff */
[----:B------:R-:W-:-:S02]  /*101b0*/  LOP3.LUT R10, R10, 0xffff0000, RZ, 0xc0, !PT ;  /* 0xffff00000a0a7812 */ /* 0x000fc400078ec0ff */
[----:B------:R-:W-:Y:S01]  /*101c0*/  LOP3.LUT R38, R38, 0xffff0000, RZ, 0xc0, !PT ;  /* 0xffff000026267812 */ /* 0x000fe200078ec0ff */
[----:B------:R-:W-:Y:S01]  /*101d0*/  IMAD.U32 R49, R11, 0x10000, RZ ;  /* 0x000100000b317824 */ /* 0x000fe200078e00ff */
[----:B------:R-:W-:Y:S02]  /*101e0*/  LOP3.LUT R9, R9, 0xffff0000, RZ, 0xc0, !PT ;  /* 0xffff000009097812 */ /* 0x000fe400078ec0ff */
[----:B------:R-:W-:Y:S01]  /*101f0*/  LOP3.LUT R11, R11, 0xffff0000, RZ, 0xc0, !PT ;  /* 0xffff00000b0b7812 */ /* 0x000fe200078ec0ff */
[----:B--2---:R-:W0:Y:S02]  /*10200*/  LDS.128 R4, [R58] ;  /* 0x000000003a047984 */ /* 0x004e240000000c00 */
[C---:B0-----:R-:W-:Y:S01]  /*10210*/  IMAD.U32 R42, R4.reuse, 0x10000, RZ ;  /* 0x00010000042a7824 */ /* 0x041fe200078e00ff */
[----:B------:R-:W-:Y:S01]  /*10220*/  LOP3.LUT R4, R4, 0xffff0000, RZ, 0xc0, !PT ;  /* 0xffff000004047812 */ /* 0x000fe200078ec0ff */
[----:B------:R-:W-:Y:S02]  /*10230*/  IMAD.U32 R43, R5, 0x10000, RZ ;  /* 0x00010000052b7824 */ /* 0x000fe400078e00ff */
[-C--:B------:R-:W-:Y:S01]  /*10240*/  FFMA.FTZ R51, R50, R42.reuse, -R51 ;  /* 0x0000002a32337223 */ /* 0x080fe20000010833 */
[----:B------:R-:W-:Y:S01]  /*10250*/  FFMA.FTZ R53, R52, R42, R53 ;  /* 0x0000002a34357223 */ /* 0x000fe20000010035 */
[-C--:B------:R-:W-:Y:S01]  /*10260*/  FFMA.FTZ R8, R32, R4.reuse, -R55 ;  /* 0x0000000420087223 */ /* 0x080fe20000010837 */
[----:B------:R-:W-:Y:S01]  /*10270*/  FFMA.FTZ R32, R54, R4, R57 ;  /* 0x0000000436207223 */ /* 0x000fe20000010039 */
[----:B------:R-:W-:Y:S01]  /*10280*/  FMUL.FTZ R42, R59, R47 ;  /* 0x0000002f3b2a7220 */ /* 0x000fe20000410000 */
[C---:B------:R-:W-:Y:S01]  /*10290*/  IMAD.U32 R4, R34.reuse, 0x10000, RZ ;  /* 0x0001000022047824 */ /* 0x040fe200078e00ff */
[----:B------:R-:W-:Y:S01]  /*102a0*/  LOP3.LUT R34, R34, 0xffff0000, RZ, 0xc0, !PT ;  /* 0xffff000022227812 */ /* 0x000fe200078ec0ff */
[----:B------:R-:W-:-:S02]  /*102b0*/  IMAD.U32 R44, R6, 0x10000, RZ ;  /* 0x00010000062c7824 */ /* 0x000fc400078e00ff */
[-C--:B------:R-:W-:Y:S01]  /*102c0*/  FFMA.FTZ R36, R59, R43.reuse, -R36 ;  /* 0x0000002b3b247223 */ /* 0x080fe20000010824 */
[----:B------:R-:W-:Y:S01]  /*102d0*/  FFMA.FTZ R42, R61, R43, R42 ;  /* 0x0000002b3d2a7223 */ /* 0x000fe2000001002a */
[----:B------:R-:W-:Y:S01]  /*102e0*/  LOP3.LUT R6, R6, 0xffff0000, RZ, 0xc0, !PT ;  /* 0xffff000006067812 */ /* 0x000fe200078ec0ff */
[----:B------:R-:W-:Y:S01]  /*102f0*/  FMUL.FTZ R43, R46, R48 ;  /* 0x000000302e2b7220 */ /* 0x000fe20000410000 */
[----:B------:R-:W-:Y:S02]  /*10300*/  IMAD.U32 R61, R39, 0x10000, RZ ;  /* 0x00010000273d7824 */ /* 0x000fe400078e00ff */
[-C--:B------:R-:W-:Y:S01]  /*10310*/  FMUL.FTZ R55, R38, R10.reuse ;  /* 0x0000000a26377220 */ /* 0x080fe20000410000 */
[----:B------:R-:W-:Y:S01]  /*10320*/  FMUL.FTZ R57, R34, R10 ;  /* 0x0000000a22397220 */ /* 0x000fe20000410000 */
[----:B------:R-:W-:Y:S02]  /*10330*/  IMAD.U32 R59, R35, 0x10000, RZ ;  /* 0x00010000233b7824 */ /* 0x000fe400078e00ff */
[C---:B------:R-:W-:Y:S01]  /*10340*/  FMUL.FTZ R47, R4.reuse, R48 ;  /* 0x00000030042f7220 */ /* 0x040fe20000410000 */
[----:B------:R-:W-:Y:S01]  /*10350*/  FFMA.FTZ R43, R4, R44, -R43 ;  /* 0x0000002c042b7223 */ /* 0x000fe2000001082b */
[----:B------:R-:W-:-:S02]  /*10360*/  IMAD.U32 R45, R7, 0x10000, RZ ;  /* 0x00010000072d7824 */ /* 0x000fc400078e00ff */
[-C--:B------:R-:W-:Y:S01]  /*10370*/  FMUL.FTZ R4, R61, R49.reuse ;  /* 0x000000313d047220 */ /* 0x080fe20000410000 */
[-C--:B------:R-:W-:Y:S01]  /*10380*/  FFMA.FTZ R34, R34, R6.reuse, -R55 ;  /* 0x0000000622227223 */ /* 0x080fe20000010837 */
[----:B------:R-:W-:Y:S01]  /*10390*/  FFMA.FTZ R57, R38, R6, R57 ;  /* 0x0000000626397223 */ /* 0x000fe20000010039 */
[----:B------:R-:W-:Y:S01]  /*103a0*/  FMUL.FTZ R6, R59, R49 ;  /* 0x000000313b067220 */ /* 0x000fe20000410000 */
[----:B------:R-:W-:Y:S02]  /*103b0*/  LOP3.LUT R39, R39, 0xffff0000, RZ, 0xc0, !PT ;  /* 0xffff000027277812 */ /* 0x000fe400078ec0ff */
[----:B------:R-:W-:Y:S01]  /*103c0*/  LOP3.LUT R35, R35, 0xffff0000, RZ, 0xc0, !PT ;  /* 0xffff000023237812 */ /* 0x000fe200078ec0ff */
[-C--:B------:R-:W-:Y:S01]  /*103d0*/  FFMA.FTZ R38, R59, R45.reuse, -R4 ;  /* 0x0000002d3b267223 */ /* 0x080fe20000010804 */
[----:B------:R-:W-:Y:S01]  /*103e0*/  LOP3.LUT R5, R5, 0xffff0000, RZ, 0xc0, !PT ;  /* 0xffff000005057812 */ /* 0x000fe200078ec0ff */
[----:B------:R-:W-:Y:S01]  /*103f0*/  FFMA.FTZ R10, R46, R44, R47 ;  /* 0x0000002c2e0a7223 */ /* 0x000fe2000001002f */
[----:B------:R-:W-:Y:S01]  /*10400*/  LOP3.LUT R7, R7, 0xffff0000, RZ, 0xc0, !PT ;  /* 0xffff000007077812 */ /* 0x000fe200078ec0ff */
[----:B------:R-:W-:Y:S01]  /*10410*/  FFMA.FTZ R45, R61, R45, R6 ;  /* 0x0000002d3d2d7223 */ /* 0x000fe20000010006 */
[-C--:B------:R-:W-:Y:S01]  /*10420*/  FMUL.FTZ R4, R37, R9.reuse ;  /* 0x0000000925047220 */ /* 0x080fe20000410000 */
[----:B------:R-:W-:Y:S01]  /*10430*/  FMUL.FTZ R6, R33, R9 ;  /* 0x0000000921067220 */ /* 0x000fe20000410000 */
[-C--:B------:R-:W-:Y:S01]  /*10440*/  FMUL.FTZ R44, R39, R11.reuse ;  /* 0x0000000b272c7220 */ /* 0x080fe20000410000 */
[----:B------:R-:W-:Y:S01]  /*10450*/  FMUL.FTZ R46, R35, R11 ;  /* 0x0000000b232e7220 */ /* 0x000fe20000410000 */
[-C--:B------:R-:W-:Y:S01]  /*10460*/  FFMA.FTZ R9, R33, R5.reuse, -R4 ;  /* 0x0000000521097223 */ /* 0x080fe20000010804 */
[----:B------:R-:W-:Y:S01]  /*10470*/  FFMA.FTZ R11, R37, R5, R6 ;  /* 0x00000005250b7223 */ /* 0x000fe20000010006 */
[-C--:B------:R-:W-:Y:S01]  /*10480*/  FFMA.FTZ R33, R35, R7.reuse, -R44 ;  /* 0x0000000723217223 */ /* 0x080fe2000001082c */
[----:B------:R-:W-:Y:S01]  /*10490*/  FFMA.FTZ R46, R39, R7, R46 ;  /* 0x00000007272e7223 */ /* 0x000fe2000001002e */
[----:B------:R-:W-:-:S02]  /*104a0*/  F2FP.BF16.F32.PACK_AB R6, R34, R43 ;  /* 0x0000002b2206723e */ /* 0x000fc400000010ff */
[----:B------:R-:W-:Y:S02]  /*104b0*/  F2FP.BF16.F32.PACK_AB R5, R9, R36 ;  /* 0x000000240905723e */ /* 0x000fe400000010ff */
[----:B------:R-:W-:Y:S02]  /*104c0*/  F2FP.BF16.F32.PACK_AB R4, R8, R51 ;  /* 0x000000330804723e */ /* 0x000fe400000010ff */
[----:B------:R-:W-:Y:S02]  /*104d0*/  F2FP.BF16.F32.PACK_AB R9, R11, R42 ;  /* 0x0000002a0b09723e */ /* 0x000fe400000010ff */
[----:B------:R-:W-:Y:S02]  /*104e0*/  F2FP.BF16.F32.PACK_AB R7, R33, R38 ;  /* 0x000000262107723e */ /* 0x000fe400000010ff */
[----:B------:R-:W-:Y:S02]  /*104f0*/  F2FP.BF16.F32.PACK_AB R10, R57, R10 ;  /* 0x0000000a390a723e */ /* 0x000fe400000010ff */
[----:B------:R-:W-:-:S02]  /*10500*/  F2FP.BF16.F32.PACK_AB R8, R32, R53 ;  /* 0x000000352008723e */ /* 0x000fc400000010ff */
[----:B------:R-:W-:Y:S01]  /*10510*/  F2FP.BF16.F32.PACK_AB R11, R46, R45 ;  /* 0x0000002d2e0b723e */ /* 0x000fe200000010ff */
[----:B------:R1:W-:Y:S04]  /*10520*/  STS.128 [R58], R4 ;  /* 0x000000043a007388 */ /* 0x0003e80000000c00 */
[----:B------:R1:W-:Y:S02]  /*10530*/  STS.128 [R40+0x12400], R8 ;  /* 0x0124000828007388 */ /* 0x0003e40000000c00 */
.L_x_615:
[----:B------:R-:W-:Y:S05]  /*10540*/  BSYNC B1 ;  /* 0x0000000000017941 */ /* 0x000fea0003800000 */
.L_x_614:
[----:B------:R-:W-:Y:S04]  /*10550*/  BSSY B1, `(.L_x_616) ;  /* 0x0000059000017945 */ /* 0x000fe80003800000 */
[----:B------:R-:W-:Y:S05]  /*10560*/  @P1 BRA `(.L_x_617) ;  /* 0x00000004005c1947 */ /* 0x000fea0003800000 */
[----:B------:R-:W2:Y:S01]  /*10570*/  LDL R50, [R1+0x60] ;  /* 0x0000600001327983 */ /* 0x000ea20000100800 */
[----:B-1----:R-:W-:Y:S01]  /*10580*/  LEA.HI R4, R41, R195, RZ, 0x1d ;  /* 0x000000c329047211 */ /* 0x002fe200078fe8ff */
[C---:B------:R-:W-:Y:S01]  /*10590*/  IMAD.U32 R45, R28.reuse, 0x10000, RZ ;  /* 0x000100001c2d7824 */ /* 0x040fe200078e00ff */
[----:B------:R-:W-:Y:S01]  /*105a0*/  LOP3.LUT R46, R28, 0xffff0000, RZ, 0xc0, !PT ;  /* 0xffff00001c2e7812 */ /* 0x000fe200078ec0ff */
[----:B------:R-:W-:Y:S01]  /*105b0*/  IMAD.U32 R43, R24, 0x10000, RZ ;  /* 0x00010000182b7824 */ /* 0x000fe200078e00ff */
[----:B------:R-:W-:Y:S01]  /*105c0*/  SHF.R.S32.HI R7, RZ, 0x1f, R4 ;  /* 0x0000001fff077819 */ /* 0x000fe20000011404 */
[----:B0-----:R-:W-:Y:S01]  /*105d0*/  IMAD.SHL.U32 R5, R4, 0x8, RZ ;  /* 0x0000000804057824 */ /* 0x001fe200078e00ff */
[----:B------:R-:W-:Y:S01]  /*105e0*/  LOP3.LUT R24, R24, 0xffff0000, RZ, 0xc0, !PT ;  /* 0xffff000018187812 */ /* 0x000fe200078ec0ff */
[----:B------:R-:W-:Y:S01]  /*105f0*/  IMAD.U32 R48, R29, 0x10000, RZ ;  /* 0x000100001d307824 */ /* 0x000fe200078e00ff */
[----:B------:R-:W-:Y:S01]  /*10600*/  LEA.HI R7, R7, R4, RZ, 0x3 ;  /* 0x0000000407077211 */ /* 0x000fe200078f18ff */
[----:B------:R-:W-:Y:S01]  /*10610*/  IMAD.U32 R44, R25, 0x10000, RZ ;  /* 0x00010000192c7824 */ /* 0x000fe200078e00ff */
[----:B------:R-:W-:Y:S01]  /*10620*/  LOP3.LUT R4, R204, 0x38, R5, 0xf8, !PT ;  /* 0x00000038cc047812 */ /* 0x000fe200078ef805 */
[C---:B------:R-:W-:Y:S01]  /*10630*/  IMAD.U32 R49, R30.reuse, 0x10000, RZ ;  /* 0x000100001e317824 */ /* 0x040fe200078e00ff */
[----:B------:R-:W-:Y:S01]  /*10640*/  LOP3.LUT R30, R30, 0xffff0000, RZ, 0xc0, !PT ;  /* 0xffff00001e1e7812 */ /* 0x000fe200078ec0ff */
[----:B------:R-:W-:Y:S01]  /*10650*/  IMAD.SHL.U32 R7, R7, 0x400, RZ ;  /* 0x0000040007077824 */ /* 0x000fe200078e00ff */
[----:B------:R-:W-:Y:S01]  /*10660*/  LOP3.LUT R5, R4, R56, RZ, 0x3c, !PT ;  /* 0x0000003804057212 */ /* 0x000fe200078e3cff */
[C---:B------:R-:W-:Y:S01]  /*10670*/  IMAD.U32 R47, R26.reuse, 0x10000, RZ ;  /* 0x000100001a2f7824 */ /* 0x040fe200078e00ff */
[----:B------:R-:W-:-:S02]  /*10680*/  LOP3.LUT R26, R26, 0xffff0000, RZ, 0xc0, !PT ;  /* 0xffff00001a1a7812 */ /* 0x000fc400078ec0ff */
[----:B------:R-:W-:Y:S02]  /*10690*/  LOP3.LUT R7, R7, 0x7fffe000, RZ, 0xc0, !PT ;  /* 0x7fffe00007077812 */ /* 0x000fe400078ec0ff */
[----:B------:R-:W-:Y:S02]  /*106a0*/  LOP3.LUT R29, R29, 0xffff0000, RZ, 0xc0, !PT ;  /* 0xffff00001d1d7812 */ /* 0x000fe400078ec0ff */
[----:B------:R-:W-:Y:S02]  /*106b0*/  IADD3 R9, R5, R7, R218 ;  /* 0x0000000705097210 */ /* 0x000fe40007ffe0da */
[----:B------:R-:W-:-:S03]  /*106c0*/  LOP3.LUT R25, R25, 0xffff0000, RZ, 0xc0, !PT ;  /* 0xffff000019197812 */ /* 0x000fc600078ec0ff */
[----:B------:R-:W-:-:S05]  /*106d0*/  IMAD R32, R9, 0x2, R18 ;  /* 0x0000000209207824 */ /* 0x000fca00078e0212 */
[----:B------:R-:W0:Y:S02]  /*106e0*/  LDS.128 R8, [R32+0x12400] ;  /* 0x0124000020087984 */ /* 0x000e240000000c00 */
[C---:B0-----:R-:W-:Y:S01]  /*106f0*/  IMAD.U32 R37, R8.reuse, 0x10000, RZ ;  /* 0x0001000008257824 */ /* 0x041fe200078e00ff */
[----:B------:R-:W-:Y:S01]  /*10700*/  LOP3.LUT R8, R8, 0xffff0000, RZ, 0xc0, !PT ;  /* 0xffff000008087812 */ /* 0x000fe200078ec0ff */
[C---:B------:R-:W-:Y:S01]  /*10710*/  IMAD.U32 R38, R9.reuse, 0x10000, RZ ;  /* 0x0001000009267824 */ /* 0x040fe200078e00ff */
[----:B------:R-:W-:Y:S01]  /*10720*/  LOP3.LUT R9, R9, 0xffff0000, RZ, 0xc0, !PT ;  /* 0xffff000009097812 */ /* 0x000fe200078ec0ff */
[-C--:B------:R-:W-:Y:S01]  /*10730*/  FMUL.FTZ R42, R45, R37.reuse ;  /* 0x000000252d2a7220 */ /* 0x080fe20000410000 */
[----:B------:R-:W-:Y:S01]  /*10740*/  FMUL.FTZ R28, R43, R37 ;  /* 0x000000252b1c7220 */ /* 0x000fe20000410000 */
[-C--:B------:R-:W-:Y:S01]  /*10750*/  FMUL.FTZ R37, R46, R8.reuse ;  /* 0x000000082e257220 */ /* 0x080fe20000410000 */
[C---:B------:R-:W-:Y:S01]  /*10760*/  IMAD.U32 R39, R10.reuse, 0x10000, RZ ;  /* 0x000100000a277824 */ /* 0x040fe200078e00ff */
[----:B------:R-:W-:Y:S01]  /*10770*/  LOP3.LUT R10, R10, 0xffff0000, RZ, 0xc0, !PT ;  /* 0xffff00000a0a7812 */ /* 0x000fe200078ec0ff */
[C---:B------:R-:W-:Y:S01]  /*10780*/  IMAD.U32 R40, R11.reuse, 0x10000, RZ ;  /* 0x000100000b287824 */ /* 0x040fe200078e00ff */
[----:B------:R-:W-:Y:S01]  /*10790*/  LOP3.LUT R11, R11, 0xffff0000, RZ, 0xc0, !PT ;  /* 0xffff00000b0b7812 */ /* 0x000fe200078ec0ff */
[----:B--2---:R-:W0:Y:S02]  /*107a0*/  LDS.128 R4, [R50] ;  /* 0x0000000032047984 */ /* 0x004e240000000c00 */
[C---:B0-----:R-:W-:Y:S01]  /*107b0*/  IMAD.U32 R33, R4.reuse, 0x10000, RZ ;  /* 0x0001000004217824 */ /* 0x041fe200078e00ff */
[----:B------:R-:W-:Y:S01]  /*107c0*/  LOP3.LUT R4, R4, 0xffff0000, RZ, 0xc0, !PT ;  /* 0xffff000004047812 */ /* 0x000fe200078ec0ff */
[----:B------:R-:W-:Y:S01]  /*107d0*/  IMAD.U32 R35, R6, 0x10000, RZ ;  /* 0x0001000006237824 */ /* 0x000fe200078e00ff */
[----:B------:R-:W-:Y:S01]  /*107e0*/  SHF.L.U32 R34, R5, 0x10, RZ ;  /* 0x0000001005227819 */ /* 0x000fe200000006ff */
[-C--:B------:R-:W-:Y:S01]  /*107f0*/  FFMA.FTZ R42, R43, R33.reuse, -R42 ;  /* 0x000000212b2a7223 */ /* 0x080fe2000001082a */
[----:B------:R-:W-:Y:S01]  /*10800*/  FFMA.FTZ R28, R45, R33, R28 ;  /* 0x000000212d1c7223 */ /* 0x000fe2000001001c */
[C---:B------:R-:W-:Y:S01]  /*10810*/  FMUL.FTZ R33, R24.reuse, R8 ;  /* 0x0000000818217220 */ /* 0x040fe20000410000 */
[----:B------:R-:W-:Y:S01]  /*10820*/  FFMA.FTZ R37, R24, R4, -R37 ;  /* 0x0000000418257223 */ /* 0x000fe20000010825 */
[-C--:B------:R-:W-:Y:S01]  /*10830*/  FMUL.FTZ R43, R48, R38.reuse ;  /* 0x00000026302b7220 */ /* 0x080fe20000410000 */
[----:B------:R-:W-:Y:S01]  /*10840*/  FMUL.FTZ R45, R44, R38 ;  /* 0x000000262c2d7220 */ /* 0x000fe20000410000 */
[----:B------:R-:W-:Y:S01]  /*10850*/  FFMA.FTZ R33, R46, R4, R33 ;  /* 0x000000042e217223 */ /* 0x000fe20000010021 */
[-C--:B------:R-:W-:Y:S01]  /*10860*/  FMUL.FTZ R4, R49, R39.reuse ;  /* 0x0000002731047220 */ /* 0x080fe20000410000 */
[-C--:B------:R-:W-:Y:S01]  /*10870*/  FFMA.FTZ R43, R44, R34.reuse, -R43 ;  /* 0x000000222c2b7223 */ /* 0x080fe2000001082b */
[----:B------:R-:W-:Y:S01]  /*10880*/  FFMA.FTZ R45, R48, R34, R45 ;  /* 0x00000022302d7223 */ /* 0x000fe2000001002d */
[C---:B------:R-:W-:Y:S01]  /*10890*/  FMUL.FTZ R24, R47.reuse, R39 ;  /* 0x000000272f187220 */ /* 0x040fe20000410000 */
[----:B------:R-:W-:Y:S01]  /*108a0*/  FFMA.FTZ R8, R47, R35, -R4 ;  /* 0x000000232f087223 */ /* 0x000fe20000010804 */
[----:B------:R-:W-:-:S02]  /*108b0*/  IMAD.U32 R34, R31, 0x10000, RZ ;  /* 0x000100001f227824 */ /* 0x000fc400078e00ff */
[-C--:B------:R-:W-:Y:S01]  /*108c0*/  FMUL.FTZ R39, R30, R10.reuse ;  /* 0x0000000a1e277220 */ /* 0x080fe20000410000 */
[----:B------:R-:W-:Y:S02]  /*108d0*/  IMAD.U32 R4, R27, 0x10000, RZ ;  /* 0x000100001b047824 */ /* 0x000fe400078e00ff */
[----:B------:R-:W-:Y:S01]  /*108e0*/  FMUL.FTZ R47, R26, R10 ;  /* 0x0000000a1a2f7220 */ /* 0x000fe20000410000 */
[----:B------:R-:W-:Y:S01]  /*108f0*/  LOP3.LUT R6, R6, 0xffff0000, RZ, 0xc0, !PT ;  /* 0xffff000006067812 */ /* 0x000fe200078ec0ff */
[----:B------:R-:W-:Y:S01]  /*10900*/  FFMA.FTZ R10, R49, R35, R24 ;  /* 0x00000023310a7223 */ /* 0x000fe20000010018 */
[----:B------:R-:W-:Y:S02]  /*10910*/  IMAD.U32 R36, R7, 0x10000, RZ ;  /* 0x0001000007247824 */ /* 0x000fe400078e00ff */
[-C--:B------:R-:W-:Y:S01]  /*10920*/  FMUL.FTZ R35, R34, R40.reuse ;  /* 0x0000002822237220 */ /* 0x080fe20000410000 */
[----:B------:R-:W-:Y:S01]  /*10930*/  LOP3.LUT R31, R31, 0xffff0000, RZ, 0xc0, !PT ;  /* 0xffff00001f1f7812 */ /* 0x000fe200078ec0ff */
[----:B------:R-:W-:Y:S01]  /*10940*/  FMUL.FTZ R49, R4, R40 ;  /* 0x0000002804317220 */ /* 0x000fe20000410000 */
[----:B------:R-:W-:Y:S01]  /*10950*/  LOP3.LUT R27, R27, 0xffff0000, RZ, 0xc0, !PT ;  /* 0xffff00001b1b7812 */ /* 0x000fe200078ec0ff */
[----:B------:R-:W-:Y:S01]  /*10960*/  FFMA.FTZ R47, R30, R6, R47 ;  /* 0x000000061e2f7223 */ /* 0x000fe2000001002f */
[----:B------:R-:W-:Y:S01]  /*10970*/  LOP3.LUT R5, R5, 0xffff0000, RZ, 0xc0, !PT ;  /* 0xffff000005057812 */ /* 0x000fe200078ec0ff */
[----:B------:R-:W-:Y:S01]  /*10980*/  FFMA.FTZ R35, R4, R36, -R35 ;  /* 0x0000002404237223 */ /* 0x000fe20000010823 */
[----:B------:R-:W-:Y:S01]  /*10990*/  LOP3.LUT R7, R7, 0xffff0000, RZ, 0xc0, !PT ;  /* 0xffff000007077812 */ /* 0x000fe200078ec0ff */
[----:B------:R-:W-:Y:S01]  /*109a0*/  FFMA.FTZ R39, R26, R6, -R39 ;  /* 0x000000061a277223 */ /* 0x000fe20000010827 */
[----:B------:R-:W-:Y:S01]  /*109b0*/  FFMA.FTZ R49, R34, R36, R49 ;  /* 0x0000002422317223 */ /* 0x000fe20000010031 */
[----:B------:R-:W-:Y:S01]  /*109c0*/  FMUL.FTZ R4, R29, R9 ;  /* 0x000000091d047220 */ /* 0x000fe20000410000 */
        /* <DEDUP_REMOVED lines=17> */
.L_x_617:
[----:B------:R-:W-:Y:S05]  /*10ae0*/  BSYNC B1 ;  /* 0x0000000000017941 */ /* 0x000fea0003800000 */
.L_x_616:
[----:B------:R-:W-:Y:S05]  /*10af0*/  @P2 BRA `(.L_x_592) ;  /* 0x00000004005c2947 */ /* 0x000fea0003800000 */
[----:B------:R-:W3:Y:S01]  /*10b00*/  LDL R42, [R1+0x5c] ;  /* 0x00005c00012a7983 */ /* 0x000ee20000100800 */
[----:B------:R-:W-:Y:S01]  /*10b10*/  LEA.HI R41, R41, R198, RZ, 0x1d ;  /* 0x000000c629297211 */ /* 0x000fe200078fe8ff */
[C---:B------:R-:W-:Y:S01]  /*10b20*/  IMAD.U32 R35, R14.reuse, 0x10000, RZ ;  /* 0x000100000e237824 */ /* 0x040fe200078e00ff */
[----:B------:R-:W-:Y:S01]  /*10b30*/  LOP3.LUT R38, R14, 0xffff0000, RZ, 0xc0, !PT ;  /* 0xffff00000e267812 */ /* 0x000fe200078ec0ff */
[C---:B------:R-:W-:Y:S01]  /*10b40*/  IMAD.U32 R33, R0.reuse, 0x10000, RZ ;  /* 0x0001000000217824 */ /* 0x040fe200078e00ff */
[----:B-12---:R-:W-:Y:S01]  /*10b50*/  SHF.R.S32.HI R4, RZ, 0x1f, R41 ;  /* 0x0000001fff047819 */ /* 0x006fe20000011429 */
[----:B0-----:R-:W-:Y:S01]  /*10b60*/  IMAD.SHL.U32 R5, R41, 0x8, RZ ;  /* 0x0000000829057824 */ /* 0x001fe200078e00ff */
[----:B------:R-:W-:Y:S01]  /*10b70*/  LOP3.LUT R0, R0, 0xffff0000, RZ, 0xc0, !PT ;  /* 0xffff000000007812 */ /* 0x000fe200078ec0ff */
[----:B------:R-:W-:Y:S01]  /*10b80*/  IMAD.U32 R40, R15, 0x10000, RZ ;  /* 0x000100000f287824 */ /* 0x000fe200078e00ff */
[----:B------:R-:W-:Y:S01]  /*10b90*/  LEA.HI R41, R4, R41, RZ, 0x3 ;  /* 0x0000002904297211 */ /* 0x000fe200078f18ff */
[----:B------:R-:W-:Y:S01]  /*10ba0*/  IMAD.U32 R36, R3, 0x10000, RZ ;  /* 0x0001000003247824 */ /* 0x000fe200078e00ff */
[----:B------:R-:W-:Y:S01]  /*10bb0*/  LOP3.LUT R4, R204, 0x38, R5, 0xf8, !PT ;  /* 0x00000038cc047812 */ /* 0x000fe200078ef805 */
[----:B------:R-:W-:Y:S01]  /*10bc0*/  IMAD.U32 R39, R20, 0x10000, RZ ;  /* 0x0001000014277824 */ /* 0x000fe200078e00ff */
[----:B------:R-:W-:Y:S01]  /*10bd0*/  SHF.L.U32 R41, R41, 0xa, RZ ;  /* 0x0000000a29297819 */ /* 0x000fe200000006ff */
[----:B------:R-:W-:Y:S01]  /*10be0*/  IMAD.U32 R37, R12, 0x10000, RZ ;  /* 0x000100000c257824 */ /* 0x000fe200078e00ff */
[----:B------:R-:W-:-:S02]  /*10bf0*/  LOP3.LUT R5, R4, R56, RZ, 0x3c, !PT ;  /* 0x0000003804057212 */ /* 0x000fc400078e3cff */
[----:B------:R-:W-:Y:S02]  /*10c00*/  LOP3.LUT R9, R41, 0x7fffe000, RZ, 0xc0, !PT ;  /* 0x7fffe00029097812 */ /* 0x000fe400078ec0ff */
[----:B------:R-:W-:Y:S02]  /*10c10*/  LOP3.LUT R12, R12, 0xffff0000, RZ, 0xc0, !PT ;  /* 0xffff00000c0c7812 */ /* 0x000fe400078ec0ff */
[----:B------:R-:W-:Y:S02]  /*10c20*/  IADD3 R9, R5, R9, R218 ;  /* 0x0000000905097210 */ /* 0x000fe40007ffe0da */
[----:B------:R-:W-:Y:S02]  /*10c30*/  LOP3.LUT R20, R20, 0xffff0000, RZ, 0xc0, !PT ;  /* 0xffff000014147812 */ /* 0x000fe400078ec0ff */
[----:B------:R-:W-:Y:S01]  /*10c40*/  LOP3.LUT R15, R15, 0xffff0000, RZ, 0xc0, !PT ;  /* 0xffff00000f0f7812 */ /* 0x000fe200078ec0ff */
[----:B------:R-:W-:Y:S01]  /*10c50*/  IMAD R24, R9, 0x2, R18 ;  /* 0x0000000209187824 */ /* 0x000fe200078e0212 */
[----:B------:R-:W-:-:S04]  /*10c60*/  LOP3.LUT R3, R3, 0xffff0000, RZ, 0xc0, !PT ;  /* 0xffff000003037812 */ /* 0x000fc800078ec0ff */
        /* <DEDUP_REMOVED lines=17> */
[-C--:B------:R-:W-:Y:S01]  /*10d80*/  FFMA.FTZ R34, R33, R25.reuse, -R34 ;  /* 0x0000001921227223 */ /* 0x080fe20000010822 */
[----:B------:R-:W-:Y:S01]  /*10d90*/  FFMA.FTZ R14, R35, R25, R14 ;  /* 0x00000019230e7223 */ /* 0x000fe2000001000e */
[----:B------:R-:W-:Y:S01]  /*10da0*/  FMUL.FTZ R25, R0, R8 ;  /* 0x0000000800197220 */ /* 0x000fe20000410000 */
[-C--:B------:R-:W-:Y:S01]  /*10db0*/  FMUL.FTZ R33, R40, R30.reuse ;  /* 0x0000001e28217220 */ /* 0x080fe20000410000 */
[----:B------:R-:W-:Y:S01]  /*10dc0*/  FMUL.FTZ R35, R36, R30 ;  /* 0x0000001e24237220 */ /* 0x000fe20000410000 */
[----:B------:R-:W-:Y:S01]  /*10dd0*/  FFMA.FTZ R29, R0, R4, -R29 ;  /* 0x00000004001d7223 */ /* 0x000fe2000001081d */
[----:B------:R-:W-:-:S02]  /*10de0*/  IMAD.U32 R27, R6, 0x10000, RZ ;  /* 0x00010000061b7824 */ /* 0x000fc400078e00ff */
[-C--:B------:R-:W-:Y:S01]  /*10df0*/  FMUL.FTZ R0, R39, R31.reuse ;  /* 0x0000001f27007220 */ /* 0x080fe20000410000 */
[----:B------:R-:W-:Y:S01]  /*10e00*/  FFMA.FTZ R25, R38, R4, R25 ;  /* 0x0000000426197223 */ /* 0x000fe20000010019 */
[-C--:B------:R-:W-:Y:S01]  /*10e10*/  FFMA.FTZ R33, R36, R26.reuse, -R33 ;  /* 0x0000001a24217223 */ /* 0x080fe20000010821 */
[----:B------:R-:W-:Y:S01]  /*10e20*/  FFMA.FTZ R35, R40, R26, R35 ;  /* 0x0000001a28237223 */ /* 0x000fe20000010023 */
[----:B------:R-:W-:Y:S01]  /*10e30*/  FMUL.FTZ R4, R37, R31 ;  /* 0x0000001f25047220 */ /* 0x000fe20000410000 */
[----:B------:R-:W-:Y:S01]  /*10e40*/  SHF.L.U32 R26, R21, 0x10, RZ ;  /* 0x00000010151a7819 */ /* 0x000fe200000006ff */
[-C--:B------:R-:W-:Y:S01]  /*10e50*/  FFMA.FTZ R8, R37, R27.reuse, -R0 ;  /* 0x0000001b25087223 */ /* 0x080fe20000010800 */
[----:B------:R-:W-:Y:S02]  /*10e60*/  IMAD.U32 R0, R13, 0x10000, RZ ;  /* 0x000100000d007824 */ /* 0x000fe400078e00ff */
[-C--:B------:R-:W-:Y:S01]  /*10e70*/  FMUL.FTZ R31, R20, R10.reuse ;  /* 0x0000000a141f7220 */ /* 0x080fe20000410000 */
[----:B------:R-:W-:Y:S01]  /*10e80*/  FMUL.FTZ R37, R12, R10 ;  /* 0x0000000a0c257220 */ /* 0x000fe20000410000 */
[----:B------:R-:W-:Y:S01]  /*10e90*/  LOP3.LUT R6, R6, 0xffff0000, RZ, 0xc0, !PT ;  /* 0xffff000006067812 */ /* 0x000fe200078ec0ff */
[----:B------:R-:W-:Y:S01]  /*10ea0*/  FFMA.FTZ R10, R39, R27, R4 ;  /* 0x0000001b270a7223 */ /* 0x000fe20000010004 */
[----:B------:R-:W-:-:S02]  /*10eb0*/  IMAD.U32 R28, R7, 0x10000, RZ ;  /* 0x00010000071c7824 */ /* 0x000fc400078e00ff */
[-C--:B------:R-:W-:Y:S01]  /*10ec0*/  FMUL.FTZ R27, R26, R32.reuse ;  /* 0x000000201a1b7220 */ /* 0x080fe20000410000 */
[----:B------:R-:W-:Y:S01]  /*10ed0*/  LOP3.LUT R21, R21, 0xffff0000, RZ, 0xc0, !PT ;  /* 0xffff000015157812 */ /* 0x000fe200078ec0ff */
[----:B------:R-:W-:Y:S01]  /*10ee0*/  FMUL.FTZ R39, R0, R32 ;  /* 0x0000002000277220 */ /* 0x000fe20000410000 */
[----:B------:R-:W-:Y:S01]  /*10ef0*/  LOP3.LUT R13, R13, 0xffff0000, RZ, 0xc0, !PT ;  /* 0xffff00000d0d7812 */ /* 0x000fe200078ec0ff */
[-C--:B------:R-:W-:Y:S01]  /*10f00*/  FFMA.FTZ R31, R12, R6.reuse, -R31 ;  /* 0x000000060c1f7223 */ /* 0x080fe2000001081f */
[----:B------:R-:W-:Y:S01]  /*10f10*/  LOP3.LUT R7, R7, 0xffff0000, RZ, 0xc0, !PT ;  /* 0xffff000007077812 */ /* 0x000fe200078ec0ff */
[----:B------:R-:W-:Y:S01]  /*10f20*/  FFMA.FTZ R37, R20, R6, R37 ;  /* 0x0000000614257223 */ /* 0x000fe20000010025 */
[-C--:B------:R-:W-:Y:S01]  /*10f30*/  FFMA.FTZ R27, R0, R28.reuse, -R27 ;  /* 0x0000001c001b7223 */ /* 0x080fe2000001081b */
        /* <DEDUP_REMOVED lines=19> */
.L_x_592:
[----:B------:R-:W-:Y:S05]  /*11070*/  BSYNC B0 ;  /* 0x0000000000007941 */ /* 0x000fea0003800000 */
.L_x_573:
[----:B------:R-:W-:Y:S01]  /*11080*/  @!PT LDS RZ, [RZ] ;  /* 0x00000000fffff984 */ /* 0x000fe20000000800 */
[----:B------:R-:W-:Y:S01]  /*11090*/  @!PT LDS RZ, [RZ] ;  /* 0x00000000fffff984 */ /* 0x000fe20000000800 */
[----:B------:R-:W-:Y:S01]  /*110a0*/  @!PT LDS RZ, [RZ] ;  /* 0x00000000fffff984 */ /* 0x000fe20000000800 */
[----:B------:R-:W-:Y:S01]  /*110b0*/  @!PT LDS RZ, [RZ] ;  /* 0x00000000fffff984 */ /* 0x000fe20000000800 */
[----:B------:R5:W-:Y:S06]  /*110c0*/  MEMBAR.ALL.CTA ;  /* 0x0000000000007992 */ /* 0x000bec0000008000 */
[----:B-----5:R-:W5:Y:S01]  /*110d0*/  FENCE.VIEW.ASYNC.S ;  /* 0x00000000000073c6 */ /* 0x020f620000000000 */
[----:B------:R-:W-:Y:S05]  /*110e0*/  WARPSYNC.ALL ;  /* 0x0000000000007948 */ /* 0x000fea0003800000 */
[----:B-----5:R-:W-:Y:S06]  /*110f0*/  BAR.SYNC.DEFER_BLOCKING 0xd, 0x100 ;  /* 0x0344000000007b1d */ /* 0x020fec0000010000 */
.L_x_571:
[----:B------:R-:W-:-:S05]  /*11100*/  IMAD.U32 R0, RZ, RZ, UR59 ;  /* 0x0000003bff007e24 */ /* 0x000fca000f8e00ff */
[----:B------:R-:W-:-:S13]  /*11110*/  ISETP.NE.AND P0, PT, R0, 0x3, PT ;  /* 0x000000030000780c */ /* 0x000fda0003f05270 */
[----:B------:R-:W-:Y:S05]  /*11120*/  @!P0 BRA `(.L_x_618) ;  /* 0x0000000000048947 */ /* 0x000fea0003800000 */
[----:B------:R-:W-:Y:S01]  /*11130*/  BPT.TRAP 0x1 ;  /* 0x000000040000795c */ /* 0x000fe20000300000 */
.L_x_618:
[----:B01----:R-:W-:Y:S01]  /*11140*/  IMAD R3, R210, 0x8, R18 ;  /* 0x00000008d2037824 */ /* 0x003fe200078e0212 */
[----:B------:R-:W-:-:S04]  /*11150*/  SHF.L.U32 R0, R219, 0x1f, RZ ;  /* 0x0000001fdb007819 */ /* 0x000fc800000006ff */
[----:B------:R0:W1:Y:S01]  /*11160*/  SYNCS.PHASECHK.TRANS64.TRYWAIT P1, [R3+URZ+0x30830], R0 ;  /* 0x03083000030075a7 */ /* 0x000062000802017f */
[----:B------:R-:W-:Y:S05]  /*11170*/  @!P0 BRA `(.L_x_619) ;  /* 0x0000000000048947 */ /* 0x000fea0003800000 */
[----:B------:R-:W-:Y:S01]  /*11180*/  BPT.TRAP 0x1 ;  /* 0x000000040000795c */ /* 0x000fe20000300000 */
.L_x_619:
[----:B------:R-:W-:Y:S01]  /*11190*/  IMAD.MOV.U32 R119, RZ, RZ, RZ ;  /* 0x000000ffff777224 */ /* 0x000fe200078e00ff */
[----:B-1----:R-:W-:Y:S06]  /*111a0*/  @P1 BRA `(.L_x_620) ;  /* 0x0000000000081947 */ /* 0x002fec0003800000 */
[----:B------:R-:W1:Y:S02]  /*111b0*/  SYNCS.PHASECHK.TRANS64.TRYWAIT P1, [R3+URZ+0x30830], R0 ;  /* 0x03083000030075a7 */ /* 0x000e64000802017f */
[----:B-1----:R-:W-:Y:S05]  /*111c0*/  @!P1 BRA `(.L_x_621) ;  /* 0x000000f8007c9947 */ /* 0x002fea0003800000 */
.L_x_620:
[----:B------:R-:W-:Y:S05]  /*111d0*/  WARPSYNC.ALL ;  /* 0x0000000000007948 */ /* 0x000fea0003800000 */
[----:B01----:R-:W-:Y:S01]  /*111e0*/  VIADD R0, R18, 0x1e400 ;  /* 0x0001e40012007836 */ /* 0x003fe20000000000 */
[----:B------:R-:W-:Y:S01]  /*111f0*/  R2UR UR4, R2 ;  /* 0x00000000020472ca */ /* 0x000fe200000e0000 */
[----:B--234-:R-:W-:Y:S01]  /*11200*/  IMAD.MOV.U32 R5, RZ, RZ, 0x40000040 ;  /* 0x40000040ff057424 */ /* 0x01cfe200078e00ff */
[----:B------:R-:W-:Y:S01]  /*11210*/  WARPGROUP.ARRIVE ;  /* 0x00000000000079c5 */ /* 0x000fe20000000000 */
[----:B------:R-:W-:Y:S01]  /*11220*/  UMOV UR9, 0x40000040 ;  /* 0x4000004000097882 */ /* 0x000fe20000000000 */
[----:B------:R-:W-:Y:S01]  /*11230*/  SHF.R.U32.HI R0, RZ, 0x4, R0 ;  /* 0x00000004ff007819 */ /* 0x000fe20000011600 */
[----:B------:R-:W-:Y:S01]  /*11240*/  IMAD.MOV.U32 R7, RZ, RZ, 0x40000040 ;  /* 0x40000040ff077424 */ /* 0x000fe200078e00ff */
[----:B------:R-:W-:Y:S01]  /*11250*/  R2UR UR11, R5 ;  /* 0x00000000050b72ca */ /* 0x000fe200000e0000 */
[----:B------:R-:W-:Y:S01]  /*11260*/  IMAD.U32 R9, RZ, RZ, UR9 ;  /* 0x00000009ff097e24 */ /* 0x000fe2000f8e00ff */
[----:B------:R-:W-:Y:S01]  /*11270*/  LOP3.LUT R0, R0, 0x3fff, RZ, 0xc0, !PT ;  /* 0x00003fff00007812 */ /* 0x000fe200078ec0ff */
[----:B------:R-:W-:Y:S01]  /*11280*/  UMOV UR53, 0x40000040 ;  /* 0x4000004000357882 */ /* 0x000fe20000000000 */
[----:B------:R-:W-:Y:S01]  /*11290*/  UMOV UR49, 0x40000040 ;  /* 0x4000004000317882 */ /* 0x000fe20000000000 */
[----:B------:R-:W-:Y:S01]  /*112a0*/  UMOV UR45, 0x40000040 ;  /* 0x40000040002d7882 */ /* 0x000fe20000000000 */
[----:B------:R-:W-:Y:S01]  /*112b0*/  LOP3.LUT R220, R0, 0x10000, RZ, 0xfc, !PT ;  /* 0x0001000000dc7812 */ /* 0x000fe200078efcff */
[----:B------:R-:W-:Y:S01]  /*112c0*/  ULOP3.LUT UR4, UR4, 0x10000, URZ, 0xfc, !UPT ;  /* 0x0001000004047892 */ /* 0x000fe2000f8efc3f */
[----:B------:R-:W-:Y:S01]  /*112d0*/  IMAD.MOV.U32 R5, RZ, RZ, 0x40000040 ;  /* 0x40000040ff057424 */ /* 0x000fe200078e00ff */
[----:B------:R-:W-:Y:S01]  /*112e0*/  UMOV UR41, 0x40000040 ;  /* 0x4000004000297882 */ /* 0x000fe20000000000 */
[----:B------:R-:W-:Y:S01]  /*112f0*/  UMOV UR37, 0x40000040 ;  /* 0x4000004000257882 */ /* 0x000fe20000000000 */
[----:B------:R-:W-:Y:S01]  /*11300*/  IMAD R4, R210, 0x900, R220 ;  /* 0x00000900d2047824 */ /* 0x000fe200078e02dc */
[----:B------:R-:W-:Y:S01]  /*11310*/  UIADD3 UR5, UR4, 0x2, URZ ;  /* 0x0000000204057890 */ /* 0x000fe2000fffe03f */
[----:B------:R-:W-:Y:S01]  /*11320*/  R2UR UR39, R5 ;  /* 0x00000000052772ca */ /* 0x000fe200000e0000 */
[----:B------:R-:W-:Y:S01]  /*11330*/  UMOV UR8, UR4 ;  /* 0x0000000400087c82 */ /* 0x000fe20008000000 */
[C---:B------:R-:W-:Y:S01]  /*11340*/  VIADD R6, R4.reuse, 0x2 ;  /* 0x0000000204067836 */ /* 0x040fe20000000000 */
[----:B------:R-:W-:Y:S01]  /*11350*/  R2UR UR10, R4 ;  /* 0x00000000040a72ca */ /* 0x000fe200000e0000 */
[----:B------:R-:W-:Y:S01]  /*11360*/  IMAD.U32 R8, RZ, RZ, UR8 ;  /* 0x00000008ff087e24 */ /* 0x000fe2000f8e00ff */
[----:B------:R-:W-:-:S02]  /*11370*/  UIADD3 UR52, UR4, 0x406, URZ ;  /* 0x0000040604347890 */ /* 0x000fc4000fffe03f */
[----:B------:R-:W-:Y:S02]  /*11380*/  UIADD3 UR48, UR4, 0x800, URZ ;  /* 0x0000080004307890 */ /* 0x000fe4000fffe03f */
[----:B------:R0:W-:Y:S01]  /*11390*/  STL.64 [R1+0x38], R8 ;  /* 0x0000380801007387 */ /* 0x0001e20000100a00 */
[----:B------:R-:W-:Y:S02]  /*113a0*/  UIADD3 UR44, UR4, 0x802, URZ ;  /* 0x00000802042c7890 */ /* 0x000fe4000fffe03f */
[----:B------:R-:W-:Y:S02]  /*113b0*/  UIADD3 UR40, UR4, 0x804, URZ ;  /* 0x0000080404287890 */ /* 0x000fe4000fffe03f */
[----:B------:R-:W-:Y:S02]  /*113c0*/  UIADD3 UR36, UR4, 0x806, URZ ;  /* 0x0000080604247890 */ /* 0x000fe4000fffe03f */
[----:B------:R-:W-:Y:S01]  /*113d0*/  HGMMA.64x96x16.F32.BF16 R24, gdesc[UR8], RZ, !UPT, gsb0 ;  /* 0x01600000081879f0 */ /* 0x000fe2000c0018ff */
[----:B------:R-:W-:Y:S01]  /*113e0*/  R2UR UR10, R6 ;  /* 0x00000000060a72ca */ /* 0x000fe200000e0000 */
[----:B------:R-:W-:Y:S01]  /*113f0*/  UMOV UR8, UR5 ;  /* 0x0000000500087c82 */ /* 0x000fe20008000000 */
[----:B------:R-:W-:Y:S01]  /*11400*/  R2UR UR11, R7 ;  /* 0x00000000070b72ca */ /* 0x000fe200000e0000 */
[----:B------:R-:W-:Y:S01]  /*11410*/  UMOV UR9, 0x40000040 ;  /* 0x4000004000097882 */ /* 0x000fe20000000000 */
[----:B------:R-:W-:Y:S01]  /*11420*/  VIADD R6, R4, 0x4 ;  /* 0x0000000404067836 */ /* 0x000fe20000000000 */
[----:B------:R-:W-:Y:S01]  /*11430*/  UIADD3 UR5, UR4, 0x4, URZ ;  /* 0x0000000404057890 */ /* 0x000fe2000fffe03f */
[----:B------:R-:W-:-:S02]  /*11440*/  IMAD.MOV.U32 R7, RZ, RZ, 0x40000040 ;  /* 0x40000040ff077424 */ /* 0x000fc400078e00ff */
[----:B0-----:R-:W-:Y:S02]  /*11450*/  IMAD.U32 R8, RZ, RZ, UR8 ;  /* 0x00000008ff087e24 */ /* 0x001fe4000f8e00ff */
[----:B------:R-:W-:-:S05]  /*11460*/  IMAD.U32 R9, RZ, RZ, UR9 ;  /* 0x00000009ff097e24 */ /* 0x000fca000f8e00ff */
[----:B------:R0:W-:Y:S01]  /*11470*/  STL.64 [R1+0x30], R8 ;  /* 0x0000300801007387 */ /* 0x0001e20000100a00 */
[----:B------:R-:W-:Y:S02]  /*11480*/  WARPGROUP.DEPBAR.LE gsb0, 0x0 ;  /* 0x00008000000079c5 */ /* 0x000fe40000010000 */
[----:B------:R-:W-:-:S06]  /*11490*/  WARPGROUP.ARRIVE ;  /* 0x00000000000079c5 */ /* 0x000fcc0000000000 */
[----:B------:R-:W-:Y:S01]  /*114a0*/  HGMMA.64x96x16.F32.BF16 R24, gdesc[UR8], R24, gsb0 ;  /* 0x01600000081879f0 */ /* 0x000fe20008001818 */
[----:B------:R-:W-:Y:S01]  /*114b0*/  R2UR UR10, R6 ;  /* 0x00000000060a72ca */ /* 0x000fe200000e0000 */
[----:B------:R-:W-:Y:S01]  /*114c0*/  UMOV UR8, UR5 ;  /* 0x0000000500087c82 */ /* 0x000fe20008000000 */
[----:B------:R-:W-:Y:S01]  /*114d0*/  R2UR UR11, R7 ;  /* 0x00000000070b72ca */ /* 0x000fe200000e0000 */
[----:B------:R-:W-:Y:S01]  /*114e0*/  UMOV UR9, 0x40000040 ;  /* 0x4000004000097882 */ /* 0x000fe20000000000 */
[----:B------:R-:W-:Y:S01]  /*114f0*/  VIADD R6, R4, 0x6 ;  /* 0x0000000604067836 */ /* 0x000fe20000000000 */
[----:B------:R-:W-:Y:S01]  /*11500*/  UIADD3 UR5, UR4, 0x6, URZ ;  /* 0x0000000604057890 */ /* 0x000fe2000fffe03f */
[----:B------:R-:W-:Y:S01]  /*11510*/  IMAD.MOV.U32 R7, RZ, RZ, 0x40000040 ;  /* 0x40000040ff077424 */ /* 0x000fe200078e00ff */
[----:B0-----:R-:W-:Y:S01]  /*11520*/  MOV R9, UR9 ;  /* 0x0000000900097c02 */ /* 0x001fe20008000f00 */
        /* <DEDUP_REMOVED lines=11> */
[----:B------:R-:W-:Y:S02]  /*115e0*/  IMAD.MOV.U32 R7, RZ, RZ, 0x40000040 ;  /* 0x40000040ff077424 */ /* 0x000fe400078e00ff */
        /* <DEDUP_REMOVED lines=37> */
[----:B0-----:R-:W-:Y:S01]  /*11840*/  MOV R9, UR9 ;  /* 0x0000000900097c02 */ /* 0x001fe20008000f00 */
[----:B------:R-:W-:Y:S02]  /*11850*/  IMAD.MOV.U32 R7, RZ, RZ, 0x40000040 ;  /* 0x40000040ff077424 */ /* 0x000fe400078e00ff */
[----:B------:R-:W-:Y:S01]  /*11860*/  IMAD.U32 R8, RZ, RZ, UR8 ;  /* 0x00000008ff087e24 */ /* 0x000fe2000f8e00ff */
[----:B------:R-:W-:Y:S01]  /*11870*/  R2UR UR54, R6 ;  /* 0x00000000063672ca */ /* 0x000fe200000e0000 */
[----:B------:R-:W-:Y:S01]  /*11880*/  VIADD R6, R4, 0x600 ;  /* 0x0000060004067836 */ /* 0x000fe20000000000 */
[----:B------:R-:W-:Y:S01]  /*11890*/  R2UR UR55, R7 ;  /* 0x00000000073772ca */ /* 0x000fe200000e0000 */
[----:B------:R-:W-:Y:S01]  /*118a0*/  IMAD.MOV.U32 R7, RZ, RZ, 0x40000040 ;  /* 0x40000040ff077424 */ /* 0x000fe200078e00ff */
[----:B------:R0:W-:Y:S02]  /*118b0*/  STL.64 [R1+0x8], R8 ;  /* 0x0000080801007387 */ /* 0x0001e40000100a00 */
[----:B------:R-:W-:Y:S01]  /*118c0*/  R2UR UR50, R6 ;  /* 0x00000000063272ca */ /* 0x000fe200000e0000 */
[----:B------:R-:W-:Y:S01]  /*118d0*/  VIADD R6, R4, 0x602 ;  /* 0x0000060204067836 */ /* 0x000fe20000000000 */
[----:B------:R-:W-:Y:S01]  /*118e0*/  R2UR UR51, R7 ;  /* 0x00000000073372ca */ /* 0x000fe200000e0000 */
[----:B------:R-:W-:-:S03]  /*118f0*/  IMAD.MOV.U32 R7, RZ, RZ, 0x40000040 ;  /* 0x40000040ff077424 */ /* 0x000fc600078e00ff */
[----:B------:R-:W-:Y:S01]  /*11900*/  R2UR UR46, R6 ;  /* 0x00000000062e72ca */ /* 0x000fe200000e0000 */
[C---:B------:R-:W-:Y:S01]  /*11910*/  VIADD R6, R4.reuse, 0x604 ;  /* 0x0000060404067836 */ /* 0x040fe20000000000 */
[----:B------:R-:W-:Y:S01]  /*11920*/  R2UR UR47, R7 ;  /* 0x00000000072f72ca */ /* 0x000fe200000e0000 */
[----:B------:R-:W-:Y:S02]  /*11930*/  IMAD.MOV.U32 R7, RZ, RZ, 0x40000040 ;  /* 0x40000040ff077424 */ /* 0x000fe400078e00ff */
[----:B------:R-:W-:Y:S01]  /*11940*/  VIADD R4, R4, 0x606 ;  /* 0x0000060604047836 */ /* 0x000fe20000000000 */
[----:B------:R-:W-:Y:S02]  /*11950*/  R2UR UR42, R6 ;  /* 0x00000000062a72ca */ /* 0x000fe400000e0000 */
[----:B------:R-:W-:Y:S02]  /*11960*/  R2UR UR43, R7 ;  /* 0x00000000072b72ca */ /* 0x000fe400000e0000 */
[----:B------:R-:W-:Y:S01]  /*11970*/  R2UR UR38, R4 ;  /* 0x00000000042672ca */ /* 0x000fe200000e0000 */
[----:B------:R-:W-:-:S02]  /*11980*/  WARPGROUP.DEPBAR.LE gsb0, 0x0 ;  /* 0x00008000000079c5 */ /* 0x000fc40000010000 */
        /* <DEDUP_REMOVED lines=18> */
[----:B0-----:R-:W-:Y:S05]  /*11ab0*/  @!P0 BRA `(.L_x_622) ;  /* 0x0000000000048947 */ /* 0x001fea0003800000 */
[----:B------:R-:W-:Y:S01]  /*11ac0*/  BPT.TRAP 0x1 ;  /* 0x000000040000795c */ /* 0x000fe20000300000 */
.L_x_622:
[----:B------:R-:W2:Y:S01]  /*11ad0*/  LDL R0, [R1+0x74] ;  /* 0x0000740001007983 */ /* 0x000ea20000100800 */
[----:B------:R-:W-:Y:S01]  /*11ae0*/  ULDC UR4, c[0x0][0x988] ;  /* 0x0002620000047ab9 */ /* 0x000fe20000000800 */
[----:B------:R-:W-:Y:S01]  /*11af0*/  P2R R12, PR, RZ, 0x1 ;  /* 0x00000001ff0c7803 */ /* 0x000fe20000000000 */
[----:B------:R-:W-:Y:S01]  /*11b00*/  ULDC UR38, c[0x0][0x988] ;  /* 0x0002620000267ab9 */ /* 0x000fe20000000800 */
[----:B------:R-:W-:Y:S01]  /*11b10*/  BSSY B0, `(.L_x_623) ;  /* 0x00003f8000007945 */ /* 0x000fe20003800000 */
[-C--:B------:R-:W-:Y:S01]  /*11b20*/  MOV R118, R119.reuse ;  /* 0x0000007700767202 */ /* 0x080fe20000000f00 */
[--C-:B------:R-:W-:Y:S01]  /*11b30*/  IMAD.MOV.U32 R116, RZ, RZ, R119.reuse ;  /* 0x000000ffff747224 */ /* 0x100fe200078e0077 */
[-C--:B------:R-:W-:Y:S01]  /*11b40*/  MOV R102, R119.reuse ;  /* 0x0000007700667202 */ /* 0x080fe20000000f00 */
[--C-:B------:R-:W-:Y:S01]  /*11b50*/  IMAD.MOV.U32 R114, RZ, RZ, R119.reuse ;  /* 0x000000ffff727224 */ /* 0x100fe200078e0077 */
[----:B------:R-:W-:Y:S01]  /*11b60*/  MOV R86, R119 ;  /* 0x0000007700567202 */ /* 0x000fe20000000f00 */
[----:B------:R-:W-:-:S02]  /*11b70*/  IMAD.MOV.U32 R112, RZ, RZ, R119 ;  /* 0x000000ffff707224 */ /* 0x000fc400078e0077 */
[--C-:B------:R-:W-:Y:S02]  /*11b80*/  IMAD.MOV.U32 R110, RZ, RZ, R119.reuse ;  /* 0x000000ffff6e7224 */ /* 0x100fe400078e0077 */
[--C-:B------:R-:W-:Y:S02]  /*11b90*/  IMAD.MOV.U32 R108, RZ, RZ, R119.reuse ;  /* 0x000000ffff6c7224 */ /* 0x100fe400078e0077 */
[--C-:B------:R-:W-:Y:S02]  /*11ba0*/  IMAD.MOV.U32 R106, RZ, RZ, R119.reuse ;  /* 0x000000ffff6a7224 */ /* 0x100fe400078e0077 */
[--C-:B------:R-:W-:Y:S02]  /*11bb0*/  IMAD.MOV.U32 R104, RZ, RZ, R119.reuse ;  /* 0x000000ffff687224 */ /* 0x100fe400078e0077 */
[--C-:B------:R-:W-:Y:S02]  /*11bc0*/  IMAD.MOV.U32 R100, RZ, RZ, R119.reuse ;  /* 0x000000ffff647224 */ /* 0x100fe400078e0077 */
        /* <DEDUP_REMOVED lines=13> */
[----:B--2---:R-:W-:-:S04]  /*11ca0*/  IMAD.IADD R5, R0, 0x1, R141 ;  /* 0x0000000100057824 */ /* 0x004fc800078e028d */
[----:B------:R-:W-:-:S05]  /*11cb0*/  IMAD R5, R142, -0x60, R5 ;  /* 0xffffffa08e057824 */ /* 0x000fca00078e0205 */
[C---:B------:R-:W-:Y:S02]  /*11cc0*/  ISETP.GT.AND P6, PT, R5.reuse, RZ, PT ;  /* 0x000000ff0500720c */ /* 0x040fe40003fc4270 */
[C---:B------:R-:W-:Y:S02]  /*11cd0*/  ISETP.GT.AND P5, PT, R5.reuse, 0x1, PT ;  /* 0x000000010500780c */ /* 0x040fe40003fa4270 */
[----:B------:R-:W-:Y:S02]  /*11ce0*/  ISETP.GT.AND P4, PT, R5, 0x8, PT ;  /* 0x000000080500780c */ /* 0x000fe40003f84270 */
[----:B------:R-:W-:Y:S02]  /*11cf0*/  FSEL R79, R24, -INF , P6 ;  /* 0xff800000184f7808 */ /* 0x000fe40003000000 */
[----:B------:R-:W-:Y:S02]  /*11d00*/  FSEL R2, R25, -INF , P5 ;  /* 0xff80000019027808 */ /* 0x000fe40002800000 */
[----:B------:R-:W-:-:S02]  /*11d10*/  ISETP.GT.AND P3, PT, R5, 0x9, PT ;  /* 0x000000090500780c */ /* 0x000fc40003f64270 */
[----:B------:R-:W-:Y:S02]  /*11d20*/  FSEL R81, R28, -INF , P4 ;  /* 0xff8000001c517808 */ /* 0x000fe40002000000 */
[----:B------:R-:W-:Y:S02]  /*11d30*/  FMNMX.FTZ R0, R79, R2, !PT ;  /* 0x000000024f007209 */ /* 0x000fe40007810000 */
[----:B------:R-:W-:Y:S02]  /*11d40*/  ISETP.GT.AND P2, PT, R5, 0x10, PT ;  /* 0x000000100500780c */ /* 0x000fe40003f44270 */
[----:B------:R-:W-:Y:S02]  /*11d50*/  FSEL R83, R29, -INF , P3 ;  /* 0xff8000001d537808 */ /* 0x000fe40001800000 */
[----:B------:R-:W-:Y:S02]  /*11d60*/  FMNMX.FTZ R0, R81, R0, !PT ;  /* 0x0000000051007209 */ /* 0x000fe40007810000 */
        /* <DEDUP_REMOVED lines=10> */
[----:B------:R-:W-:Y:S01]  /*11e10*/  IMAD.MOV.U32 R36, RZ, RZ, R119 ;  /* 0x000000ffff247224 */ /* 0x000fe200078e0077 */
[----:B------:R-:W-:Y:S02]  /*11e20*/  FMNMX.FTZ R0, R87, R0, !PT ;  /* 0x0000000057007209 */ /* 0x000fe40007810000 */
[----:B------:R-:W-:Y:S02]  /*11e30*/  FSEL R9, R30, -INF , P4 ;  /* 0xff8000001e097808 */ /* 0x000fe40002000000 */
        /* <DEDUP_REMOVED lines=9> */
[----:B------:R-:W-:Y:S02]  /*11ed0*/  ISETP.GT.AND P2, PT, R5, 0x28, PT ;  /* 0x000000280500780c */ /* 0x000fe40003f44270 */
[----:B------:R-:W-:Y:S02]  /*11ee0*/  FSEL R95, R41, -INF , P3 ;  /* 0xff800000295f7808 */ /* 0x000fe40001800000 */
[----:B------:R-:W-:Y:S02]  /*11ef0*/  FMNMX.FTZ R0, R93, R0, !PT ;  /* 0x000000005d007209 */ /* 0x000fe40007810000 */
[----:B------:R-:W-:Y:S02]  /*11f00*/  FSEL R35, R35, -INF , P1 ;  /* 0xff80000023237808 */ /* 0x000fe40000800000 */
[----:B------:R-:W-:-:S02]  /*11f10*/  ISETP.GT.AND P1, PT, R5, 0x29, PT ;  /* 0x000000290500780c */ /* 0x000fc40003f24270 */
[----:B------:R-:W-:Y:S01]  /*11f20*/  FSEL R73, R44, -INF , P2 ;  /* 0xff8000002c497808 */ /* 0x000fe20001000000 */
[----:B------:R-:W-:Y:S01]  /*11f30*/  IMAD.MOV.U32 R44, RZ, RZ, R119 ;  /* 0x000000ffff2c7224 */ /* 0x000fe200078e0077 */
        /* <DEDUP_REMOVED lines=22> */
[----:B------:R-:W-:Y:S02]  /*120a0*/  ISETP.GT.AND P2, PT, R5, 0x40, PT ;  /* 0x000000400500780c */ /* 0x000fe40003f44270 */
        /* <DEDUP_REMOVED lines=36> */
[----:B------:R-:W-:Y:S02]  /*122f0*/  FSEL R117, R69, -INF , P1 ;  /* 0xff80000045757808 */ /* 0x000fe40000800000 */
[----:B------:R-:W-:Y:S02]  /*12300*/  FMNMX.FTZ R0, R115, R0, !PT ;  /* 0x0000000073007209 */ /* 0x000fe40007810000 */
[----:B------:R-:W-:Y:S01]  /*12310*/  FSEL R53, R62, -INF , P6 ;  /* 0xff8000003e357808 */ /* 0x000fe20003000000 */
[----:B------:R-:W-:Y:S01]  /*12320*/  IMAD.MOV.U32 R62, RZ, RZ, R119 ;  /* 0x000000ffff3e7224 */ /* 0x000fe200078e0077 */
[----:B------:R-:W-:Y:S01]  /*12330*/  FMNMX.FTZ R6, R117, R0, !PT ;  /* 0x0000000075067209 */ /* 0x000fe20007810000 */
[----:B------:R-:W-:Y:S01]  /*12340*/  IMAD.U32 R0, RZ, RZ, UR4 ;  /* 0x00000004ff007e24 */ /* 0x000fe2000f8e00ff */
[----:B------:R-:W-:-:S02]  /*12350*/  FSEL R63, R63, -INF , P5 ;  /* 0xff8000003f3f7808 */ /* 0x000fc40002800000 */
[----:B------:R-:W-:Y:S01]  /*12360*/  FSEL R61, R66, -INF , P4 ;  /* 0xff800000423d7808 */ /* 0x000fe20002000000 */
[----:B------:R-:W0:Y:S01]  /*12370*/  SHFL.BFLY PT, R5, R6, 0x2, 0x1f ;  /* 0x0c401f0006057f89 */ /* 0x000e2200000e0000 */
[----:B------:R-:W-:Y:S01]  /*12380*/  FSEL R67, R67, -INF , P3 ;  /* 0xff80000043437808 */ /* 0x000fe20001800000 */
[----:B------:R-:W-:Y:S01]  /*12390*/  IMAD.MOV.U32 R66, RZ, RZ, R119 ;  /* 0x000000ffff427224 */ /* 0x000fe200078e0077 */
[----:B------:R-:W-:Y:S02]  /*123a0*/  FSEL R65, R70, -INF , P2 ;  /* 0xff80000046417808 */ /* 0x000fe40001000000 */
[----:B------:R-:W-:Y:S02]  /*123b0*/  FSEL R71, R71, -INF , P1 ;  /* 0xff80000047477808 */ /* 0x000fe40000800000 */
[-C--:B------:R-:W-:Y:S02]  /*123c0*/  MOV R70, R119.reuse ;  /* 0x0000007700467202 */ /* 0x080fe40000000f00 */
[----:B------:R-:W-:-:S02]  /*123d0*/  MOV R54, R119 ;  /* 0x0000007700367202 */ /* 0x000fc40000000f00 */
[----:B------:R-:W-:Y:S02]  /*123e0*/  MOV R38, R119 ;  /* 0x0000007700267202 */ /* 0x000fe40000000f00 */
[----:B0-----:R-:W-:-:S05]  /*123f0*/  FMNMX.FTZ R8, R6, R5, !PT ;  /* 0x0000000506087209 */ /* 0x001fca0007810000 */
        /* <DEDUP_REMOVED lines=10> */
[-CC-:B------:R-:W-:Y:S01]  /*124a0*/  FFMA.FTZ R190, R81, R0.reuse, -R10.reuse ;  /* 0x0000000051be7223 */ /* 0x180fe2000001080a */
[--C-:B------:R-:W-:Y:S01]  /*124b0*/  FFMA.FTZ R41, R83, R0, -R10.reuse ;  /* 0x0000000053297223 */ /* 0x100fe2000001080a */
[----:B------:R-:W-:Y:S01]  /*124c0*/  FMNMX.FTZ R4, R31, R4, !PT ;  /* 0x000000041f047209 */ /* 0x000fe20007810000 */
[----:B------:R-:W-:Y:S01]  /*124d0*/  MUFU.EX2 R188, R188 ;  /* 0x000000bc00bc7308 */ /* 0x000fe20000000800 */
[-CC-:B------:R-:W-:Y:S01]  /*124e0*/  FFMA.FTZ R184, R85, R0.reuse, -R10.reuse ;  /* 0x0000000055b87223 */ /* 0x180fe2000001080a */
[--C-:B------:R-:W-:Y:S01]  /*124f0*/  FFMA.FTZ R45, R87, R0, -R10.reuse ;  /* 0x00000000572d7223 */ /* 0x100fe2000001080a */
[----:B------:R-:W-:Y:S01]  /*12500*/  FMNMX.FTZ R4, R11, R4, !PT ;  /* 0x000000040b047209 */ /* 0x000fe20007810000 */
[-CC-:B------:R-:W-:Y:S01]  /*12510*/  FFMA.FTZ R186, R89, R0.reuse, -R10.reuse ;  /* 0x0000000059ba7223 */ /* 0x180fe2000001080a */
[-CC-:B------:R-:W-:Y:S01]  /*12520*/  FFMA.FTZ R49, R91, R0.reuse, -R10.reuse ;  /* 0x000000005b317223 */ /* 0x180fe2000001080a */
[--C-:B------:R-:W-:Y:S01]  /*12530*/  FFMA.FTZ R182, R73, R0, -R10.reuse ;  /* 0x0000000049b67223 */ /* 0x100fe2000001080a */
[----:B------:R-:W-:Y:S01]  /*12540*/  FMNMX.FTZ R4, R35, R4, !PT ;  /* 0x0000000423047209 */ /* 0x000fe20007810000 */
[----:B------:R-:W0:Y:S01]  /*12550*/  MUFU.EX2 R37, R37 ;  /* 0x0000002500257308 */ /* 0x000e220000000800 */
[-CC-:B------:R-:W-:Y:S01]  /*12560*/  FFMA.FTZ R69, R75, R0.reuse, -R10.reuse ;  /* 0x000000004b457223 */ /* 0x180fe2000001080a */
[--C-:B------:R-:W-:Y:S01]  /*12570*/  FFMA.FTZ R176, R77, R0, -R10.reuse ;  /* 0x000000004db07223 */ /* 0x100fe2000001080a */
[----:B------:R-:W-:Y:S01]  /*12580*/  FMNMX.FTZ R4, R13, R4, !PT ;  /* 0x000000040d047209 */ /* 0x000fe20007810000 */
[-CC-:B------:R-:W-:Y:S01]  /*12590*/  FFMA.FTZ R180, R93, R0.reuse, -R10.reuse ;  /* 0x000000005db47223 */ /* 0x180fe2000001080a */
[-CC-:B------:R-:W-:Y:S01]  /*125a0*/  FFMA.FTZ R57, R95, R0.reuse, -R10.reuse ;  /* 0x000000005f397223 */ /* 0x180fe2000001080a */
[--C-:B------:R-:W-:Y:S01]  /*125b0*/  FFMA.FTZ R73, R97, R0, -R10.reuse ;  /* 0x0000000061497223 */ /* 0x100fe2000001080a */
[----:B------:R-:W-:Y:S01]  /*125c0*/  FMNMX.FTZ R4, R39, R4, !PT ;  /* 0x0000000427047209 */ /* 0x000fe20007810000 */
[----:B------:R-:W1:Y:S01]  /*125d0*/  MUFU.EX2 R190, R190 ;  /* 0x000000be00be7308 */ /* 0x000e620000000800 */
[-CC-:B------:R-:W-:Y:S01]  /*125e0*/  FFMA.FTZ R178, R99, R0.reuse, -R10.reuse ;  /* 0x0000000063b27223 */ /* 0x180fe2000001080a */
[--C-:B------:R-:W-:Y:S01]  /*125f0*/  FFMA.FTZ R75, R101, R0, -R10.reuse ;  /* 0x00000000654b7223 */ /* 0x100fe2000001080a */
[----:B------:R-:W-:Y:S01]  /*12600*/  FMNMX.FTZ R4, R15, R4, !PT ;  /* 0x000000040f047209 */ /* 0x000fe20007810000 */
[-CC-:B------:R-:W-:Y:S01]  /*12610*/  FFMA.FTZ R172, R103, R0.reuse, -R10.reuse ;  /* 0x0000000067ac7223 */ /* 0x180fe2000001080a */
[-CC-:B------:R-:W-:Y:S01]  /*12620*/  FFMA.FTZ R77, R105, R0.reuse, -R10.reuse ;  /* 0x00000000694d7223 */ /* 0x180fe2000001080a */
[--C-:B------:R-:W-:Y:S01]  /*12630*/  FFMA.FTZ R174, R107, R0, -R10.reuse ;  /* 0x000000006bae7223 */ /* 0x100fe2000001080a */
[----:B------:R-:W-:Y:S01]  /*12640*/  FMNMX.FTZ R4, R43, R4, !PT ;  /* 0x000000042b047209 */ /* 0x000fe20007810000 */
[----:B------:R-:W2:Y:S01]  /*12650*/  MUFU.EX2 R41, R41 ;  /* 0x0000002900297308 */ /* 0x000ea20000000800 */
[-CC-:B------:R-:W-:Y:S01]  /*12660*/  FFMA.FTZ R168, R111, R0.reuse, -R10.reuse ;  /* 0x000000006fa87223 */ /* 0x180fe2000001080a */
[--C-:B------:R-:W-:Y:S01]  /*12670*/  FFMA.FTZ R113, R113, R0, -R10.reuse ;  /* 0x0000000071717223 */ /* 0x100fe2000001080a */
[----:B------:R-:W-:Y:S01]  /*12680*/  FMNMX.FTZ R4, R21, R4, !PT ;  /* 0x0000000415047209 */ /* 0x000fe20007810000 */
[-CC-:B------:R-:W-:Y:S01]  /*12690*/  FFMA.FTZ R170, R115, R0.reuse, -R10.reuse ;  /* 0x0000000073aa7223 */ /* 0x180fe2000001080a */
[----:B------:R-:W-:Y:S01]  /*126a0*/  FFMA.FTZ R83, R117, R0, -R10 ;  /* 0x0000000075537223 */ /* 0x000fe2000001080a */
[--C-:B------:R-:W-:Y:S01]  /*126b0*/  IMAD.MOV.U32 R117, RZ, RZ, R119.reuse ;  /* 0x000000ffff757224 */ /* 0x100fe200078e0077 */
[----:B------:R-:W-:Y:S01]  /*126c0*/  FMNMX.FTZ R4, R47, R4, !PT ;  /* 0x000000042f047209 */ /* 0x000fe20007810000 */
[----:B------:R-:W3:Y:S01]  /*126d0*/  MUFU.EX2 R184, R184 ;  /* 0x000000b800b87308 */ /* 0x000ee20000000800 */
[----:B------:R-:W-:-:S02]  /*126e0*/  IMAD.MOV.U32 R115, RZ, RZ, R119 ;  /* 0x000000ffff737224 */ /* 0x000fc400078e0077 */
[----:B------:R-:W-:Y:S01]  /*126f0*/  FMNMX.FTZ R4, R25, R4, !PT ;  /* 0x0000000419047209 */ /* 0x000fe20007810000 */
[--C-:B------:R-:W-:Y:S02]  /*12700*/  IMAD.MOV.U32 R111, RZ, RZ, R119.reuse ;  /* 0x000000ffff6f7224 */ /* 0x100fe400078e0077 */
[--C-:B------:R-:W-:Y:S01]  /*12710*/  IMAD.MOV.U32 R107, RZ, RZ, R119.reuse ;  /* 0x000000ffff6b7224 */ /* 0x100fe200078e0077 */
[----:B------:R-:W-:Y:S01]  /*12720*/  FMNMX.FTZ R4, R51, R4, !PT ;  /* 0x0000000433047209 */ /* 0x000fe20007810000 */
[----:B------:R-:W4:Y:S01]  /*12730*/  MUFU.EX2 R45, R45 ;  /* 0x0000002d002d7308 */ /* 0x000f220000000800 */
[--C-:B------:R-:W-:Y:S02]  /*12740*/  IMAD.MOV.U32 R105, RZ, RZ, R119.reuse ;  /* 0x000000ffff697224 */ /* 0x100fe400078e0077 */
[----:B------:R-:W-:Y:S01]  /*12750*/  FMNMX.FTZ R4, R29, R4, !PT ;  /* 0x000000041d047209 */ /* 0x000fe20007810000 */
[--C-:B------:R-:W-:Y:S02]  /*12760*/  IMAD.MOV.U32 R103, RZ, RZ, R119.reuse ;  /* 0x000000ffff677224 */ /* 0x100fe400078e0077 */
[--C-:B------:R-:W-:Y:S01]  /*12770*/  IMAD.MOV.U32 R101, RZ, RZ, R119.reuse ;  /* 0x000000ffff657224 */ /* 0x100fe200078e0077 */
[----:B------:R-:W-:Y:S01]  /*12780*/  FMNMX.FTZ R4, R55, R4, !PT ;  /* 0x0000000437047209 */ /* 0x000fe20007810000 */
[----:B------:R-:W4:Y:S01]  /*12790*/  MUFU.EX2 R186, R186 ;  /* 0x000000ba00ba7308 */ /* 0x000f220000000800 */
        /* <DEDUP_REMOVED lines=11> */
[----:B------:R-:W-:Y:S01]  /*12850*/  MUFU.EX2 R180, R180 ;  /* 0x000000b400b47308 */ /* 0x000fe20000000800 */
[----:B------:R-:W-:-:S02]  /*12860*/  IMAD.MOV.U32 R87, RZ, RZ, R119 ;  /* 0x000000ffff577224 */ /* 0x000fc400078e0077 */
[----:B------:R-:W-:Y:S01]  /*12870*/  FMNMX.FTZ R4, R61, R4, !PT ;  /* 0x000000043d047209 */ /* 0x000fe20007810000 */
[----:B------:R-:W-:-:S03]  /*12880*/  IMAD.MOV.U32 R85, RZ, RZ, R119 ;  /* 0x000000ffff557224 */ /* 0x000fc600078e0077 */
[----:B------:R-:W-:Y:S01]  /*12890*/  FMNMX.FTZ R4, R67, R4, !PT ;  /* 0x0000000443047209 */ /* 0x000fe20007810000 */
[----:B------:R-:W-:Y:S03]  /*128a0*/  MUFU.EX2 R57, R57 ;  /* 0x0000003900397308 */ /* 0x000fe60000000800 */
[----:B------:R-:W-:-:S04]  /*128b0*/  FMNMX.FTZ R4, R65, R4, !PT ;  /* 0x0000000441047209 */ /* 0x000fc80007810000 */
[----:B------:R-:W-:Y:S01]  /*128c0*/  FMNMX.FTZ R4, R71, R4, !PT ;  /* 0x0000000447047209 */ /* 0x000fe20007810000 */
[----:B------:R-:W-:Y:S04]  /*128d0*/  MUFU.EX2 R182, R182 ;  /* 0x000000b600b67308 */ /* 0x000fe80000000800 */
[----:B------:R-:W0:Y:S04]  /*128e0*/  SHFL.BFLY PT, R79, R4, 0x2, 0x1f ;  /* 0x0c401f00044f7f89 */ /* 0x000e2800000e0000 */
[----:B------:R-:W-:Y:S08]  /*128f0*/  MUFU.EX2 R69, R69 ;  /* 0x0000004500457308 */ /* 0x000ff00000000800 */
[----:B------:R-:W-:Y:S08]  /*12900*/  MUFU.EX2 R176, R176 ;  /* 0x000000b000b07308 */ /* 0x000ff00000000800 */
[----:B------:R-:W-:Y:S01]  /*12910*/  MUFU.EX2 R73, R73 ;  /* 0x0000004900497308 */ /* 0x000fe20000000800 */
[----:B0-----:R-:W-:Y:S01]  /*12920*/  FMNMX.FTZ R2, R4, R79, !PT ;  /* 0x0000004f04027209 */ /* 0x001fe20007810000 */
[----:B------:R-:W-:Y:S01]  /*12930*/  FFMA.FTZ R79, R109, R0, -R10 ;  /* 0x000000006d4f7223 */ /* 0x000fe2000001080a */
[----:B------:R-:W-:-:S05]  /*12940*/  IMAD.MOV.U32 R109, RZ, RZ, R119 ;  /* 0x000000ffff6d7224 */ /* 0x000fca00078e0077 */
[----:B------:R-:W-:Y:S01]  /*12950*/  MUFU.EX2 R178, R178 ;  /* 0x000000b200b27308 */ /* 0x000fe20000000800 */
[----:B------:R-:W0:Y:S07]  /*12960*/  SHFL.BFLY PT, R81, R2, 0x1, 0x1f ;  /* 0x0c201f0002517f89 */ /* 0x000e2e00000e0000 */
[----:B------:R-:W-:Y:S08]  /*12970*/  MUFU.EX2 R75, R75 ;  /* 0x0000004b004b7308 */ /* 0x000ff00000000800 */
[----:B------:R-:W-:Y:S08]  /*12980*/  MUFU.EX2 R172, R172 ;  /* 0x000000ac00ac7308 */ /* 0x000ff00000000800 */
[----:B------:R-:W-:Y:S01]  /*12990*/  MUFU.EX2 R77, R77 ;  /* 0x0000004d004d7308 */ /* 0x000fe20000000800 */
[----:B0-----:R-:W-:-:S04]  /*129a0*/  FMNMX.FTZ R4, R2, R81, !PT ;  /* 0x0000005102047209 */ /* 0x001fc80007810000 */
[C---:B------:R-:W-:Y:S01]  /*129b0*/  FSETP.NEU.FTZ.AND P1, PT, R4.reuse, -INF , PT ;  /* 0xff8000000400780b */ /* 0x040fe20003f3d000 */
[----:B------:R-:W-:Y:S02]  /*129c0*/  FMUL.FTZ R2, R4, R0 ;  /* 0x0000000004027220 */ /* 0x000fe40000410000 */
[----:B------:R-:W-:Y:S03]  /*129d0*/  MUFU.EX2 R174, R174 ;  /* 0x000000ae00ae7308 */ /* 0x000fe60000000800 */
[----:B------:R-:W-:Y:S02]  /*129e0*/  FSEL R12, R2, RZ, P1 ;  /* 0x000000ff020c7208 */ /* 0x000fe40000800000 */
[----:B------:R-:W-:-:S03]  /*129f0*/  ISETP.GE.AND P1, PT, R141, 0x61, PT ;  /* 0x000000618d00780c */ /* 0x000fc60003f26270 */
[-CC-:B------:R-:W-:Y:S01]  /*12a00*/  FFMA.FTZ R189, R7, R0.reuse, -R12.reuse ;  /* 0x0000000007bd7223 */ /* 0x180fe2000001080c */
[-CC-:B------:R-:W-:Y:S01]  /*12a10*/  FFMA.FTZ R2, R27, R0.reuse, -R12.reuse ;  /* 0x000000001b027223 */ /* 0x180fe2000001080c */
[-CC-:B------:R-:W-:Y:S01]  /*12a20*/  FFMA.FTZ R191, R9, R0.reuse, -R12.reuse ;  /* 0x0000000009bf7223 */ /* 0x180fe2000001080c */
[-CC-:B------:R-:W-:Y:S01]  /*12a30*/  FFMA.FTZ R6, R31, R0.reuse, -R12.reuse ;  /* 0x000000001f067223 */ /* 0x180fe2000001080c */
[----:B------:R-:W-:Y:S01]  /*12a40*/  FADD.FTZ R7, R188, R37 ;  /* 0x00000025bc077221 */ /* 0x000fe20000010000 */
[-CC-:B------:R-:W-:Y:S01]  /*12a50*/  FFMA.FTZ R185, R11, R0.reuse, -R12.reuse ;  /* 0x000000000bb97223 */ /* 0x180fe2000001080c */
[----:B------:R-:W-:Y:S01]  /*12a60*/  MUFU.EX2 R189, R189 ;  /* 0x000000bd00bd7308 */ /* 0x000fe20000000800 */
[-CC-:B------:R-:W-:Y:S01]  /*12a70*/  FFMA.FTZ R8, R35, R0.reuse, -R12.reuse ;  /* 0x0000000023087223 */ /* 0x180fe2000001080c */
[----:B-1----:R-:W-:Y:S01]  /*12a80*/  FADD.FTZ R10, R190, R7 ;  /* 0x00000007be0a7221 */ /* 0x002fe20000010000 */
[-CC-:B------:R-:W-:Y:S01]  /*12a90*/  FFMA.FTZ R187, R13, R0.reuse, -R12.reuse ;  /* 0x000000000dbb7223 */ /* 0x180fe2000001080c */
[-CC-:B------:R-:W-:Y:S01]  /*12aa0*/  FFMA.FTZ R39, R39, R0.reuse, -R12.reuse ;  /* 0x0000000027277223 */ /* 0x180fe2000001080c */
[-C--:B------:R-:W-:Y:S01]  /*12ab0*/  FFMA.FTZ R15, R15, R0.reuse, -R12 ;  /* 0x000000000f0f7223 */ /* 0x080fe2000001080c */
[----:B--2---:R-:W-:Y:S01]  /*12ac0*/  FADD.FTZ R7, R41, R10 ;  /* 0x0000000a29077221 */ /* 0x004fe20000010000 */
[-CC-:B------:R-:W-:Y:S01]  /*12ad0*/  FFMA.FTZ R43, R43, R0.reuse, -R12.reuse ;  /* 0x000000002b2b7223 */ /* 0x180fe2000001080c */
[----:B------:R-:W0:Y:S01]  /*12ae0*/  MUFU.EX2 R2, R2 ;  /* 0x0000000200027308 */ /* 0x000e220000000800 */
[-CC-:B------:R-:W-:Y:S01]  /*12af0*/  FFMA.FTZ R21, R21, R0.reuse, -R12.reuse ;  /* 0x0000000015157223 */ /* 0x180fe2000001080c */
[----:B---3--:R-:W-:Y:S01]  /*12b00*/  FADD.FTZ R28, R184, R7 ;  /* 0x00000007b81c7221 */ /* 0x008fe20000010000 */
[-CC-:B------:R-:W-:Y:S01]  /*12b10*/  FFMA.FTZ R47, R47, R0.reuse, -R12.reuse ;  /* 0x000000002f2f7223 */ /* 0x180fe2000001080c */
[-CC-:B------:R-:W-:Y:S01]  /*12b20*/  FFMA.FTZ R25, R25, R0.reuse, -R12.reuse ;  /* 0x0000000019197223 */ /* 0x180fe2000001080c */
[-C--:B------:R-:W-:Y:S01]  /*12b30*/  FFMA.FTZ R51, R51, R0.reuse, -R12 ;  /* 0x0000000033337223 */ /* 0x080fe2000001080c */
[----:B----4-:R-:W-:Y:S01]  /*12b40*/  FADD.FTZ R9, R45, R28 ;  /* 0x0000001c2d097221 */ /* 0x010fe20000010000 */
[-CC-:B------:R-:W-:Y:S01]  /*12b50*/  FFMA.FTZ R29, R29, R0.reuse, -R12.reuse ;  /* 0x000000001d1d7223 */ /* 0x180fe2000001080c */
[----:B------:R-:W1:Y:S01]  /*12b60*/  MUFU.EX2 R191, R191 ;  /* 0x000000bf00bf7308 */ /* 0x000e620000000800 */
[-CC-:B------:R-:W-:Y:S01]  /*12b70*/  FFMA.FTZ R55, R55, R0.reuse, -R12.reuse ;  /* 0x0000000037377223 */ /* 0x180fe2000001080c */
[----:B------:R-:W-:Y:S01]  /*12b80*/  FADD.FTZ R30, R186, R9 ;  /* 0x00000009ba1e7221 */ /* 0x000fe20000010000 */
[-CC-:B------:R-:W-:Y:S01]  /*12b90*/  FFMA.FTZ R33, R33, R0.reuse, -R12.reuse ;  /* 0x0000000021217223 */ /* 0x180fe2000001080c */
[-CC-:B------:R-:W-:Y:S01]  /*12ba0*/  FFMA.FTZ R59, R59, R0.reuse, -R12.reuse ;  /* 0x000000003b3b7223 */ /* 0x180fe2000001080c */
[-C--:B------:R-:W-:Y:S01]  /*12bb0*/  FFMA.FTZ R53, R53, R0.reuse, -R12 ;  /* 0x0000000035357223 */ /* 0x080fe2000001080c */
[----:B------:R-:W-:Y:S01]  /*12bc0*/  FADD.FTZ R9, R49, R30 ;  /* 0x0000001e31097221 */ /* 0x000fe20000010000 */
[-C--:B------:R-:W-:Y:S01]  /*12bd0*/  FFMA.FTZ R63, R63, R0.reuse, -R12 ;  /* 0x000000003f3f7223 */ /* 0x080fe2000001080c */
[----:B------:R-:W2:Y:S01]  /*12be0*/  MUFU.EX2 R6, R6 ;  /* 0x0000000600067308 */ /* 0x000ea20000000800 */
[----:B0-----:R-:W-:Y:S01]  /*12bf0*/  FADD.FTZ R10, R189, R2 ;  /* 0x00000002bd0a7221 */ /* 0x001fe20000010000 */
[-CC-:B------:R-:W-:Y:S01]  /*12c00*/  FFMA.FTZ R61, R61, R0.reuse, -R12.reuse ;  /* 0x000000003d3d7223 */ /* 0x180fe2000001080c */
[-CC-:B------:R-:W-:Y:S01]  /*12c10*/  FFMA.FTZ R67, R67, R0.reuse, -R12.reuse ;  /* 0x0000000043437223 */ /* 0x180fe2000001080c */
[-CC-:B------:R-:W-:Y:S01]  /*12c20*/  FFMA.FTZ R65, R65, R0.reuse, -R12.reuse ;  /* 0x0000000041417223 */ /* 0x180fe2000001080c */
[----:B------:R-:W-:Y:S01]  /*12c30*/  FFMA.FTZ R71, R71, R0, -R12 ;  /* 0x0000000047477223 */ /* 0x000fe2000001080c */
[----:B------:R-:W-:Y:S01]  /*12c40*/  F2FP.BF16.F32.PACK_AB R189, R2, R189 ;  /* 0x000000bd02bd723e */ /* 0x000fe200000010ff */
[--C-:B------:R-:W-:Y:S01]  /*12c50*/  IMAD.MOV.U32 R35, RZ, RZ, R119.reuse ;  /* 0x000000ffff237224 */ /* 0x100fe200078e0077 */
[----:B------:R-:W0:Y:S01]  /*12c60*/  MUFU.EX2 R185, R185 ;  /* 0x000000b900b97308 */ /* 0x000e220000000800 */
[----:B-1----:R-:W-:Y:S01]  /*12c70*/  FADD.FTZ R7, R191, R10 ;  /* 0x0000000abf077221 */ /* 0x002fe20000010000 */
[----:B------:R-:W-:Y:S01]  /*12c80*/  F2FP.BF16.F32.PACK_AB R188, R37, R188 ;  /* 0x000000bc25bc723e */ /* 0x000fe200000010ff */
[--C-:B------:R-:W-:Y:S01]  /*12c90*/  IMAD.MOV.U32 R37, RZ, RZ, R119.reuse ;  /* 0x000000ffff257224 */ /* 0x100fe200078e0077 */
[----:B------:R-:W-:Y:S01]  /*12ca0*/  F2FP.BF16.F32.PACK_AB R190, R41, R190 ;  /* 0x000000be29be723e */ /* 0x000fe200000010ff */
[--C-:B------:R-:W-:Y:S01]  /*12cb0*/  IMAD.MOV.U32 R41, RZ, RZ, R119.reuse ;  /* 0x000000ffff297224 */ /* 0x100fe200078e0077 */
[----:B------:R-:W-:Y:S01]  /*12cc0*/  F2FP.BF16.F32.PACK_AB R184, R45, R184 ;  /* 0x000000b82db8723e */ /* 0x000fe200000010ff */
[----:B------:R-:W-:Y:S01]  /*12cd0*/  IMAD.MOV.U32 R45, RZ, RZ, R119 ;  /* 0x000000ffff2d7224 */ /* 0x000fe200078e0077 */
[----:B------:R-:W1:Y:S01]  /*12ce0*/  MUFU.EX2 R8, R8 ;  /* 0x0000000800087308 */ /* 0x000e620000000800 */
[C---:B--2---:R-:W-:Y:S01]  /*12cf0*/  FADD.FTZ R10, R6.reuse, R7 ;  /* 0x00000007060a7221 */ /* 0x044fe20000010000 */
[----:B------:R-:W-:Y:S01]  /*12d00*/  F2FP.BF16.F32.PACK_AB R191, R6, R191 ;  /* 0x000000bf06bf723e */ /* 0x000fe200000010ff */
[--C-:B------:R-:W-:Y:S01]  /*12d10*/  IMAD.MOV.U32 R31, RZ, RZ, R119.reuse ;  /* 0x000000ffff1f7224 */ /* 0x100fe200078e0077 */
[----:B------:R-:W-:Y:S01]  /*12d20*/  F2FP.BF16.F32.PACK_AB R186, R49, R186 ;  /* 0x000000ba31ba723e */ /* 0x000fe200000010ff */
[----:B------:R-:W-:-:S02]  /*12d30*/  IMAD.MOV.U32 R49, RZ, RZ, R119 ;  /* 0x000000ffff317224 */ /* 0x000fc400078e0077 */
[----:B------:R-:W-:Y:S01]  /*12d40*/  IMAD.MOV.U32 R27, RZ, RZ, R119 ;  /* 0x000000ffff1b7224 */ /* 0x000fe200078e0077 */
[----:B------:R-:W2:Y:S01]  /*12d50*/  MUFU.EX2 R187, R187 ;  /* 0x000000bb00bb7308 */ /* 0x000ea20000000800 */
[----:B0-----:R-:W-:Y:S01]  /*12d60*/  FADD.FTZ R7, R185, R10 ;  /* 0x0000000ab9077221 */ /* 0x001fe20000010000 */
[----:B------:R-:W-:Y:S01]  /*12d70*/  FADD.FTZ R10, R180, R9 ;  /* 0x00000009b40a7221 */ /* 0x000fe20000010000 */
[----:B------:R-:W-:-:S05]  /*12d80*/  F2FP.BF16.F32.PACK_AB R180, R57, R180 ;  /* 0x000000b439b4723e */ /* 0x000fca00000010ff */
[----:B------:R0:W3:Y:S01]  /*12d90*/  MUFU.EX2 R14, R39 ;  /* 0x00000027000e7308 */ /* 0x0000e20000000800 */
[C---:B-1----:R-:W-:Y:S01]  /*12da0*/  FADD.FTZ R30, R8.reuse, R7 ;  /* 0x00000007081e7221 */ /* 0x042fe20000010000 */
[----:B------:R-:W-:Y:S01]  /*12db0*/  FADD.FTZ R7, R57, R10 ;  /* 0x0000000a39077221 */ /* 0x000fe20000010000 */
[----:B------:R-:W-:Y:S01]  /*12dc0*/  VIADD R10, R3, 0x30840 ;  /* 0x00030840030a7836 */ /* 0x000fe20000000000 */
[----:B------:R-:W-:Y:S01]  /*12dd0*/  F2FP.BF16.F32.PACK_AB R185, R8, R185 ;  /* 0x000000b908b9723e */ /* 0x000fe200000010ff */
[----:B------:R-:W-:Y:S02]  /*12de0*/  IMAD.MOV.U32 R57, RZ, RZ, R119 ;  /* 0x000000ffff397224 */ /* 0x000fe400078e0077 */
[----:B------:R-:W-:Y:S01]  /*12df0*/  FADD.FTZ R34, R182, R7 ;  /* 0x00000007b6227221 */ /* 0x000fe20000010000 */
[----:B------:R-:W-:Y:S01]  /*12e00*/  F2FP.BF16.F32.PACK_AB R182, R69, R182 ;  /* 0x000000b645b6723e */ /* 0x000fe200000010ff */
[----:B------:R-:W1:Y:S01]  /*12e10*/  MUFU.EX2 R15, R15 ;  /* 0x0000000f000f7308 */ /* 0x000e620000000800 */
[----:B--2---:R-:W-:Y:S01]  /*12e20*/  FADD.FTZ R3, R187, R30 ;  /* 0x0000001ebb037221 */ /* 0x004fe20000010000 */
[----:B------:R-:W-:Y:S01]  /*12e30*/  PRMT R10, R221, 0x654, R10 ;  /* 0x00000654dd0a7816 */ /* 0x000fe2000000000a */
[----:B------:R-:W-:Y:S01]  /*12e40*/  FADD.FTZ R7, R69, R34 ;  /* 0x0000002245077221 */ /* 0x000fe20000010000 */
[----:B------:R-:W-:-:S02]  /*12e50*/  IMAD.MOV.U32 R69, RZ, RZ, R119 ;  /* 0x000000ffff457224 */ /* 0x000fc400078e0077 */
[----:B------:R2:W-:Y:S01]  /*12e60*/  SYNCS.ARRIVE.TRANS64.RED.A1T0 RZ, [R10+URZ], RZ ;  /* 0x000000ff0aff79a7 */ /* 0x0005e2000810043f */
[----:B0-----:R-:W-:Y:S01]  /*12e70*/  IMAD.MOV.U32 R39, RZ, RZ, R119 ;  /* 0x000000ffff277224 */ /* 0x001fe200078e0077 */
[----:B------:R0:W2:Y:S01]  /*12e80*/  MUFU.EX2 R20, R43 ;  /* 0x0000002b00147308 */ /* 0x0000a20000000800 */
[C---:B---3--:R-:W-:Y:S01]  /*12e90*/  FADD.FTZ R32, R14.reuse, R3 ;  /* 0x000000030e207221 */ /* 0x048fe20000010000 */
[----:B------:R-:W-:-:S06]  /*12ea0*/  F2FP.BF16.F32.PACK_AB R187, R14, R187 ;  /* 0x000000bb0ebb723e */ /* 0x000fcc00000010ff */
[----:B------:R-:W3:Y:S01]  /*12eb0*/  MUFU.EX2 R21, R21 ;  /* 0x0000001500157308 */ /* 0x000ee20000000800 */
[----:B-1----:R-:W-:Y:S01]  /*12ec0*/  FADD.FTZ R3, R15, R32 ;  /* 0x000000200f037221 */ /* 0x002fe20000010000 */
[----:B------:R-:W-:Y:S01]  /*12ed0*/  FADD.FTZ R32, R176, R7 ;  /* 0x00000007b0207221 */ /* 0x000fe20000010000 */
[C---:B------:R-:W-:Y:S01]  /*12ee0*/  F2FP.BF16.F32.PACK_AB R176, R73.reuse, R176 ;  /* 0x000000b049b0723e */ /* 0x040fe200000010ff */
[--C-:B0-----:R-:W-:Y:S02]  /*12ef0*/  IMAD.MOV.U32 R43, RZ, RZ, R119.reuse ;  /* 0x000000ffff2b7224 */ /* 0x101fe400078e0077 */
[----:B------:R-:W-:Y:S01]  /*12f00*/  FADD.FTZ R7, R73, R32 ;  /* 0x0000002049077221 */ /* 0x000fe20000010000 */
[----:B------:R-:W-:Y:S01]  /*12f10*/  IMAD.MOV.U32 R73, RZ, RZ, R119 ;  /* 0x000000ffff497224 */ /* 0x000fe200078e0077 */
[----:B------:R0:W1:Y:S01]  /*12f20*/  MUFU.EX2 R24, R47 ;  /* 0x0000002f00187308 */ /* 0x0000620000000800 */
[----:B--2---:R-:W-:Y:S01]  /*12f30*/  FADD.FTZ R10, R20, R3 ;  /* 0x00000003140a7221 */ /* 0x004fe20000010000 */
[----:B------:R-:W-:Y:S01]  /*12f40*/  FADD.FTZ R34, R178, R7 ;  /* 0x00000007b2227221 */ /* 0x000fe20000010000 */
[----:B------:R-:W-:-:S02]  /*12f50*/  F2FP.BF16.F32.PACK_AB R178, R75, R178 ;  /* 0x000000b24bb2723e */ /* 0x000fc400000010ff */
[----:B------:R-:W-:Y:S01]  /*12f60*/  F2FP.BF16.F32.PACK_AB R181, R20, R15 ;  /* 0x0000000f14b5723e */ /* 0x000fe200000010ff */
[----:B------:R-:W-:Y:S01]  /*12f70*/  FADD.FTZ R7, R75, R34 ;  /* 0x000000224b077221 */ /* 0x000fe20000010000 */
[--C-:B------:R-:W-:Y:S01]  /*12f80*/  IMAD.MOV.U32 R75, RZ, RZ, R119.reuse ;  /* 0x000000ffff4b7224 */ /* 0x100fe200078e0077 */
[----:B------:R-:W2:Y:S01]  /*12f90*/  MUFU.EX2 R25, R25 ;  /* 0x0000001900197308 */ /* 0x000ea20000000800 */
[----:B---3--:R-:W-:Y:S01]  /*12fa0*/  FADD.FTZ R3, R21, R10 ;  /* 0x0000000a15037221 */ /* 0x008fe20000010000 */
[----:B0-----:R-:W-:-:S06]  /*12fb0*/  IMAD.MOV.U32 R47, RZ, RZ, R119 ;  /* 0x000000ffff2f7224 */ /* 0x001fcc00078e0077 */
[----:B------:R0:W3:Y:S01]  /*12fc0*/  MUFU.EX2 R26, R51 ;  /* 0x00000033001a7308 */ /* 0x0000e20000000800 */
[C---:B-1----:R-:W-:Y:S01]  /*12fd0*/  FADD.FTZ R32, R24.reuse, R3 ;  /* 0x0000000318207221 */ /* 0x042fe20000010000 */
[----:B------:R-:W-:Y:S01]  /*12fe0*/  F2FP.BF16.F32.PACK_AB R183, R24, R21 ;  /* 0x0000001518b7723e */ /* 0x000fe200000010ff */
[----:B------:R-:W-:-:S05]  /*12ff0*/  IMAD.MOV.U32 R24, RZ, RZ, R119 ;  /* 0x000000ffff187224 */ /* 0x000fca00078e0077 */
[----:B------:R-:W1:Y:S01]  /*13000*/  MUFU.EX2 R29, R29 ;  /* 0x0000001d001d7308 */ /* 0x000e620000000800 */
[----:B--2---:R-:W-:Y:S01]  /*13010*/  FADD.FTZ R3, R25, R32 ;  /* 0x0000002019037221 */ /* 0x004fe20000010000 */
[----:B------:R-:W-:Y:S01]  /*13020*/  FADD.FTZ R32, R172, R7 ;  /* 0x00000007ac207221 */ /* 0x000fe20000010000 */
[C---:B------:R-:W-:Y:S01]  /*13030*/  F2FP.BF16.F32.PACK_AB R172, R77.reuse, R172 ;  /* 0x000000ac4dac723e */ /* 0x040fe200000010ff */
[--C-:B0-----:R-:W-:Y:S02]  /*13040*/  IMAD.MOV.U32 R51, RZ, RZ, R119.reuse ;  /* 0x000000ffff337224 */ /* 0x101fe400078e0077 */
[----:B------:R-:W-:Y:S01]  /*13050*/  FADD.FTZ R7, R77, R32 ;  /* 0x000000204d077221 */ /* 0x000fe20000010000 */
[----:B------:R-:W-:Y:S01]  /*13060*/  IMAD.MOV.U32 R77, RZ, RZ, R119 ;  /* 0x000000ffff4d7224 */ /* 0x000fe200078e0077 */
[----:B------:R0:W2:Y:S01]  /*13070*/  MUFU.EX2 R28, R55 ;  /* 0x00000037001c7308 */ /* 0x0000a20000000800 */
[----:B---3--:R-:W-:Y:S01]  /*13080*/  FADD.FTZ R12, R26, R3 ;  /* 0x000000031a0c7221 */ /* 0x008fe20000010000 */
[----:B------:R-:W-:Y:S01]  /*13090*/  FADD.FTZ R34, R174, R7 ;  /* 0x00000007ae227221 */ /* 0x000fe20000010000 */
[----:B------:R-:W-:Y:S01]  /*130a0*/  F2FP.BF16.F32.PACK_AB R177, R26, R25 ;  /* 0x000000191ab1723e */ /* 0x000fe200000010ff */
[----:B------:R-:W-:-:S02]  /*130b0*/  IMAD.MOV.U32 R26, RZ, RZ, R119 ;  /* 0x000000ffff1a7224 */ /* 0x000fc400078e0077 */
[--C-:B------:R-:W-:Y:S02]  /*130c0*/  IMAD.MOV.U32 R25, RZ, RZ, R119.reuse ;  /* 0x000000ffff197224 */ /* 0x100fe400078e0077 */
[----:B------:R-:W3:Y:S01]  /*130d0*/  MUFU.EX2 R33, R33 ;  /* 0x0000002100217308 */ /* 0x000ee20000000800 */
[----:B-1----:R-:W-:Y:S01]  /*130e0*/  FADD.FTZ R3, R29, R12 ;  /* 0x0000000c1d037221 */ /* 0x002fe20000010000 */
[----:B0-----:R-:W-:-:S06]  /*130f0*/  IMAD.MOV.U32 R55, RZ, RZ, R119 ;  /* 0x000000ffff377224 */ /* 0x001fcc00078e0077 */
[----:B------:R-:W0:Y:S01]  /*13100*/  MUFU.EX2 R79, R79 ;  /* 0x0000004f004f7308 */ /* 0x000e220000000800 */
[C---:B--2---:R-:W-:Y:S01]  /*13110*/  FADD.FTZ R32, R28.reuse, R3 ;  /* 0x000000031c207221 */ /* 0x044fe20000010000 */
[----:B------:R-:W-:Y:S01]  /*13120*/  F2FP.BF16.F32.PACK_AB R179, R28, R29 ;  /* 0x0000001d1cb3723e */ /* 0x000fe200000010ff */
[--C-:B------:R-:W-:Y:S02]  /*13130*/  IMAD.MOV.U32 R29, RZ, RZ, R119.reuse ;  /* 0x000000ffff1d7224 */ /* 0x100fe400078e0077 */
[----:B------:R-:W-:-:S03]  /*13140*/  IMAD.MOV.U32 R28, RZ, RZ, R119 ;  /* 0x000000ffff1c7224 */ /* 0x000fc600078e0077 */
[----:B------:R1:W2:Y:S01]  /*13150*/  MUFU.EX2 R30, R59 ;  /* 0x0000003b001e7308 */ /* 0x0002a20000000800 */
[----:B---3--:R-:W-:-:S07]  /*13160*/  FADD.FTZ R3, R33, R32 ;  /* 0x0000002021037221 */ /* 0x008fce0000010000 */
[----:B------:R-:W3:Y:S01]  /*13170*/  MUFU.EX2 R168, R168 ;  /* 0x000000a800a87308 */ /* 0x000ee20000000800 */
[C---:B0-----:R-:W-:Y:S01]  /*13180*/  FADD.FTZ R7, R79.reuse, R34 ;  /* 0x000000224f077221 */ /* 0x041fe20000010000 */
[----:B------:R-:W-:Y:S01]  /*13190*/  F2FP.BF16.F32.PACK_AB R174, R79, R174 ;  /* 0x000000ae4fae723e */ /* 0x000fe200000010ff */
[--C-:B------:R-:W-:Y:S02]  /*131a0*/  IMAD.MOV.U32 R79, RZ, RZ, R119.reuse ;  /* 0x000000ffff4f7224 */ /* 0x100fe400078e0077 */
[----:B-1----:R-:W-:-:S03]  /*131b0*/  IMAD.MOV.U32 R59, RZ, RZ, R119 ;  /* 0x000000ffff3b7224 */ /* 0x002fc600078e0077 */
[----:B------:R-:W0:Y:S01]  /*131c0*/  MUFU.EX2 R53, R53 ;  /* 0x0000003500357308 */ /* 0x000e220000000800 */
[C---:B--2---:R-:W-:Y:S01]  /*131d0*/  FADD.FTZ R32, R30.reuse, R3 ;  /* 0x000000031e207221 */ /* 0x044fe20000010000 */
[----:B------:R-:W-:Y:S01]  /*131e0*/  F2FP.BF16.F32.PACK_AB R173, R30, R33 ;  /* 0x000000211ead723e */ /* 0x000fe200000010ff */
[--C-:B------:R-:W-:Y:S02]  /*131f0*/  IMAD.MOV.U32 R33, RZ, RZ, R119.reuse ;  /* 0x000000ffff217224 */ /* 0x100fe400078e0077 */
[----:B------:R-:W-:-:S03]  /*13200*/  IMAD.MOV.U32 R30, RZ, RZ, R119 ;  /* 0x000000ffff1e7224 */ /* 0x000fc600078e0077 */
[----:B------:R1:W2:Y:S01]  /*13210*/  MUFU.EX2 R81, R113 ;  /* 0x0000007100517308 */ /* 0x0002a20000000800 */
[----:B---3--:R-:W-:-:S07]  /*13220*/  FADD.FTZ R34, R168, R7 ;  /* 0x00000007a8227221 */ /* 0x008fce0000010000 */
[----:B------:R3:W4:Y:S01]  /*13230*/  MUFU.EX2 R10, R63 ;  /* 0x0000003f000a7308 */ /* 0x0007220000000800 */
[----:B0-----:R-:W-:Y:S01]  /*13240*/  FADD.FTZ R3, R53, R32 ;  /* 0x0000002035037221 */ /* 0x001fe20000010000 */
[----:B-1----:R-:W-:-:S06]  /*13250*/  IMAD.MOV.U32 R113, RZ, RZ, R119 ;  /* 0x000000ffff717224 */ /* 0x002fcc00078e0077 */
[----:B------:R-:W0:Y:S01]  /*13260*/  MUFU.EX2 R61, R61 ;  /* 0x0000003d003d7308 */ /* 0x000e220000000800 */
[C---:B--2---:R-:W-:Y:S01]  /*13270*/  FADD.FTZ R7, R81.reuse, R34 ;  /* 0x0000002251077221 */ /* 0x044fe20000010000 */
[----:B------:R-:W-:Y:S01]  /*13280*/  F2FP.BF16.F32.PACK_AB R168, R81, R168 ;  /* 0x000000a851a8723e */ /* 0x000fe200000010ff */
[--C-:B------:R-:W-:Y:S02]  /*13290*/  IMAD.MOV.U32 R81, RZ, RZ, R119.reuse ;  /* 0x000000ffff517224 */ /* 0x100fe400078e0077 */
[----:B---3--:R-:W-:-:S03]  /*132a0*/  IMAD.MOV.U32 R63, RZ, RZ, R119 ;  /* 0x000000ffff3f7224 */ /* 0x008fc600078e0077 */
[----:B------:R1:W2:Y:S01]  /*132b0*/  MUFU.EX2 R12, R67 ;  /* 0x00000043000c7308 */ /* 0x0002a20000000800 */
[C---:B----4-:R-:W-:Y:S01]  /*132c0*/  FADD.FTZ R34, R10.reuse, R3 ;  /* 0x000000030a227221 */ /* 0x050fe20000010000 */
[----:B------:R-:W-:Y:S01]  /*132d0*/  F2FP.BF16.F32.PACK_AB R175, R10, R53 ;  /* 0x000000350aaf723e */ /* 0x000fe200000010ff */
[----:B------:R-:W-:-:S05]  /*132e0*/  IMAD.MOV.U32 R53, RZ, RZ, R119 ;  /* 0x000000ffff357224 */ /* 0x000fca00078e0077 */
        /* <DEDUP_REMOVED lines=8> */
[----:B------:R-:W1:Y:S01]  /*13370*/  MUFU.EX2 R83, R83 ;  /* 0x0000005300537308 */ /* 0x000e620000000800 */
[----:B---3--:R-:W-:-:S07]  /*13380*/  FADD.FTZ R214, R170, R7 ;  /* 0x00000007aad67221 */ /* 0x008fce0000010000 */
[----:B------:R2:W3:Y:S01]  /*13390*/  MUFU.EX2 R32, R71 ;  /* 0x0000004700207308 */ /* 0x0004e20000000800 */
[----:B0-----:R-:W-:Y:S01]  /*133a0*/  FADD.FTZ R3, R65, R2 ;  /* 0x0000000241037221 */ /* 0x001fe20000010000 */
[----:B------:R-:W-:Y:S02]  /*133b0*/  IMAD.MOV.U32 R2, RZ, RZ, 0x3f800000 ;  /* 0x3f800000ff027424 */ /* 0x000fe400078e00ff */
[C---:B-1----:R-:W-:Y:S01]  /*133c0*/  FADD.FTZ R214, R83.reuse, R214 ;  /* 0x000000d653d67221 */ /* 0x042fe20000010000 */
[----:B------:R-:W-:Y:S01]  /*133d0*/  F2FP.BF16.F32.PACK_AB R170, R83, R170 ;  /* 0x000000aa53aa723e */ /* 0x000fe200000010ff */
[--C-:B------:R-:W-:Y:S02]  /*133e0*/  IMAD.MOV.U32 R83, RZ, RZ, R119.reuse ;  /* 0x000000ffff537224 */ /* 0x100fe400078e0077 */
[----:B--2---:R-:W-:Y:S02]  /*133f0*/  IMAD.MOV.U32 R71, RZ, RZ, R119 ;  /* 0x000000ffff477224 */ /* 0x004fe400078e0077 */
[C---:B---3--:R-:W-:Y:S01]  /*13400*/  FADD.FTZ R6, R32.reuse, R3 ;  /* 0x0000000320067221 */ /* 0x048fe20000010000 */
[----:B------:R-:W-:Y:S01]  /*13410*/  F2FP.BF16.F32.PACK_AB R171, R32, R65 ;  /* 0x0000004120ab723e */ /* 0x000fe200000010ff */
[----:B------:R-:W-:-:S02]  /*13420*/  IMAD.MOV.U32 R3, RZ, RZ, 0x3f800000 ;  /* 0x3f800000ff037424 */ /* 0x000fc400078e00ff */
[--C-:B------:R-:W-:Y:S02]  /*13430*/  IMAD.MOV.U32 R65, RZ, RZ, R119.reuse ;  /* 0x000000ffff417224 */ /* 0x100fe400078e0077 */
[----:B------:R-:W-:Y:S01]  /*13440*/  IMAD.MOV.U32 R32, RZ, RZ, R119 ;  /* 0x000000ffff207224 */ /* 0x000fe200078e0077 */
[----:B------:R-:W-:Y:S06]  /*13450*/  @!P1 BRA `(.L_x_624) ;  /* 0x00000024008c9947 */ /* 0x000fec0003800000 */
[----:B------:R-:W-:Y:S01]  /*13460*/  VIADD R9, R142, 0xfffffffe ;  /* 0xfffffffe8e097836 */ /* 0x000fe20000000000 */
[----:B------:R-:W-:Y:S01]  /*13470*/  MOV R8, R4 ;  /* 0x0000000400087202 */ /* 0x000fe20000000f00 */
[----:B------:R-:W-:Y:S01]  /*13480*/  IMAD.MOV.U32 R7, RZ, RZ, R5 ;  /* 0x000000ffff077224 */ /* 0x000fe200078e0005 */
[----:B------:R-:W-:Y:S01]  /*13490*/  CS2R R118, SRZ ;  /* 0x0000000000767805 */ /* 0x000fe2000001ff00 */
[----:B------:R-:W-:Y:S01]  /*134a0*/  IMAD.MOV.U32 R11, RZ, RZ, R219 ;  /* 0x000000ffff0b7224 */ /* 0x000fe200078e00db */
[----:B------:R-:W-:Y:S01]  /*134b0*/  CS2R R114, SRZ ;  /* 0x0000000000727805 */ /* 0x000fe2000001ff00 */
[----:B------:R-:W-:Y:S01]  /*134c0*/  IMAD.MOV.U32 R12, RZ, RZ, R210 ;  /* 0x000000ffff0c7224 */ /* 0x000fe200078e00d2 */
[----:B------:R-:W-:Y:S01]  /*134d0*/  CS2R R110, SRZ ;  /* 0x00000000006e7805 */ /* 0x000fe2000001ff00 */
[----:B------:R-:W-:Y:S01]  /*134e0*/  IMAD.MOV.U32 R2, RZ, RZ, 0x3f800000 ;  /* 0x3f800000ff027424 */ /* 0x000fe200078e00ff */
        /* <DEDUP_REMOVED lines=44> */
[----:B------:R-:W-:-:S07]  /*137b0*/  CS2R R24, SRZ ;  /* 0x0000000000187805 */ /* 0x000fce000001ff00 */
.L_x_637:
[----:B------:R-:W-:-:S04]  /*137c0*/  ISETP.NE.AND P1, PT, R12, 0x1, PT ;  /* 0x000000010c00780c */ /* 0x000fc80003f25270 */
[----:B------:R-:W-:-:S04]  /*137d0*/  SEL R0, RZ, 0x1, P1 ;  /* 0x00000001ff007807 */ /* 0x000fc80000800000 */
[----:B------:R-:W-:Y:S01]  /*137e0*/  LOP3.LUT R219, R11, R0, RZ, 0x3c, !PT ;  /* 0x000000000bdb7212 */ /* 0x000fe200078e3cff */
[----:B------:R-:W-:Y:S06]  /*137f0*/  @!P0 BRA `(.L_x_625) ;  /* 0x0000000000048947 */ /* 0x000fec0003800000 */
[----:B------:R-:W-:Y:S01]  /*13800*/  BPT.TRAP 0x1 ;  /* 0x000000040000795c */ /* 0x000fe20000300000 */
.L_x_625:
[----:B------:R-:W-:Y:S01]  /*13810*/  VIADD R210, R12, 0x1 ;  /* 0x000000010cd27836 */ /* 0x000fe20000000000 */
[----:B------:R-:W-:-:S04]  /*13820*/  SHF.L.U32 R5, R219, 0x1f, RZ ;  /* 0x0000001fdb057819 */ /* 0x000fc800000006ff */
[----:B------:R-:W-:-:S04]  /*13830*/  ISETP.NE.AND P1, PT, R210, 0x2, PT ;  /* 0x00000002d200780c */ /* 0x000fc80003f25270 */
[----:B------:R-:W-:-:S05]  /*13840*/  SEL R210, R210, RZ, P1 ;  /* 0x000000ffd2d27207 */ /* 0x000fca0000800000 */
[----:B------:R-:W-:-:S04]  /*13850*/  IMAD R10, R210, 0x8, R18 ;  /* 0x00000008d20a7824 */ /* 0x000fc800078e0212 */
[----:B------:R0:W1:Y:S01]  /*13860*/  SYNCS.PHASECHK.TRANS64.TRYWAIT P1, [R10+URZ+0x30830], R5 ;  /* 0x030830050a0075a7 */ /* 0x000062000802017f */
[----:B------:R-:W-:Y:S05]  /*13870*/  @!P0 BRA `(.L_x_626) ;  /* 0x0000000000048947 */ /* 0x000fea0003800000 */
[----:B------:R-:W-:Y:S01]  /*13880*/  BPT.TRAP 0x1 ;  /* 0x000000040000795c */ /* 0x000fe20000300000 */
.L_x_626:
[----:B------:R-:W-:Y:S01]  /*13890*/  IMAD R126, R210, 0x900, R220 ;  /* 0x00000900d27e7824 */ /* 0x000fe200078e02dc */
[----:B------:R-:W-:Y:S03]  /*138a0*/  BSSY B1, `(.L_x_627) ;  /* 0x0000006000017945 */ /* 0x000fe60003800000 */
[C---:B------:R-:W-:Y:S02]  /*138b0*/  VIADD R124, R126.reuse, 0x2 ;  /* 0x000000027e7c7836 */ /* 0x040fe40000000000 */
[----:B------:R-:W-:Y:S01]  /*138c0*/  VIADD R123, R126, 0x4 ;  /* 0x000000047e7b7836 */ /* 0x000fe20000000000 */
[----:B-1----:R-:W-:Y:S06]  /*138d0*/  @P1 BRA `(.L_x_628) ;  /* 0x0000000000081947 */ /* 0x002fec0003800000 */
[----:B------:R-:W1:Y:S02]  /*138e0*/  SYNCS.PHASECHK.TRANS64.TRYWAIT P1, [R10+URZ+0x30830], R5 ;  /* 0x030830050a0075a7 */ /* 0x000e64000802017f */
[----:B-1----:R-:W-:Y:S05]  /*138f0*/  @!P1 BRA `(.L_x_629) ;  /* 0x000000d000c49947 */ /* 0x002fea0003800000 */
.L_x_628:
[----:B------:R-:W-:Y:S05]  /*13900*/  BSYNC B1 ;  /* 0x0000000000017941 */ /* 0x000fea0003800000 */
.L_x_627:
[----:B------:R-:W2:Y:S04]  /*13910*/  LDL.64 R128, [R1+0x38] ;  /* 0x0000380001807983 */ /* 0x000ea80000100a00 */
[----:B------:R3:W-:Y:S04]  /*13920*/  STL.64 [R1+0x90], R8 ;  /* 0x0000900801007387 */ /* 0x0007e80000100a00 */
[----:B---3--:R-:W3:Y:S01]  /*13930*/  LDL.64 R8, [R1+0x30] ;  /* 0x0000300001087983 */ /* 0x008ee20000100a00 */
[-C--:B------:R-:W-:Y:S01]  /*13940*/  FMUL.FTZ R24, R24, R3.reuse ;  /* 0x0000000318187220 */ /* 0x080fe20000410000 */
[-C--:B------:R-:W-:Y:S01]  /*13950*/  FMUL.FTZ R25, R25, R3.reuse ;  /* 0x0000000319197220 */ /* 0x080fe20000410000 */
[-C--:B------:R-:W-:Y:S01]  /*13960*/  FMUL.FTZ R28, R28, R3.reuse ;  /* 0x000000031c1c7220 */ /* 0x080fe20000410000 */
[----:B------:R4:W-:Y:S01]  /*13970*/  STL.64 [R1+0x88], R6 ;  /* 0x0000880601007387 */ /* 0x0009e20000100a00 */
        /* <DEDUP_REMOVED lines=93> */
[----:B------:R-:W-:Y:S01]  /*13f50*/  IMAD.MOV.U32 R120, RZ, RZ, R126 ;  /* 0x000000ffff787224 */ /* 0x000fe200078e007e */
[----:B------:R-:W3:Y:S01]  /*13f60*/  LDL.64 R2, [R1+0x28] ;  /* 0x0000280001027983 */ /* 0x000ee20000100a00 */
[----:B------:R-:W-:Y:S01]  /*13f70*/  VIADD R122, R126, 0x6 ;  /* 0x000000067e7a7836 */ /* 0x000fe20000000000 */
[----:B------:R-:W-:Y:S01]  /*13f80*/  MOV R15, UR38 ;  /* 0x00000026000f7c02 */ /* 0x000fe20008000f00 */
[----:B------:R-:W-:Y:S01]  /*13f90*/  IMAD.MOV.U32 R121, RZ, RZ, 0x40000040 ;  /* 0x40000040ff797424 */ /* 0x000fe200078e00ff */
[----:B------:R-:W-:Y:S01]  /*13fa0*/  R2UR UR46, R120 ;  /* 0x00000000782e72ca */ /* 0x000fe200000e0000 */
[----:B------:R-:W-:Y:S01]  /*13fb0*/  IMAD.MOV.U32 R120, RZ, RZ, R124 ;  /* 0x000000ffff787224 */ /* 0x000fe200078e007c */
[----:B01----:R-:W-:Y:S01]  /*13fc0*/  MOV R5, UR58 ;  /* 0x0000003a00057c02 */ /* 0x003fe20008000f00 */
[----:B------:R-:W-:Y:S01]  /*13fd0*/  VIADD R124, R126, 0x304 ;  /* 0x000003047e7c7836 */ /* 0x000fe20000000000 */
[----:B------:R-:W-:Y:S01]  /*13fe0*/  R2UR UR58, R122 ;  /* 0x000000007a3a72ca */ /* 0x000fe200000e0000 */
[----:B------:R-:W-:Y:S01]  /*13ff0*/  IMAD.MOV.U32 R125, RZ, RZ, 0x40000040 ;  /* 0x40000040ff7d7424 */ /* 0x000fe200078e00ff */
[----:B------:R-:W-:Y:S01]  /*14000*/  R2UR UR42, R120 ;  /* 0x00000000782a72ca */ /* 0x000fe200000e0000 */
[----:B------:R-:W-:Y:S01]  /*14010*/  IMAD.MOV.U32 R120, RZ, RZ, R123 ;  /* 0x000000ffff787224 */ /* 0x000fe200078e007b */
[----:B------:R-:W-:Y:S01]  /*14020*/  IADD3 R122, R126, 0x302, RZ ;  /* 0x000003027e7a7810 */ /* 0x000fe20007ffe0ff */
[----:B------:R-:W-:Y:S01]  /*14030*/  IMAD.MOV.U32 R123, RZ, RZ, 0x40000040 ;  /* 0x40000040ff7b7424 */ /* 0x000fe200078e00ff */
[----:B------:R-:W-:Y:S01]  /*14040*/  MOV R213, UR45 ;  /* 0x0000002d00d57c02 */ /* 0x000fe20008000f00 */
[----:B----4-:R-:W4:Y:S01]  /*14050*/  LDL.64 R6, [R1+0x20] ;  /* 0x0000200001067983 */ /* 0x010f220000100a00 */
[----:B------:R-:W-:Y:S01]  /*14060*/  R2UR UR38, R120 ;  /* 0x00000000782672ca */ /* 0x000fe200000e0000 */
[----:B------:R-:W-:Y:S01]  /*14070*/  VIADD R120, R126, 0x300 ;  /* 0x000003007e787836 */ /* 0x000fe20000000000 */
[----:B------:R-:W-:Y:S01]  /*14080*/  R2UR UR30, R122 ;  /* 0x000000007a1e72ca */ /* 0x000fe200000e0000 */
[----:B------:R-:W-:Y:S01]  /*14090*/  VIADD R122, R126, 0x600 ;  /* 0x000006007e7a7836 */ /* 0x000fe20000000000 */
[----:B------:R-:W-:-:S02]  /*140a0*/  MOV R0, UR44 ;  /* 0x0000002c00007c02 */ /* 0x000fc40008000f00 */
[----:B------:R-:W-:Y:S01]  /*140b0*/  R2UR UR34, R120 ;  /* 0x00000000782272ca */ /* 0x000fe200000e0000 */
[----:B------:R-:W-:Y:S01]  /*140c0*/  VIADD R120, R126, 0x306 ;  /* 0x000003067e787836 */ /* 0x000fe20000000000 */
[----:B------:R-:W-:Y:S02]  /*140d0*/  R2UR UR47, R121 ;  /* 0x00000000792f72ca */ /* 0x000fe400000e0000 */
[----:B------:R-:W-:Y:S01]  /*140e0*/  R2UR UR26, R124 ;  /* 0x000000007c1a72ca */ /* 0x000fe200000e0000 */
[----:B------:R-:W-:Y:S01]  /*140f0*/  VIADD R124, R126, 0x602 ;  /* 0x000006027e7c7836 */ /* 0x000fe20000000000 */
[----:B------:R-:W-:Y:S01]  /*14100*/  R2UR UR22, R120 ;  /* 0x00000000781672ca */ /* 0x000fe200000e0000 */
[----:B------:R-:W-:Y:S01]  /*14110*/  VIADD R120, R126, 0x604 ;  /* 0x000006047e787836 */ /* 0x000fe20000000000 */
[----:B------:R-:W-:Y:S01]  /*14120*/  R2UR UR18, R122 ;  /* 0x000000007a1272ca */ /* 0x000fe200000e0000 */
[----:B------:R-:W-:Y:S01]  /*14130*/  VIADD R122, R126, 0x606 ;  /* 0x000006067e7a7836 */ /* 0x000fe20000000000 */
[----:B------:R-:W-:-:S02]  /*14140*/  MOV R4, UR59 ;  /* 0x0000003b00047c02 */ /* 0x000fc40008000f00 */
[C---:B------:R-:W-:Y:S02]  /*14150*/  R2UR UR43, R121.reuse ;  /* 0x00000000792b72ca */ /* 0x040fe400000e0000 */
[----:B------:R-:W-:Y:S02]  /*14160*/  R2UR UR39, R121 ;  /* 0x00000000792772ca */ /* 0x000fe400000e0000 */
[----:B------:R-:W-:Y:S02]  /*14170*/  R2UR UR59, R123 ;  /* 0x000000007b3b72ca */ /* 0x000fe400000e0000 */
[----:B------:R-:W-:Y:S02]  /*14180*/  R2UR UR35, R121 ;  /* 0x00000000792372ca */ /* 0x000fe400000e0000 */
[----:B------:R-:W-:Y:S02]  /*14190*/  R2UR UR31, R123 ;  /* 0x000000007b1f72ca */ /* 0x000fe400000e0000 */
[----:B------:R-:W-:-:S02]  /*141a0*/  R2UR UR27, R125 ;  /* 0x000000007d1b72ca */ /* 0x000fc400000e0000 */
[----:B------:R-:W-:Y:S02]  /*141b0*/  R2UR UR23, R121 ;  /* 0x00000000791772ca */ /* 0x000fe400000e0000 */
[----:B------:R-:W-:Y:S02]  /*141c0*/  R2UR UR19, R123 ;  /* 0x000000007b1372ca */ /* 0x000fe400000e0000 */
[----:B------:R-:W-:Y:S02]  /*141d0*/  R2UR UR14, R124 ;  /* 0x000000007c0e72ca */ /* 0x000fe400000e0000 */
[----:B------:R-:W-:Y:S02]  /*141e0*/  R2UR UR15, R125 ;  /* 0x000000007d0f72ca */ /* 0x000fe400000e0000 */
[----:B------:R-:W-:Y:S02]  /*141f0*/  R2UR UR6, R120 ;  /* 0x00000000780672ca */ /* 0x000fe400000e0000 */
[----:B------:R-:W-:-:S02]  /*14200*/  R2UR UR7, R121 ;  /* 0x00000000790772ca */ /* 0x000fc400000e0000 */
[----:B------:R-:W-:Y:S02]  /*14210*/  R2UR UR10, R122 ;  /* 0x000000007a0a72ca */ /* 0x000fe400000e0000 */
[----:B------:R-:W-:Y:S02]  /*14220*/  R2UR UR11, R123 ;  /* 0x000000007b0b72ca */ /* 0x000fe400000e0000 */
[----:B------:R-:W-:Y:S02]  /*14230*/  MOV R211, UR41 ;  /* 0x0000002900d37c02 */ /* 0x000fe40008000f00 */
[----:B------:R-:W-:Y:S02]  /*14240*/  MOV R212, UR40 ;  /* 0x0000002800d47c02 */ /* 0x000fe40008000f00 */
[----:B------:R-:W-:Y:S02]  /*14250*/  MOV R20, UR37 ;  /* 0x0000002500147c02 */ /* 0x000fe40008000f00 */
[----:B------:R-:W-:-:S02]  /*14260*/  MOV R21, UR36 ;  /* 0x0000002400157c02 */ /* 0x000fc40008000f00 */
[----:B------:R-:W-:Y:S02]  /*14270*/  MOV R13, UR57 ;  /* 0x00000039000d7c02 */ /* 0x000fe40008000f00 */
[----:B------:R-:W-:Y:S02]  /*14280*/  MOV R14, UR56 ;  /* 0x00000038000e7c02 */ /* 0x000fe40008000f00 */
[----:B--2---:R-:W-:Y:S02]  /*14290*/  R2UR UR44, R128 ;  /* 0x00000000802c72ca */ /* 0x004fe400000e0000 */
[----:B------:R-:W-:Y:S02]  /*142a0*/  R2UR UR45, R129 ;  /* 0x00000000812d72ca */ /* 0x000fe400000e0000 */
[----:B-----5:R-:W-:-:S11]  /*142b0*/  WARPGROUP.ARRIVE ;  /* 0x00000000000079c5 */ /* 0x020fd60000000000 */
[----:B------:R-:W-:Y:S01]  /*142c0*/  HGMMA.64x96x16.F32.BF16 R120, gdesc[UR44], RZ, !UPT, gsb0 ;  /* 0x016000002c7879f0 */ /* 0x000fe2000c0018ff */
[----:B---3--:R-:W-:Y:S02]  /*142d0*/  R2UR UR40, R8 ;  /* 0x00000000082872ca */ /* 0x008fe400000e0000 */
[----:B------:R-:W-:Y:S02]  /*142e0*/  R2UR UR41, R9 ;  /* 0x00000000092972ca */ /* 0x000fe400000e0000 */
[----:B------:R0:W5:Y:S01]  /*142f0*/  LDL.LU.64 R8, [R1+0x90] ;  /* 0x0000900001087983 */ /* 0x0001620000300a00 */
[----:B------:R-:W-:Y:S02]  /*14300*/  WARPGROUP.DEPBAR.LE gsb0, 0x0 ;  /* 0x00008000000079c5 */ /* 0x000fe40000010000 */
[----:B------:R-:W-:-:S08]  /*14310*/  WARPGROUP.ARRIVE ;  /* 0x00000000000079c5 */ /* 0x000fd00000000000 */
[----:B------:R-:W-:Y:S01]  /*14320*/  HGMMA.64x96x16.F32.BF16 R120, gdesc[UR40], R120, gsb0 ;  /* 0x01600000287879f0 */ /* 0x000fe20008001878 */
[----:B------:R-:W-:Y:S02]  /*14330*/  R2UR UR36, R2 ;  /* 0x00000000022472ca */ /* 0x000fe400000e0000 */
[----:B------:R-:W-:Y:S02]  /*14340*/  R2UR UR37, R3 ;  /* 0x00000000032572ca */ /* 0x000fe400000e0000 */
[----:B------:R-:W-:Y:S01]  /*14350*/  R2UR UR45, R213 ;  /* 0x00000000d52d72ca */ /* 0x000fe200000e0000 */
[----:B------:R-:W2:Y:S01]  /*14360*/  LDL.64 R2, [R1+0x8] ;  /* 0x0000080001027983 */ /* 0x000ea20000100a00 */
[----:B------:R-:W-:Y:S02]  /*14370*/  WARPGROUP.DEPBAR.LE gsb0, 0x0 ;  /* 0x00008000000079c5 */ /* 0x000fe40000010000 */
[----:B------:R-:W-:-:S07]  /*14380*/  WARPGROUP.ARRIVE ;  /* 0x00000000000079c5 */ /* 0x000fce0000000000 */
[----:B------:R-:W-:Y:S01]  /*14390*/  HGMMA.64x96x16.F32.BF16 R120, gdesc[UR36], R120, gsb0 ;  /* 0x01600000247879f0 */ /* 0x000fe20008001878 */
[----:B------:R-:W-:Y:S02]  /*143a0*/  R2UR UR37, R20 ;  /* 0x00000000142572ca */ /* 0x000fe400000e0000 */
[----:B------:R-:W-:Y:S02]  /*143b0*/  R2UR UR36, R21 ;  /* 0x00000000152472ca */ /* 0x000fe400000e0000 */
[----:B------:R-:W3:Y:S01]  /*143c0*/  LDL.64 R20, [R1+0x18] ;  /* 0x0000180001147983 */ /* 0x000ee20000100a00 */
[----:B------:R-:W-:-:S03]  /*143d0*/  R2UR UR40, R212 ;  /* 0x00000000d42872ca */ /* 0x000fc600000e0000 */
[----:B------:R-:W2:Y:S01]  /*143e0*/  LDL.64 R212, [R1+0x10] ;  /* 0x0000100001d47983 */ /* 0x000ea20000100a00 */
[----:B----4-:R-:W-:Y:S02]  /*143f0*/  R2UR UR56, R6 ;  /* 0x00000000063872ca */ /* 0x010fe400000e0000 */
[----:B------:R-:W-:Y:S01]  /*14400*/  R2UR UR57, R7 ;  /* 0x00000000073972ca */ /* 0x000fe200000e0000 */
[----:B------:R-:W-:Y:S01]  /*14410*/  UMOV UR20, UR52 ;  /* 0x0000003400147c82 */ /* 0x000fe20008000000 */
[----:B------:R-:W-:Y:S01]  /*14420*/  UMOV UR21, UR53 ;  /* 0x0000003500157c82 */ /* 0x000fe20008000000 */
[----:B------:R-:W-:Y:S01]  /*14430*/  UMOV UR16, UR48 ;  /* 0x0000003000107c82 */ /* 0x000fe20008000000 */
[----:B------:R-:W-:Y:S01]  /*14440*/  UMOV UR17, UR49 ;  /* 0x0000003100117c82 */ /* 0x000fe20008000000 */
[----:B------:R-:W-:Y:S01]  /*14450*/  R2UR UR44, R0 ;  /* 0x00000000002c72ca */ /* 0x000fe200000e0000 */
[----:B------:R0:W5:Y:S01]  /*14460*/  LDL.LU.64 R6, [R1+0x88] ;  /* 0x0000880001067983 */ /* 0x0001620000300a00 */
[----:B------:R-:W-:-:S02]  /*14470*/  WARPGROUP.DEPBAR.LE gsb0, 0x0 ;  /* 0x00008000000079c5 */ /* 0x000fc40000010000 */
[----:B------:R-:W-:-:S06]  /*14480*/  WARPGROUP.ARRIVE ;  /* 0x00000000000079c5 */ /* 0x000fcc0000000000 */
[----:B------:R-:W-:Y:S03]  /*14490*/  HGMMA.64x96x16.F32.BF16 R120, gdesc[UR56], R120, gsb0 ;  /* 0x01600000387879f0 */ /* 0x000fe60008001878 */
[----:B------:R-:W-:Y:S02]  /*144a0*/  WARPGROUP.DEPBAR.LE gsb0, 0x0 ;  /* 0x00008000000079c5 */ /* 0x000fe40000010000 */
[----:B------:R-:W-:Y:S01]  /*144b0*/  WARPGROUP.ARRIVE ;  /* 0x00000000000079c5 */ /* 0x000fe20000000000 */
[----:B---3--:R-:W-:Y:S02]  /*144c0*/  R2UR UR32, R20 ;  /* 0x00000000142072ca */ /* 0x008fe400000e0000 */
[----:B------:R-:W-:-:S13]  /*144d0*/  R2UR UR33, R21 ;  /* 0x00000000152172ca */ /* 0x000fda00000e0000 */
[----:B------:R-:W-:Y:S01]  /*144e0*/  HGMMA.64x96x16.F32.BF16 R120, gdesc[UR32], R120, gsb0 ;  /* 0x01600000207879f0 */ /* 0x000fe20008001878 */
[----:B--2---:R-:W-:Y:S02]  /*144f0*/  R2UR UR28, R212 ;  /* 0x00000000d41c72ca */ /* 0x004fe400000e0000 */
[----:B------:R-:W-:Y:S02]  /*14500*/  R2UR UR29, R213 ;  /* 0x00000000d51d72ca */ /* 0x000fe400000e0000 */
[----:B------:R-:W-:Y:S02]  /*14510*/  R2UR UR24, R2 ;  /* 0x00000000021872ca */ /* 0x000fe400000e0000 */
[----:B------:R-:W-:Y:S01]  /*14520*/  R2UR UR25, R3 ;  /* 0x00000000031972ca */ /* 0x000fe200000e0000 */
        /* <DEDUP_REMOVED lines=11> */
[----:B------:R-:W-:Y:S01]  /*145e0*/  HGMMA.64x96x16.F32.BF16 R120, gdesc[UR16], R120, gsb0 ;  /* 0x01600000107879f0 */ /* 0x000fe20008001878 */
[----:B------:R-:W-:Y:S01]  /*145f0*/  UMOV UR12, UR44 ;  /* 0x0000002c000c7c82 */ /* 0x000fe20008000000 */
[----:B------:R-:W-:Y:S01]  /*14600*/  UMOV UR13, UR45 ;  /* 0x0000002d000d7c82 */ /* 0x000fe20008000000 */
[----:B------:R-:W-:Y:S01]  /*14610*/  R2UR UR41, R211 ;  /* 0x00000000d32972ca */ /* 0x000fe200000e0000 */
[----:B------:R-:W-:Y:S02]  /*14620*/  WARPGROUP.DEPBAR.LE gsb0, 0x0 ;  /* 0x00008000000079c5 */ /* 0x000fe40000010000 */
[----:B------:R-:W-:-:S06]  /*14630*/  WARPGROUP.ARRIVE ;  /* 0x00000000000079c5 */ /* 0x000fcc0000000000 */
[----:B------:R-:W-:Y:S01]  /*14640*/  HGMMA.64x96x16.F32.BF16 R120, gdesc[UR12], R120, gsb0 ;  /* 0x016000000c7879f0 */ /* 0x000fe20008001878 */
[----:B------:R-:W-:-:S03]  /*14650*/  UMOV UR4, UR40 ;  /* 0x0000002800047c82 */ /* 0x000fc60008000000 */
[----:B------:R-:W-:Y:S01]  /*14660*/  UMOV UR5, UR41 ;  /* 0x0000002900057c82 */ /* 0x000fe20008000000 */
        /* <DEDUP_REMOVED lines=9> */
[----:B------:R-:W-:Y:S02]  /*14700*/  R2UR UR59, R4 ;  /* 0x00000000043b72ca */ /* 0x000fe400000e0000 */
[----:B------:R-:W-:Y:S02]  /*14710*/  R2UR UR58, R5 ;  /* 0x00000000053a72ca */ /* 0x000fe400000e0000 */
[----:B------:R-:W-:Y:S02]  /*14720*/  R2UR UR57, R13 ;  /* 0x000000000d3972ca */ /* 0x000fe400000e0000 */
[----:B------:R-:W-:Y:S01]  /*14730*/  R2UR UR56, R14 ;  /* 0x000000000e3872ca */ /* 0x000fe200000e0000 */
[----:B------:R-:W-:Y:S02]  /*14740*/  WARPGROUP.DEPBAR.LE gsb0, 0x0 ;  /* 0x00008000000079c5 */ /* 0x000fe40000010000 */
[----:B0-----:R-:W-:-:S12]  /*14750*/  @!P0 BRA `(.L_x_630) ;  /* 0x0000000000048947 */ /* 0x001fd80003800000 */
[----:B------:R-:W-:Y:S01]  /*14760*/  BPT.TRAP 0x1 ;  /* 0x000000040000795c */ /* 0x000fe20000300000 */
.L_x_630:
[----:B------:R-:W-:Y:S01]  /*14770*/  SHF.L.U32 R0, R11, 0x1f, RZ ;  /* 0x0000001f0b007819 */ /* 0x000fe200000006ff */
[----:B------:R-:W-:-:S04]  /*14780*/  IMAD R11, R12, 0x8, R18 ;  /* 0x000000080c0b7824 */ /* 0x000fc800078e0212 */
[----:B------:R0:W1:Y:S01]  /*14790*/  SYNCS.PHASECHK.TRANS64.TRYWAIT P1, [R11+URZ+0x30850], R0 ;  /* 0x030850000b0075a7 */ /* 0x000062000802017f */
[----:B------:R-:W-:Y:S05]  /*147a0*/  @!P0 BRA `(.L_x_631) ;  /* 0x0000000000048947 */ /* 0x000fea0003800000 */
[----:B------:R-:W-:Y:S01]  /*147b0*/  BPT.TRAP 0x1 ;  /* 0x000000040000795c */ /* 0x000fe20000300000 */
.L_x_631:
[----:B------:R-:W-:Y:S04]  /*147c0*/  BSSY B1, `(.L_x_632) ;  /* 0x0000004000017945 */ /* 0x000fe80003800000 */
[----:B-1----:R-:W-:Y:S05]  /*147d0*/  @P1 BRA `(.L_x_633) ;  /* 0x0000000000081947 */ /* 0x002fea0003800000 */
[----:B------:R-:W1:Y:S02]  /*147e0*/  SYNCS.PHASECHK.TRANS64.TRYWAIT P1, [R11+URZ+0x30850], R0 ;  /* 0x030850000b0075a7 */ /* 0x000e64000802017f */
[----:B-1----:R-:W-:Y:S05]  /*147f0*/  @!P1 BRA `(.L_x_634) ;  /* 0x000000c400189947 */ /* 0x002fea0003800000 */
.L_x_633:
[----:B------:R-:W-:Y:S05]  /*14800*/  BSYNC B1 ;  /* 0x0000000000017941 */ /* 0x000fea0003800000 */
.L_x_632:
[----:B01----:R-:W-:Y:S01]  /*14810*/  VIADD R0, R18, 0x400 ;  /* 0x0000040012007836 */ /* 0x003fe20000000000 */
[----:B------:R-:W-:Y:S01]  /*14820*/  WARPGROUP.ARRIVE ;  /* 0x00000000000079c5 */ /* 0x000fe20000000000 */
[----:B------:R-:W-:Y:S02]  /*14830*/  IMAD.MOV.U32 R3, RZ, RZ, 0x40000040 ;  /* 0x40000040ff037424 */ /* 0x000fe400078e00ff */
[----:B------:R-:W-:Y:S01]  /*14840*/  IMAD.MOV.U32 R5, RZ, RZ, 0x40000040 ;  /* 0x40000040ff057424 */ /* 0x000fe200078e00ff */
[----:B------:R-:W-:Y:S02]  /*14850*/  SHF.R.U32.HI R0, RZ, 0x4, R0 ;  /* 0x00000004ff007819 */ /* 0x000fe40000011600 */
[----:B------:R-:W-:Y:S01]  /*14860*/  R2UR UR7, R3 ;  /* 0x00000000030772ca */ /* 0x000fe200000e0000 */
[----:B------:R-:W-:Y:S01]  /*14870*/  IMAD.MOV.U32 R3, RZ, RZ, 0x40000040 ;  /* 0x40000040ff037424 */ /* 0x000fe200078e00ff */
[----:B------:R-:W-:-:S04]  /*14880*/  LOP3.LUT R0, R0, 0x3fff, RZ, 0xc0, !PT ;  /* 0x00003fff00007812 */ /* 0x000fc800078ec0ff */
[----:B------:R-:W-:-:S05]  /*14890*/  LOP3.LUT R0, R0, 0x3000000, RZ, 0xfc, !PT ;  /* 0x0300000000007812 */ /* 0x000fca00078efcff */
[----:B------:R-:W-:-:S04]  /*148a0*/  IMAD R2, R12, 0x900, R0 ;  /* 0x000009000c027824 */ /* 0x000fc800078e0200 */
[C---:B------:R-:W-:Y:S01]  /*148b0*/  VIADD R4, R2.reuse, 0x80 ;  /* 0x0000008002047836 */ /* 0x040fe20000000000 */
[----:B------:R-:W-:-:S13]  /*148c0*/  R2UR UR6, R2 ;  /* 0x00000000020672ca */ /* 0x000fda00000e0000 */
[----:B------:R-:W-:Y:S01]  /*148d0*/  HGMMA.64x192x16.F32.BF16 R24, R188, gdesc[UR4].tnspB, R24, gsb0 ;  /* 0x42e00004bc187df0 */ /* 0x000fe20008001818 */
[----:B------:R-:W-:Y:S01]  /*148e0*/  R2UR UR6, R4 ;  /* 0x00000000040672ca */ /* 0x000fe200000e0000 */
[----:B------:R-:W-:Y:S01]  /*148f0*/  VIADD R4, R2, 0x100 ;  /* 0x0000010002047836 */ /* 0x000fe20000000000 */
[----:B------:R-:W-:Y:S01]  /*14900*/  R2UR UR7, R5 ;  /* 0x00000000050772ca */ /* 0x000fe200000e0000 */
[----:B------:R-:W-:Y:S01]  /*14910*/  IMAD.MOV.U32 R5, RZ, RZ, 0x40000040 ;  /* 0x40000040ff057424 */ /* 0x000fe200078e00ff */
[----:B------:R-:W-:Y:S02]  /*14920*/  WARPGROUP.DEPBAR.LE gsb0, 0x0 ;  /* 0x00008000000079c5 */ /* 0x000fe40000010000 */
[----:B------:R-:W-:-:S13]  /*14930*/  WARPGROUP.ARRIVE ;  /* 0x00000000000079c5 */ /* 0x000fda0000000000 */
[----:B------:R-:W-:Y:S01]  /*14940*/  HGMMA.64x192x16.F32.BF16 R24, R184, gdesc[UR4].tnspB, R24, gsb0 ;  /* 0x42e00004b8187df0 */ /* 0x000fe20008001818 */
[----:B------:R-:W-:Y:S01]  /*14950*/  R2UR UR6, R4 ;  /* 0x00000000040672ca */ /* 0x000fe200000e0000 */
[----:B------:R-:W-:Y:S01]  /*14960*/  VIADD R4, R2, 0x180 ;  /* 0x0000018002047836 */ /* 0x000fe20000000000 */
[----:B------:R-:W-:Y:S02]  /*14970*/  R2UR UR7, R5 ;  /* 0x00000000050772ca */ /* 0x000fe400000e0000 */
[----:B------:R-:W-:Y:S01]  /*14980*/  MOV R5, 0x40000040 ;  /* 0x4000004000057802 */ /* 0x000fe20000000f00 */
[----:B------:R-:W-:Y:S02]  /*14990*/  WARPGROUP.DEPBAR.LE gsb0, 0x0 ;  /* 0x00008000000079c5 */ /* 0x000fe40000010000 */
[----:B------:R-:W-:-:S12]  /*149a0*/  WARPGROUP.ARRIVE ;  /* 0x00000000000079c5 */ /* 0x000fd80000000000 */
[----:B------:R-:W-:Y:S01]  /*149b0*/  HGMMA.64x192x16.F32.BF16 R24, R180, gdesc[UR4].tnspB, R24, gsb0 ;  /* 0x42e00004b4187df0 */ /* 0x000fe20008001818 */
[----:B------:R-:W-:Y:S01]  /*149c0*/  R2UR UR6, R4 ;  /* 0x00000000040672ca */ /* 0x000fe200000e0000 */
[C---:B------:R-:W-:Y:S01]  /*149d0*/  VIADD R4, R2.reuse, 0x200 ;  /* 0x0000020002047836 */ /* 0x040fe20000000000 */
[----:B------:R-:W-:Y:S01]  /*149e0*/  R2UR UR7, R5 ;  /* 0x00000000050772ca */ /* 0x000fe200000e0000 */
[----:B------:R-:W-:Y:S02]  /*149f0*/  IMAD.MOV.U32 R5, RZ, RZ, 0x40000040 ;  /* 0x40000040ff057424 */ /* 0x000fe400078e00ff */
[----:B------:R-:W-:Y:S01]  /*14a00*/  VIADD R2, R2, 0x280 ;  /* 0x0000028002027836 */ /* 0x000fe20000000000 */
[----:B------:R-:W-:Y:S02]  /*14a10*/  WARPGROUP.DEPBAR.LE gsb0, 0x0 ;  /* 0x00008000000079c5 */ /* 0x000fe40000010000 */
[----:B------:R-:W-:-:S11]  /*14a20*/  WARPGROUP.ARRIVE ;  /* 0x00000000000079c5 */ /* 0x000fd60000000000 */
[----:B------:R-:W-:Y:S01]  /*14a30*/  HGMMA.64x192x16.F32.BF16 R24, R176, gdesc[UR4].tnspB, R24, gsb0 ;  /* 0x42e00004b0187df0 */ /* 0x000fe20008001818 */
[----:B------:R-:W-:Y:S02]  /*14a40*/  R2UR UR6, R4 ;  /* 0x00000000040672ca */ /* 0x000fe400000e0000 */
[----:B------:R-:W-:Y:S01]  /*14a50*/  R2UR UR7, R5 ;  /* 0x00000000050772ca */ /* 0x000fe200000e0000 */
[----:B------:R-:W-:Y:S02]  /*14a60*/  WARPGROUP.DEPBAR.LE gsb0, 0x0 ;  /* 0x00008000000079c5 */ /* 0x000fe40000010000 */
[----:B------:R-:W-:-:S14]  /*14a70*/  WARPGROUP.ARRIVE ;  /* 0x00000000000079c5 */ /* 0x000fdc0000000000 */
[----:B------:R-:W-:Y:S01]  /*14a80*/  HGMMA.64x192x16.F32.BF16 R24, R172, gdesc[UR4].tnspB, R24, gsb0 ;  /* 0x42e00004ac187df0 */ /* 0x000fe20008001818 */
[----:B------:R-:W-:Y:S02]  /*14a90*/  R2UR UR6, R2 ;  /* 0x00000000020672ca */ /* 0x000fe400000e0000 */
[----:B------:R-:W-:Y:S01]  /*14aa0*/  R2UR UR7, R3 ;  /* 0x00000000030772ca */ /* 0x000fe200000e0000 */
[----:B------:R-:W-:Y:S02]  /*14ab0*/  WARPGROUP.DEPBAR.LE gsb0, 0x0 ;  /* 0x00008000000079c5 */ /* 0x000fe40000010000 */
[----:B------:R-:W-:-:S14]  /*14ac0*/  WARPGROUP.ARRIVE ;  /* 0x00000000000079c5 */ /* 0x000fdc0000000000 */
[----:B------:R-:W-:Y:S03]  /*14ad0*/  HGMMA.64x192x16.F32.BF16 R24, R168, gdesc[UR4].tnspB, R24, gsb0 ;  /* 0x42e00004a8187df0 */ /* 0x000fe60008001818 */
[----:B------:R-:W-:Y:S02]  /*14ae0*/  WARPGROUP.DEPBAR.LE gsb0, 0x0 ;  /* 0x00008000000079c5 */ /* 0x000fe40000010000 */
[----:B------:R-:W-:Y:S05]  /*14af0*/  @!P0 BRA `(.L_x_635) ;  /* 0x0000000000048947 */ /* 0x000fea0003800000 */
[----:B------:R-:W-:Y:S01]  /*14b00*/  BPT.TRAP 0x1 ;  /* 0x000000040000795c */ /* 0x000fe20000300000 */
.L_x_635:
[----:B-----5:R-:W-:Y:S02]  /*14b10*/  FMNMX.FTZ R5, R120, R7, !PT ;  /* 0x0000000778057209 */ /* 0x020fe40007810000 */
        /* <DEDUP_REMOVED lines=50> */
[----:B-1----:R-:W-:-:S03]  /*14e40*/  FMNMX.FTZ R4, R4, R0, !PT ;  /* 0x0000000004047209 */ /* 0x002fc60007810000 */
[----:B------:R-:W0:Y:S04]  /*14e50*/  SHFL.BFLY PT, R2, R5, 0x1, 0x1f ;  /* 0x0c201f0005027f89 */ /* 0x000e2800000e0000 */
[----:B------:R-:W1:Y:S01]  /*14e60*/  SHFL.BFLY PT, R0, R4, 0x1, 0x1f ;  /* 0x0c201f0004007f89 */ /* 0x000e6200000e0000 */
[----:B0-----:R-:W-:Y:S02]  /*14e70*/  FMNMX.FTZ R5, R5, R2, !PT ;  /* 0x0000000205057209 */ /* 0x001fe40007810000 */
[----:B-1----:R-:W-:Y:S01]  /*14e80*/  FMNMX.FTZ R4, R4, R0, !PT ;  /* 0x0000000004047209 */ /* 0x002fe20007810000 */
[----:B------:R-:W-:Y:S02]  /*14e90*/  IMAD.U32 R0, RZ, RZ, UR38 ;  /* 0x00000026ff007e24 */ /* 0x000fe4000f8e00ff */
[----:B------:R-:W-:-:S02]  /*14ea0*/  FADD.FTZ R3, -R5, R7 ;  /* 0x0000000705037221 */ /* 0x000fc40000010100 */
[-C--:B------:R-:W-:Y:S01]  /*14eb0*/  FMUL.FTZ R7, R5, R0.reuse ;  /* 0x0000000005077220 */ /* 0x080fe20000410000 */
[----:B------:R-:W-:Y:S01]  /*14ec0*/  FADD.FTZ R2, -R4, R8 ;  /* 0x0000000804027221 */ /* 0x000fe20000010100 */
[-C--:B------:R-:W-:Y:S02]  /*14ed0*/  FMUL.FTZ R3, R3, R0.reuse ;  /* 0x0000000003037220 */ /* 0x080fe40000410000 */
[-CC-:B------:R-:W-:Y:S01]  /*14ee0*/  FFMA.FTZ R190, R124, R0.reuse, -R7.reuse ;  /* 0x000000007cbe7223 */ /* 0x180fe20000010807 */
[-CC-:B------:R-:W-:Y:S01]  /*14ef0*/  FFMA.FTZ R124, R125, R0.reuse, -R7.reuse ;  /* 0x000000007d7c7223 */ /* 0x180fe20000010807 */
[-C--:B------:R-:W-:Y:S01]  /*14f00*/  FMUL.FTZ R125, R4, R0.reuse ;  /* 0x00000000047d7220 */ /* 0x080fe20000410000 */
[-CC-:B------:R-:W-:Y:S01]  /*14f10*/  FFMA.FTZ R188, R120, R0.reuse, -R7.reuse ;  /* 0x0000000078bc7223 */ /* 0x180fe20000010807 */
[-C--:B------:R-:W-:Y:S01]  /*14f20*/  FMUL.FTZ R2, R2, R0.reuse ;  /* 0x0000000002027220 */ /* 0x080fe20000410000 */
[-C--:B------:R-:W-:Y:S01]  /*14f30*/  FFMA.FTZ R169, R121, R0.reuse, -R7 ;  /* 0x0000000079a97223 */ /* 0x080fe20000010807 */
[-C--:B------:R-:W-:Y:S01]  /*14f40*/  FFMA.FTZ R189, R122, R0.reuse, -R125 ;  /* 0x000000007abd7223 */ /* 0x080fe2000001087d */
[-C--:B------:R-:W-:Y:S01]  /*14f50*/  FFMA.FTZ R184, R128, R0.reuse, -R7 ;  /* 0x0000000080b87223 */ /* 0x080fe20000010807 */
[-CC-:B------:R-:W-:Y:S01]  /*14f60*/  FFMA.FTZ R128, R123, R0.reuse, -R125.reuse ;  /* 0x000000007b807223 */ /* 0x180fe2000001087d */
[----:B------:R-:W-:Y:S01]  /*14f70*/  MUFU.EX2 R3, R3 ;  /* 0x0000000300037308 */ /* 0x000fe20000000800 */
[-CC-:B------:R-:W-:Y:S01]  /*14f80*/  FFMA.FTZ R191, R126, R0.reuse, -R125.reuse ;  /* 0x000000007ebf7223 */ /* 0x180fe2000001087d */
[-CC-:B------:R-:W-:Y:S01]  /*14f90*/  FFMA.FTZ R127, R127, R0.reuse, -R125.reuse ;  /* 0x000000007f7f7223 */ /* 0x180fe2000001087d */
[-C--:B------:R-:W-:Y:S01]  /*14fa0*/  FFMA.FTZ R185, R130, R0.reuse, -R125 ;  /* 0x0000000082b97223 */ /* 0x080fe2000001087d */
[-C--:B------:R-:W-:Y:S01]  /*14fb0*/  FFMA.FTZ R121, R129, R0.reuse, -R7 ;  /* 0x0000000081797223 */ /* 0x080fe20000010807 */
[-C--:B------:R-:W-:Y:S01]  /*14fc0*/  FFMA.FTZ R126, R131, R0.reuse, -R125 ;  /* 0x00000000837e7223 */ /* 0x080fe2000001087d */
[-C--:B------:R-:W-:Y:S01]  /*14fd0*/  FFMA.FTZ R186, R132, R0.reuse, -R7 ;  /* 0x0000000084ba7223 */ /* 0x080fe20000010807 */
[-CC-:B------:R-:W-:Y:S01]  /*14fe0*/  FFMA.FTZ R187, R134, R0.reuse, -R125.reuse ;  /* 0x0000000086bb7223 */ /* 0x180fe2000001087d */
[----:B------:R-:W0:Y:S01]  /*14ff0*/  MUFU.EX2 R188, R188 ;  /* 0x000000bc00bc7308 */ /* 0x000e220000000800 */
[-C--:B------:R-:W-:Y:S01]  /*15000*/  FFMA.FTZ R123, R135, R0.reuse, -R125 ;  /* 0x00000000877b7223 */ /* 0x080fe2000001087d */
[-CC-:B------:R-:W-:Y:S01]  /*15010*/  FFMA.FTZ R120, R133, R0.reuse, -R7.reuse ;  /* 0x0000000085787223 */ /* 0x180fe20000010807 */
[-C--:B------:R-:W-:Y:S01]  /*15020*/  FFMA.FTZ R180, R136, R0.reuse, -R7 ;  /* 0x0000000088b47223 */ /* 0x080fe20000010807 */
[-C--:B------:R-:W-:Y:S01]  /*15030*/  FFMA.FTZ R181, R138, R0.reuse, -R125 ;  /* 0x000000008ab57223 */ /* 0x080fe2000001087d */
[-C--:B------:R-:W-:Y:S01]  /*15040*/  FFMA.FTZ R21, R137, R0.reuse, -R7 ;  /* 0x0000000089157223 */ /* 0x080fe20000010807 */
[-C--:B------:R-:W-:Y:S01]  /*15050*/  FFMA.FTZ R122, R139, R0.reuse, -R125 ;  /* 0x000000008b7a7223 */ /* 0x080fe2000001087d */
[-C--:B------:R-:W-:Y:S01]  /*15060*/  FFMA.FTZ R182, R140, R0.reuse, -R7 ;  /* 0x000000008cb67223 */ /* 0x080fe20000010807 */
[----:B------:R-:W-:Y:S01]  /*15070*/  MUFU.EX2 R2, R2 ;  /* 0x0000000200027308 */ /* 0x000fe20000000800 */
[-C--:B------:R-:W-:Y:S01]  /*15080*/  FFMA.FTZ R183, R142, R0.reuse, -R125 ;  /* 0x000000008eb77223 */ /* 0x080fe2000001087d */
[-C--:B------:R-:W-:Y:S01]  /*15090*/  FFMA.FTZ R20, R141, R0.reuse, -R7 ;  /* 0x000000008d147223 */ /* 0x080fe20000010807 */
[-C--:B------:R-:W-:Y:S01]  /*150a0*/  FFMA.FTZ R143, R143, R0.reuse, -R125 ;  /* 0x000000008f8f7223 */ /* 0x080fe2000001087d */
[-C--:B------:R-:W-:Y:S01]  /*150b0*/  FFMA.FTZ R176, R144, R0.reuse, -R7 ;  /* 0x0000000090b07223 */ /* 0x080fe20000010807 */
[----:B------:R-:W-:Y:S01]  /*150c0*/  FFMA.FTZ R177, R146, R0, -R125 ;  /* 0x0000000092b17223 */ /* 0x000fe2000001087d */
[----:B------:R-:W-:-:S02]  /*150d0*/  VIADD R129, R10, 0x30840 ;  /* 0x000308400a817836 */ /* 0x000fc40000000000 */
[----:B------:R-:W-:Y:S01]  /*150e0*/  FFMA.FTZ R15, R145, R0, -R7 ;  /* 0x00000000910f7223 */ /* 0x000fe20000010807 */
[----:B------:R-:W1:Y:S01]  /*150f0*/  MUFU.EX2 R189, R189 ;  /* 0x000000bd00bd7308 */ /* 0x000e620000000800 */
[----:B0-----:R-:W-:Y:S01]  /*15100*/  FFMA.FTZ R214, R3, R214, R188 ;  /* 0x000000d603d67223 */ /* 0x001fe200000100bc */
[-C--:B------:R-:W-:Y:S01]  /*15110*/  FFMA.FTZ R132, R147, R0.reuse, -R125 ;  /* 0x0000000093847223 */ /* 0x080fe2000001087d */
[-C--:B------:R-:W-:Y:S01]  /*15120*/  FFMA.FTZ R178, R148, R0.reuse, -R7 ;  /* 0x0000000094b27223 */ /* 0x080fe20000010807 */
[-C--:B------:R-:W-:Y:S01]  /*15130*/  FFMA.FTZ R179, R150, R0.reuse, -R125 ;  /* 0x0000000096b37223 */ /* 0x080fe2000001087d */
[-C--:B------:R-:W-:Y:S01]  /*15140*/  FFMA.FTZ R14, R149, R0.reuse, -R7 ;  /* 0x00000000950e7223 */ /* 0x080fe20000010807 */
[-C--:B------:R-:W-:Y:S01]  /*15150*/  FFMA.FTZ R134, R151, R0.reuse, -R125 ;  /* 0x0000000097867223 */ /* 0x080fe2000001087d */
[-C--:B------:R-:W-:Y:S01]  /*15160*/  FFMA.FTZ R172, R152, R0.reuse, -R7 ;  /* 0x0000000098ac7223 */ /* 0x080fe20000010807 */
[----:B------:R-:W0:Y:S01]  /*15170*/  MUFU.EX2 R169, R169 ;  /* 0x000000a900a97308 */ /* 0x000e220000000800 */
[-C--:B------:R-:W-:Y:S01]  /*15180*/  FFMA.FTZ R173, R154, R0.reuse, -R125 ;  /* 0x000000009aad7223 */ /* 0x080fe2000001087d */
[-C--:B------:R-:W-:Y:S01]  /*15190*/  FFMA.FTZ R13, R153, R0.reuse, -R7 ;  /* 0x00000000990d7223 */ /* 0x080fe20000010807 */
[-C--:B------:R-:W-:Y:S01]  /*151a0*/  FFMA.FTZ R133, R155, R0.reuse, -R125 ;  /* 0x000000009b857223 */ /* 0x080fe2000001087d */
[-C--:B------:R-:W-:Y:S01]  /*151b0*/  FFMA.FTZ R174, R156, R0.reuse, -R7 ;  /* 0x000000009cae7223 */ /* 0x080fe20000010807 */
[-C--:B------:R-:W-:Y:S01]  /*151c0*/  FFMA.FTZ R175, R158, R0.reuse, -R125 ;  /* 0x000000009eaf7223 */ /* 0x080fe2000001087d */
[----:B------:R-:W-:Y:S01]  /*151d0*/  FFMA.FTZ R12, R157, R0, -R7 ;  /* 0x000000009d0c7223 */ /* 0x000fe20000010807 */
[----:B------:R-:W-:Y:S01]  /*151e0*/  PRMT R129, R221, 0x654, R129 ;  /* 0x00000654dd817816 */ /* 0x000fe20000000081 */
[----:B------:R-:W2:Y:S01]  /*151f0*/  MUFU.EX2 R128, R128 ;  /* 0x0000008000807308 */ /* 0x000ea20000000800 */
[----:B-1----:R-:W-:Y:S01]  /*15200*/  FFMA.FTZ R6, R2, R6, R189 ;  /* 0x0000000602067223 */ /* 0x002fe200000100bd */
[-C--:B------:R-:W-:Y:S01]  /*15210*/  FFMA.FTZ R131, R159, R0.reuse, -R125 ;  /* 0x000000009f837223 */ /* 0x080fe2000001087d */
[-CC-:B------:R-:W-:Y:S01]  /*15220*/  FFMA.FTZ R168, R160, R0.reuse, -R7.reuse ;  /* 0x00000000a0a87223 */ /* 0x180fe20000010807 */
[----:B------:R1:W-:Y:S01]  /*15230*/  SYNCS.ARRIVE.TRANS64.RED.A1T0 RZ, [R129+URZ], RZ ;  /* 0x000000ff81ff79a7 */ /* 0x0003e2000810043f */
[-C--:B------:R-:W-:Y:S01]  /*15240*/  FFMA.FTZ R8, R161, R0.reuse, -R7 ;  /* 0x00000000a1087223 */ /* 0x080fe20000010807 */
[-C--:B------:R-:W-:Y:S01]  /*15250*/  FFMA.FTZ R130, R163, R0.reuse, -R125 ;  /* 0x00000000a3827223 */ /* 0x080fe2000001087d */
[-C--:B------:R-:W-:Y:S01]  /*15260*/  FFMA.FTZ R170, R164, R0.reuse, -R7 ;  /* 0x00000000a4aa7223 */ /* 0x080fe20000010807 */
[----:B------:R-:W3:Y:S01]  /*15270*/  MUFU.EX2 R190, R190 ;  /* 0x000000be00be7308 */ /* 0x000ee20000000800 */
[----:B0-----:R-:W-:Y:S01]  /*15280*/  FADD.FTZ R214, R169, R214 ;  /* 0x000000d6a9d67221 */ /* 0x001fe20000010000 */
[-C--:B------:R-:W-:Y:S01]  /*15290*/  FFMA.FTZ R171, R166, R0.reuse, -R125 ;  /* 0x00000000a6ab7223 */ /* 0x080fe2000001087d */
[-C--:B------:R-:W-:Y:S01]  /*152a0*/  FFMA.FTZ R7, R165, R0.reuse, -R7 ;  /* 0x00000000a5077223 */ /* 0x080fe20000010807 */
[-CC-:B-1----:R-:W-:Y:S01]  /*152b0*/  FFMA.FTZ R129, R162, R0.reuse, -R125.reuse ;  /* 0x00000000a2817223 */ /* 0x182fe2000001087d */
[----:B------:R-:W-:-:S03]  /*152c0*/  FFMA.FTZ R125, R167, R0, -R125 ;  /* 0x00000000a77d7223 */ /* 0x000fc6000001087d */
[----:B------:R-:W0:Y:S01]  /*152d0*/  MUFU.EX2 R191, R191 ;  /* 0x000000bf00bf7308 */ /* 0x000e220000000800 */
[----:B--2---:R-:W-:-:S07]  /*152e0*/  FADD.FTZ R135, R128, R6 ;  /* 0x0000000680877221 */ /* 0x004fce0000010000 */
[----:B------:R-:W1:Y:S01]  /*152f0*/  MUFU.EX2 R124, R124 ;  /* 0x0000007c007c7308 */ /* 0x000e620000000800 */
[----:B---3--:R-:W-:-:S07]  /*15300*/  FADD.FTZ R6, R190, R214 ;  /* 0x000000d6be067221 */ /* 0x008fce0000010000 */
        /* <DEDUP_REMOVED lines=81> */
[----:B-1----:R-:W-:Y:S01]  /*15820*/  FADD.FTZ R135, R171, R135 ;  /* 0x00000087ab877221 */ /* 0x002fe20000010000 */
[----:B--2---:R-:W-:-:S03]  /*15830*/  FADD.FTZ R214, R7, R6 ;  /* 0x0000000607d67221 */ /* 0x004fc60000010000 */
[----:B0-----:R-:W-:Y:S01]  /*15840*/  FADD.FTZ R6, R125, R135 ;  /* 0x000000877d067221 */ /* 0x001fe20000010000 */
[----:B------:R-:W-:Y:S06]  /*15850*/  @!P0 BRA `(.L_x_636) ;  /* 0x0000000000048947 */ /* 0x000fec0003800000 */
[----:B------:R-:W-:Y:S01]  /*15860*/  BPT.TRAP 0x1 ;  /* 0x000000040000795c */ /* 0x000fe20000300000 */
.L_x_636:
[----:B------:R-:W-:Y:S01]  /*15870*/  ISETP.GT.AND P1, PT, R9, RZ, PT ;  /* 0x000000ff0900720c */ /* 0x000fe20003f24270 */
[----:B------:R-:W-:Y:S01]  /*15880*/  VIADD R11, R11, 0x30860 ;  /* 0x000308600b0b7836 */ /* 0x000fe20000000000 */
[----:B------:R-:W-:Y:S01]  /*15890*/  F2FP.BF16.F32.PACK_AB R188, R169, R188 ;  /* 0x000000bca9bc723e */ /* 0x000fe200000010ff */
[----:B------:R-:W-:Y:S01]  /*158a0*/  VIADD R9, R9, 0xffffffff ;  /* 0xffffffff09097836 */ /* 0x000fe20000000000 */
[----:B------:R-:W-:Y:S01]  /*158b0*/  F2FP.BF16.F32.PACK_AB R174, R12, R174 ;  /* 0x000000ae0cae723e */ /* 0x000fe200000010ff */
[----:B------:R-:W-:Y:S01]  /*158c0*/  IMAD.MOV.U32 R12, RZ, RZ, R210 ;  /* 0x000000ffff0c7224 */ /* 0x000fe200078e00d2 */
[----:B------:R-:W-:Y:S02]  /*158d0*/  PRMT R11, R221, 0x654, R11 ;  /* 0x00000654dd0b7816 */ /* 0x000fe4000000000b */
[----:B------:R-:W-:Y:S01]  /*158e0*/  F2FP.BF16.F32.PACK_AB R168, R8, R168 ;  /* 0x000000a808a8723e */ /* 0x000fe200000010ff */
[----:B------:R-:W-:Y:S01]  /*158f0*/  IMAD.MOV.U32 R8, RZ, RZ, R4 ;  /* 0x000000ffff087224 */ /* 0x000fe200078e0004 */
[----:B------:R0:W-:Y:S01]  /*15900*/  SYNCS.ARRIVE.TRANS64.RED.A1T0 RZ, [R11+URZ], RZ ;  /* 0x000000ff0bff79a7 */ /* 0x0001e2000810043f */
[----:B------:R-:W-:Y:S01]  /*15910*/  F2FP.BF16.F32.PACK_AB R170, R7, R170 ;  /* 0x000000aa07aa723e */ /* 0x000fe200000010ff */
[----:B------:R-:W-:Y:S01]  /*15920*/  IMAD.MOV.U32 R7, RZ, RZ, R5 ;  /* 0x000000ffff077224 */ /* 0x000fe200078e0005 */
[----:B------:R-:W-:-:S02]  /*15930*/  F2FP.BF16.F32.PACK_AB R189, R128, R189 ;  /* 0x000000bd80bd723e */ /* 0x000fc400000010ff */
[----:B------:R-:W-:Y:S02]  /*15940*/  F2FP.BF16.F32.PACK_AB R190, R124, R190 ;  /* 0x000000be7cbe723e */ /* 0x000fe400000010ff */
[----:B------:R-:W-:Y:S01]  /*15950*/  F2FP.BF16.F32.PACK_AB R191, R127, R191 ;  /* 0x000000bf7fbf723e */ /* 0x000fe200000010ff */
[----:B0-----:R-:W-:Y:S01]  /*15960*/  IMAD.MOV.U32 R11, RZ, RZ, R219 ;  /* 0x000000ffff0b7224 */ /* 0x001fe200078e00db */
        /* <DEDUP_REMOVED lines=17> */
[----:B------:R-:W-:Y:S06]  /*15a80*/  @P1 BRA `(.L_x_637) ;  /* 0xffffffdc004c1947 */ /* 0x000fec000383ffff */
.L_x_624:
[----:B------:R-:W-:Y:S05]  /*15a90*/  BSYNC B0 ;  /* 0x0000000000007941 */ /* 0x000fea0003800000 */
.L_x_623:
        /* <DEDUP_REMOVED lines=99> */
.L_x_638:
[----:B------:R-:W-:Y:S01]  /*160d0*/  IMAD R8, R210, 0x8, R18 ;  /* 0x00000008d2087824 */ /* 0x000fe200078e0212 */
[----:B------:R-:W-:-:S04]  /*160e0*/  SHF.L.U32 R3, R219, 0x1f, RZ ;  /* 0x0000001fdb037819 */ /* 0x000fc800000006ff */
[----:B------:R0:W1:Y:S01]  /*160f0*/  SYNCS.PHASECHK.TRANS64.TRYWAIT P1, [R8+URZ+0x30850], R3 ;  /* 0x03085003080075a7 */ /* 0x000062000802017f */
[----:B------:R-:W-:Y:S05]  /*16100*/  @!P0 BRA `(.L_x_639) ;  /* 0x0000000000048947 */ /* 0x000fea0003800000 */
[----:B------:R-:W-:Y:S01]  /*16110*/  BPT.TRAP 0x1 ;  /* 0x000000040000795c */ /* 0x000fe20000300000 */
.L_x_639:
[----:B------:R-:W-:Y:S01]  /*16120*/  VIADD R18, R18, 0x400 ;  /* 0x0000040012127836 */ /* 0x000fe20000000000 */
[----:B------:R-:W-:Y:S04]  /*16130*/  BSSY B0, `(.L_x_640) ;  /* 0x0000008000007945 */ /* 0x000fe80003800000 */
[----:B------:R-:W-:-:S04]  /*16140*/  SHF.R.U32.HI R18, RZ, 0x4, R18 ;  /* 0x00000004ff127819 */ /* 0x000fc80000011612 */
[----:B------:R-:W-:-:S04]  /*16150*/  LOP3.LUT R18, R18, 0x3fff, RZ, 0xc0, !PT ;  /* 0x00003fff12127812 */ /* 0x000fc800078ec0ff */
[----:B------:R-:W-:-:S05]  /*16160*/  LOP3.LUT R7, R18, 0x3000000, RZ, 0xfc, !PT ;  /* 0x0300000012077812 */ /* 0x000fca00078efcff */
[----:B------:R-:W-:Y:S01]  /*16170*/  IMAD R7, R210, 0x900, R7 ;  /* 0x00000900d2077824 */ /* 0x000fe200078e0207 */
[----:B-1----:R-:W-:Y:S06]  /*16180*/  @P1 BRA `(.L_x_641) ;  /* 0x0000000000081947 */ /* 0x002fec0003800000 */
[----:B------:R-:W1:Y:S02]  /*16190*/  SYNCS.PHASECHK.TRANS64.TRYWAIT P1, [R8+URZ+0x30850], R3 ;  /* 0x03085003080075a7 */ /* 0x000e64000802017f */
[----:B-1----:R-:W-:Y:S05]  /*161a0*/  @!P1 BRA `(.L_x_642) ;  /* 0x000000a800c09947 */ /* 0x002fea0003800000 */
.L_x_641:
[----:B------:R-:W-:Y:S05]  /*161b0*/  BSYNC B0 ;  /* 0x0000000000007941 */ /* 0x000fea0003800000 */
.L_x_640:
[----:B------:R-:W-:Y:S01]  /*161c0*/  IMAD.MOV.U32 R2, RZ, RZ, R7 ;  /* 0x000000ffff027224 */ /* 0x000fe200078e0007 */
[----:B01----:R-:W-:Y:S01]  /*161d0*/  MOV R3, 0x40000040 ;  /* 0x4000004000037802 */ /* 0x003fe20000000f00 */
[----:B------:R-:W-:-:S03]  /*161e0*/  WARPGROUP.ARRIVE ;  /* 0x00000000000079c5 */ /* 0x000fc60000000000 */
[----:B------:R-:W-:Y:S01]  /*161f0*/  R2UR UR6, R2 ;  /* 0x00000000020672ca */ /* 0x000fe200000e0000 */
[----:B------:R-:W-:Y:S01]  /*16200*/  VIADD R2, R7, 0x80 ;  /* 0x0000008007027836 */ /* 0x000fe20000000000 */
[----:B------:R-:W-:Y:S01]  /*16210*/  R2UR UR7, R3 ;  /* 0x00000000030772ca */ /* 0x000fe200000e0000 */
[----:B------:R-:W-:-:S12]  /*16220*/  IMAD.MOV.U32 R3, RZ, RZ, 0x40000040 ;  /* 0x40000040ff037424 */ /* 0x000fd800078e00ff */
        /* <DEDUP_REMOVED lines=26> */
[----:B------:R-:W0:Y:S02]  /*163d0*/  SHFL.BFLY PT, R7, R6, 0x2, 0x1f ;  /* 0x0c401f0006077f89 */ /* 0x000e2400000e0000 */
[----:B0-----:R-:W-:Y:S01]  /*163e0*/  FADD.FTZ R9, R7, R6 ;  /* 0x0000000607097221 */ /* 0x001fe20000010000 */
[----:B------:R-:W-:-:S04]  /*163f0*/  CS2R R6, SRZ ;  /* 0x0000000000067805 */ /* 0x000fc8000001ff00 */
[----:B------:R-:W0:Y:S02]  /*16400*/  SHFL.BFLY PT, R10, R9, 0x1, 0x1f ;  /* 0x0c201f00090a7f89 */ /* 0x000e2400000e0000 */
[----:B0-----:R-:W-:-:S05]  /*16410*/  FADD.FTZ R14, R9, R10 ;  /* 0x0000000a090e7221 */ /* 0x001fca0000010000 */
[----:B------:R-:W-:-:S13]  /*16420*/  FSETP.NE.FTZ.AND P2, PT, R14, RZ, PT ;  /* 0x000000ff0e00720b */ /* 0x000fda0003f55000 */
[----:B------:R-:W0:Y:S08]  /*16430*/  @P2 MUFU.LG2 R12, R14 ;  /* 0x0000000e000c2308 */ /* 0x000e300000000c00 */
[----:B------:R-:W-:Y:S01]  /*16440*/  @P2 MUFU.RCP R6, R14 ;  /* 0x0000000e00062308 */ /* 0x000fe20000001000 */
[----:B0-----:R-:W-:Y:S01]  /*16450*/  @P2 FMUL.FTZ R9, R12, 0.69314718246459960938 ;  /* 0x3f3172180c092820 */ /* 0x001fe20000410000 */
[----:B------:R-:W-:-:S02]  /*16460*/  WARPGROUP.DEPBAR.LE gsb0, 0x0 ;  /* 0x00008000000079c5 */ /* 0x000fc40000010000 */
[----:B------:R-:W-:-:S06]  /*16470*/  WARPGROUP.ARRIVE ;  /* 0x00000000000079c5 */ /* 0x000fcc0000000000 */
[----:B------:R-:W-:Y:S01]  /*16480*/  HGMMA.64x192x16.F32.BF16 R24, R172, gdesc[UR4].tnspB, R24, gsb0 ;  /* 0x42e00004ac187df0 */ /* 0x000fe20008001818 */
[----:B------:R-:W-:Y:S02]  /*16490*/  R2UR UR6, R2 ;  /* 0x00000000020672ca */ /* 0x000fe400000e0000 */
[----:B------:R-:W-:Y:S02]  /*164a0*/  R2UR UR7, R3 ;  /* 0x00000000030772ca */ /* 0x000fe400000e0000 */
[----:B------:R-:W0:Y:S02]  /*164b0*/  SHFL.BFLY PT, R3, R214, 0x2, 0x1f ;  /* 0x0c401f00d6037f89 */ /* 0x000e2400000e0000 */
[----:B0-----:R-:W-:-:S05]  /*164c0*/  FADD.FTZ R3, R3, R214 ;  /* 0x000000d603037221 */ /* 0x001fca0000010000 */
[----:B------:R-:W0:Y:S02]  /*164d0*/  SHFL.BFLY PT, R2, R3, 0x1, 0x1f ;  /* 0x0c201f0003027f89 */ /* 0x000e2400000e0000 */
[----:B0-----:R-:W-:Y:S01]  /*164e0*/  FADD.FTZ R13, R3, R2 ;  /* 0x00000002030d7221 */ /* 0x001fe20000010000 */
[----:B------:R-:W-:Y:S02]  /*164f0*/  IMAD.MOV.U32 R2, RZ, RZ, -0x800000 ;  /* 0xff800000ff027424 */ /* 0x000fe400078e00ff */
[----:B------:R-:W-:Y:S02]  /*16500*/  IMAD.MOV.U32 R3, RZ, RZ, -0x800000 ;  /* 0xff800000ff037424 */ /* 0x000fe400078e00ff */
[----:B------:R-:W-:-:S13]  /*16510*/  FSETP.NE.FTZ.AND P1, PT, R13, RZ, PT ;  /* 0x000000ff0d00720b */ /* 0x000fda0003f35000 */
[----:B------:R-:W0:Y:S01]  /*16520*/  @P1 MUFU.LG2 R11, R13 ;  /* 0x0000000d000b1308 */ /* 0x000e220000000c00 */
[C---:B------:R-:W-:Y:S01]  /*16530*/  @P1 FMUL.FTZ R10, R0.reuse, 0.69314718246459960938 ;  /* 0x3f317218000a1820 */ /* 0x040fe20000410000 */
[----:B------:R-:W-:-:S04]  /*16540*/  @P2 FMUL.FTZ R0, R0, 0.69314718246459960938 ;  /* 0x3f31721800002820 */ /* 0x000fc80000410000 */
[----:B------:R-:W-:Y:S02]  /*16550*/  @P2 FFMA.FTZ R3, R0, R4, R9 ;  /* 0x0000000400032223 */ /* 0x000fe40000010009 */
[----:B------:R1:W2:Y:S01]  /*16560*/  @P1 MUFU.RCP R7, R13 ;  /* 0x0000000d00071308 */ /* 0x0002a20000001000 */
[----:B0-----:R-:W-:-:S04]  /*16570*/  @P1 FMUL.FTZ R11, R11, 0.69314718246459960938 ;  /* 0x3f3172180b0b1820 */ /* 0x001fc80000410000 */
[----:B------:R-:W-:Y:S01]  /*16580*/  @P1 FFMA.FTZ R2, R10, R5, R11 ;  /* 0x000000050a021223 */ /* 0x000fe2000001000b */
[----:B------:R-:W-:Y:S02]  /*16590*/  WARPGROUP.DEPBAR.LE gsb0, 0x0 ;  /* 0x00008000000079c5 */ /* 0x000fe40000010000 */
[----:B------:R-:W-:-:S06]  /*165a0*/  WARPGROUP.ARRIVE ;  /* 0x00000000000079c5 */ /* 0x000fcc0000000000 */
[----:B------:R-:W-:Y:S03]  /*165b0*/  HGMMA.64x192x16.F32.BF16 R24, R168, gdesc[UR4].tnspB, R24, gsb0 ;  /* 0x42e00004a8187df0 */ /* 0x000fe60008001818 */
[----:B------:R-:W-:Y:S02]  /*165c0*/  WARPGROUP.DEPBAR.LE gsb0, 0x0 ;  /* 0x00008000000079c5 */ /* 0x000fe40000010000 */
[----:B-12---:R-:W-:Y:S05]  /*165d0*/  @!P0 BRA `(.L_x_643) ;  /* 0x0000000000048947 */ /* 0x006fea0003800000 */
[----:B------:R-:W-:Y:S01]  /*165e0*/  BPT.TRAP 0x1 ;  /* 0x000000040000795c */ /* 0x000fe20000300000 */
.L_x_643:
[----:B------:R-:W2:Y:S01]  /*165f0*/  LDL.LU R5, [R1+0x4] ;  /* 0x0000040001057983 */ /* 0x000ea20000300800 */
[----:B------:R-:W-:Y:S02]  /*16600*/  VIADD R8, R8, 0x30860 ;  /* 0x0003086008087836 */ /* 0x000fe40000000000 */
[-C--:B------:R-:W-:Y:S01]  /*16610*/  FMUL.FTZ R130, R59, R6.reuse ;  /* 0x000000063b827220 */ /* 0x080fe20000410000 */
[----:B------:R-:W-:Y:S02]  /*16620*/  VIADD R210, R210, 0x1 ;  /* 0x00000001d2d27836 */ /* 0x000fe40000000000 */
[-C--:B------:R-:W-:Y:S01]  /*16630*/  FMUL.FTZ R128, R67, R6.reuse ;  /* 0x0000000643807220 */ /* 0x080fe20000410000 */
[-C--:B------:R-:W-:Y:S01]  /*16640*/  FMUL.FTZ R131, R55, R6.reuse ;  /* 0x0000000637837220 */ /* 0x080fe20000410000 */
[----:B------:R-:W-:Y:S01]  /*16650*/  PRMT R8, R221, 0x654, R8 ;  /* 0x00000654dd087816 */ /* 0x000fe20000000008 */
[-C--:B------:R-:W-:Y:S01]  /*16660*/  FMUL.FTZ R59, R62, R6.reuse ;  /* 0x000000063e3b7220 */ /* 0x080fe20000410000 */
[----:B------:R-:W-:Y:S01]  /*16670*/  ISETP.NE.AND P1, PT, R210, 0x2, PT ;  /* 0x00000002d200780c */ /* 0x000fe20003f25270 */
[-C--:B------:R-:W-:Y:S01]  /*16680*/  FMUL.FTZ R129, R63, R6.reuse ;  /* 0x000000063f817220 */ /* 0x080fe20000410000 */
[----:B------:R0:W-:Y:S01]  /*16690*/  SYNCS.ARRIVE.TRANS64.RED.A1T0 RZ, [R8+URZ], RZ ;  /* 0x000000ff08ff79a7 */ /* 0x0001e2000810043f */
[-C--:B------:R-:W-:Y:S01]  /*166a0*/  FMUL.FTZ R67, R70, R6.reuse ;  /* 0x0000000646437220 */ /* 0x080fe20000410000 */
[-C--:B------:R-:W-:Y:S01]  /*166b0*/  FMUL.FTZ R127, R71, R6.reuse ;  /* 0x00000006477f7220 */ /* 0x080fe20000410000 */
[-C--:B------:R-:W-:Y:S01]  /*166c0*/  FMUL.FTZ R71, R75, R6.reuse ;  /* 0x000000064b477220 */ /* 0x080fe20000410000 */
[-C--:B------:R-:W-:Y:S01]  /*166d0*/  FMUL.FTZ R70, R83, R6.reuse ;  /* 0x0000000653467220 */ /* 0x080fe20000410000 */
[-C--:B------:R-:W-:Y:S01]  /*166e0*/  FMUL.FTZ R63, R91, R6.reuse ;  /* 0x000000065b3f7220 */ /* 0x080fe20000410000 */
[-C--:B------:R-:W-:Y:S01]  /*166f0*/  FMUL.FTZ R62, R99, R6.reuse ;  /* 0x00000006633e7220 */ /* 0x080fe20000410000 */
[-C--:B------:R-:W-:Y:S01]  /*16700*/  FMUL.FTZ R55, R107, R6.reuse ;  /* 0x000000066b377220 */ /* 0x080fe20000410000 */
[----:B0-----:R-:W-:Y:S01]  /*16710*/  SEL R8, RZ, 0x1, P1 ;  /* 0x00000001ff087807 */ /* 0x001fe20000800000 */
        /* <DEDUP_REMOVED lines=81> */
[----:B------:R-:W-:Y:S01]  /*16c30*/  PLOP3.LUT P0, PT, PT, PT, PT, 0x8, 0x0 ;  /* 0x000000000000781c */ /* 0x000fe20003f0e170 */
[-C--:B------:R-:W-:Y:S01]  /*16c40*/  FMUL.FTZ R115, R115, R6.reuse ;  /* 0x0000000673737220 */ /* 0x080fe20000410000 */
[-C--:B------:R-:W-:Y:S01]  /*16c50*/  FMUL.FTZ R118, R118, R6.reuse ;  /* 0x0000000676767220 */ /* 0x080fe20000410000 */
[----:B------:R-:W-:Y:S01]  /*16c60*/  FMUL.FTZ R119, R119, R6 ;  /* 0x0000000677777220 */ /* 0x000fe20000410000 */
[----:B------:R-:W-:-:S02]  /*16c70*/  LOP3.LUT R219, R219, R8, RZ, 0x3c, !PT ;  /* 0x00000008dbdb7212 */ /* 0x000fc400078e3cff */
[----:B------:R-:W-:Y:S01]  /*16c80*/  SEL R210, R210, RZ, P1 ;  /* 0x000000ffd2d27207 */ /* 0x000fe20000800000 */
[----:B--2---:R-:W-:-:S05]  /*16c90*/  VIADD R5, R5, 0x1 ;  /* 0x0000000105057836 */ /* 0x004fca0000000000 */
[----:B------:R0:W-:Y:S02]  /*16ca0*/  STL [R1+0x4], R5 ;  /* 0x0000040501007387 */ /* 0x0001e40000100800 */
.L_x_565:
[----:B------:R-:W1:Y:S08]  /*16cb0*/  S2UR UR4, SR_CgaCtaId ;  /* 0x00000000000479c3 */ /* 0x000e700000008800 */
[----:B------:R-:W-:Y:S01]  /*16cc0*/  BAR.SYNC.DEFER_BLOCKING 0x5, 0x180 ;  /* 0x0146000000007b1d */ /* 0x000fe20000010000 */
[----:B------:R-:W-:-:S05]  /*16cd0*/  MOV R18, 0x400 ;  /* 0x0000040000127802 */ /* 0x000fca0000000f00 */
[----:B------:R-:W-:Y:S01]  /*16ce0*/  BSSY B0, `(.L_x_644) ;  /* 0x0000272000007945 */ /* 0x000fe20003800000 */
[----:B-1----:R-:W-:-:S04]  /*16cf0*/  MOV R221, UR4 ;  /* 0x0000000400dd7c02 */ /* 0x002fc80008000f00 */
[----:B------:R-:W-:-:S05]  /*16d00*/  LEA R18, R221, R18, 0x18 ;  /* 0x00000012dd127211 */ /* 0x000fca00078ec0ff */
[----:B------:R1:W2:Y:S01]  /*16d10*/  LDS.128 R28, [R18+0x308d0] ;  /* 0x0308d000121c7984 */ /* 0x0002a20000000c00 */
[----:B------:R-:W-:Y:S06]  /*16d20*/  BAR.ARV 0x4, 0x180 ;  /* 0x0106000000007b1d */ /* 0x000fec0000002000 */
[----:B------:R-:W-:Y:S05]  /*16d30*/  @P0 BRA `(.L_x_645) ;  /* 0x0000001800940947 */ /* 0x000fea0003800000 */
[----:B------:R-:W3:Y:S01]  /*16d40*/  LDL R8, [R1+0x7c] ;  /* 0x00007c0001087983 */ /* 0x000ee20000100800 */
[----:B------:R-:W-:Y:S01]  /*16d50*/  F2FP.BF16.F32.PACK_AB R24, R25, R24 ;  /* 0x000000181918723e */ /* 0x000fe200000010ff */
[----:B------:R-:W-:Y:S01]  /*16d60*/  ULDC.64 UR4, c[0x0][0xc00] ;  /* 0x0003000000047ab9 */ /* 0x000fe20000000a00 */
[----:B------:R-:W-:Y:S01]  /*16d70*/  F2FP.BF16.F32.PACK_AB R25, R139, R126 ;  /* 0x0000007e8b19723e */ /* 0x000fe200000010ff */
[----:B0-----:R-:W0:Y:S01]  /*16d80*/  S2R R5, SR_SWINHI ;  /* 0x0000000000057919 */ /* 0x001e220000002f00 */
        /* <DEDUP_REMOVED lines=16> */
[----:B------:R-:W-:Y:S02]  /*16e90*/  MOV R6, R18 ;  /* 0x0000001200067202 */ /* 0x000fe40000000f00 */
[----:B0-----:R-:W-:Y:S02]  /*16ea0*/  MOV R7, R5 ;  /* 0x0000000500077202 */ /* 0x001fe40000000f00 */
        /* <DEDUP_REMOVED lines=22> */
[----:B------:R-:W-:Y:S01]  /*17010*/  BAR.SYNC.DEFER_BLOCKING 0x1, 0x100 ;  /* 0x0044000000007b1d */ /* 0x000fe20000010000 */
[----:B---3--:R-:W-:-:S03]  /*17020*/  IMAD.WIDE R26, R8, 0x2, R6 ;  /* 0x00000002081a7825 */ /* 0x008fc600078e0206 */
[C---:B------:R-:W-:Y:S02]  /*17030*/  IADD3 R111, P2, R26.reuse, 0x20, RZ ;  /* 0x000000201a6f7810 */ /* 0x040fe40007f5e0ff */
[C---:B------:R-:W-:Y:S02]  /*17040*/  IADD3 R141, P1, R26.reuse, 0x40, RZ ;  /* 0x000000401a8d7810 */ /* 0x040fe40007f3e0ff */
[----:B------:R-:W-:Y:S01]  /*17050*/  LOP3.LUT R8, R111, 0x380, RZ, 0xc0, !PT ;  /* 0x000003806f087812 */ /* 0x000fe200078ec0ff */
[--C-:B------:R-:W-:Y:S01]  /*17060*/  IMAD.X R9, RZ, RZ, R27.reuse, P2 ;  /* 0x000000ffff097224 */ /* 0x100fe200010e061b */
[----:B------:R-:W-:Y:S01]  /*17070*/  IADD3 R145, P5, R26, 0x4000, RZ ;  /* 0x000040001a917810 */ /* 0x000fe20007fbe0ff */
[--C-:B------:R-:W-:Y:S01]  /*17080*/  IMAD.X R11, RZ, RZ, R27.reuse, P1 ;  /* 0x000000ffff0b7224 */ /* 0x100fe200008e061b */
[----:B------:R-:W-:Y:S02]  /*17090*/  SHF.R.U64 R8, R8, 0x3, RZ ;  /* 0x0000000308087819 */ /* 0x000fe400000012ff */
[----:B------:R-:W-:Y:S01]  /*170a0*/  IADD3 R20, P0, R26, 0x4020, RZ ;  /* 0x000040201a147810 */ /* 0x000fe20007f1e0ff */
[----:B------:R-:W-:Y:S01]  /*170b0*/  IMAD.X R15, RZ, RZ, R27, P5 ;  /* 0x000000ffff0f7224 */ /* 0x000fe200028e061b */
[----:B------:R-:W-:-:S02]  /*170c0*/  LOP3.LUT R10, R141, 0x380, RZ, 0xc0, !PT ;  /* 0x000003808d0a7812 */ /* 0x000fc400078ec0ff */
[----:B------:R-:W-:Y:S01]  /*170d0*/  IADD3 R143, P6, R26, 0x60, RZ ;  /* 0x000000601a8f7810 */ /* 0x000fe20007fde0ff */
[--C-:B------:R-:W-:Y:S01]  /*170e0*/  IMAD.X R21, RZ, RZ, R27.reuse, P0 ;  /* 0x000000ffff157224 */ /* 0x100fe200000e061b */
[----:B------:R-:W-:Y:S02]  /*170f0*/  LOP3.LUT R14, R145, 0x380, RZ, 0xc0, !PT ;  /* 0x00000380910e7812 */ /* 0x000fe400078ec0ff */
[----:B------:R-:W-:Y:S01]  /*17100*/  LOP3.LUT R8, R8, R111, RZ, 0x3c, !PT ;  /* 0x0000006f08087212 */ /* 0x000fe200078e3cff */
[----:B------:R-:W-:Y:S01]  /*17110*/  IMAD.X R13, RZ, RZ, R27, P6 ;  /* 0x000000ffff0d7224 */ /* 0x000fe200030e061b */
[----:B------:R-:W-:Y:S02]  /*17120*/  LOP3.LUT R111, R20, 0x380, RZ, 0xc0, !PT ;  /* 0x00000380146f7812 */ /* 0x000fe400078ec0ff */
[----:B------:R-:W-:Y:S02]  /*17130*/  SHF.R.U64 R10, R10, 0x3, RZ ;  /* 0x000000030a0a7819 */ /* 0x000fe400000012ff */
[----:B------:R-:W-:-:S02]  /*17140*/  IADD3 R34, P4, R26, 0x4040, RZ ;  /* 0x000040401a227810 */ /* 0x000fc40007f9e0ff */
[----:B------:R-:W-:Y:S02]  /*17150*/  SHF.R.U64 R14, R14, 0x3, RZ ;  /* 0x000000030e0e7819 */ /* 0x000fe400000012ff */
[C---:B------:R-:W-:Y:S01]  /*17160*/  IADD3 R42, P2, R26.reuse, 0x8000, RZ ;  /* 0x000080001a2a7810 */ /* 0x040fe20007f5e0ff */
[--C-:B------:R-:W-:Y:S01]  /*17170*/  IMAD.X R35, RZ, RZ, R27.reuse, P4 ;  /* 0x000000ffff237224 */ /* 0x100fe200020e061b */
[----:B------:R-:W-:Y:S02]  /*17180*/  SHF.R.U64 R111, R111, 0x3, RZ ;  /* 0x000000036f6f7819 */ /* 0x000fe400000012ff */
[C---:B--2---:R-:W-:Y:S01]  /*17190*/  IADD3 R28, P1, R26.reuse, 0x8020, RZ ;  /* 0x000080201a1c7810 */ /* 0x044fe20007f3e0ff */
[--C-:B------:R-:W-:Y:S01]  /*171a0*/  IMAD.X R43, RZ, RZ, R27.reuse, P2 ;  /* 0x000000ffff2b7224 */ /* 0x100fe200010e061b */
[C---:B------:R-:W-:Y:S02]  /*171b0*/  IADD3 R50, P6, R26.reuse, 0x8040, RZ ;  /* 0x000080401a327810 */ /* 0x040fe40007fde0ff */
[----:B------:R-:W-:Y:S01]  /*171c0*/  LOP3.LUT R12, R143, 0x380, RZ, 0xc0, !PT ;  /* 0x000003808f0c7812 */ /* 0x000fe200078ec0ff */
[--C-:B------:R-:W-:Y:S01]  /*171d0*/  IMAD.X R47, RZ, RZ, R27.reuse, P1 ;  /* 0x000000ffff2f7224 */ /* 0x100fe200008e061b */
[----:B------:R-:W-:Y:S01]  /*171e0*/  LOP3.LUT R5, R26, 0x380, RZ, 0xc0, !PT ;  /* 0x000003801a057812 */ /* 0x000fe200078ec0ff */
[----:B------:R-:W-:Y:S01]  /*171f0*/  IMAD.X R51, RZ, RZ, R27, P6 ;  /* 0x000000ffff337224 */ /* 0x000fe200030e061b */
[----:B------:R-:W-:-:S02]  /*17200*/  LOP3.LUT R10, R10, R141, RZ, 0x3c, !PT ;  /* 0x0000008d0a0a7212 */ /* 0x000fc400078e3cff */
[----:B------:R-:W-:Y:S02]  /*17210*/  LOP3.LUT R14, R14, R145, RZ, 0x3c, !PT ;  /* 0x000000910e0e7212 */ /* 0x000fe400078e3cff */
[----:B------:R-:W-:Y:S02]  /*17220*/  LOP3.LUT R141, R34, 0x380, RZ, 0xc0, !PT ;  /* 0x00000380228d7812 */ /* 0x000fe400078ec0ff */
[----:B------:R-:W-:Y:S02]  /*17230*/  LOP3.LUT R145, R42, 0x380, RZ, 0xc0, !PT ;  /* 0x000003802a917812 */ /* 0x000fe400078ec0ff */
[----:B------:R-:W-:Y:S02]  /*17240*/  LOP3.LUT R20, R111, R20, RZ, 0x3c, !PT ;  /* 0x000000146f147212 */ /* 0x000fe400078e3cff */
[----:B------:R-:W-:Y:S02]  /*17250*/  SHF.R.U64 R12, R12, 0x3, RZ ;  /* 0x000000030c0c7819 */ /* 0x000fe400000012ff */
[----:B------:R-:W-:-:S02]  /*17260*/  LOP3.LUT R111, R28, 0x380, RZ, 0xc0, !PT ;  /* 0x000003801c6f7812 */ /* 0x000fc400078ec0ff */
[----:B------:R-:W-:Y:S02]  /*17270*/  LOP3.LUT R139, R50, 0x380, RZ, 0xc0, !PT ;  /* 0x00000380328b7812 */ /* 0x000fe400078ec0ff */
[C---:B------:R-:W-:Y:S02]  /*17280*/  IADD3 R38, P3, R26.reuse, 0x4060, RZ ;  /* 0x000040601a267810 */ /* 0x040fe40007f7e0ff */
[----:B------:R-:W-:Y:S02]  /*17290*/  SHF.R.U64 R5, R5, 0x3, RZ ;  /* 0x0000000305057819 */ /* 0x000fe400000012ff */
[----:B------:R-:W-:Y:S01]  /*172a0*/  SHF.R.U64 R141, R141, 0x3, RZ ;  /* 0x000000038d8d7819 */ /* 0x000fe200000012ff */
[----:B------:R-:W-:Y:S01]  /*172b0*/  IMAD.X R39, RZ, RZ, R27, P3 ;  /* 0x000000ffff277224 */ /* 0x000fe200018e061b */
[----:B------:R-:W-:Y:S02]  /*172c0*/  SHF.R.U64 R145, R145, 0x3, RZ ;  /* 0x0000000391917819 */ /* 0x000fe400000012ff */
[----:B------:R-:W-:-:S02]  /*172d0*/  IADD3 R78, P5, R26, 0x8060, RZ ;  /* 0x000080601a4e7810 */ /* 0x000fc40007fbe0ff */
[----:B------:R-:W-:Y:S02]  /*172e0*/  LOP3.LUT R12, R12, R143, RZ, 0x3c, !PT ;  /* 0x0000008f0c0c7212 */ /* 0x000fe400078e3cff */
[----:B------:R-:W-:Y:S02]  /*172f0*/  SHF.R.U64 R111, R111, 0x3, RZ ;  /* 0x000000036f6f7819 */ /* 0x000fe400000012ff */
[----:B------:R-:W-:Y:S02]  /*17300*/  SHF.R.U64 R139, R139, 0x3, RZ ;  /* 0x000000038b8b7819 */ /* 0x000fe400000012ff */
[----:B------:R-:W-:Y:S01]  /*17310*/  LOP3.LUT R26, R5, R26, RZ, 0x3c, !PT ;  /* 0x0000001a051a7212 */ /* 0x000fe200078e3cff */
[----:B------:R-:W-:Y:S01]  /*17320*/  IMAD.X R5, RZ, RZ, R27, P5 ;  /* 0x000000ffff057224 */ /* 0x000fe200028e061b */
[----:B------:R-:W-:Y:S02]  /*17330*/  LOP3.LUT R143, R38, 0x380, RZ, 0xc0, !PT ;  /* 0x00000380268f7812 */ /* 0x000fe400078ec0ff */
[----:B------:R-:W-:-:S02]  /*17340*/  LOP3.LUT R34, R141, R34, RZ, 0x3c, !PT ;  /* 0x000000228d227212 */ /* 0x000fc400078e3cff */
[----:B------:R-:W-:Y:S02]  /*17350*/  LOP3.LUT R42, R145, R42, RZ, 0x3c, !PT ;  /* 0x0000002a912a7212 */ /* 0x000fe400078e3cff */
[----:B------:R-:W-:Y:S02]  /*17360*/  LOP3.LUT R46, R111, R28, RZ, 0x3c, !PT ;  /* 0x0000001c6f2e7212 */ /* 0x000fe400078e3cff */
[----:B------:R-:W-:Y:S02]  /*17370*/  LOP3.LUT R50, R139, R50, RZ, 0x3c, !PT ;  /* 0x000000328b327212 */ /* 0x000fe400078e3cff */
[----:B------:R-:W-:Y:S02]  /*17380*/  SHF.R.U64 R143, R143, 0x3, RZ ;  /* 0x000000038f8f7819 */ /* 0x000fe400000012ff */
[----:B------:R-:W-:Y:S02]  /*17390*/  MOV R86, R26 ;  /* 0x0000001a00567202 */ /* 0x000fe40000000f00 */
[----:B------:R-:W-:-:S02]  /*173a0*/  MOV R28, R8 ;  /* 0x00000008001c7202 */ /* 0x000fc40000000f00 */
[----:B------:R-:W-:Y:S02]  /*173b0*/  F2FP.BF16.F32.PACK_AB R26, R4, R0 ;  /* 0x00000000041a723e */ /* 0x000fe400000010ff */
[----:B------:R-:W-:Y:S02]  /*173c0*/  F2FP.BF16.F32.PACK_AB R27, R138, R125 ;  /* 0x0000007d8a1b723e */ /* 0x000fe400000010ff */
[----:B------:R-:W-:Y:S02]  /*173d0*/  MOV R9, R34 ;  /* 0x0000002200097202 */ /* 0x000fe40000000f00 */
[----:B------:R-:W-:Y:S01]  /*173e0*/  MOV R8, R42 ;  /* 0x0000002a00087202 */ /* 0x000fe20000000f00 */
[----:B------:R-:W-:Y:S01]  /*173f0*/  STSM.16.M88.4 [R86], R24 ;  /* 0x0000001856007844 */ /* 0x000fe20000000200 */
[----:B------:R-:W-:Y:S02]  /*17400*/  F2FP.BF16.F32.PACK_AB R34, R37, R36 ;  /* 0x000000242522723e */ /* 0x000fe400000010ff */
[----:B------:R-:W-:-:S02]  /*17410*/  F2FP.BF16.F32.PACK_AB R35, R135, R123 ;  /* 0x0000007b8723723e */ /* 0x000fc400000010ff */
[----:B------:R-:W-:Y:S02]  /*17420*/  MOV R11, R10 ;  /* 0x0000000a000b7202 */ /* 0x000fe40000000f00 */
[----:B------:R-:W-:Y:S01]  /*17430*/  MOV R0, R50 ;  /* 0x0000003200007202 */ /* 0x000fe20000000f00 */
[----:B------:R0:W-:Y:S01]  /*17440*/  STSM.16.M88.4 [R28], R32 ;  /* 0x000000201c007844 */ /* 0x0001e20000000200 */
[----:B------:R-:W-:Y:S02]  /*17450*/  F2FP.BF16.F32.PACK_AB R42, R45, R44 ;  /* 0x0000002c2d2a723e */ /* 0x000fe400000010ff */
[----:B------:R-:W-:Y:S02]  /*17460*/  F2FP.BF16.F32.PACK_AB R43, R133, R121 ;  /* 0x00000079852b723e */ /* 0x000fe400000010ff */
[----:B------:R-:W-:Y:S02]  /*17470*/  LOP3.LUT R38, R143, R38, RZ, 0x3c, !PT ;  /* 0x000000268f267212 */ /* 0x000fe400078e3cff */
[----:B------:R-:W-:Y:S01]  /*17480*/  MOV R12, R12 ;  /* 0x0000000c000c7202 */ /* 0x000fe20000000f00 */
[----:B------:R-:W-:Y:S01]  /*17490*/  STSM.16.M88.4 [R11], R40 ;  /* 0x000000280b007844 */ /* 0x000fe20000000200 */
[----:B------:R-:W-:-:S02]  /*174a0*/  F2FP.BF16.F32.PACK_AB R50, R53, R52 ;  /* 0x000000343532723e */ /* 0x000fc400000010ff */
[----:B------:R-:W-:Y:S02]  /*174b0*/  F2FP.BF16.F32.PACK_AB R51, R131, R54 ;  /* 0x000000368333723e */ /* 0x000fe400000010ff */
[----:B------:R-:W-:Y:S02]  /*174c0*/  MOV R14, R14 ;  /* 0x0000000e000e7202 */ /* 0x000fe40000000f00 */
[----:B------:R-:W-:Y:S01]  /*174d0*/  LOP3.LUT R141, R78, 0x380, RZ, 0xc0, !PT ;  /* 0x000003804e8d7812 */ /* 0x000fe200078ec0ff */
[----:B------:R-:W-:Y:S01]  /*174e0*/  STSM.16.M88.4 [R12], R48 ;  /* 0x000000300c007844 */ /* 0x000fe20000000200 */
[----:B------:R-:W-:Y:S01]  /*174f0*/  MOV R20, R20 ;  /* 0x0000001400147202 */ /* 0x000fe20000000f00 */
[----:B0-----:R-:W0:Y:S01]  /*17500*/  LDC R28, c[0x0][0xbe8] ;  /* 0x0002fa00ff1c7b82 */ /* 0x001e220000000800 */
[----:B------:R-:W-:Y:S01]  /*17510*/  MOV R38, R38 ;  /* 0x0000002600267202 */ /* 0x000fe20000000f00 */
[----:B------:R-:W-:Y:S01]  /*17520*/  STSM.16.M88.4 [R14], R56 ;  /* 0x000000380e007844 */ /* 0x000fe20000000200 */
[----:B------:R-:W-:-:S02]  /*17530*/  SHF.R.U64 R141, R141, 0x3, RZ ;  /* 0x000000038d8d7819 */ /* 0x000fc400000012ff */
[----:B------:R-:W-:Y:S01]  /*17540*/  ISETP.NE.U32.AND P0, PT, RZ, UR4, PT ;  /* 0x00000004ff007c0c */ /* 0x000fe2000bf05070 */
[----:B------:R2:W-:Y:S01]  /*17550*/  STSM.16.M88.4 [R20], R64 ;  /* 0x0000004014007844 */ /* 0x0005e20000000200 */
[----:B------:R-:W-:Y:S02]  /*17560*/  LOP3.LUT R4, R141, R78, RZ, 0x3c, !PT ;  /* 0x0000004e8d047212 */ /* 0x000fe400078e3cff */
[----:B------:R-:W-:Y:S01]  /*17570*/  MOV R46, R46 ;  /* 0x0000002e002e7202 */ /* 0x000fe20000000f00 */
[----:B------:R-:W-:Y:S01]  /*17580*/  STSM.16.M88.4 [R9], R72 ;  /* 0x0000004809007844 */ /* 0x000fe20000000200 */
[----:B------:R-:W-:Y:S02]  /*17590*/  MOV R10, R4 ;  /* 0x00000004000a7202 */ /* 0x000fe40000000f00 */
[----:B------:R-:W-:Y:S01]  /*175a0*/  ISETP.NE.AND.EX P0, PT, RZ, UR5, PT, P0 ;  /* 0x00000005ff007c0c */ /* 0x000fe2000bf05300 */
[----:B------:R-:W-:Y:S04]  /*175b0*/  STSM.16.M88.4 [R38], R80 ;  /* 0x0000005026007844 */ /* 0x000fe80000000200 */
[----:B------:R3:W-:Y:S04]  /*175c0*/  STSM.16.M88.4 [R8], R88 ;  /* 0x0000005808007844 */ /* 0x0007e80000000200 */
[----:B------:R4:W-:Y:S01]  /*175d0*/  STSM.16.M88.4 [R46], R96 ;  /* 0x000000602e007844 */ /* 0x0009e20000000200 */
[----:B--2---:R-:W-:-:S03]  /*175e0*/  IMAD.MOV.U32 R20, RZ, RZ, RZ ;  /* 0x000000ffff147224 */ /* 0x004fc600078e00ff */
[----:B------:R4:W-:Y:S04]  /*175f0*/  STSM.16.M88.4 [R0], R104 ;  /* 0x0000006800007844 */ /* 0x0009e80000000200 */
[----:B------:R4:W-:Y:S01]  /*17600*/  STSM.16.M88.4 [R10], R112 ;  /* 0x000000700a007844 */ /* 0x0009e20000000200 */
[----:B------:R-:W-:Y:S01]  /*17610*/  BAR.SYNC.DEFER_BLOCKING 0x1, 0x100 ;  /* 0x0044000000007b1d */ /* 0x000fe20000010000 */
[----:B---3--:R-:W-:-:S04]  /*17620*/  IADD3 R8, P1, R227, UR4, RZ ;  /* 0x00000004e3087c10 */ /* 0x008fc8000ff3e0ff */
[----:B------:R-:W-:Y:S01]  /*17630*/  IADD3.X R9, R228, UR5, RZ, P1, !PT ;  /* 0x00000005e4097c10 */ /* 0x000fe20008ffe4ff */
[----:B------:R-:W-:Y:S02]  /*17640*/  ULDC.64 UR4, c[0x0][0xc08] ;  /* 0x0003020000047ab9 */ /* 0x000fe40000000a00 */
[----:B------:R-:W-:-:S04]  /*17650*/  ISETP.NE.U32.AND P2, PT, RZ, UR4, PT ;  /* 0x00000004ff007c0c */ /* 0x000fc8000bf45070 */
[----:B------:R-:W-:Y:S01]  /*17660*/  ISETP.NE.AND.EX P2, PT, RZ, UR5, PT, P2 ;  /* 0x00000005ff007c0c */ /* 0x000fe2000bf45320 */
[----:B------:R4:W5:-:S12]  /*17670*/  @P0 LDG.E R20, desc[UR56][R8.64] ;  /* 0x0000003808140981 */ /* 0x000958000c1e1900 */
[----:B------:R-:W-:Y:S01]  /*17680*/  @P2 IADD3 R4, P3, R227, UR4, RZ ;  /* 0x00000004e3042c10 */ /* 0x000fe2000ff7e0ff */
[----:B------:R-:W-:Y:S01]  /*17690*/  ULDC UR4, c[0x0][0xa88] ;  /* 0x0002a20000047ab9 */ /* 0x000fe20000000800 */
[----:B0-----:R-:W-:Y:S01]  /*176a0*/  ISETP.NE.AND P1, PT, R28, 0x1, PT ;  /* 0x000000011c00780c */ /* 0x001fe20003f25270 */
[----:B------:R-:W-:Y:S01]  /*176b0*/  IMAD.U32 R65, RZ, RZ, UR4 ;  /* 0x00000004ff417e24 */ /* 0x000fe2000f8e00ff */
[----:B------:R-:W-:-:S05]  /*176c0*/  @P2 IADD3.X R5, R228, UR5, RZ, P3, !PT ;  /* 0x00000005e4052c10 */ /* 0x000fca0009ffe4ff */
[----:B------:R4:W5:Y:S06]  /*176d0*/  @P2 LDG.E R65, desc[UR56][R4.64] ;  /* 0x0000003804412981 */ /* 0x00096c000c1e1900 */
[----:B------:R-:W0:Y:S08]  /*176e0*/  @P1 LDC R11, c[0x0][0xbec] ;  /* 0x0002fb00ff0b1b82 */ /* 0x000e300000000800 */
[----:B------:R-:W2:Y:S01]  /*176f0*/  @P1 LDC R15, c[0x0][0xbf0] ;  /* 0x0002fc00ff0f1b82 */ /* 0x000ea20000000800 */
[----:B----4-:R-:W-:Y:S05]  /*17700*/  @P2 BRA `(.L_x_646) ;  /* 0x0000000000102947 */ /* 0x010fea0003800000 */
[----:B------:R-:W-:Y:S05]  /*17710*/  @!P0 BRA `(.L_x_646) ;  /* 0x00000000000c8947 */ /* 0x000fea0003800000 */
[----:B------:R-:W3:Y:S04]  /*17720*/  LDG.E R0, desc[UR56][R8.64] ;  /* 0x0000003808007981 */ /* 0x000ee8000c1e1900 */
[----:B-----5:R-:W3:Y:S02]  /*17730*/  LDG.E R65, desc[UR56][R8.64+0x4] ;  /* 0x0000043808417981 */ /* 0x020ee4000c1e1900 */
[----:B---3--:R-:W-:-:S07]  /*17740*/  IMAD.IADD R65, R65, 0x1, -R0 ;  /* 0x0000000141417824 */ /* 0x008fce00078e0a00 */
.L_x_646:
[----:B------:R-:W3:Y:S01]  /*17750*/  LDL R0, [R1+0x78] ;  /* 0x0000780001007983 */ /* 0x000ee20000100800 */
[----:B------:R-:W-:Y:S01]  /*17760*/  SHF.R.S32.HI R64, RZ, 0x1f, R226 ;  /* 0x0000001fff407819 */ /* 0x000fe200000114e2 */
[----:B------:R-:W-:Y:S01]  /*17770*/  ULDC.64 UR4, c[0x0][0xb90] ;  /* 0x0002e40000047ab9 */ /* 0x000fe20000000a00 */
[----:B------:R-:W4:Y:S01]  /*17780*/  S2R R34, SR_TID.X ;  /* 0x0000000000227919 */ /* 0x000f220000002100 */
[----:B-----5:R-:W-:Y:S02]  /*17790*/  SHF.R.S32.HI R21, RZ, 0x1f, R20 ;  /* 0x0000001fff157819 */ /* 0x020fe40000011414 */
[----:B------:R-:W-:Y:S01]  /*177a0*/  SEL R229, R229, RZ, !P0 ;  /* 0x000000ffe5e57207 */ /* 0x000fe20004000000 */
[----:B------:R-:W2:Y:S01]  /*177b0*/  LDL.LU R8, [R1+0x44] ;  /* 0x0000440001087983 */ /* 0x000ea20000300800 */
[----:B------:R-:W-:Y:S01]  /*177c0*/  IMAD R65, R65, R28, RZ ;  /* 0x0000001c41417224 */ /* 0x000fe200078e02ff */
[----:B------:R-:W1:Y:S02]  /*177d0*/  @P1 LDC R67, c[0x0][0xbec] ;  /* 0x0002fb00ff431b82 */ /* 0x000e640000000800 */
[----:B------:R-:W3:Y:S01]  /*177e0*/  LDL.LU R66, [R1+0x40] ;  /* 0x0000400001427983 */ /* 0x000ee20000300800 */
[----:B------:R-:W-:-:S03]  /*177f0*/  IMAD R5, R64, UR4, RZ ;  /* 0x0000000440057c24 */ /* 0x000fc6000f8e02ff */
[----:B------:R-:W2:Y:S01]  /*17800*/  LDL R26, [R1+0x70] ;  /* 0x00007000011a7983 */ /* 0x000ea20000100800 */
[C---:B------:R-:W-:Y:S01]  /*17810*/  IMAD R13, R226.reuse, UR5, R5 ;  /* 0x00000005e20d7c24 */ /* 0x040fe2000f8e0205 */
[----:B------:R-:W1:Y:S01]  /*17820*/  @P1 LDC R69, c[0x0][0xbf0] ;  /* 0x0002fc00ff451b82 */ /* 0x000e620000000800 */
[----:B------:R-:W-:Y:S01]  /*17830*/  IMAD.WIDE.U32 R4, R226, UR4, R20 ;  /* 0x00000004e2047c25 */ /* 0x000fe2000f8e0014 */
[----:B------:R-:W-:-:S03]  /*17840*/  ULDC.64 UR4, c[0x0][0xb98] ;  /* 0x0002e60000047ab9 */ /* 0x000fc60000000a00 */
[----:B------:R-:W-:Y:S01]  /*17850*/  IMAD.IADD R5, R5, 0x1, R13 ;  /* 0x0000000105057824 */ /* 0x000fe200078e020d */
[----:B----4-:R-:W-:-:S04]  /*17860*/  IADD3 R34, R34, -0x80, RZ ;  /* 0xffffff8022227810 */ /* 0x010fc80007ffe0ff */
[----:B------:R-:W-:-:S04]  /*17870*/  SHF.R.S32.HI R68, RZ, 0x1f, R34 ;  /* 0x0000001fff447819 */ /* 0x000fc80000011422 */
[----:B------:R-:W-:-:S04]  /*17880*/  LEA.HI R68, R68, R34, RZ, 0x3 ;  /* 0x0000002244447211 */ /* 0x000fc800078f18ff */
[----:B------:R-:W-:Y:S01]  /*17890*/  SHF.R.S32.HI R68, RZ, 0x3, R68 ;  /* 0x00000003ff447819 */ /* 0x000fe20000011444 */
[----:B------:R-:W-:Y:S01]  /*178a0*/  IMAD.WIDE.U32 R4, R229, UR4, R4 ;  /* 0x00000004e5047c25 */ /* 0x000fe2000f8e0004 */
[----:B------:R-:W-:-:S04]  /*178b0*/  SHF.R.S32.HI R27, RZ, 0x1f, R34 ;  /* 0x0000001fff1b7819 */ /* 0x000fc80000011422 */
[----:B------:R-:W-:-:S04]  /*178c0*/  LEA.HI R27, R27, R34, RZ, 0x7 ;  /* 0x000000221b1b7211 */ /* 0x000fc800078f38ff */
[----:B------:R-:W-:-:S05]  /*178d0*/  LOP3.LUT R27, R27, 0xffffff80, RZ, 0xc0, !PT ;  /* 0xffffff801b1b7812 */ /* 0x000fca00078ec0ff */
[----:B------:R-:W-:Y:S02]  /*178e0*/  IMAD.IADD R27, R34, 0x1, -R27 ;  /* 0x00000001221b7824 */ /* 0x000fe400078e0a1b */
[----:B------:R-:W-:Y:S01]  /*178f0*/  VIADD R70, R222, 0x40 ;  /* 0x00000040de467836 */ /* 0x000fe20000000000 */
[----:B------:R-:W-:Y:S01]  /*17900*/  BSSY B1, `(.L_x_647) ;  /* 0x00000b0000017945 */ /* 0x000fe20003800000 */
[----:B------:R-:W-:-:S03]  /*17910*/  SHF.R.S32.HI R72, RZ, 0x1f, R224 ;  /* 0x0000001fff487819 */ /* 0x000fc600000114e0 */
[----:B------:R-:W-:Y:S01]  /*17920*/  SHF.R.S32.HI R71, RZ, 0x1f, R70 ;  /* 0x0000001fff477819 */ /* 0x000fe20000011446 */
[----:B---3--:R-:W-:-:S04]  /*17930*/  IMAD R10, R66, 0x80, R0 ;  /* 0x00000080420a7824 */ /* 0x008fc800078e0200 */
[----:B0-----:R-:W-:-:S04]  /*17940*/  @P1 IMAD.HI.U32 R0, R10, R11, RZ ;  /* 0x0000000b0a001227 */ /* 0x001fc800078e00ff */
[----:B------:R-:W-:Y:S01]  /*17950*/  IMAD.MOV.U32 R9, RZ, RZ, R10 ;  /* 0x000000ffff097224 */ /* 0x000fe200078e000a */
[----:B--2---:R-:W-:Y:S01]  /*17960*/  @P1 SHF.R.U32.HI R9, RZ, R15, R0 ;  /* 0x0000000fff091219 */ /* 0x004fe20000011600 */
[----:B------:R-:W-:Y:S01]  /*17970*/  IMAD R11, R68, 0x40, R222 ;  /* 0x00000040440b7824 */ /* 0x000fe200078e02de */
[----:B------:R-:W-:-:S03]  /*17980*/  SEL R0, R8, RZ, !P0 ;  /* 0x000000ff08007207 */ /* 0x000fc60004000000 */
[----:B------:R-:W-:Y:S02]  /*17990*/  IMAD.MOV R13, RZ, RZ, -R9 ;  /* 0x000000ffff0d7224 */ /* 0x000fe400078e0a09 */
[----:B------:R-:W-:-:S04]  /*179a0*/  IMAD.WIDE R6, R11, 0x2, R6 ;  /* 0x000000020b067825 */ /* 0x000fc800078e0206 */
[----:B------:R-:W-:Y:S02]  /*179b0*/  IMAD R8, R0, UR4, RZ ;  /* 0x0000000400087c24 */ /* 0x000fe4000f8e02ff */
[----:B------:R-:W-:Y:S01]  /*179c0*/  IMAD R11, R28, R13, R10 ;  /* 0x0000000d1c0b7224 */ /* 0x000fe200078e020a */
[----:B------:R-:W-:Y:S01]  /*179d0*/  SHF.R.S32.HI R13, RZ, 0x1f, R9 ;  /* 0x0000001fff0d7819 */ /* 0x000fe20000011409 */
[----:B------:R-:W-:Y:S01]  /*179e0*/  IMAD R10, R229, UR5, R8 ;  /* 0x00000005e50a7c24 */ /* 0x000fe2000f8e0208 */
[----:B------:R-:W-:Y:S01]  /*179f0*/  IADD3 R4, P0, R9, R4, RZ ;  /* 0x0000000409047210 */ /* 0x000fe20007f1e0ff */
[----:B------:R-:W-:Y:S01]  /*17a00*/  ULDC.64 UR4, c[0x0][0xb88] ;  /* 0x0002e20000047ab9 */ /* 0x000fe20000000a00 */
[----:B------:R-:W-:Y:S02]  /*17a10*/  SHF.R.S32.HI R8, RZ, 0x1f, R11 ;  /* 0x0000001fff087819 */ /* 0x000fe4000001140b */
[----:B------:R-:W-:-:S03]  /*17a20*/  IADD3.X R5, R13, R5, R10, P0, !PT ;  /* 0x000000050d057210 */ /* 0x000fc600007fe40a */
[----:B------:R-:W-:Y:S01]  /*17a30*/  IMAD R10, R8, UR4, RZ ;  /* 0x00000004080a7c24 */ /* 0x000fe2000f8e02ff */
[----:B------:R-:W-:Y:S01]  /*17a40*/  IADD3 R9, P2, R6, 0x1000, RZ ;  /* 0x0000100006097810 */ /* 0x000fe20007f5e0ff */
[----:B------:R-:W-:-:S04]  /*17a50*/  IMAD.WIDE.U32 R4, R11, UR4, R4 ;  /* 0x000000040b047c25 */ /* 0x000fc8000f8e0004 */
[----:B------:R-:W-:Y:S01]  /*17a60*/  IMAD R15, R11, UR5, R10 ;  /* 0x000000050b0f7c24 */ /* 0x000fe2000f8e020a */
[----:B------:R-:W-:Y:S01]  /*17a70*/  ULDC.64 UR4, c[0x0][0xb50] ;  /* 0x0002d40000047ab9 */ /* 0x000fe20000000a00 */
[----:B------:R-:W-:Y:S02]  /*17a80*/  LOP3.LUT R8, R9, 0x380, RZ, 0xc0, !PT ;  /* 0x0000038009087812 */ /* 0x000fe400078ec0ff */
[----:B------:R-:W-:Y:S01]  /*17a90*/  IMAD.IADD R5, R5, 0x1, R15 ;  /* 0x0000000105057824 */ /* 0x000fe200078e020f */
[----:B------:R-:W-:Y:S02]  /*17aa0*/  LEA R10, P0, R4, UR4, 0x2 ;  /* 0x00000004040a7c11 */ /* 0x000fe4000f8010ff */
[----:B------:R-:W-:Y:S02]  /*17ab0*/  SHF.R.U64 R8, R8, 0x3, RZ ;  /* 0x0000000308087819 */ /* 0x000fe400000012ff */
[----:B------:R-:W-:Y:S01]  /*17ac0*/  LEA.HI.X R14, R4, UR5, R5, 0x2, P0 ;  /* 0x00000005040e7c11 */ /* 0x000fe200080f1405 */
[----:B------:R-:W-:Y:S01]  /*17ad0*/  SHFL.IDX PT, R54, R10, RZ, 0x1c1f ;  /* 0x001c1fff0a367589 */ /* 0x000fe200000e0000 */
[----:B------:R-:W-:Y:S01]  /*17ae0*/  IADD3 R37, P0, R6, 0x5000, RZ ;  /* 0x0000500006257810 */ /* 0x000fe20007f1e0ff */
[----:B------:R-:W-:Y:S01]  /*17af0*/  IMAD R26, R66, 0x80, R26 ;  /* 0x00000080421a7824 */ /* 0x000fe200078e021a */
[----:B------:R-:W-:Y:S01]  /*17b00*/  LOP3.LUT R8, R8, R9, RZ, 0x3c, !PT ;  /* 0x0000000908087212 */ /* 0x000fe200078e3cff */
[----:B------:R-:W-:Y:S01]  /*17b10*/  IMAD.X R9, RZ, RZ, R7, P2 ;  /* 0x000000ffff097224 */ /* 0x000fe200010e0607 */
[----:B------:R-:W-:Y:S01]  /*17b20*/  LOP3.LUT R36, R37, 0x380, RZ, 0xc0, !PT ;  /* 0x0000038025247812 */ /* 0x000fe200078ec0ff */
[----:B------:R-:W-:Y:S01]  /*17b30*/  SHFL.IDX PT, R58, R10, 0x1, 0x1c1f ;  /* 0x003c1f000a3a7f89 */ /* 0x000fe200000e0000 */
[----:B------:R-:W-:Y:S01]  /*17b40*/  IADD3 R45, P2, R6, 0x7000, RZ ;  /* 0x00007000062d7810 */ /* 0x000fe20007f5e0ff */
[----:B------:R-:W-:Y:S01]  /*17b50*/  ULDC.64 UR4, c[0x0][0xaa0] ;  /* 0x0002a80000047ab9 */ /* 0x000fe20000000a00 */
[----:B------:R-:W-:Y:S01]  /*17b60*/  SHF.R.U64 R36, R36, 0x3, RZ ;  /* 0x0000000324247819 */ /* 0x000fe200000012ff */
[----:B------:R-:W0:Y:S01]  /*17b70*/  SHFL.IDX PT, R55, R14, RZ, 0x1c1f ;  /* 0x001c1fff0e377589 */ /* 0x000e2200000e0000 */
[----:B------:R-:W-:-:S03]  /*17b80*/  LOP3.LUT R44, R45, 0x380, RZ, 0xc0, !PT ;  /* 0x000003802d2c7812 */ /* 0x000fc600078ec0ff */
[----:B------:R-:W2:Y:S01]  /*17b90*/  SHFL.IDX PT, R59, R14, 0x1, 0x1c1f ;  /* 0x003c1f000e3b7f89 */ /* 0x000ea200000e0000 */
[----:B------:R-:W-:Y:S01]  /*17ba0*/  LOP3.LUT R36, R36, R37, RZ, 0x3c, !PT ;  /* 0x0000002524247212 */ /* 0x000fe200078e3cff */
[--C-:B------:R-:W-:Y:S01]  /*17bb0*/  IMAD.X R37, RZ, RZ, R7.reuse, P0 ;  /* 0x000000ffff257224 */ /* 0x100fe200000e0607 */
[----:B------:R-:W-:Y:S01]  /*17bc0*/  SHF.R.U64 R44, R44, 0x3, RZ ;  /* 0x000000032c2c7819 */ /* 0x000fe200000012ff */
[----:B------:R-:W-:Y:S01]  /*17bd0*/  VIADD R4, R26, 0x8 ;  /* 0x000000081a047836 */ /* 0x000fe20000000000 */
[----:B------:R-:W-:Y:S02]  /*17be0*/  LOP3.LUT P0, RZ, R27, 0x3, RZ, 0xc0, !PT ;  /* 0x000000031bff7812 */ /* 0x000fe4000780c0ff */
[----:B------:R-:W-:Y:S01]  /*17bf0*/  LOP3.LUT R44, R44, R45, RZ, 0x3c, !PT ;  /* 0x0000002d2c2c7212 */ /* 0x000fe200078e3cff */
[----:B------:R-:W-:Y:S01]  /*17c00*/  IMAD.X R45, RZ, RZ, R7, P2 ;  /* 0x000000ffff2d7224 */ /* 0x000fe200010e0607 */
[-C--:B------:R-:W-:Y:S02]  /*17c10*/  ISETP.GE.OR P2, PT, R26, R65.reuse, P0 ;  /* 0x000000411a00720c */ /* 0x080fe40000746670 */
[----:B------:R-:W-:-:S02]  /*17c20*/  ISETP.GE.OR P0, PT, R4, R65, P0 ;  /* 0x000000410400720c */ /* 0x000fc40000706670 */
[----:B------:R-:W-:-:S09]  /*17c30*/  IADD3 R13, P6, R6, 0x2000, RZ ;  /* 0x00002000060d7810 */ /* 0x000fd20007fde0ff */
[----:B0-----:R-:W-:Y:S04]  /*17c40*/  @!P2 ST.E desc[UR56][R54.64], R2 ;  /* 0x000000023600a985 */ /* 0x001fe8000c101938 */
[----:B--2---:R0:W-:Y:S01]  /*17c50*/  @!P0 ST.E desc[UR56][R58.64], R3 ;  /* 0x000000033a008985 */ /* 0x0041e2000c101938 */
[C---:B------:R-:W-:Y:S02]  /*17c60*/  IADD3 R25, P5, R6.reuse, 0x3000, RZ ;  /* 0x0000300006197810 */ /* 0x040fe40007fbe0ff */
[C---:B------:R-:W-:Y:S01]  /*17c70*/  IADD3 R33, P4, R6.reuse, 0x4000, RZ ;  /* 0x0000400006217810 */ /* 0x040fe20007f9e0ff */
[----:B------:R-:W5:Y:S01]  /*17c80*/  LD.E.128 R36, desc[UR56][R36.64] ;  /* 0x0000003824247980 */ /* 0x000f62000c101d00 */
[----:B0-----:R-:W-:Y:S01]  /*17c90*/  IMAD R3, R21, UR4, RZ ;  /* 0x0000000415037c24 */ /* 0x001fe2000f8e02ff */
[----:B------:R-:W-:-:S02]  /*17ca0*/  IADD3 R41, P3, R6, 0x6000, RZ ;  /* 0x0000600006297810 */ /* 0x000fc40007f7e0ff */
[----:B------:R-:W5:Y:S01]  /*17cb0*/  LD.E.128 R44, desc[UR56][R44.64] ;  /* 0x000000382c2c7980 */ /* 0x000f62000c101d00 */
[C---:B------:R-:W-:Y:S02]  /*17cc0*/  IMAD R21, R20.reuse, UR5, R3 ;  /* 0x0000000514157c24 */ /* 0x040fe4000f8e0203 */
[----:B------:R-:W-:Y:S01]  /*17cd0*/  IMAD.WIDE.U32 R2, R20, UR4, RZ ;  /* 0x0000000414027c25 */ /* 0x000fe2000f8e00ff */
[----:B------:R-:W-:-:S03]  /*17ce0*/  ULDC.64 UR4, c[0x0][0xae8] ;  /* 0x0002ba0000047ab9 */ /* 0x000fc60000000a00 */
[----:B------:R-:W-:Y:S02]  /*17cf0*/  IMAD R20, R225, 0x20, R68 ;  /* 0x00000020e1147824 */ /* 0x000fe400078e0244 */
[----:B------:R-:W-:Y:S01]  /*17d00*/  IMAD.IADD R3, R3, 0x1, R21 ;  /* 0x0000000103037824 */ /* 0x000fe200078e0215 */
[----:B------:R-:W-:Y:S01]  /*17d10*/  LOP3.LUT R12, R13, 0x380, RZ, 0xc0, !PT ;  /* 0x000003800d0c7812 */ /* 0x000fe200078ec0ff */
[----:B------:R-:W-:Y:S01]  /*17d20*/  IMAD R21, R64, UR4, RZ ;  /* 0x0000000440157c24 */ /* 0x000fe2000f8e02ff */
[----:B------:R-:W-:Y:S01]  /*17d30*/  LOP3.LUT R24, R25, 0x380, RZ, 0xc0, !PT ;  /* 0x0000038019187812 */ /* 0x000fe200078ec0ff */
[----:B------:R-:W-:Y:S01]  /*17d40*/  IMAD R64, R66, 0x80, R20 ;  /* 0x0000008042407824 */ /* 0x000fe200078e0214 */
[----:B------:R-:W-:Y:S02]  /*17d50*/  LOP3.LUT R32, R33, 0x380, RZ, 0xc0, !PT ;  /* 0x0000038021207812 */ /* 0x000fe400078ec0ff */
[----:B------:R-:W-:Y:S01]  /*17d60*/  LOP3.LUT R40, R41, 0x380, RZ, 0xc0, !PT ;  /* 0x0000038029287812 */ /* 0x000fe200078ec0ff */
[----:B------:R-:W-:Y:S01]  /*17d70*/  IMAD R21, R226, UR5, R21 ;  /* 0x00000005e2157c24 */ /* 0x000fe2000f8e0215 */
[----:B------:R-:W-:Y:S01]  /*17d80*/  SHF.R.U64 R12, R12, 0x3, RZ ;  /* 0x000000030c0c7819 */ /* 0x000fe200000012ff */
[----:B------:R-:W-:Y:S01]  /*17d90*/  IMAD.WIDE.U32 R2, R226, UR4, R2 ;  /* 0x00000004e2027c25 */ /* 0x000fe2000f8e0002 */
[----:B------:R-:W-:Y:S01]  /*17da0*/  SHF.R.U64 R24, R24, 0x3, RZ ;  /* 0x0000000318187819 */ /* 0x000fe200000012ff */
[----:B------:R-:W-:Y:S01]  /*17db0*/  ULDC.64 UR4, c[0x0][0xaf0] ;  /* 0x0002bc0000047ab9 */ /* 0x000fe20000000a00 */
[----:B------:R-:W-:Y:S01]  /*17dc0*/  SHF.R.U64 R32, R32, 0x3, RZ ;  /* 0x0000000320207819 */ /* 0x000fe200000012ff */
[----:B-1----:R-:W-:Y:S01]  /*17dd0*/  @P1 IMAD.HI.U32 R20, R64, R67, RZ ;  /* 0x0000004340141227 */ /* 0x002fe200078e00ff */
[----:B------:R-:W-:-:S02]  /*17de0*/  SHF.R.U64 R40, R40, 0x3, RZ ;  /* 0x0000000328287819 */ /* 0x000fc400000012ff */
[----:B------:R-:W-:Y:S01]  /*17df0*/  LOP3.LUT R12, R12, R13, RZ, 0x3c, !PT ;  /* 0x0000000d0c0c7212 */ /* 0x000fe200078e3cff */
[----:B------:R-:W-:Y:S01]  /*17e00*/  IMAD.IADD R3, R3, 0x1, R21 ;  /* 0x0000000103037824 */ /* 0x000fe200078e0215 */
[----:B------:R-:W-:Y:S01]  /*17e10*/  LOP3.LUT R24, R24, R25, RZ, 0x3c, !PT ;  /* 0x0000001918187212 */ /* 0x000fe200078e3cff */
[----:B------:R-:W-:Y:S01]  /*17e20*/  IMAD.MOV.U32 R21, RZ, RZ, R64 ;  /* 0x000000ffff157224 */ /* 0x000fe200078e0040 */
[----:B------:R-:W-:Y:S01]  /*17e30*/  LOP3.LUT R32, R32, R33, RZ, 0x3c, !PT ;  /* 0x0000002120207212 */ /* 0x000fe200078e3cff */
[----:B------:R-:W-:Y:S01]  /*17e40*/  IMAD R0, R0, UR4, RZ ;  /* 0x0000000400007c24 */ /* 0x000fe2000f8e02ff */
[----:B------:R-:W-:Y:S01]  /*17e50*/  LOP3.LUT R40, R40, R41, RZ, 0x3c, !PT ;  /* 0x0000002928287212 */ /* 0x000fe200078e3cff */
[--C-:B------:R-:W-:Y:S01]  /*17e60*/  IMAD.X R13, RZ, RZ, R7.reuse, P6 ;  /* 0x000000ffff0d7224 */ /* 0x100fe200030e0607 */
[----:B------:R-:W-:Y:S01]  /*17e70*/  @P1 SHF.R.U32.HI R21, RZ, R69, R20 ;  /* 0x00000045ff151219 */ /* 0x000fe20000011614 */
[--C-:B------:R-:W-:Y:S01]  /*17e80*/  IMAD.X R25, RZ, RZ, R7.reuse, P5 ;  /* 0x000000ffff197224 */ /* 0x100fe200028e0607 */
[C---:B------:R-:W-:Y:S01]  /*17e90*/  IADD3 R49, P6, R6.reuse, 0x8000, RZ ;  /* 0x0000800006317810 */ /* 0x040fe20007fde0ff */
[--C-:B------:R-:W-:Y:S01]  /*17ea0*/  IMAD.X R33, RZ, RZ, R7.reuse, P4 ;  /* 0x000000ffff217224 */ /* 0x100fe200020e0607 */
[C---:B------:R-:W-:Y:S01]  /*17eb0*/  IADD3 R53, P5, R6.reuse, 0x9000, RZ ;  /* 0x0000900006357810 */ /* 0x040fe20007fbe0ff */
[----:B------:R-:W-:Y:S01]  /*17ec0*/  IMAD.X R41, RZ, RZ, R7, P3 ;  /* 0x000000ffff297224 */ /* 0x000fe200018e0607 */
[C---:B------:R-:W-:Y:S01]  /*17ed0*/  IADD3 R57, P4, R6.reuse, 0xa000, RZ ;  /* 0x0000a00006397810 */ /* 0x040fe20007f9e0ff */
[C---:B------:R-:W-:Y:S01]  /*17ee0*/  IMAD R67, R229.reuse, UR5, R0 ;  /* 0x00000005e5437c24 */ /* 0x040fe2000f8e0200 */
[----:B------:R-:W-:Y:S01]  /*17ef0*/  IADD3 R5, P3, R6, 0xb000, RZ ;  /* 0x0000b00006057810 */ /* 0x000fe20007f7e0ff */
[----:B------:R-:W-:Y:S01]  /*17f00*/  IMAD.WIDE.U32 R2, R229, UR4, R2 ;  /* 0x00000004e5027c25 */ /* 0x000fe2000f8e0002 */
[--C-:B------:R-:W-:Y:S01]  /*17f10*/  SHF.R.S32.HI R0, RZ, 0x1f, R21.reuse ;  /* 0x0000001fff007819 */ /* 0x100fe20000011415 */
[----:B------:R-:W-:Y:S01]  /*17f20*/  ULDC.64 UR4, c[0x0][0xae0] ;  /* 0x0002b80000047ab9 */ /* 0x000fe20000000a00 */
[----:B------:R-:W-:Y:S01]  /*17f30*/  LOP3.LUT R48, R49, 0x380, RZ, 0xc0, !PT ;  /* 0x0000038031307812 */ /* 0x000fe200078ec0ff */
[----:B------:R-:W-:Y:S01]  /*17f40*/  IMAD.MOV R69, RZ, RZ, -R21 ;  /* 0x000000ffff457224 */ /* 0x000fe200078e0a15 */
[----:B------:R-:W-:Y:S01]  /*17f50*/  LOP3.LUT R52, R53, 0x380, RZ, 0xc0, !PT ;  /* 0x0000038035347812 */ /* 0x000fe200078ec0ff */
[----:B------:R-:W5:Y:S01]  /*17f60*/  LD.E.128 R12, desc[UR56][R12.64] ;  /* 0x000000380c0c7980 */ /* 0x000f62000c101d00 */
[----:B------:R-:W-:-:S02]  /*17f70*/  LOP3.LUT R56, R57, 0x380, RZ, 0xc0, !PT ;  /* 0x0000038039387812 */ /* 0x000fc400078ec0ff */
[----:B------:R-:W-:Y:S01]  /*17f80*/  LOP3.LUT R11, R6, 0x380, RZ, 0xc0, !PT ;  /* 0x00000380060b7812 */ /* 0x000fe200078ec0ff */
[----:B------:R-:W5:Y:S01]  /*17f90*/  LD.E.128 R24, desc[UR56][R24.64] ;  /* 0x0000003818187980 */ /* 0x000f62000c101d00 */
[----:B------:R-:W-:Y:S01]  /*17fa0*/  LOP3.LUT R4, R5, 0x380, RZ, 0xc0, !PT ;  /* 0x0000038005047812 */ /* 0x000fe200078ec0ff */
[----:B------:R-:W-:Y:S01]  /*17fb0*/  IMAD.IADD R3, R3, 0x1, R67 ;  /* 0x0000000103037824 */ /* 0x000fe200078e0243 */
[----:B------:R-:W-:Y:S01]  /*17fc0*/  SHF.R.U64 R48, R48, 0x3, RZ ;  /* 0x0000000330307819 */ /* 0x000fe200000012ff */
[----:B------:R-:W-:Y:S01]  /*17fd0*/  IMAD R0, R0, UR4, RZ ;  /* 0x0000000400007c24 */ /* 0x000fe2000f8e02ff */
[----:B------:R-:W-:Y:S01]  /*17fe0*/  SHF.R.U64 R52, R52, 0x3, RZ ;  /* 0x0000000334347819 */ /* 0x000fe200000012ff */
[----:B------:R-:W-:Y:S01]  /*17ff0*/  IMAD R67, R28, R69, R64 ;  /* 0x000000451c437224 */ /* 0x000fe200078e0240 */
[----:B------:R-:W-:Y:S01]  /*18000*/  SHF.R.U64 R56, R56, 0x3, RZ ;  /* 0x0000000338387819 */ /* 0x000fe200000012ff */
[----:B------:R-:W5:Y:S01]  /*18010*/  LD.E.128 R32, desc[UR56][R32.64] ;  /* 0x0000003820207980 */ /* 0x000f62000c101d00 */
[----:B------:R-:W-:-:S02]  /*18020*/  SHF.R.U64 R11, R11, 0x3, RZ ;  /* 0x000000030b0b7819 */ /* 0x000fc400000012ff */
[----:B------:R-:W-:Y:S01]  /*18030*/  SHF.R.U64 R4, R4, 0x3, RZ ;  /* 0x0000000304047819 */ /* 0x000fe200000012ff */
[C---:B------:R-:W-:Y:S01]  /*18040*/  IMAD R69, R21.reuse, UR5, R0 ;  /* 0x0000000515457c24 */ /* 0x040fe2000f8e0200 */
[----:B------:R-:W-:Y:S01]  /*18050*/  LOP3.LUT R48, R48, R49, RZ, 0x3c, !PT ;  /* 0x0000003130307212 */ /* 0x000fe200078e3cff */
[--C-:B------:R-:W-:Y:S01]  /*18060*/  IMAD.X R61, RZ, RZ, R7.reuse, P3 ;  /* 0x000000ffff3d7224 */ /* 0x100fe200018e0607 */
[----:B------:R-:W-:Y:S01]  /*18070*/  LOP3.LUT R52, R52, R53, RZ, 0x3c, !PT ;  /* 0x0000003534347212 */ /* 0x000fe200078e3cff */
[--C-:B------:R-:W-:Y:S01]  /*18080*/  IMAD.X R53, RZ, RZ, R7.reuse, P5 ;  /* 0x000000ffff357224 */ /* 0x100fe200028e0607 */
[----:B------:R-:W-:Y:S01]  /*18090*/  LOP3.LUT R56, R56, R57, RZ, 0x3c, !PT ;  /* 0x0000003938387212 */ /* 0x000fe200078e3cff */
[----:B------:R-:W-:Y:S01]  /*180a0*/  IMAD.X R57, RZ, RZ, R7, P4 ;  /* 0x000000ffff397224 */ /* 0x000fe200020e0607 */
[----:B------:R-:W-:Y:S01]  /*180b0*/  IADD3.X R49, RZ, R7, RZ, P6, !PT ;  /* 0x00000007ff317210 */ /* 0x000fe200037fe4ff */
[----:B------:R-:W-:Y:S01]  /*180c0*/  IMAD.WIDE.U32 R2, R21, UR4, R2 ;  /* 0x0000000415027c25 */ /* 0x000fe2000f8e0002 */
[----:B------:R-:W-:Y:S01]  /*180d0*/  LOP3.LUT R6, R11, R6, RZ, 0x3c, !PT ;  /* 0x000000060b067212 */ /* 0x000fe200078e3cff */
[----:B------:R-:W-:Y:S01]  /*180e0*/  ULDC.64 UR4, c[0x0][0xad8] ;  /* 0x0002b60000047ab9 */ /* 0x000fe20000000a00 */
[----:B------:R-:W-:Y:S01]  /*180f0*/  LOP3.LUT R60, R4, R5, RZ, 0x3c, !PT ;  /* 0x00000005043c7212 */ /* 0x000fe200078e3cff */
[----:B------:R-:W5:Y:S01]  /*18100*/  LD.E.128 R40, desc[UR56][R40.64] ;  /* 0x0000003828287980 */ /* 0x000f62000c101d00 */
[----:B------:R-:W-:Y:S01]  /*18110*/  SHF.R.S32.HI R0, RZ, 0x1f, R67 ;  /* 0x0000001fff007819 */ /* 0x000fe20000011443 */
[----:B------:R-:W-:-:S02]  /*18120*/  IMAD.IADD R3, R3, 0x1, R69 ;  /* 0x0000000103037824 */ /* 0x000fc400078e0245 */
[----:B------:R-:W5:Y:S02]  /*18130*/  LD.E.128 R4, desc[UR56][R6.64] ;  /* 0x0000003806047980 */ /* 0x000f64000c101d00 */
[----:B------:R-:W-:Y:S02]  /*18140*/  IMAD R0, R0, UR4, RZ ;  /* 0x0000000400007c24 */ /* 0x000fe4000f8e02ff */
[----:B------:R-:W5:Y:S01]  /*18150*/  LD.E.128 R8, desc[UR56][R8.64] ;  /* 0x0000003808087980 */ /* 0x000f62000c101d00 */
[----:B------:R-:W-:-:S03]  /*18160*/  IMAD R68, R66, 0x80, R68 ;  /* 0x0000008042447824 */ /* 0x000fc600078e0244 */
[----:B------:R-:W5:Y:S01]  /*18170*/  LD.E.128 R48, desc[UR56][R48.64] ;  /* 0x0000003830307980 */ /* 0x000f62000c101d00 */
[----:B------:R-:W-:-:S03]  /*18180*/  IMAD R21, R67, UR5, R0 ;  /* 0x0000000543157c24 */ /* 0x000fc6000f8e0200 */
[----:B------:R-:W5:Y:S01]  /*18190*/  LD.E.128 R52, desc[UR56][R52.64] ;  /* 0x0000003834347980 */ /* 0x000f62000c101d00 */
[----:B------:R-:W-:Y:S01]  /*181a0*/  IMAD.WIDE.U32 R2, R67, UR4, R2 ;  /* 0x0000000443027c25 */ /* 0x000fe2000f8e0002 */
[----:B------:R-:W-:Y:S02]  /*181b0*/  ULDC.64 UR4, c[0x0][0xa80] ;  /* 0x0002a00000047ab9 */ /* 0x000fe40000000a00 */
[----:B------:R-:W5:Y:S04]  /*181c0*/  LD.E.128 R56, desc[UR56][R56.64] ;  /* 0x0000003838387980 */ /* 0x000f68000c101d00 */
[----:B------:R-:W5:Y:S01]  /*181d0*/  LD.E.128 R60, desc[UR56][R60.64] ;  /* 0x000000383c3c7980 */ /* 0x000f62000c101d00 */
[----:B------:R-:W-:Y:S01]  /*181e0*/  @!PT LDS RZ, [RZ] ;  /* 0x00000000fffff984 */ /* 0x000fe20000000800 */
[----:B------:R-:W-:Y:S01]  /*181f0*/  @!PT LDS RZ, [RZ] ;  /* 0x00000000fffff984 */ /* 0x000fe20000000800 */
[----:B------:R-:W-:Y:S01]  /*18200*/  @!PT LDS RZ, [RZ] ;  /* 0x00000000fffff984 */ /* 0x000fe20000000800 */
[----:B------:R-:W-:Y:S01]  /*18210*/  @!PT LDS RZ, [RZ] ;  /* 0x00000000fffff984 */ /* 0x000fe20000000800 */
[----:B------:R0:W-:Y:S06]  /*18220*/  MEMBAR.ALL.CTA ;  /* 0x0000000000007992 */ /* 0x0001ec0000008000 */
[----:B0-----:R-:W0:Y:S01]  /*18230*/  FENCE.VIEW.ASYNC.S ;  /* 0x00000000000073c6 */ /* 0x001e220000000000 */
[----:B------:R-:W-:Y:S01]  /*18240*/  VIADD R28, R68, 0x40 ;  /* 0x00000040441c7836 */ /* 0x000fe20000000000 */
[----:B------:R-:W-:Y:S01]  /*18250*/  LEA R64, P2, R2, UR4, 0x1 ;  /* 0x0000000402407c11 */ /* 0x000fe2000f8408ff */
[----:B------:R-:W-:-:S03]  /*18260*/  IMAD.IADD R3, R3, 0x1, R21 ;  /* 0x0000000103037824 */ /* 0x000fc600078e0215 */
[-C--:B------:R-:W-:Y:S02]  /*18270*/  ISETP.GE.AND P0, PT, R28, R65.reuse, PT ;  /* 0x000000411c00720c */ /* 0x080fe40003f06270 */
[----:B------:R-:W-:Y:S02]  /*18280*/  LEA.HI.X R28, R2, UR5, R3, 0x1, P2 ;  /* 0x00000005021c7c11 */ /* 0x000fe400090f0c03 */
[----:B------:R-:W-:Y:S02]  /*18290*/  ISETP.GE.AND P2, PT, R68, R65, PT ;  /* 0x000000414400720c */ /* 0x000fe40003f46270 */
[----:B------:R-:W-:Y:S01]  /*182a0*/  IADD3 R0, R18, 0x30820, RZ ;  /* 0x0003082012007810 */ /* 0x000fe20007ffe0ff */
[----:B------:R-:W-:-:S03]  /*182b0*/  VIADD R20, R68, 0x20 ;  /* 0x0000002044147836 */ /* 0x000fc60000000000 */
[----:B------:R-:W-:Y:S01]  /*182c0*/  PRMT R0, RZ, 0x654, R0 ;  /* 0x00000654ff007816 */ /* 0x000fe20000000000 */
[----:B0-----:R0:W1:Y:S01]  /*182d0*/  SHFL.IDX PT, R21, R64, RZ, 0x181f ;  /* 0x00181fff40157589 */ /* 0x00106200000e0000 */
[----:B------:R-:W-:-:S03]  /*182e0*/  ISETP.GE.AND P1, PT, R20, R65, PT ;  /* 0x000000411400720c */ /* 0x000fc60003f26270 */
[----:B------:R0:W2:Y:S01]  /*182f0*/  SHFL.IDX PT, R67, R28, RZ, 0x181f ;  /* 0x00181fff1c437589 */ /* 0x0000a200000e0000 */
[----:B------:R0:W-:Y:S01]  /*18300*/  SYNCS.ARRIVE.TRANS64.RED.A1T0 RZ, [R0+URZ], RZ ;  /* 0x000000ff00ff79a7 */ /* 0x0001e2000810043f */
[----:B------:R-:W-:Y:S01]  /*18310*/  SHF.R.S32.HI R69, RZ, 0x1f, R222 ;  /* 0x0000001fff457819 */ /* 0x000fe200000114de */
[----:B------:R-:W-:Y:S07]  /*18320*/  @P2 BRA `(.L_x_648) ;  /* 0x0000000000342947 */ /* 0x000fee0003800000 */
[----:B------:R-:W-:Y:S02]  /*18330*/  ULDC UR4, c[0x0][0xac8] ;  /* 0x0002b20000047ab9 */ /* 0x000fe40000000800 */
[----:B------:R-:W-:Y:S02]  /*18340*/  ISETP.GE.AND P4, PT, R222, UR4, PT ;  /* 0x00000004de007c0c */ /* 0x000fe4000bf86270 */
[----:B------:R-:W-:Y:S02]  /*18350*/  ISETP.GE.AND P3, PT, R70, UR4, PT ;  /* 0x0000000446007c0c */ /* 0x000fe4000bf66270 */
[----:B------:R-:W-:-:S09]  /*18360*/  ISETP.GE.AND P2, PT, R224, UR4, PT ;  /* 0x00000004e0007c0c */ /* 0x000fd2000bf46270 */
[-C--:B-1----:R-:W-:Y:S02]  /*18370*/  @!P4 LEA R2, P6, R222, R21.reuse, 0x1 ;  /* 0x00000015de02c211 */ /* 0x082fe400078c08ff */
[----:B------:R-:W-:Y:S02]  /*18380*/  @!P3 LEA R20, P5, R70, R21, 0x1 ;  /* 0x000000154614b211 */ /* 0x000fe400078a08ff */
[----:B--2---:R-:W-:Y:S02]  /*18390*/  @!P4 LEA.HI.X R3, R222, R67, R69, 0x1, P6 ;  /* 0x00000043de03c211 */ /* 0x004fe400030f0c45 */
[----:B------:R-:W-:Y:S02]  /*183a0*/  @!P2 LEA R66, P6, R224, R21, 0x1 ;  /* 0x00000015e042a211 */ /* 0x000fe400078c08ff */
[-C--:B------:R-:W-:Y:S01]  /*183b0*/  @!P3 LEA.HI.X R21, R70, R67.reuse, R71, 0x1, P5 ;  /* 0x000000434615b211 */ /* 0x080fe200028f0c47 */
[----:B-----5:R3:W-:Y:S01]  /*183c0*/  @!P4 ST.E.128 desc[UR56][R2.64], R4 ;  /* 0x000000040200c985 */ /* 0x0207e2000c101d38 */
[----:B------:R-:W-:-:S03]  /*183d0*/  @!P2 LEA.HI.X R67, R224, R67, R72, 0x1, P6 ;  /* 0x00000043e043a211 */ /* 0x000fc600030f0c48 */
[----:B------:R3:W-:Y:S04]  /*183e0*/  @!P3 ST.E.128 desc[UR56][R20.64], R32 ;  /* 0x000000201400b985 */ /* 0x0007e8000c101d38 */
[----:B------:R3:W-:Y:S02]  /*183f0*/  @!P2 ST.E.128 desc[UR56][R66.64], R48 ;  /* 0x000000304200a985 */ /* 0x0007e4000c101d38 */
.L_x_648:
[----:B------:R-:W-:Y:S05]  /*18400*/  BSYNC B1 ;  /* 0x0000000000017941 */ /* 0x000fea0003800000 */
.L_x_647:
[----:B---3-5:R3:W4:Y:S01]  /*18410*/  SHFL.IDX PT, R7, R28, 0x1, 0x181f ;  /* 0x00381f001c077f89 */ /* 0x02872200000e0000 */
[----:B------:R-:W-:Y:S03]  /*18420*/  BSSY B1, `(.L_x_649) ;  /* 0x0000010000017945 */ /* 0x000fe60003800000 */
[----:B------:R3:W0:Y:S01]  /*18430*/  SHFL.IDX PT, R3, R64, 0x1, 0x181f ;  /* 0x00381f0040037f89 */ /* 0x00062200000e0000 */
[----:B------:R-:W-:Y:S05]  /*18440*/  @P1 BRA `(.L_x_650) ;  /* 0x0000000000341947 */ /* 0x000fea0003800000 */
[----:B------:R-:W-:Y:S02]  /*18450*/  ULDC UR4, c[0x0][0xac8] ;  /* 0x0002b20000047ab9 */ /* 0x000fe40000000800 */
[----:B------:R-:W-:Y:S02]  /*18460*/  ISETP.GE.AND P4, PT, R222, UR4, PT ;  /* 0x00000004de007c0c */ /* 0x000fe4000bf86270 */
[----:B------:R-:W-:Y:S02]  /*18470*/  ISETP.GE.AND P5, PT, R70, UR4, PT ;  /* 0x0000000446007c0c */ /* 0x000fe4000bfa6270 */
[----:B------:R-:W-:-:S09]  /*18480*/  ISETP.GE.AND P6, PT, R224, UR4, PT ;  /* 0x00000004e0007c0c */ /* 0x000fd2000bfc6270 */
[-C--:B0-----:R-:W-:Y:S02]  /*18490*/  @!P4 LEA R2, P1, R222, R3.reuse, 0x1 ;  /* 0x00000003de02c211 */ /* 0x081fe400078208ff */
[-C--:B------:R-:W-:Y:S02]  /*184a0*/  @!P5 LEA R4, P2, R70, R3.reuse, 0x1 ;  /* 0x000000034604d211 */ /* 0x080fe400078408ff */
[----:B------:R-:W-:Y:S02]  /*184b0*/  @!P6 LEA R6, P3, R224, R3, 0x1 ;  /* 0x00000003e006e211 */ /* 0x000fe400078608ff */
[-C--:B----4-:R-:W-:Y:S02]  /*184c0*/  @!P4 LEA.HI.X R3, R222, R7.reuse, R69, 0x1, P1 ;  /* 0x00000007de03c211 */ /* 0x090fe400008f0c45 */
[-C--:B------:R-:W-:Y:S02]  /*184d0*/  @!P5 LEA.HI.X R5, R70, R7.reuse, R71, 0x1, P2 ;  /* 0x000000074605d211 */ /* 0x080fe400010f0c47 */
[----:B------:R-:W-:Y:S01]  /*184e0*/  @!P6 LEA.HI.X R7, R224, R7, R72, 0x1, P3 ;  /* 0x00000007e007e211 */ /* 0x000fe200018f0c48 */
[----:B------:R0:W-:Y:S04]  /*184f0*/  @!P4 ST.E.128 desc[UR56][R2.64], R8 ;  /* 0x000000080200c985 */ /* 0x0001e8000c101d38 */
[----:B------:R0:W-:Y:S04]  /*18500*/  @!P5 ST.E.128 desc[UR56][R4.64], R36 ;  /* 0x000000240400d985 */ /* 0x0001e8000c101d38 */
[----:B------:R0:W-:Y:S02]  /*18510*/  @!P6 ST.E.128 desc[UR56][R6.64], R52 ;  /* 0x000000340600e985 */ /* 0x0001e4000c101d38 */
.L_x_650:
[----:B------:R-:W-:Y:S05]  /*18520*/  BSYNC B1 ;  /* 0x0000000000017941 */ /* 0x000fea0003800000 */
.L_x_649:
[----:B0---4-:R0:W4:Y:S01]  /*18530*/  SHFL.IDX PT, R7, R28, 0x2, 0x181f ;  /* 0x00581f001c077f89 */ /* 0x01112200000e0000 */
        /* <DEDUP_REMOVED lines=16> */
.L_x_652:
[----:B------:R-:W-:Y:S05]  /*18640*/  BSYNC B1 ;  /* 0x0000000000017941 */ /* 0x000fea0003800000 */
.L_x_651:
[----:B------:R-:W-:Y:S01]  /*18650*/  VIADD R0, R68, 0x60 ;  /* 0x0000006044007836 */ /* 0x000fe20000000000 */
[----:B0---4-:R4:W0:Y:S04]  /*18660*/  SHFL.IDX PT, R7, R28, 0x3, 0x181f ;  /* 0x00781f001c077f89 */ /* 0x01182800000e0000 */
[----:B------:R-:W-:Y:S01]  /*18670*/  ISETP.GE.AND P0, PT, R0, R65, PT ;  /* 0x000000410000720c */ /* 0x000fe20003f06270 */
[----:B------:R4:W0:-:S12]  /*18680*/  SHFL.IDX PT, R9, R64, 0x3, 0x181f ;  /* 0x00781f0040097f89 */ /* 0x00081800000e0000 */
[----:B----4-:R-:W-:Y:S05]  /*18690*/  @P0 BRA `(.L_x_653) ;  /* 0x0000000c00580947 */ /* 0x010fea0003800000 */
[----:B------:R-:W-:Y:S02]  /*186a0*/  ULDC UR4, c[0x0][0xac8] ;  /* 0x0002b20000047ab9 */ /* 0x000fe40000000800 */
[----:B------:R-:W-:Y:S02]  /*186b0*/  ISETP.GE.AND P2, PT, R222, UR4, PT ;  /* 0x00000004de007c0c */ /* 0x000fe4000bf46270 */
[----:B------:R-:W-:-:S11]  /*186c0*/  ISETP.GE.AND P3, PT, R70, UR4, PT ;  /* 0x0000000446007c0c */ /* 0x000fd6000bf66270 */
[-C--:B0-----:R-:W-:Y:S02]  /*186d0*/  @!P2 LEA R2, P0, R222, R9.reuse, 0x1 ;  /* 0x00000009de02a211 */ /* 0x081fe400078008ff */
[----:B------:R-:W-:Y:S02]  /*186e0*/  @!P3 LEA R4, P1, R70, R9, 0x1 ;  /* 0x000000094604b211 */ /* 0x000fe400078208ff */
[-C--:B------:R-:W-:Y:S02]  /*186f0*/  @!P2 LEA.HI.X R3, R222, R7.reuse, R69, 0x1, P0 ;  /* 0x00000007de03a211 */ /* 0x080fe400000f0c45 */
[----:B------:R-:W-:Y:S02]  /*18700*/  @!P3 LEA.HI.X R5, R70, R7, R71, 0x1, P1 ;  /* 0x000000074605b211 */ /* 0x000fe400008f0c47 */
[----:B------:R-:W-:Y:S01]  /*18710*/  ISETP.GE.AND P0, PT, R224, UR4, PT ;  /* 0x00000004e0007c0c */ /* 0x000fe2000bf06270 */
[----:B------:R4:W-:Y:S04]  /*18720*/  @!P2 ST.E.128 desc[UR56][R2.64], R24 ;  /* 0x000000180200a985 */ /* 0x0009e8000c101d38 */
[----:B------:R4:W-:Y:S08]  /*18730*/  @!P3 ST.E.128 desc[UR56][R4.64], R44 ;  /* 0x0000002c0400b985 */ /* 0x0009f0000c101d38 */
[----:B------:R-:W-:Y:S05]  /*18740*/  @P0 BRA `(.L_x_653) ;  /* 0x0000000c002c0947 */ /* 0x000fea0003800000 */
[----:B----4-:R-:W-:-:S04]  /*18750*/  LEA R2, P0, R224, R9, 0x1 ;  /* 0x00000009e0027211 */ /* 0x010fc800078008ff */
[----:B------:R-:W-:-:S05]  /*18760*/  LEA.HI.X R3, R224, R7, R72, 0x1, P0 ;  /* 0x00000007e0037211 */ /* 0x000fca00000f0c48 */
[----:B------:R0:W-:Y:S01]  /*18770*/  ST.E.128 desc[UR56][R2.64], R60 ;  /* 0x0000003c02007985 */ /* 0x0001e2000c101d38 */
[----:B------:R-:W-:Y:S05]  /*18780*/  BRA `(.L_x_653) ;  /* 0x0000000c001c7947 */ /* 0x000fea0003800000 */
.L_x_645:
[----:B------:R-:W-:Y:S01]  /*18790*/  ULDC.64 UR4, c[0x0][0xc00] ;  /* 0x0003000000047ab9 */ /* 0x000fe20000000a00 */
[----:B------:R-:W-:Y:S01]  /*187a0*/  IMAD.MOV.U32 R6, RZ, RZ, RZ ;  /* 0x000000ffff067224 */ /* 0x000fe200078e00ff */
[----:B------:R-:W-:Y:S01]  /*187b0*/  ISETP.NE.U32.AND P0, PT, RZ, UR4, PT ;  /* 0x00000004ff007c0c */ /* 0x000fe2000bf05070 */
[----:B------:R-:W3:Y:S01]  /*187c0*/  LDC R21, c[0x0][0xbe8] ;  /* 0x0002fa00ff157b82 */ /* 0x000ee20000000800 */
[----:B------:R-:W-:Y:S02]  /*187d0*/  IADD3 R2, P1, R227, UR4, RZ ;  /* 0x00000004e3027c10 */ /* 0x000fe4000ff3e0ff */
[----:B------:R-:W-:Y:S02]  /*187e0*/  ISETP.NE.AND.EX P0, PT, RZ, UR5, PT, P0 ;  /* 0x00000005ff007c0c */ /* 0x000fe4000bf05300 */
[----:B------:R-:W-:Y:S01]  /*187f0*/  IADD3.X R3, R228, UR5, RZ, P1, !PT ;  /* 0x00000005e4037c10 */ /* 0x000fe20008ffe4ff */
[----:B------:R-:W-:Y:S02]  /*18800*/  ULDC.64 UR4, c[0x0][0xc08] ;  /* 0x0003020000047ab9 */ /* 0x000fe40000000a00 */
[----:B------:R-:W-:-:S04]  /*18810*/  ISETP.NE.U32.AND P1, PT, RZ, UR4, PT ;  /* 0x00000004ff007c0c */ /* 0x000fc8000bf25070 */
[----:B------:R-:W-:-:S04]  /*18820*/  ISETP.NE.AND.EX P1, PT, RZ, UR5, PT, P1 ;  /* 0x00000005ff007c0c */ /* 0x000fc8000bf25310 */
[----:B------:R4:W5:Y:S09]  /*18830*/  @P0 LDG.E R6, desc[UR56][R2.64] ;  /* 0x0000003802060981 */ /* 0x000972000c1e1900 */
[----:B------:R-:W-:Y:S01]  /*18840*/  @P1 IADD3 R4, P2, R227, UR4, RZ ;  /* 0x00000004e3041c10 */ /* 0x000fe2000ff5e0ff */
[----:B------:R-:W-:-:S02]  /*18850*/  ULDC UR4, c[0x0][0xa88] ;  /* 0x0002a20000047ab9 */ /* 0x000fc40000000800 */
[----:B------:R-:W-:Y:S01]  /*18860*/  IMAD.U32 R0, RZ, RZ, UR4 ;  /* 0x00000004ff007e24 */ /* 0x000fe2000f8e00ff */
[----:B0-----:R-:W-:-:S05]  /*18870*/  @P1 IADD3.X R5, R228, UR5, RZ, P2, !PT ;  /* 0x00000005e4051c10 */ /* 0x001fca00097fe4ff */
[----:B------:R4:W5:Y:S01]  /*18880*/  @P1 LDG.E R0, desc[UR56][R4.64] ;  /* 0x0000003804001981 */ /* 0x000962000c1e1900 */
[----:B---3--:R-:W-:Y:S01]  /*18890*/  ISETP.NE.AND P2, PT, R21, 0x1, PT ;  /* 0x000000011500780c */ /* 0x008fe20003f45270 */
[----:B------:R-:W0:-:S12]  /*188a0*/  S2R R24, SR_TID.X ;  /* 0x0000000000187919 */ /* 0x000e180000002100 */
[----:B------:R-:W3:Y:S08]  /*188b0*/  @P2 LDC R14, c[0x0][0xbec] ;  /* 0x0002fb00ff0e2b82 */ /* 0x000ef00000000800 */
[----:B------:R-:W1:Y:S01]  /*188c0*/  @P2 LDC R25, c[0x0][0xbf0] ;  /* 0x0002fc00ff192b82 */ /* 0x000e620000000800 */
[----:B0-----:R-:W-:-:S05]  /*188d0*/  VIADD R24, R24, 0xffffff80 ;  /* 0xffffff8018187836 */ /* 0x001fca0000000000 */
[----:B------:R-:W-:Y:S01]  /*188e0*/  ISETP.GE.AND P3, PT, R24, 0x80, PT ;  /* 0x000000801800780c */ /* 0x000fe20003f66270 */
[----:B----4-:R-:W-:-:S12]  /*188f0*/  @P1 BRA `(.L_x_654) ;  /* 0x0000000000101947 */ /* 0x010fd80003800000 */
[----:B------:R-:W-:Y:S05]  /*18900*/  @!P0 BRA `(.L_x_654) ;  /* 0x00000000000c8947 */ /* 0x000fea0003800000 */
[----:B------:R-:W4:Y:S04]  /*18910*/  LDG.E R5, desc[UR56][R2.64] ;  /* 0x0000003802057981 */ /* 0x000f28000c1e1900 */
[----:B-----5:R-:W4:Y:S02]  /*18920*/  LDG.E R0, desc[UR56][R2.64+0x4] ;  /* 0x0000043802007981 */ /* 0x020f24000c1e1900 */
[----:B----4-:R-:W-:-:S07]  /*18930*/  IMAD.IADD R0, R0, 0x1, -R5 ;  /* 0x0000000100007824 */ /* 0x010fce00078e0a05 */
.L_x_654:
[----:B------:R-:W4:Y:S04]  /*18940*/  LDL.LU R2, [R1+0x44] ;  /* 0x0000440001027983 */ /* 0x000f280000300800 */
[----:B------:R0:W5:Y:S01]  /*18950*/  LDL R20, [R1+0x40] ;  /* 0x0000400001147983 */ /* 0x0001620000100800 */
[----:B------:R-:W-:Y:S01]  /*18960*/  BSSY B1, `(.L_x_655) ;  /* 0x000002e000017945 */ /* 0x000fe20003800000 */
[----:B------:R-:W-:Y:S02]  /*18970*/  SHF.R.S32.HI R10, RZ, 0x1f, R226 ;  /* 0x0000001fff0a7819 */ /* 0x000fe400000114e2 */
[----:B------:R-:W-:Y:S02]  /*18980*/  SEL R229, R229, RZ, !P0 ;  /* 0x000000ffe5e57207 */ /* 0x000fe40004000000 */
[----:B-----5:R-:W-:-:S02]  /*18990*/  SHF.R.S32.HI R11, RZ, 0x1f, R6 ;  /* 0x0000001fff0b7819 */ /* 0x020fc40000011406 */
[----:B----4-:R-:W-:Y:S01]  /*189a0*/  SEL R12, R2, RZ, !P0 ;  /* 0x000000ff020c7207 */ /* 0x010fe20004000000 */
[----:B0-----:R-:W-:Y:S06]  /*189b0*/  @P3 BRA `(.L_x_656) ;  /* 0x0000000000a03947 */ /* 0x001fec0003800000 */
[----:B------:R-:W0:Y:S01]  /*189c0*/  S2R R2, SR_TID.X ;  /* 0x0000000000027919 */ /* 0x000e220000002100 */
[----:B------:R-:W4:Y:S02]  /*189d0*/  LDC R9, c[0x0][0xbe8] ;  /* 0x0002fa00ff097b82 */ /* 0x000f240000000800 */
[----:B----4-:R-:W-:Y:S02]  /*189e0*/  IMAD R3, R0, R9, RZ ;  /* 0x0000000900037224 */ /* 0x010fe400078e02ff */
[----:B0-----:R-:W-:-:S04]  /*189f0*/  IMAD R2, R20, 0x80, R2 ;  /* 0x0000008014027824 */ /* 0x001fc800078e0202 */
[----:B------:R-:W-:-:S05]  /*18a00*/  VIADD R8, R2, 0xffffff80 ;  /* 0xffffff8002087836 */ /* 0x000fca0000000000 */
[----:B------:R-:W-:-:S13]  /*18a10*/  ISETP.GE.AND P0, PT, R8, R3, PT ;  /* 0x000000030800720c */ /* 0x000fda0003f06270 */
[----:B------:R-:W-:Y:S05]  /*18a20*/  @P0 BRA `(.L_x_656) ;  /* 0x0000000000840947 */ /* 0x000fea0003800000 */
[----:B------:R-:W-:Y:S01]  /*18a30*/  ISETP.NE.AND P0, PT, R9, 0x1, PT ;  /* 0x000000010900780c */ /* 0x000fe20003f05270 */
[----:B------:R-:W-:Y:S01]  /*18a40*/  ULDC.64 UR4, c[0x0][0xb90] ;  /* 0x0002e40000047ab9 */ /* 0x000fe20000000a00 */
[----:B------:R-:W-:Y:S02]  /*18a50*/  IMAD.MOV.U32 R2, RZ, RZ, R6 ;  /* 0x000000ffff027224 */ /* 0x000fe400078e0006 */
[----:B------:R-:W-:Y:S02]  /*18a60*/  IMAD R7, R10, UR4, RZ ;  /* 0x000000040a077c24 */ /* 0x000fe4000f8e02ff */
[----:B------:R-:W-:Y:S02]  /*18a70*/  IMAD.MOV.U32 R3, RZ, RZ, R11 ;  /* 0x000000ffff037224 */ /* 0x000fe400078e000b */
[----:B------:R-:W-:Y:S02]  /*18a80*/  IMAD.MOV.U32 R5, RZ, RZ, R8 ;  /* 0x000000ffff057224 */ /* 0x000fe400078e0008 */
[----:B------:R-:W-:-:S03]  /*18a90*/  IMAD.WIDE.U32 R2, R226, UR4, R2 ;  /* 0x00000004e2027c25 */ /* 0x000fc6000f8e0002 */
[----:B------:R-:W0:Y:S01]  /*18aa0*/  @P0 LDC R13, c[0x0][0xbec] ;  /* 0x0002fb00ff0d0b82 */ /* 0x000e220000000800 */
[----:B------:R-:W-:Y:S01]  /*18ab0*/  IMAD R7, R226, UR5, R7 ;  /* 0x00000005e2077c24 */ /* 0x000fe2000f8e0207 */
[----:B------:R-:W-:-:S03]  /*18ac0*/  ULDC.64 UR4, c[0x0][0xb98] ;  /* 0x0002e60000047ab9 */ /* 0x000fc60000000a00 */
[----:B------:R-:W-:-:S03]  /*18ad0*/  IMAD.IADD R3, R3, 0x1, R7 ;  /* 0x0000000103037824 */ /* 0x000fc600078e0207 */
[----:B------:R-:W4:Y:S01]  /*18ae0*/  @P0 LDC R15, c[0x0][0xbf0] ;  /* 0x0002fc00ff0f0b82 */ /* 0x000f220000000800 */
[----:B------:R-:W-:-:S04]  /*18af0*/  IMAD.WIDE.U32 R2, R229, UR4, R2 ;  /* 0x00000004e5027c25 */ /* 0x000fc8000f8e0002 */
[----:B0-----:R-:W-:-:S05]  /*18b00*/  @P0 IMAD.HI.U32 R4, R8, R13, RZ ;  /* 0x0000000d08040227 */ /* 0x001fca00078e00ff */
[----:B----4-:R-:W-:Y:S01]  /*18b10*/  @P0 SHF.R.U32.HI R5, RZ, R15, R4 ;  /* 0x0000000fff050219 */ /* 0x010fe20000011604 */
[----:B------:R-:W-:-:S03]  /*18b20*/  IMAD R4, R12, UR4, RZ ;  /* 0x000000040c047c24 */ /* 0x000fc6000f8e02ff */
[----:B------:R-:W-:Y:S01]  /*18b30*/  IADD3 R2, P0, R5, R2, RZ ;  /* 0x0000000205027210 */ /* 0x000fe20007f1e0ff */
[----:B------:R-:W-:-:S04]  /*18b40*/  IMAD.MOV R7, RZ, RZ, -R5 ;  /* 0x000000ffff077224 */ /* 0x000fc800078e0a05 */
[----:B------:R-:W-:Y:S01]  /*18b50*/  IMAD R7, R9, R7, R8 ;  /* 0x0000000709077224 */ /* 0x000fe200078e0208 */
[----:B------:R-:W-:Y:S01]  /*18b60*/  SHF.R.S32.HI R9, RZ, 0x1f, R5 ;  /* 0x0000001fff097819 */ /* 0x000fe20000011405 */
[----:B------:R-:W-:Y:S01]  /*18b70*/  IMAD R8, R229, UR5, R4 ;  /* 0x00000005e5087c24 */ /* 0x000fe2000f8e0204 */
[----:B------:R-:W-:Y:S02]  /*18b80*/  ULDC.64 UR4, c[0x0][0xb88] ;  /* 0x0002e20000047ab9 */ /* 0x000fe40000000a00 */
[----:B------:R-:W-:Y:S02]  /*18b90*/  SHF.R.S32.HI R4, RZ, 0x1f, R7 ;  /* 0x0000001fff047819 */ /* 0x000fe40000011407 */
[----:B------:R-:W-:-:S03]  /*18ba0*/  IADD3.X R3, R9, R3, R8, P0, !PT ;  /* 0x0000000309037210 */ /* 0x000fc600007fe408 */
[----:B------:R-:W-:Y:S02]  /*18bb0*/  IMAD R4, R4, UR4, RZ ;  /* 0x0000000404047c24 */ /* 0x000fe4000f8e02ff */
[----:B------:R-:W-:-:S04]  /*18bc0*/  IMAD.WIDE.U32 R2, R7, UR4, R2 ;  /* 0x0000000407027c25 */ /* 0x000fc8000f8e0002 */
[----:B------:R-:W-:Y:S01]  /*18bd0*/  IMAD R5, R7, UR5, R4 ;  /* 0x0000000507057c24 */ /* 0x000fe2000f8e0204 */
[----:B------:R-:W-:Y:S02]  /*18be0*/  ULDC.64 UR4, c[0x0][0xb50] ;  /* 0x0002d40000047ab9 */ /* 0x000fe40000000a00 */
[----:B------:R-:W-:Y:S01]  /*18bf0*/  LEA R4, P0, R2, UR4, 0x2 ;  /* 0x0000000402047c11 */ /* 0x000fe2000f8010ff */
[----:B------:R-:W-:-:S05]  /*18c00*/  IMAD.IADD R3, R3, 0x1, R5 ;  /* 0x0000000103037824 */ /* 0x000fca00078e0205 */
[----:B------:R-:W-:Y:S01]  /*18c10*/  LEA.HI.X R5, R2, UR5, R3, 0x2, P0 ;  /* 0x0000000502057c11 */ /* 0x000fe200080f1403 */
[----:B------:R-:W-:-:S05]  /*18c20*/  IMAD.MOV.U32 R3, RZ, RZ, -0x800000 ;  /* 0xff800000ff037424 */ /* 0x000fca00078e00ff */
[----:B------:R0:W-:Y:S02]  /*18c30*/  STG.E desc[UR56][R4.64], R3 ;  /* 0x0000000304007986 */ /* 0x0001e4000c101938 */
.L_x_656:
[----:B------:R-:W-:Y:S05]  /*18c40*/  BSYNC B1 ;  /* 0x0000000000017941 */ /* 0x000fea0003800000 */
.L_x_655:
[----:B------:R-:W-:Y:S01]  /*18c50*/  SHF.R.S32.HI R8, RZ, 0x1f, R24 ;  /* 0x0000001fff087819 */ /* 0x000fe20000011418 */
[----:B------:R-:W-:Y:S01]  /*18c60*/  ULDC.64 UR4, c[0x0][0xaa0] ;  /* 0x0002a80000047ab9 */ /* 0x000fe20000000a00 */
[----:B------:R-:W-:Y:S01]  /*18c70*/  BSSY B1, `(.L_x_657) ;  /* 0x0000042000017945 */ /* 0x000fe20003800000 */
[----:B0-----:R-:W-:Y:S01]  /*18c80*/  IMAD R3, R11, UR4, RZ ;  /* 0x000000040b037c24 */ /* 0x001fe2000f8e02ff */
[----:B------:R-:W-:Y:S02]  /*18c90*/  LEA.HI R8, R8, R24, RZ, 0x3 ;  /* 0x0000001808087211 */ /* 0x000fe400078f18ff */
[----:B------:R-:W-:Y:S01]  /*18ca0*/  SHF.R.S32.HI R11, RZ, 0x1f, R224 ;  /* 0x0000001fff0b7819 */ /* 0x000fe200000114e0 */
[C---:B------:R-:W-:Y:S01]  /*18cb0*/  IMAD R5, R6.reuse, UR5, R3 ;  /* 0x0000000506057c24 */ /* 0x040fe2000f8e0203 */
[----:B------:R-:W-:Y:S01]  /*18cc0*/  SHF.R.S32.HI R8, RZ, 0x3, R8 ;  /* 0x00000003ff087819 */ /* 0x000fe20000011408 */
[----:B------:R-:W-:Y:S01]  /*18cd0*/  IMAD.WIDE.U32 R2, R6, UR4, RZ ;  /* 0x0000000406027c25 */ /* 0x000fe2000f8e00ff */
[----:B------:R-:W-:-:S02]  /*18ce0*/  ULDC.64 UR4, c[0x0][0xae8] ;  /* 0x0002ba0000047ab9 */ /* 0x000fc40000000a00 */
[----:B------:R-:W-:Y:S01]  /*18cf0*/  LEA R4, R225, R8, 0x5 ;  /* 0x00000008e1047211 */ /* 0x000fe200078e28ff */
[----:B------:R-:W-:Y:S02]  /*18d00*/  IMAD.IADD R3, R3, 0x1, R5 ;  /* 0x0000000103037824 */ /* 0x000fe400078e0205 */
[----:B------:R-:W-:Y:S02]  /*18d10*/  IMAD R7, R10, UR4, RZ ;  /* 0x000000040a077c24 */ /* 0x000fe4000f8e02ff */
[----:B------:R-:W-:Y:S02]  /*18d20*/  IMAD R9, R20, 0x80, R4 ;  /* 0x0000008014097824 */ /* 0x000fe400078e0204 */
[----:B------:R-:W-:Y:S02]  /*18d30*/  IMAD R7, R226, UR5, R7 ;  /* 0x00000005e2077c24 */ /* 0x000fe4000f8e0207 */
[----:B---3--:R-:W-:-:S04]  /*18d40*/  @P2 IMAD.HI.U32 R4, R9, R14, RZ ;  /* 0x0000000e09042227 */ /* 0x008fc800078e00ff */
[----:B------:R-:W-:Y:S01]  /*18d50*/  IMAD.WIDE.U32 R2, R226, UR4, R2 ;  /* 0x00000004e2027c25 */ /* 0x000fe2000f8e0002 */
[----:B------:R-:W-:-:S03]  /*18d60*/  ULDC.64 UR4, c[0x0][0xaf0] ;  /* 0x0002bc0000047ab9 */ /* 0x000fc60000000a00 */
[----:B------:R-:W-:Y:S01]  /*18d70*/  IMAD.MOV.U32 R5, RZ, RZ, R9 ;  /* 0x000000ffff057224 */ /* 0x000fe200078e0009 */
[----:B-1----:R-:W-:Y:S01]  /*18d80*/  @P2 SHF.R.U32.HI R5, RZ, R25, R4 ;  /* 0x00000019ff052219 */ /* 0x002fe20000011604 */
[----:B------:R-:W-:Y:S02]  /*18d90*/  IMAD R6, R12, UR4, RZ ;  /* 0x000000040c067c24 */ /* 0x000fe4000f8e02ff */
[----:B------:R-:W-:Y:S01]  /*18da0*/  IMAD.IADD R3, R3, 0x1, R7 ;  /* 0x0000000103037824 */ /* 0x000fe200078e0207 */
[----:B------:R-:W-:Y:S01]  /*18db0*/  SHF.R.S32.HI R4, RZ, 0x1f, R5 ;  /* 0x0000001fff047819 */ /* 0x000fe20000011405 */
[C---:B------:R-:W-:Y:S02]  /*18dc0*/  IMAD R7, R229.reuse, UR5, R6 ;  /* 0x00000005e5077c24 */ /* 0x040fe4000f8e0206 */
[----:B------:R-:W-:Y:S01]  /*18dd0*/  IMAD.WIDE.U32 R2, R229, UR4, R2 ;  /* 0x00000004e5027c25 */ /* 0x000fe2000f8e0002 */
[----:B------:R-:W-:-:S03]  /*18de0*/  ULDC.64 UR4, c[0x0][0xae0] ;  /* 0x0002b80000047ab9 */ /* 0x000fc60000000a00 */
[----:B------:R-:W-:Y:S02]  /*18df0*/  IMAD.MOV R6, RZ, RZ, -R5 ;  /* 0x000000ffff067224 */ /* 0x000fe400078e0a05 */
[----:B------:R-:W-:Y:S02]  /*18e00*/  IMAD.IADD R3, R3, 0x1, R7 ;  /* 0x0000000103037824 */ /* 0x000fe400078e0207 */
[----:B------:R-:W-:Y:S02]  /*18e10*/  IMAD R4, R4, UR4, RZ ;  /* 0x0000000404047c24 */ /* 0x000fe4000f8e02ff */
[----:B------:R-:W-:Y:S02]  /*18e20*/  IMAD R7, R21, R6, R9 ;  /* 0x0000000615077224 */ /* 0x000fe400078e0209 */
[C---:B------:R-:W-:Y:S02]  /*18e30*/  IMAD R9, R5.reuse, UR5, R4 ;  /* 0x0000000505097c24 */ /* 0x040fe4000f8e0204 */
[----:B------:R-:W-:Y:S01]  /*18e40*/  IMAD.WIDE.U32 R2, R5, UR4, R2 ;  /* 0x0000000405027c25 */ /* 0x000fe2000f8e0002 */
[----:B------:R-:W-:Y:S01]  /*18e50*/  SHF.R.S32.HI R4, RZ, 0x1f, R7 ;  /* 0x0000001fff047819 */ /* 0x000fe20000011407 */
[----:B------:R-:W-:-:S02]  /*18e60*/  ULDC.64 UR4, c[0x0][0xad8] ;  /* 0x0002b60000047ab9 */ /* 0x000fc40000000a00 */
[----:B------:R-:W-:Y:S02]  /*18e70*/  IMAD.IADD R3, R3, 0x1, R9 ;  /* 0x0000000103037824 */ /* 0x000fe400078e0209 */
[----:B------:R-:W-:Y:S02]  /*18e80*/  IMAD R4, R4, UR4, RZ ;  /* 0x0000000404047c24 */ /* 0x000fe4000f8e02ff */
[----:B------:R-:W-:Y:S01]  /*18e90*/  IMAD R6, R20, 0x80, R8 ;  /* 0x0000008014067824 */ /* 0x000fe200078e0208 */
[----:B------:R-:W-:Y:S01]  /*18ea0*/  SHF.R.S32.HI R8, RZ, 0x1f, R222 ;  /* 0x0000001fff087819 */ /* 0x000fe200000114de */
[----:B------:R-:W-:Y:S02]  /*18eb0*/  IMAD R21, R0, R21, RZ ;  /* 0x0000001500157224 */ /* 0x000fe400078e02ff */
[C---:B------:R-:W-:Y:S02]  /*18ec0*/  IMAD R5, R7.reuse, UR5, R4 ;  /* 0x0000000507057c24 */ /* 0x040fe4000f8e0204 */
[----:B------:R-:W-:Y:S01]  /*18ed0*/  IMAD.WIDE.U32 R2, R7, UR4, R2 ;  /* 0x0000000407027c25 */ /* 0x000fe2000f8e0002 */
[----:B------:R-:W-:Y:S01]  /*18ee0*/  ISETP.GE.AND P2, PT, R6, R21, PT ;  /* 0x000000150600720c */ /* 0x000fe20003f46270 */
[----:B------:R-:W-:-:S02]  /*18ef0*/  ULDC.64 UR4, c[0x0][0xa80] ;  /* 0x0002a00000047ab9 */ /* 0x000fc40000000a00 */
[----:B------:R-:W-:Y:S01]  /*18f00*/  IMAD.IADD R3, R3, 0x1, R5 ;  /* 0x0000000103037824 */ /* 0x000fe200078e0205 */
[----:B------:R-:W-:Y:S01]  /*18f10*/  LEA R4, P3, R2, UR4, 0x1 ;  /* 0x0000000402047c11 */ /* 0x000fe2000f8608ff */
[----:B------:R-:W-:Y:S02]  /*18f20*/  VIADD R0, R6, 0x20 ;  /* 0x0000002006007836 */ /* 0x000fe40000000000 */
[----:B------:R-:W-:Y:S01]  /*18f30*/  VIADD R10, R222, 0x40 ;  /* 0x00000040de0a7836 */ /* 0x000fe20000000000 */
[----:B------:R-:W-:Y:S01]  /*18f40*/  LEA.HI.X R5, R2, UR5, R3, 0x1, P3 ;  /* 0x0000000502057c11 */ /* 0x000fe200098f0c03 */
[----:B------:R0:W1:Y:S01]  /*18f50*/  SHFL.IDX PT, R7, R4, RZ, 0x181f ;  /* 0x00181fff04077589 */ /* 0x00006200000e0000 */
[-C--:B------:R-:W-:Y:S01]  /*18f60*/  ISETP.GE.AND P1, PT, R0, R21.reuse, PT ;  /* 0x000000150000720c */ /* 0x080fe20003f26270 */
[----:B------:R-:W-:Y:S01]  /*18f70*/  VIADD R0, R6, 0x40 ;  /* 0x0000004006007836 */ /* 0x000fe20000000000 */
[----:B------:R-:W-:Y:S01]  /*18f80*/  SHF.R.S32.HI R9, RZ, 0x1f, R10 ;  /* 0x0000001fff097819 */ /* 0x000fe2000001140a */
[----:B------:R0:W3:Y:S03]  /*18f90*/  SHFL.IDX PT, R3, R5, RZ, 0x181f ;  /* 0x00181fff05037589 */ /* 0x0000e600000e0000 */
[----:B------:R-:W-:Y:S01]  /*18fa0*/  ISETP.GE.AND P0, PT, R0, R21, PT ;  /* 0x000000150000720c */ /* 0x000fe20003f06270 */
[----:B------:R-:W-:-:S12]  /*18fb0*/  @P2 BRA `(.L_x_658) ;  /* 0x0000000000342947 */ /* 0x000fd80003800000 */
[----:B------:R-:W-:Y:S02]  /*18fc0*/  ULDC UR4, c[0x0][0xac8] ;  /* 0x0002b20000047ab9 */ /* 0x000fe40000000800 */
[----:B------:R-:W-:Y:S02]  /*18fd0*/  ISETP.GE.AND P4, PT, R222, UR4, PT ;  /* 0x00000004de007c0c */ /* 0x000fe4000bf86270 */
[----:B------:R-:W-:Y:S02]  /*18fe0*/  ISETP.GE.AND P3, PT, R10, UR4, PT ;  /* 0x000000040a007c0c */ /* 0x000fe4000bf66270 */
[----:B------:R-:W-:-:S09]  /*18ff0*/  ISETP.GE.AND P2, PT, R224, UR4, PT ;  /* 0x00000004e0007c0c */ /* 0x000fd2000bf46270 */
[-C--:B-1----:R-:W-:Y:S02]  /*19000*/  @!P4 LEA R12, P6, R222, R7.reuse, 0x1 ;  /* 0x00000007de0cc211 */ /* 0x082fe400078c08ff */
[----:B------:R-:W-:Y:S02]  /*19010*/  @!P3 LEA R14, P5, R10, R7, 0x1 ;  /* 0x000000070a0eb211 */ /* 0x000fe400078a08ff */
[----:B---3--:R-:W-:Y:S02]  /*19020*/  @!P4 LEA.HI.X R13, R222, R3, R8, 0x1, P6 ;  /* 0x00000003de0dc211 */ /* 0x008fe400030f0c08 */
[----:B------:R-:W-:Y:S02]  /*19030*/  @!P2 LEA R2, P6, R224, R7, 0x1 ;  /* 0x00000007e002a211 */ /* 0x000fe400078c08ff */
[-C--:B------:R-:W-:Y:S01]  /*19040*/  @!P3 LEA.HI.X R15, R10, R3.reuse, R9, 0x1, P5 ;  /* 0x000000030a0fb211 */ /* 0x080fe200028f0c09 */
[----:B------:R4:W-:Y:S01]  /*19050*/  @!P4 ST.E.128 desc[UR56][R12.64], RZ ;  /* 0x000000ff0c00c985 */ /* 0x0009e2000c101d38 */
[----:B------:R-:W-:-:S03]  /*19060*/  @!P2 LEA.HI.X R3, R224, R3, R11, 0x1, P6 ;  /* 0x00000003e003a211 */ /* 0x000fc600030f0c0b */
[----:B------:R4:W-:Y:S04]  /*19070*/  @!P3 ST.E.128 desc[UR56][R14.64], RZ ;  /* 0x000000ff0e00b985 */ /* 0x0009e8000c101d38 */
[----:B------:R4:W-:Y:S02]  /*19080*/  @!P2 ST.E.128 desc[UR56][R2.64], RZ ;  /* 0x000000ff0200a985 */ /* 0x0009e4000c101d38 */
.L_x_658:
[----:B------:R-:W-:Y:S05]  /*19090*/  BSYNC B1 ;  /* 0x0000000000017941 */ /* 0x000fea0003800000 */
.L_x_657:
[----:B---34-:R3:W4:Y:S01]  /*190a0*/  SHFL.IDX PT, R3, R5, 0x1, 0x181f ;  /* 0x00381f0005037f89 */ /* 0x01872200000e0000 */
[----:B------:R-:W-:Y:S03]  /*190b0*/  BSSY B1, `(.L_x_659) ;  /* 0x0000010000017945 */ /* 0x000fe60003800000 */
[----:B-1----:R3:W1:Y:S01]  /*190c0*/  SHFL.IDX PT, R7, R4, 0x1, 0x181f ;  /* 0x00381f0004077f89 */ /* 0x00266200000e0000 */
[----:B------:R-:W-:Y:S05]  /*190d0*/  @P1 BRA `(.L_x_660) ;  /* 0x0000000000341947 */ /* 0x000fea0003800000 */
[----:B------:R-:W-:Y:S02]  /*190e0*/  ULDC UR4, c[0x0][0xac8] ;  /* 0x0002b20000047ab9 */ /* 0x000fe40000000800 */
[----:B------:R-:W-:Y:S02]  /*190f0*/  ISETP.GE.AND P4, PT, R222, UR4, PT ;  /* 0x00000004de007c0c */ /* 0x000fe4000bf86270 */
[----:B------:R-:W-:Y:S02]  /*19100*/  ISETP.GE.AND P5, PT, R10, UR4, PT ;  /* 0x000000040a007c0c */ /* 0x000fe4000bfa6270 */
[----:B------:R-:W-:-:S09]  /*19110*/  ISETP.GE.AND P6, PT, R224, UR4, PT ;  /* 0x00000004e0007c0c */ /* 0x000fd2000bfc6270 */
[-C--:B-1----:R-:W-:Y:S02]  /*19120*/  @!P4 LEA R12, P1, R222, R7.reuse, 0x1 ;  /* 0x00000007de0cc211 */ /* 0x082fe400078208ff */
[-C--:B------:R-:W-:Y:S02]  /*19130*/  @!P5 LEA R14, P2, R10, R7.reuse, 0x1 ;  /* 0x000000070a0ed211 */ /* 0x080fe400078408ff */
[----:B------:R-:W-:Y:S02]  /*19140*/  @!P6 LEA R2, P3, R224, R7, 0x1 ;  /* 0x00000007e002e211 */ /* 0x000fe400078608ff */
[-C--:B----4-:R-:W-:Y:S02]  /*19150*/  @!P4 LEA.HI.X R13, R222, R3.reuse, R8, 0x1, P1 ;  /* 0x00000003de0dc211 */ /* 0x090fe400008f0c08 */
[-C--:B------:R-:W-:Y:S02]  /*19160*/  @!P5 LEA.HI.X R15, R10, R3.reuse, R9, 0x1, P2 ;  /* 0x000000030a0fd211 */ /* 0x080fe400010f0c09 */
[----:B------:R-:W-:Y:S01]  /*19170*/  @!P6 LEA.HI.X R3, R224, R3, R11, 0x1, P3 ;  /* 0x00000003e003e211 */ /* 0x000fe200018f0c0b */
[----:B------:R1:W-:Y:S04]  /*19180*/  @!P4 ST.E.128 desc[UR56][R12.64], RZ ;  /* 0x000000ff0c00c985 */ /* 0x0003e8000c101d38 */
[----:B------:R1:W-:Y:S04]  /*19190*/  @!P5 ST.E.128 desc[UR56][R14.64], RZ ;  /* 0x000000ff0e00d985 */ /* 0x0003e8000c101d38 */
[----:B------:R1:W-:Y:S02]  /*191a0*/  @!P6 ST.E.128 desc[UR56][R2.64], RZ ;  /* 0x000000ff0200e985 */ /* 0x0003e4000c101d38 */
.L_x_660:
[----:B------:R-:W-:Y:S05]  /*191b0*/  BSYNC B1 ;  /* 0x0000000000017941 */ /* 0x000fea0003800000 */
.L_x_659:
[----:B-1--4-:R1:W4:Y:S01]  /*191c0*/  SHFL.IDX PT, R3, R5, 0x2, 0x181f ;  /* 0x00581f0005037f89 */ /* 0x01232200000e0000 */
        /* <DEDUP_REMOVED lines=16> */
.L_x_662:
[----:B------:R-:W-:Y:S05]  /*192d0*/  BSYNC B1 ;  /* 0x0000000000017941 */ /* 0x000fea0003800000 */
.L_x_661:
[----:B------:R-:W-:Y:S01]  /*192e0*/  VIADD R0, R6, 0x60 ;  /* 0x0000006006007836 */ /* 0x000fe20000000000 */
[----:B01-3--:R-:W0:Y:S04]  /*192f0*/  SHFL.IDX PT, R5, R5, 0x3, 0x181f ;  /* 0x00781f0005057f89 */ /* 0x00be2800000e0000 */
[----:B------:R-:W-:Y:S01]  /*19300*/  ISETP.GE.AND P0, PT, R0, R21, PT ;  /* 0x000000150000720c */ /* 0x000fe20003f06270 */
[----:B----4-:R1:W3:-:S12]  /*19310*/  SHFL.IDX PT, R3, R4, 0x3, 0x181f ;  /* 0x00781f0004037f89 */ /* 0x0102d800000e0000 */
[----:B-1----:R-:W-:Y:S05]  /*19320*/  @P0 BRA `(.L_x_653) ;  /* 0x0000000000340947 */ /* 0x002fea0003800000 */
[----:B------:R-:W-:Y:S02]  /*19330*/  ULDC UR4, c[0x0][0xac8] ;  /* 0x0002b20000047ab9 */ /* 0x000fe40000000800 */
[----:B------:R-:W-:Y:S02]  /*19340*/  ISETP.GE.AND P3, PT, R222, UR4, PT ;  /* 0x00000004de007c0c */ /* 0x000fe4000bf66270 */
[----:B------:R-:W-:Y:S02]  /*19350*/  ISETP.GE.AND P4, PT, R10, UR4, PT ;  /* 0x000000040a007c0c */ /* 0x000fe4000bf86270 */
[----:B------:R-:W-:-:S09]  /*19360*/  ISETP.GE.AND P5, PT, R224, UR4, PT ;  /* 0x00000004e0007c0c */ /* 0x000fd2000bfa6270 */
[-C--:B---3--:R-:W-:Y:S02]  /*19370*/  @!P3 LEA R6, P0, R222, R3.reuse, 0x1 ;  /* 0x00000003de06b211 */ /* 0x088fe400078008ff */
[-C--:B------:R-:W-:Y:S02]  /*19380*/  @!P4 LEA R12, P1, R10, R3.reuse, 0x1 ;  /* 0x000000030a0cc211 */ /* 0x080fe400078208ff */
[----:B------:R-:W-:Y:S02]  /*19390*/  @!P5 LEA R2, P2, R224, R3, 0x1 ;  /* 0x00000003e002d211 */ /* 0x000fe400078408ff */
[-C--:B0-----:R-:W-:Y:S02]  /*193a0*/  @!P3 LEA.HI.X R7, R222, R5.reuse, R8, 0x1, P0 ;  /* 0x00000005de07b211 */ /* 0x081fe400000f0c08 */
[-C--:B------:R-:W-:Y:S02]  /*193b0*/  @!P4 LEA.HI.X R13, R10, R5.reuse, R9, 0x1, P1 ;  /* 0x000000050a0dc211 */ /* 0x080fe400008f0c09 */
[----:B------:R-:W-:Y:S01]  /*193c0*/  @!P5 LEA.HI.X R3, R224, R5, R11, 0x1, P2 ;  /* 0x00000005e003d211 */ /* 0x000fe200010f0c0b */
[----:B------:R1:W-:Y:S04]  /*193d0*/  @!P3 ST.E.128 desc[UR56][R6.64], RZ ;  /* 0x000000ff0600b985 */ /* 0x0003e8000c101d38 */
[----:B------:R1:W-:Y:S04]  /*193e0*/  @!P4 ST.E.128 desc[UR56][R12.64], RZ ;  /* 0x000000ff0c00c985 */ /* 0x0003e8000c101d38 */
[----:B------:R1:W-:Y:S02]  /*193f0*/  @!P5 ST.E.128 desc[UR56][R2.64], RZ ;  /* 0x000000ff0200d985 */ /* 0x0003e4000c101d38 */
.L_x_653:
[----:B------:R-:W-:Y:S05]  /*19400*/  BSYNC B0 ;  /* 0x0000000000007941 */ /* 0x000fea0003800000 */
.L_x_644:
[----:B------:R-:W-:Y:S02]  /*19410*/  ULDC UR4, c[0x0][0xc3c] ;  /* 0x00030f0000047ab9 */ /* 0x000fe40000000800 */
[----:B--2---:R-:W-:-:S13]  /*19420*/  ISETP.GE.AND P0, PT, R31, UR4, PT ;  /* 0x000000041f007c0c */ /* 0x004fda000bf06270 */
[----:B------:R-:W-:Y:S05]  /*19430*/  @!P0 BRA `(.L_x_663) ;  /* 0xfffffe7c00d08947 */ /* 0x000fea000383ffff */
[----:B------:R-:W-:Y:S05]  /*19440*/  BRA `(.L_x_448) ;  /* 0x0000006800b07947 */ /* 0x000fea0003800000 */
.L_x_446:
[----:B------:R-:W-:-:S08]  /*19450*/  NOP ;  /* 0x0000000000007918 */ /* 0x000fd00000000000 */
[----:B------:R-:W0:-:S00]  /*19460*/  USETMAXREG.DEALLOC.CTAPOOL 0x28 ;  /* 0x00000028000079c8 */ /* 0x000e0000080e0500 */
[----:B0-----:R-:W2:Y:S01]  /*19470*/  LDL.LU R3, [R1] ;  /* 0x0000000001037983 */ /* 0x001ea20000300800 */
[----:B------:R-:W-:Y:S01]  /*19480*/  LOP3.LUT R2, R2, 0x3, RZ, 0xc0, !PT ;  /* 0x0000000302027812 */ /* 0x000fe200078ec0ff */
[----:B------:R-:W-:-:S05]  /*19490*/  IMAD.MOV.U32 R4, RZ, RZ, RZ ;  /* 0x000000ffff047224 */ /* 0x000fca00078e00ff */
[----:B------:R-:W0:Y:S02]  /*194a0*/  SHFL.IDX PT, R2, R2, RZ, 0x1f ;  /* 0x00001fff02027589 */ /* 0x000e2400000e0000 */
[----:B0-----:R-:W-:Y:S02]  /*194b0*/  ISETP.NE.AND P0, PT, R2, RZ, PT ;  /* 0x000000ff0200720c */ /* 0x001fe40003f05270 */
[----:B--2---:R-:W-:-:S11]  /*194c0*/  LOP3.LUT R3, R3, 0xffffffdf, RZ, 0xc0, !PT ;  /* 0xffffffdf03037812 */ /* 0x004fd600078ec0ff */
[----:B------:R-:W-:-:S05]  /*194d0*/  @P0 LOP3.LUT R3, R3, 0x20, RZ, 0xfc, !PT ;  /* 0x0000002003030812 */ /* 0x000fca00078efcff */
[----:B------:R0:W-:Y:S01]  /*194e0*/  STL [R1], R3 ;  /* 0x0000000301007387 */ /* 0x0001e20000100800 */
[----:B------:R-:W-:Y:S05]  /*194f0*/  @!P0 BRA `(.L_x_664) ;  /* 0x00000000001c8947 */ /* 0x000fea0003800000 */
[----:B------:R-:W1:Y:S08]  /*19500*/  S2UR UR5, SR_CgaCtaId ;  /* 0x00000000000579c3 */ /* 0x000e700000008800 */
[----:B------:R-:W-:Y:S06]  /*19510*/  BAR.SYNC.DEFER_BLOCKING 0x5, 0x180 ;  /* 0x0146000000007b1d */ /* 0x000fec0000010000 */
[----:B------:R-:W-:-:S02]  /*19520*/  UMOV UR4, 0x400 ;  /* 0x0000040000047882 */ /* 0x000fc40000000000 */
[----:B-1----:R-:W-:-:S09]  /*19530*/  ULEA UR4, UR5, UR4, 0x18 ;  /* 0x0000000405047291 */ /* 0x002fd2000f8ec03f */
[----:B------:R-:W1:Y:S01]  /*19540*/  LDS.128 R16, [UR4+0x308d0] ;  /* 0x0308d004ff107984 */ /* 0x000e620008000c00 */
[----:B------:R-:W-:Y:S06]  /*19550*/  BAR.ARV 0x4, 0x180 ;  /* 0x0106000000007b1d */ /* 0x000fec0000002000 */
[----:B------:R-:W-:Y:S05]  /*19560*/  BRA `(.L_x_665) ;  /* 0x0000000400fc7947 */ /* 0x000fea0003800000 */
.L_x_664:
[----:B------:R-:W-:Y:S01]  /*19570*/  LOP3.LUT R5, R0, 0x1f, RZ, 0xc0, !PT ;  /* 0x0000001f00057812 */ /* 0x000fe200078ec0ff */
[----:B------:R-:W-:Y:S01]  /*19580*/  ULDC UR4, c[0x0][0xc3c] ;  /* 0x00030f0000047ab9 */ /* 0x000fe20000000800 */
[----:B------:R-:W1:Y:S01]  /*19590*/  S2UR UR6, SR_CTAID.X ;  /* 0x00000000000679c3 */ /* 0x000e620000002500 */
[----:B------:R-:W-:Y:S01]  /*195a0*/  ULDC UR5, c[0x0][0xc38] ;  /* 0x00030e0000057ab9 */ /* 0x000fe20000000800 */
[----:B------:R-:W-:-:S04]  /*195b0*/  ISETP.NE.AND P0, PT, R5, 0x1f, PT ;  /* 0x0000001f0500780c */ /* 0x000fc80003f05270 */
[----:B------:R-:W-:-:S13]  /*195c0*/  ISETP.GE.OR P1, PT, R5, UR4, !P0 ;  /* 0x0000000405007c0c */ /* 0x000fda000c726670 */
[----:B0-----:R-:W0:Y:S02]  /*195d0*/  @!P1 LDC.64 R2, c[0x0][0xc80] ;  /* 0x00032000ff029b82 */ /* 0x001e240000000a00 */
        /* <DEDUP_REMOVED lines=29> */
[----:B------:R-:W0:Y:S01]  /*197b0*/  LDC R10, c[0x0][0xc3c] ;  /* 0x00030f00ff0a7b82 */ /* 0x000e220000000800 */
[----:B------:R-:W-:Y:S01]  /*197c0*/  IMAD.MOV.U32 R6, RZ, RZ, R3 ;  /* 0x000000ffff067224 */ /* 0x000fe200078e0003 */
[----:B------:R-:W-:Y:S01]  /*197d0*/  UMOV UR4, URZ ;  /* 0x0000003f00047c82 */ /* 0x000fe20008000000 */
[----:B------:R-:W-:Y:S01]  /*197e0*/  ULDC UR7, c[0x0][0xc3c] ;  /* 0x00030f0000077ab9 */ /* 0x000fe20000000800 */
[----:B------:R-:W-:-:S05]  /*197f0*/  ULDC UR5, c[0x0][0xc38] ;  /* 0x00030e0000057ab9 */ /* 0x000fca0000000800 */
.L_x_670:
[----:B------:R-:W-:Y:S01]  /*19800*/  UIADD3 UR4, UR4, 0x1f, URZ ;  /* 0x0000001f04047890 */ /* 0x000fe2000fffe03f */
[----:B------:R-:W-:-:S05]  /*19810*/  IMAD.U32 R19, RZ, RZ, UR7 ;  /* 0x00000007ff137e24 */ /* 0x000fca000f8e00ff */
[----:B0-----:R-:W-:-:S13]  /*19820*/  ISETP.LE.AND P6, PT, R10, UR4, PT ;  /* 0x000000040a007c0c */ /* 0x001fda000bfc3270 */
[----:B------:R-:W-:Y:S05]  /*19830*/  @P6 BRA `(.L_x_667) ;  /* 0x0000000400246947 */ /* 0x000fea0003800000 */
[----:B------:R-:W-:Y:S01]  /*19840*/  VIADD R7, R5, UR4 ;  /* 0x0000000405077c36 */ /* 0x000fe20008000000 */
[----:B------:R-:W-:Y:S01]  /*19850*/  BSSY B0, `(.L_x_668) ;  /* 0x0000007000007945 */ /* 0x000fe20003800000 */
[----:B------:R-:W-:-:S03]  /*19860*/  IMAD.MOV.U32 R4, RZ, RZ, RZ ;  /* 0x000000ffff047224 */ /* 0x000fc600078e00ff */
[----:B------:R-:W-:-:S13]  /*19870*/  ISETP.GE.OR P6, PT, R7, R10, !P0 ;  /* 0x0000000a0700720c */ /* 0x000fda00047c6670 */
[----:B------:R-:W-:Y:S05]  /*19880*/  @P6 BRA `(.L_x_669) ;  /* 0x00000000000c6947 */ /* 0x000fea0003800000 */
[----:B------:R-:W0:Y:S02]  /*19890*/  LDC.64 R2, c[0x0][0xc80] ;  /* 0x00032000ff027b82 */ /* 0x000e240000000a00 */
[----:B0-----:R-:W-:-:S05]  /*198a0*/  IMAD.WIDE R2, R7, 0x4, R2 ;  /* 0x0000000407027825 */ /* 0x001fca00078e0202 */
[----:B------:R0:W5:Y:S02]  /*198b0*/  LDG.E R4, desc[UR56][R2.64] ;  /* 0x0000003802047981 */ /* 0x000164000c1e1900 */
.L_x_669:
[----:B------:R-:W-:Y:S05]  /*198c0*/  BSYNC B0 ;  /* 0x0000000000007941 */ /* 0x000fea0003800000 */
.L_x_668:
        /* <DEDUP_REMOVED lines=17> */
[----:B------:R-:W-:-:S05]  /*199e0*/  IMAD.IADD R6, R3, 0x1, R6 ;  /* 0x0000000103067824 */ /* 0x000fca00078e0206 */
[----:B------:R-:W-:-:S13]  /*199f0*/  ISETP.GT.AND P6, PT, R6, UR6, PT ;  /* 0x0000000606007c0c */ /* 0x000fda000bfc4270 */
[----:B------:R-:W-:Y:S05]  /*19a00*/  @!P6 BRA `(.L_x_670) ;  /* 0xfffffffc007ce947 */ /* 0x000fea000383ffff */
[----:B------:R-:W-:-:S07]  /*19a10*/  MOV R7, R9 ;  /* 0x0000000900077202 */ /* 0x000fce0000000f00 */
.L_x_666:
        /* <DEDUP_REMOVED lines=15> */
.L_x_671:
[----:B---3--:R-:W-:Y:S01]  /*19b10*/  IMAD R16, R16, UR5, R9 ;  /* 0x0000000510107c24 */ /* 0x008fe2000f8e0209 */
[----:B0-----:R-:W-:Y:S01]  /*19b20*/  IABS R2, R12 ;  /* 0x0000000c00027213 */ /* 0x001fe20000000000 */
[----:B-12---:R-:W-:Y:S02]  /*19b30*/  IMAD.MOV R7, RZ, RZ, -R3 ;  /* 0x000000ffff077224 */ /* 0x006fe400078e0a03 */
[----:B------:R-:W-:Y:S01]  /*19b40*/  VIADD R19, R19, UR4 ;  /* 0x0000000413137c36 */ /* 0x000fe20008000000 */
[----:B------:R-:W-:Y:S01]  /*19b50*/  IADD3 R9, -R16, UR6, RZ ;  /* 0x0000000610097c10 */ /* 0x000fe2000fffe1ff */
[----:B------:R-:W-:Y:S02]  /*19b60*/  IMAD.MOV R6, RZ, RZ, -R2 ;  /* 0x000000ffff067224 */ /* 0x000fe400078e0a02 */
[----:B------:R-:W-:Y:S01]  /*19b70*/  IMAD R7, R7, R10, RZ ;  /* 0x0000000a07077224 */ /* 0x000fe200078e02ff */
[----:B------:R-:W-:Y:S01]  /*19b80*/  IABS R4, R9 ;  /* 0x0000000900047213 */ /* 0x000fe20000000000 */
[----:B------:R-:W-:-:S04]  /*19b90*/  IMAD.MOV.U32 R2, RZ, RZ, RZ ;  /* 0x000000ffff027224 */ /* 0x000fc800078e00ff */
        /* <DEDUP_REMOVED lines=12> */
[----:B------:R-:W-:-:S06]  /*19c60*/  @P0 VIADD R2, R2, 0x1 ;  /* 0x0000000102020836 */ /* 0x000fcc0000000000 */
[----:B------:R-:W-:Y:S01]  /*19c70*/  @!P2 IMAD.MOV R2, RZ, RZ, -R2 ;  /* 0x000000ffff02a224 */ /* 0x000fe200078e0a02 */
[----:B------:R-:W-:-:S05]  /*19c80*/  @!P1 LOP3.LUT R2, RZ, R12, RZ, 0x33, !PT ;  /* 0x0000000cff029212 */ /* 0x000fca00078e33ff */
[--C-:B------:R-:W-:Y:S02]  /*19c90*/  IMAD.MOV R17, RZ, RZ, -R2.reuse ;  /* 0x000000ffff117224 */ /* 0x100fe400078e0a02 */
[----:B------:R-:W-:Y:S02]  /*19ca0*/  IMAD.MOV.U32 R18, RZ, RZ, R2 ;  /* 0x000000ffff127224 */ /* 0x000fe400078e0002 */
[----:B------:R-:W-:Y:S01]  /*19cb0*/  IMAD R17, R12, R17, R9 ;  /* 0x000000110c117224 */ /* 0x000fe200078e0209 */
[----:B------:R-:W-:Y:S06]  /*19cc0*/  BRA `(.L_x_672) ;  /* 0x00000000000c7947 */ /* 0x000fec0003800000 */
.L_x_667:
[----:B------:R-:W-:Y:S01]  /*19cd0*/  MOV R17, RZ ;  /* 0x000000ff00117202 */ /* 0x000fe20000000f00 */
[----:B------:R-:W-:Y:S02]  /*19ce0*/  IMAD.U32 R16, RZ, RZ, UR6 ;  /* 0x00000006ff107e24 */ /* 0x000fe4000f8e00ff */
[----:B------:R-:W-:-:S07]  /*19cf0*/  IMAD.MOV.U32 R18, RZ, RZ, RZ ;  /* 0x000000ffff127224 */ /* 0x000fce00078e00ff */
.L_x_672:
[----:B------:R-:W-:-:S13]  /*19d00*/  ISETP.NE.AND P0, PT, R5, RZ, PT ;  /* 0x000000ff0500720c */ /* 0x000fda0003f05270 */
[----:B------:R-:W0:Y:S01]  /*19d10*/  @!P0 S2R R3, SR_CgaCtaId ;  /* 0x0000000000038919 */ /* 0x000e220000008800 */
[----:B------:R-:W-:-:S04]  /*19d20*/  @!P0 MOV R2, 0x400 ;  /* 0x0000040000028802 */ /* 0x000fc80000000f00 */
[----:B0-----:R-:W-:-:S05]  /*19d30*/  @!P0 LEA R2, R3, R2, 0x18 ;  /* 0x0000000203028211 */ /* 0x001fca00078ec0ff */
[----:B------:R2:W-:Y:S01]  /*19d40*/  @!P0 STS.128 [R2+0x308d0], R16 ;  /* 0x0308d01002008388 */ /* 0x0005e20000000c00 */
[----:B------:R-:W-:Y:S06]  /*19d50*/  BAR.ARV 0x5, 0x180 ;  /* 0x0146000000007b1d */ /* 0x000fec0000002000 */
.L_x_665:
[----:B------:R3:W-:Y:S01]  /*19d60*/  STL [R1+0x28], RZ ;  /* 0x000028ff01007387 */ /* 0x0007e20000100800 */
[----:B------:R-:W-:Y:S01]  /*19d70*/  ULDC UR4, c[0x0][0xc3c] ;  /* 0x00030f0000047ab9 */ /* 0x000fe20000000800 */
[----:B------:R-:W-:Y:S01]  /*19d80*/  IMAD.MOV.U32 R28, RZ, RZ, 0x1 ;  /* 0x00000001ff1c7424 */ /* 0x000fe200078e00ff */
[----:B-1----:R-:W-:Y:S01]  /*19d90*/  ISETP.GE.AND P0, PT, R19, UR4, PT ;  /* 0x0000000413007c0c */ /* 0x002fe2000bf06270 */
[----:B------:R-:W-:-:S12]  /*19da0*/  IMAD.MOV.U32 R26, RZ, RZ, RZ ;  /* 0x000000ffff1a7224 */ /* 0x000fd800078e00ff */
[----:B---3--:R-:W-:Y:S05]  /*19db0*/  @P0 BRA `(.L_x_673) ;  /* 0x0000005c00780947 */ /* 0x008fea0003800000 */
[----:B------:R-:W1:Y:S01]  /*19dc0*/  S2UR UR5, SR_CgaCtaId ;  /* 0x00000000000579c3 */ /* 0x000e620000008800 */
[C---:B------:R-:W-:Y:S01]  /*19dd0*/  IMAD.SHL.U32 R33, R0.reuse, 0x8, RZ ;  /* 0x0000000800217824 */ /* 0x040fe200078e00ff */
[----:B------:R-:W-:Y:S01]  /*19de0*/  LOP3.LUT R4, R0, 0x7f, RZ, 0xc0, !PT ;  /* 0x0000007f00047812 */ /* 0x000fe200078ec0ff */
[----:B------:R-:W-:Y:S01]  /*19df0*/  UMOV UR4, 0x400 ;  /* 0x0000040000047882 */ /* 0x000fe20000000000 */
[----:B------:R3:W-:Y:S01]  /*19e00*/  STL [R1+0x28], RZ ;  /* 0x000028ff01007387 */ /* 0x0007e20000100800 */
[----:B------:R-:W-:Y:S01]  /*19e10*/  BSSY B8, `(.L_x_673) ;  /* 0x00005d8000087945 */ /* 0x000fe20003800000 */
[C---:B0-----:R-:W-:Y:S01]  /*19e20*/  LOP3.LUT R3, R33.reuse, 0x1f8, RZ, 0xc0, !PT ;  /* 0x000001f821037812 */ /* 0x041fe200078ec0ff */
[----:B------:R-:W-:Y:S01]  /*19e30*/  IMAD.SHL.U32 R37, R4, 0x8, RZ ;  /* 0x0000000804257824 */ /* 0x000fe200078e00ff */
[----:B------:R-:W-:Y:S01]  /*19e40*/  LOP3.LUT R33, R33, 0x38, RZ, 0xc0, !PT ;  /* 0x0000003821217812 */ /* 0x000fe200078ec0ff */
[----:B------:R-:W-:Y:S01]  /*19e50*/  IMAD.MOV.U32 R28, RZ, RZ, 0x1 ;  /* 0x00000001ff1c7424 */ /* 0x000fe200078e00ff */
[----:B--2---:R-:W-:Y:S01]  /*19e60*/  LOP3.LUT R2, R3, 0x38, R0, 0x78, !PT ;  /* 0x0000003803027812 */ /* 0x004fe200078e7800 */
[----:B------:R-:W-:Y:S01]  /*19e70*/  IMAD.SHL.U32 R0, R0, 0x10, RZ ;  /* 0x0000001000007824 */ /* 0x000fe200078e00ff */
[----:B------:R-:W-:Y:S01]  /*19e80*/  CS2R R26, SRZ ;  /* 0x00000000001a7805 */ /* 0x000fe2000001ff00 */
[----:B------:R-:W-:Y:S01]  /*19e90*/  IMAD.MOV.U32 R29, RZ, RZ, 0x1 ;  /* 0x00000001ff1d7424 */ /* 0x000fe200078e00ff */
[----:B------:R-:W-:Y:S01]  /*19ea0*/  LOP3.LUT R37, R2, 0x200, R37, 0xf8, !PT ;  /* 0x0000020002257812 */ /* 0x000fe200078ef825 */
[----:B------:R-:W-:Y:S01]  /*19eb0*/  ULOP3.LUT UR39, UR61, 0x2, URZ, 0xfc, !UPT ;  /* 0x000000023d277892 */ /* 0x000fe2000f8efc3f */
[----:B------:R-:W-:Y:S01]  /*19ec0*/  SHF.R.U32.HI R2, RZ, 0x3, R4 ;  /* 0x00000003ff027819 */ /* 0x000fe20000011604 */
[----:B------:R-:W-:Y:S01]  /*19ed0*/  ULDC.64 UR36, c[0x0][0x198] ;  /* 0x0000660000247ab9 */ /* 0x000fe20000000a00 */
[----:B------:R-:W-:Y:S01]  /*19ee0*/  LOP3.LUT R36, R33, 0x40, RZ, 0xfc, !PT ;  /* 0x0000004021247812 */ /* 0x000fe200078efcff */
[----:B------:R-:W-:Y:S01]  /*19ef0*/  ULDC UR38, c[0x0][0xc] ;  /* 0x0000030000267ab9 */ /* 0x000fe20000000800 */
[----:B------:R-:W-:-:S02]  /*19f00*/  LOP3.LUT R0, R2, 0x70, R0, 0xf8, !PT ;  /* 0x0000007002007812 */ /* 0x000fc400078ef800 */
[----:B------:R-:W-:Y:S01]  /*19f10*/  LOP3.LUT R35, R33, 0x80, RZ, 0xfc, !PT ;  /* 0x0000008021237812 */ /* 0x000fe200078efcff */
[----:B-1----:R-:W-:-:S06]  /*19f20*/  ULEA UR4, UR5, UR4, 0x18 ;  /* 0x0000000405047291 */ /* 0x002fcc000f8ec03f */
[----:B------:R-:W-:-:S04]  /*19f30*/  IMAD.U32 R22, RZ, RZ, UR4 ;  /* 0x00000004ff167e24 */ /* 0x000fc8000f8e00ff */
[----:B------:R-:W-:-:S05]  /*19f40*/  IMAD R0, R37, 0x2, R22 ;  /* 0x0000000225007824 */ /* 0x000fca00078e0216 */
[----:B------:R3:W-:Y:S02]  /*19f50*/  STL [R1+0x4], R0 ;  /* 0x0000040001007387 */ /* 0x0007e40000100800 */
.L_x_776:
[----:B0-----:R-:W0:Y:S02]  /*19f60*/  LDC.64 R30, c[0x0][0xc88] ;  /* 0x00032200ff1e7b82 */ /* 0x001e240000000a00 */
[----:B0-----:R-:W-:-:S06]  /*19f70*/  IMAD.WIDE R30, R19, 0x4, R30 ;  /* 0x00000004131e7825 */ /* 0x001fcc00078e021e */
[----:B------:R-:W3:Y:S01]  /*19f80*/  LDG.E R30, desc[UR56][R30.64] ;  /* 0x000000381e1e7981 */ /* 0x000ee2000c1e1900 */
[----:B------:R-:W-:Y:S05]  /*19f90*/  YIELD ;  /* 0x0000000000007946 */ /* 0x000fea0003800000 */
[----:B------:R-:W-:Y:S01]  /*19fa0*/  ULDC.64 UR4, c[0x0][0xa28] ;  /* 0x00028a0000047ab9 */ /* 0x000fe20000000a00 */
[----:B------:R-:W-:Y:S01]  /*19fb0*/  ULDC.64 UR8, c[0x0][0xa18] ;  /* 0x0002860000087ab9 */ /* 0x000fe20000000a00 */
[----:B------:R-:W-:Y:S01]  /*19fc0*/  ISETP.NE.U32.AND P0, PT, RZ, UR4, PT ;  /* 0x00000004ff007c0c */ /* 0x000fe2000bf05070 */
[----:B------:R-:W-:Y:S01]  /*19fd0*/  IMAD.MOV.U32 R9, RZ, RZ, RZ ;  /* 0x000000ffff097224 */ /* 0x000fe200078e00ff */
[----:B------:R-:W-:-:S02]  /*19fe0*/  ULDC.64 UR6, c[0x0][0xa10] ;  /* 0x0002840000067ab9 */ /* 0x000fc40000000a00 */
[----:B------:R-:W-:Y:S02]  /*19ff0*/  ISETP.NE.AND.EX P0, PT, RZ, UR5, PT, P0 ;  /* 0x00000005ff007c0c */ /* 0x000fe4000bf05300 */
[----:B------:R-:W-:-:S04]  /*1a000*/  ISETP.NE.U32.AND P2, PT, RZ, UR8, PT ;  /* 0x00000008ff007c0c */ /* 0x000fc8000bf45070 */
[----:B------:R-:W-:Y:S01]  /*1a010*/  ISETP.NE.AND.EX P2, PT, RZ, UR9, PT, P2 ;  /* 0x00000009ff007c0c */ /* 0x000fe2000bf45320 */
[----:B------:R-:W-:Y:S01]  /*1a020*/  IMAD.MOV.U32 R34, RZ, RZ, RZ ;  /* 0x000000ffff227224 */ /* 0x000fe200078e00ff */
[----:B---3--:R-:W-:-:S05]  /*1a030*/  SHF.R.S32.HI R0, RZ, 0x1f, R30 ;  /* 0x0000001fff007819 */ /* 0x008fca000001141e */
[C---:B------:R-:W-:Y:S01]  /*1a040*/  @P0 LEA R2, P1, R30.reuse, UR4, 0x2 ;  /* 0x000000041e020c11 */ /* 0x040fe2000f8210ff */
[C---:B------:R-:W-:Y:S01]  /*1a050*/  IMAD.SHL.U32 R23, R30.reuse, 0x4, RZ ;  /* 0x000000041e177824 */ /* 0x040fe200078e00ff */
[C-C-:B------:R-:W-:Y:S01]  /*1a060*/  SHF.L.U64.HI R24, R30.reuse, 0x2, R0.reuse ;  /* 0x000000021e187819 */ /* 0x140fe20000010200 */
[----:B------:R0:W-:Y:S01]  /*1a070*/  STL [R1+0x18], R0 ;  /* 0x0000180001007387 */ /* 0x0001e20000100800 */
[----:B------:R-:W-:Y:S01]  /*1a080*/  @P0 LEA.HI.X R3, R30, UR5, R0, 0x2, P1 ;  /* 0x000000051e030c11 */ /* 0x000fe200088f1400 */
[----:B------:R-:W-:-:S04]  /*1a090*/  ULDC.64 UR4, c[0x0][0xa00] ;  /* 0x0002800000047ab9 */ /* 0x000fc80000000a00 */
[----:B--2---:R1:W2:Y:S01]  /*1a0a0*/  @P0 LDG.E R9, desc[UR56][R2.64] ;  /* 0x0000003802090981 */ /* 0x0042a2000c1e1900 */
[----:B------:R-:W-:Y:S02]  /*1a0b0*/  ISETP.NE.U32.AND P0, PT, RZ, UR4, PT ;  /* 0x00000004ff007c0c */ /* 0x000fe4000bf05070 */
[----:B------:R-:W-:Y:S01]  /*1a0c0*/  ISETP.NE.U32.AND P1, PT, RZ, UR6, PT ;  /* 0x00000006ff007c0c */ /* 0x000fe2000bf25070 */
[----:B0-----:R-:W-:Y:S01]  /*1a0d0*/  IMAD.MOV.U32 R0, RZ, RZ, RZ ;  /* 0x000000ffff007224 */ /* 0x001fe200078e00ff */
[----:B------:R-:W-:Y:S02]  /*1a0e0*/  ISETP.NE.AND.EX P0, PT, RZ, UR5, PT, P0 ;  /* 0x00000005ff007c0c */ /* 0x000fe4000bf05300 */
[----:B------:R-:W-:Y:S02]  /*1a0f0*/  ISETP.NE.AND.EX P1, PT, RZ, UR7, PT, P1 ;  /* 0x00000007ff007c0c */ /* 0x000fe4000bf25310 */
[C---:B------:R-:W-:Y:S02]  /*1a100*/  IADD3 R4, P4, R23.reuse, UR6, RZ ;  /* 0x0000000617047c10 */ /* 0x040fe4000ff9e0ff */
[----:B-1----:R-:W-:Y:S01]  /*1a110*/  IADD3 R2, P3, R23, UR4, RZ ;  /* 0x0000000417027c10 */ /* 0x002fe2000ff7e0ff */
[----:B------:R-:W-:Y:S01]  /*1a120*/  ULDC UR4, c[0x0][0x288] ;  /* 0x0000a20000047ab9 */ /* 0x000fe20000000800 */
[----:B------:R-:W-:-:S02]  /*1a130*/  IADD3.X R5, R24, UR7, RZ, P4, !PT ;  /* 0x0000000718057c10 */ /* 0x000fc4000a7fe4ff */
[C---:B------:R-:W-:Y:S02]  /*1a140*/  IADD3.X R3, R24.reuse, UR5, RZ, P3, !PT ;  /* 0x0000000518037c10 */ /* 0x040fe40009ffe4ff */
[----:B------:R-:W-:Y:S02]  /*1a150*/  @P2 IADD3 R6, P3, R23, UR8, RZ ;  /* 0x0000000817062c10 */ /* 0x000fe4000ff7e0ff */
[----:B------:R-:W-:Y:S01]  /*1a160*/  MOV R8, UR4 ;  /* 0x0000000400087c02 */ /* 0x000fe20008000f00 */
[----:B------:R-:W5:Y:S01]  /*1a170*/  @P0 LDG.E R34, desc[UR56][R2.64] ;  /* 0x0000003802220981 */ /* 0x000f62000c1e1900 */
[----:B------:R-:W-:Y:S01]  /*1a180*/  @P2 IADD3.X R7, R24, UR9, RZ, P3, !PT ;  /* 0x0000000918072c10 */ /* 0x000fe20009ffe4ff */
[----:B------:R-:W-:Y:S02]  /*1a190*/  ULDC.64 UR4, c[0x0][0x418] ;  /* 0x0001060000047ab9 */ /* 0x000fe40000000a00 */
[----:B------:R-:W5:Y:S04]  /*1a1a0*/  @P1 LDG.E R0, desc[UR56][R4.64] ;  /* 0x0000003804001981 */ /* 0x000f68000c1e1900 */
[----:B------:R0:W3:Y:S01]  /*1a1b0*/  @P2 LDG.E R8, desc[UR56][R6.64] ;  /* 0x0000003806082981 */ /* 0x0000e2000c1e1900 */
[----:B------:R-:W-:-:S03]  /*1a1c0*/  UISETP.NE.U32.AND UP0, UPT, UR4, URZ, UPT ;  /* 0x0000003f0400728c */ /* 0x000fc6000bf05070 */
[----:B------:R-:W-:Y:S01]  /*1a1d0*/  ULDC UR4, c[0x0][0x424] ;  /* 0x0001090000047ab9 */ /* 0x000fe20000000800 */
[----:B------:R-:W-:-:S03]  /*1a1e0*/  UISETP.NE.AND.EX UP0, UPT, UR5, URZ, UPT, UP0 ;  /* 0x0000003f0500728c */ /* 0x000fc6000bf05300 */
[----:B------:R-:W-:Y:S01]  /*1a1f0*/  ULDC UR5, c[0x0][0x2f0] ;  /* 0x0000bc0000057ab9 */ /* 0x000fe20000000800 */
[----:B------:R-:W-:-:S04]  /*1a200*/  USEL UR4, UR4, 0x1, UP0 ;  /* 0x0000000104047887 */ /* 0x000fc80008000000 */
[----:B------:R-:W-:-:S03]  /*1a210*/  UIMAD UR4, UR4, UR5, URZ ;  /* 0x00000005040472a4 */ /* 0x000fc6000f8e023f */
[----:B------:R-:W-:Y:S02]  /*1a220*/  ULDC UR5, c[0x0][0x348] ;  /* 0x0000d20000057ab9 */ /* 0x000fe40000000800 */
[----:B0-----:R-:W-:Y:S01]  /*1a230*/  IMAD.U32 R6, RZ, RZ, UR5 ;  /* 0x00000005ff067e24 */ /* 0x001fe2000f8e00ff */
[----:B--2---:R-:W-:Y:S04]  /*1a240*/  STL [R1+0xc], R9 ;  /* 0x00000c0901007387 */ /* 0x004fe80000100800 */
[----:B---3--:R0:W-:Y:S02]  /*1a250*/  STL [R1+0x20], R8 ;  /* 0x0000200801007387 */ /* 0x0081e40000100800 */
[----:B0-----:R-:W-:Y:S01]  /*1a260*/  IMAD.U32 R8, RZ, RZ, UR4 ;  /* 0x00000004ff087e24 */ /* 0x001fe2000f8e00ff */
[----:B------:R-:W-:Y:S06]  /*1a270*/  @P2 BRA `(.L_x_674) ;  /* 0x0000000000142947 */ /* 0x000fec0003800000 */
[----:B------:R-:W-:Y:S05]  /*1a280*/  @!P0 BRA `(.L_x_674) ;  /* 0x0000000000108947 */ /* 0x000fea0003800000 */
[----:B------:R-:W2:Y:S04]  /*1a290*/  LDG.E R10, desc[UR56][R2.64] ;  /* 0x00000038020a7981 */ /* 0x000ea8000c1e1900 */
[----:B------:R-:W2:Y:S02]  /*1a2a0*/  LDG.E R7, desc[UR56][R2.64+0x4] ;  /* 0x0000043802077981 */ /* 0x000ea4000c1e1900 */
[----:B--2---:R-:W-:-:S05]  /*1a2b0*/  IMAD.IADD R2, R7, 0x1, -R10 ;  /* 0x0000000107027824 */ /* 0x004fca00078e0a0a */
[----:B------:R0:W-:Y:S02]  /*1a2c0*/  STL [R1+0x20], R2 ;  /* 0x0000200201007387 */ /* 0x0001e40000100800 */
.L_x_674:
[----:B------:R-:W-:Y:S01]  /*1a2d0*/  ULDC.64 UR4, c[0x0][0xa20] ;  /* 0x0002880000047ab9 */ /* 0x000fe20000000a00 */
[----:B------:R-:W-:Y:S01]  /*1a2e0*/  IMAD.MOV.U32 R32, RZ, RZ, R30 ;  /* 0x000000ffff207224 */ /* 0x000fe200078e001e */
[----:B------:R-:W-:-:S04]  /*1a2f0*/  ISETP.NE.U32.AND P0, PT, RZ, UR4, PT ;  /* 0x00000004ff007c0c */ /* 0x000fc8000bf05070 */
[----:B------:R-:W-:-:S13]  /*1a300*/  ISETP.NE.AND.EX P0, PT, RZ, UR5, PT, P0 ;  /* 0x00000005ff007c0c */ /* 0x000fda000bf05300 */
[----:B------:R-:W-:Y:S05]  /*1a310*/  @!P0 BRA `(.L_x_675) ;  /* 0x0000000000108947 */ /* 0x000fea0003800000 */
[----:B0-----:R-:W-:-:S04]  /*1a320*/  IADD3 R2, P0, R23, UR4, RZ ;  /* 0x0000000417027c10 */ /* 0x001fc8000ff1e0ff */
[----:B------:R-:W-:-:S05]  /*1a330*/  IADD3.X R3, R24, UR5, RZ, P0, !PT ;  /* 0x0000000518037c10 */ /* 0x000fca00087fe4ff */
[----:B------:R0:W5:Y:S01]  /*1a340*/  LDG.E R8, desc[UR56][R2.64] ;  /* 0x0000003802087981 */ /* 0x000162000c1e1900 */
[----:B------:R-:W-:Y:S05]  /*1a350*/  BRA `(.L_x_676) ;  /* 0x0000000000247947 */ /* 0x000fea0003800000 */
.L_x_675:
[----:B------:R-:W-:Y:S02]  /*1a360*/  ULDC.64 UR4, c[0x0][0xa08] ;  /* 0x0002820000047ab9 */ /* 0x000fe40000000a00 */
[----:B------:R-:W-:-:S04]  /*1a370*/  ISETP.NE.U32.AND P0, PT, RZ, UR4, PT ;  /* 0x00000004ff007c0c */ /* 0x000fc8000bf05070 */
[----:B------:R-:W-:-:S13]  /*1a380*/  ISETP.NE.AND.EX P0, PT, RZ, UR5, PT, P0 ;  /* 0x00000005ff007c0c */ /* 0x000fda000bf05300 */
[----:B------:R-:W-:Y:S05]  /*1a390*/  @!P0 BRA `(.L_x_676) ;  /* 0x0000000000148947 */ /* 0x000fea0003800000 */
[----:B0-----:R-:W0:Y:S02]  /*1a3a0*/  LDC.64 R2, c[0x0][0xa08] ;  /* 0x00028200ff027b82 */ /* 0x001e240000000a00 */
[----:B0-----:R-:W-:-:S05]  /*1a3b0*/  IMAD.WIDE R2, R32, 0x4, R2 ;  /* 0x0000000420027825 */ /* 0x001fca00078e0202 */
[----:B------:R-:W2:Y:S04]  /*1a3c0*/  LDG.E R8, desc[UR56][R2.64] ;  /* 0x0000003802087981 */ /* 0x000ea8000c1e1900 */
[----:B------:R-:W2:Y:S02]  /*1a3d0*/  LDG.E R7, desc[UR56][R2.64+0x4] ;  /* 0x0000043802077981 */ /* 0x000ea4000c1e1900 */
[----:B--2---:R-:W-:-:S07]  /*1a3e0*/  IMAD.IADD R8, R7, 0x1, -R8 ;  /* 0x0000000107087824 */ /* 0x004fce00078e0a08 */
.L_x_676:
[----:B0-----:R-:W2:Y:S04]  /*1a3f0*/  @P1 LDG.E R3, desc[UR56][R4.64] ;  /* 0x0000003804031981 */ /* 0x001ea8000c1e1900 */
[----:B------:R-:W2:Y:S01]  /*1a400*/  @P1 LDG.E R2, desc[UR56][R4.64+0x4] ;  /* 0x0000043804021981 */ /* 0x000ea2000c1e1900 */
[----:B------:R-:W-:Y:S01]  /*1a410*/  BSSY B0, `(.L_x_677) ;  /* 0x0000159000007945 */ /* 0x000fe20003800000 */
[----:B--2---:R-:W-:Y:S02]  /*1a420*/  @P1 IMAD.IADD R6, R2, 0x1, -R3 ;  /* 0x0000000102061824 */ /* 0x004fe400078e0a03 */
[----:B-----5:R-:W-:-:S04]  /*1a430*/  IMAD.IADD R3, R8, 0x1, -R9 ;  /* 0x0000000108037824 */ /* 0x020fc800078e0a09 */
[----:B------:R-:W-:-:S05]  /*1a440*/  IMAD.IADD R2, R3, 0x1, R6 ;  /* 0x0000000103027824 */ /* 0x000fca00078e0206 */
[----:B------:R0:W-:Y:S02]  /*1a450*/  STL [R1+0x8], R2 ;  /* 0x0000080201007387 */ /* 0x0001e40000100800 */
[----:B0-----:R-:W-:-:S04]  /*1a460*/  VIADD R2, R2, 0x5f ;  /* 0x0000005f02027836 */ /* 0x001fc80000000000 */
[----:B------:R-:W-:-:S05]  /*1a470*/  IMAD.HI R2, R2, 0x2aaaaaab, RZ ;  /* 0x2aaaaaab02027827 */ /* 0x000fca00078e02ff */
[----:B------:R-:W-:-:S04]  /*1a480*/  SHF.R.U32.HI R7, RZ, 0x1f, R2 ;  /* 0x0000001fff077819 */ /* 0x000fc80000011602 */
[----:B------:R-:W-:Y:S01]  /*1a490*/  LEA.HI.SX32 R4, R2, R7, 0x1c ;  /* 0x0000000702047211 */ /* 0x000fe200078fe2ff */
[----:B------:R-:W-:-:S04]  /*1a4a0*/  IMAD.MOV R2, RZ, RZ, -R3 ;  /* 0x000000ffff027224 */ /* 0x000fc800078e0a03 */
[----:B------:R-:W-:Y:S01]  /*1a4b0*/  IMAD R7, R4, 0x60, -R3 ;  /* 0x0000006004077824 */ /* 0x000fe200078e0a03 */
[----:B------:R-:W-:Y:S01]  /*1a4c0*/  VIMNMX R2, RZ, R2, !PT ;  /* 0x00000002ff027248 */ /* 0x000fe20007fe0100 */
[----:B------:R0:W-:Y:S03]  /*1a4d0*/  STL [R1+0x24], R4 ;  /* 0x0000240401007387 */ /* 0x0001e60000100800 */
[----:B------:R-:W-:-:S04]  /*1a4e0*/  VIMNMX R7, R7, R6, PT ;  /* 0x0000000607077248 */ /* 0x000fc80003fe0100 */
[----:B------:R-:W-:Y:S01]  /*1a4f0*/  ISETP.GT.AND P0, PT, R7, R2, PT ;  /* 0x000000020700720c */ /* 0x000fe20003f04270 */
[----:B------:R-:W-:-:S05]  /*1a500*/  IMAD.WIDE.U32 R2, R2, -0x55555555, RZ ;  /* 0xaaaaaaab02027825 */ /* 0x000fca00078e00ff */
[----:B0-----:R-:W-:-:S05]  /*1a510*/  SHF.R.U32.HI R4, RZ, 0x6, R3 ;  /* 0x00000006ff047819 */ /* 0x001fca0000011603 */
[----:B------:R-:W-:Y:S02]  /*1a520*/  IMAD.MOV.U32 R3, RZ, RZ, R4 ;  /* 0x000000ffff037224 */ /* 0x000fe400078e0004 */
[----:B------:R-:W-:-:S04]  /*1a530*/  @P0 VIADD R5, R7, 0x5f ;  /* 0x0000005f07050836 */ /* 0x000fc80000000000 */
[----:B------:R-:W-:-:S05]  /*1a540*/  @P0 IMAD.HI R5, R5, 0x2aaaaaab, RZ ;  /* 0x2aaaaaab05050827 */ /* 0x000fca00078e02ff */
[----:B------:R-:W-:-:S04]  /*1a550*/  @P0 SHF.R.U32.HI R2, RZ, 0x1f, R5 ;  /* 0x0000001fff020819 */ /* 0x000fc80000011605 */
[----:B------:R-:W-:Y:S02]  /*1a560*/  @P0 LEA.HI.SX32 R3, R5, R2, 0x1c ;  /* 0x0000000205030211 */ /* 0x000fe400078fe2ff */
[----:B------:R-:W-:Y:S02]  /*1a570*/  PLOP3.LUT P0, PT, PT, PT, PT, 0x80, 0x0 ;  /* 0x000000000000781c */ /* 0x000fe40003f0f070 */
[----:B------:R-:W-:-:S13]  /*1a580*/  ISETP.GT.AND P2, PT, R3, R4, PT ;  /* 0x000000040300720c */ /* 0x000fda0003f44270 */
[----:B------:R-:W-:Y:S05]  /*1a590*/  @!P2 BRA `(.L_x_678) ;  /* 0x000000140000a947 */ /* 0x000fea0003800000 */
[----:B------:R-:W-:Y:S01]  /*1a5a0*/  UMOV UR4, 0xffffffff ;  /* 0xffffffff00047882 */ /* 0x000fe20000000000 */
[----:B------:R-:W-:Y:S02]  /*1a5b0*/  SEL R2, R32, RZ, !P1 ;  /* 0x000000ff20027207 */ /* 0x000fe40004800000 */
[----:B------:R-:W-:Y:S05]  /*1a5c0*/  BRA.DIV UR4, `(.L_x_679) ;  /* 0x0000006604cc7947 */ /* 0x000fea000b800000 */
[----:B------:R-:W0:Y:S02]  /*1a5d0*/  S2R R5, SR_TID.X ;  /* 0x0000000000057919 */ /* 0x000e240000002100 */
[----:B0-----:R-:W-:-:S04]  /*1a5e0*/  SHF.R.U32.HI R5, RZ, 0x5, R5 ;  /* 0x00000005ff057819 */ /* 0x001fc80000011605 */
[----:B------:R-:W-:-:S05]  /*1a5f0*/  LOP3.LUT R5, R5, 0x3, RZ, 0xc0, !PT ;  /* 0x0000000305057812 */ /* 0x000fca00078ec0ff */
[----:B------:R0:W1:Y:S02]  /*1a600*/  SHFL.IDX PT, R14, R5, RZ, 0x1f ;  /* 0x00001fff050e7589 */ /* 0x00006400000e0000 */
.L_x_832:
[----:B-1----:R-:W-:Y:S02]  /*1a610*/  ISETP.NE.AND P0, PT, R14, RZ, PT ;  /* 0x000000ff0e00720c */ /* 0x002fe40003f05270 */
[----:B------:R-:W-:-:S11]  /*1a620*/  PLOP3.LUT P6, PT, PT, PT, PT, 0x8, 0x0 ;  /* 0x000000000000781c */ /* 0x000fd60003fce170 */
[----:B------:R-:W-:Y:S05]  /*1a630*/  @P0 BRA `(.L_x_680) ;  /* 0x00000000000c0947 */ /* 0x000fea0003800000 */
[----:B------:R-:W-:-:S03]  /*1a640*/  UMOV UR4, 0xffffffff ;  /* 0xffffffff00047882 */ /* 0x000fc60000000000 */
[----:B------:R-:W-:Y:S05]  /*1a650*/  BRA.DIV UR4, `(.L_x_681) ;  /* 0x0000006604dc7947 */ /* 0x000fea000b800000 */
[----:B------:R-:W-:-:S13]  /*1a660*/  ELECT P6, URZ, PT ;  /* 0x00000000003f782f */ /* 0x000fda00038c0000 */
.L_x_680:
[----:B0-----:R-:W2:Y:S01]  /*1a670*/  LDL R5, [R1+0x28] ;  /* 0x0000280001057983 */ /* 0x001ea20000100800 */
[----:B------:R-:W-:Y:S01]  /*1a680*/  BSSY B1, `(.L_x_682) ;  /* 0x0000008000017945 */ /* 0x000fe20003800000 */
[----:B--2---:R-:W-:-:S05]  /*1a690*/  VIADD R5, R5, 0x1 ;  /* 0x0000000105057836 */ /* 0x004fca0000000000 */
[----:B------:R-:W-:-:S04]  /*1a6a0*/  LEA.HI R6, R5, R5, RZ, 0x1 ;  /* 0x0000000505067211 */ /* 0x000fc800078f08ff */
[----:B------:R-:W-:-:S05]  /*1a6b0*/  LOP3.LUT R6, R6, 0xfffffffe, RZ, 0xc0, !PT ;  /* 0xfffffffe06067812 */ /* 0x000fca00078ec0ff */
[----:B------:R-:W-:-:S05]  /*1a6c0*/  IMAD.IADD R5, R5, 0x1, -R6 ;  /* 0x0000000105057824 */ /* 0x000fca00078e0a06 */
[----:B------:R-:W-:-:S04]  /*1a6d0*/  SHF.L.U32 R5, R5, 0x1f, RZ ;  /* 0x0000001f05057819 */ /* 0x000fc800000006ff */
[----:B------:R-:W0:Y:S02]  /*1a6e0*/  SYNCS.PHASECHK.TRANS64.TRYWAIT P0, [R22+URZ+0x30820], R5 ;  /* 0x03082005160075a7 */ /* 0x000e24000800017f */
[----:B0-----:R-:W-:Y:S05]  /*1a6f0*/  @!P0 BRA `(.L_x_683) ;  /* 0x0000006400d48947 */ /* 0x001fea0003800000 */
.L_x_835:
[----:B------:R-:W-:Y:S05]  /*1a700*/  BSYNC B1 ;  /* 0x0000000000017941 */ /* 0x000fea0003800000 */
.L_x_682:
[----:B------:R-:W-:Y:S04]  /*1a710*/  BSSY B1, `(.L_x_684) ;  /* 0x000008b000017945 */ /* 0x000fe80003800000 */
[----:B------:R-:W-:Y:S05]  /*1a720*/  @!P6 BRA `(.L_x_685) ;  /* 0x000000080024e947 */ /* 0x000fea0003800000 */
[----:B------:R-:W-:Y:S01]  /*1a730*/  IMAD R9, R27, 0x8, R22 ;  /* 0x000000081b097824 */ /* 0x000fe200078e0216 */
[----:B------:R-:W-:Y:S01]  /*1a740*/  SHF.L.U32 R8, R29, 0x1f, RZ ;  /* 0x0000001f1d087819 */ /* 0x000fe200000006ff */
[----:B------:R-:W1:Y:S01]  /*1a750*/  S2R R6, SR_TID.X ;  /* 0x0000000000067919 */ /* 0x000e620000002100 */
[----:B------:R-:W-:Y:S02]  /*1a760*/  BSSY B2, `(.L_x_686) ;  /* 0x0000005000027945 */ /* 0x000fe40003800000 */
[----:B------:R-:W2:Y:S01]  /*1a770*/  SYNCS.PHASECHK.TRANS64.TRYWAIT P0, [R9+URZ+0x308a0], R8 ;  /* 0x0308a008090075a7 */ /* 0x000ea2000800017f */
[----:B-1----:R-:W-:-:S04]  /*1a780*/  LOP3.LUT R6, R6, 0x7f, RZ, 0xc0, !PT ;  /* 0x0000007f06067812 */ /* 0x002fc800078ec0ff */
[----:B------:R-:W-:Y:S01]  /*1a790*/  ISETP.NE.AND P1, PT, R6, RZ, PT ;  /* 0x000000ff0600720c */ /* 0x000fe20003f25270 */
[----:B--2---:R-:W-:-:S12]  /*1a7a0*/  @!P0 BRA `(.L_x_687) ;  /* 0x0000006400bc8947 */ /* 0x004fd80003800000 */
.L_x_836:
[----:B------:R-:W-:Y:S05]  /*1a7b0*/  BSYNC B2 ;  /* 0x0000000000027941 */ /* 0x000fea0003800000 */
.L_x_686:
[----:B------:R-:W-:Y:S04]  /*1a7c0*/  BSSY B2, `(.L_x_688) ;  /* 0x0000009000027945 */ /* 0x000fe80003800000 */
[----:B------:R-:W-:Y:S05]  /*1a7d0*/  @P1 BRA `(.L_x_689) ;  /* 0x00000000001c1947 */ /* 0x000fea0003800000 */
[----:B------:R-:W2:Y:S01]  /*1a7e0*/  S2R R6, SR_TID.X ;  /* 0x0000000000067919 */ /* 0x000ea20000002100 */
[----:B0-----:R-:W-:-:S04]  /*1a7f0*/  MOV R5, 0x9000 ;  /* 0x0000900000057802 */ /* 0x001fc80000000f00 */
[----:B------:R3:W-:Y:S01]  /*1a800*/  SYNCS.ARRIVE.TRANS64 RZ, [R9+URZ+0x30890], R5 ;  /* 0x0308900509ff79a7 */ /* 0x0007e2000800003f */
[----:B--2---:R-:W-:-:S04]  /*1a810*/  LOP3.LUT R6, R6, 0x1f, RZ, 0xc0, !PT ;  /* 0x0000001f06067812 */ /* 0x004fc800078ec0ff */
[----:B------:R-:W-:-:S13]  /*1a820*/  ISETP.NE.AND P0, PT, R6, RZ, PT ;  /* 0x000000ff0600720c */ /* 0x000fda0003f05270 */
[----:B---3--:R-:W-:Y:S05]  /*1a830*/  @!P0 BRA `(.L_x_689) ;  /* 0x0000000000048947 */ /* 0x008fea0003800000 */
[----:B------:R-:W-:Y:S01]  /*1a840*/  BPT.TRAP 0x1 ;  /* 0x000000040000795c */ /* 0x000fe20000300000 */
.L_x_689:
[----:B------:R-:W-:Y:S05]  /*1a850*/  BSYNC B2 ;  /* 0x0000000000027941 */ /* 0x000fea0003800000 */
.L_x_688:
[----:B------:R-:W-:Y:S01]  /*1a860*/  IMAD.MOV.U32 R14, RZ, RZ, RZ ;  /* 0x000000ffff0e7224 */ /* 0x000fe200078e00ff */
[----:B------:R-:W-:Y:S01]  /*1a870*/  UIADD3 UR4, UP0, UR36, 0x570, URZ ;  /* 0x0000057024047890 */ /* 0x000fe2000ff1e03f */
[----:B------:R-:W-:Y:S01]  /*1a880*/  IMAD R6, R3, 0x60, R0 ;  /* 0x0000006003067824 */ /* 0x000fe200078e0200 */
[----:B------:R-:W-:Y:S01]  /*1a890*/  PLOP3.LUT P0, PT, PT, PT, PT, 0x80, 0x0 ;  /* 0x000000000000781c */ /* 0x000fe20003f0f070 */
[----:B------:R-:W-:Y:S01]  /*1a8a0*/  IMAD R7, R27, 0x9000, R22 ;  /* 0x000090001b077824 */ /* 0x000fe200078e0216 */
[----:B------:R-:W-:Y:S01]  /*1a8b0*/  R2UR UR10, R14 ;  /* 0x000000000e0a72ca */ /* 0x000fe200000e0000 */
[----:B------:R-:W-:Y:S01]  /*1a8c0*/  VIADD R6, R6, 0xffffffa0 ;  /* 0xffffffa006067836 */ /* 0x000fe20000000000 */
[----:B------:R-:W-:Y:S01]  /*1a8d0*/  UIADD3.X UR5, URZ, UR37, URZ, UP0, !UPT ;  /* 0x000000253f057290 */ /* 0x000fe200087fe43f */
[----:B0-----:R-:W-:Y:S01]  /*1a8e0*/  VIADD R5, R9, 0x30890 ;  /* 0x0003089009057836 */ /* 0x001fe20000000000 */
[----:B------:R-:W-:Y:S01]  /*1a8f0*/  UMOV UR6, 0x0 ;  /* 0x0000000000067882 */ /* 0x000fe20000000000 */
[----:B------:R-:W-:Y:S01]  /*1a900*/  VIADD R10, R7, 0x1e400 ;  /* 0x0001e400070a7836 */ /* 0x000fe20000000000 */
[----:B------:R-:W-:-:S09]  /*1a910*/  UMOV UR7, 0x12f00000 ;  /* 0x12f0000000077882 */ /* 0x000fd20000000000 */
.L_x_690:
[----:B------:R-:W-:-:S13]  /*1a920*/  @P0 ELECT P2, URZ, PT ;  /* 0x00000000003f082f */ /* 0x000fda0003840000 */
[----:B------:R-:W-:Y:S02]  /*1a930*/  @P2 R2UR UR13, R2 ;  /* 0x00000000020d22ca */ /* 0x000fe400000e0000 */
[----:B------:R-:W-:Y:S02]  /*1a940*/  @P2 R2UR UR12, R18 ;  /* 0x00000000120c22ca */ /* 0x000fe400000e0000 */
[----:B------:R-:W-:Y:S02]  /*1a950*/  @P2 R2UR UR11, R6 ;  /* 0x00000000060b22ca */ /* 0x000fe400000e0000 */
[----:B------:R-:W-:Y:S02]  /*1a960*/  @P2 R2UR UR9, R5 ;  /* 0x00000000050922ca */ /* 0x000fe400000e0000 */
[----:B------:R-:W-:Y:S02]  /*1a970*/  @P2 R2UR UR8, R10 ;  /* 0x000000000a0822ca */ /* 0x000fe400000e0000 */
[----:B------:R-:W-:-:S02]  /*1a980*/  @P2 PLOP3.LUT P0, PT, P2, PT, PT, 0x8, 0x0 ;  /* 0x000000000000281c */ /* 0x000fc4000170e170 */
[----:B------:R-:W-:-:S09]  /*1a990*/  PLOP3.LUT P2, PT, PT, PT, PT, 0x8, 0x0 ;  /* 0x000000000000781c */ /* 0x000fd20003f4e170 */
[----:B------:R0:W-:Y:S02]  /*1a9a0*/  UTMALDG.4D [UR8], [UR4], desc[UR6] ;  /* 0x00000608040075b4 */ /* 0x0001e40008019000 */
[----:B0-----:R-:W-:Y:S05]  /*1a9b0*/  @P0 BRA.U.ANY `(.L_x_690) ;  /* 0xfffffffd00d80947 */ /* 0x001fea000393ffff */
[----:B------:R-:W-:Y:S01]  /*1a9c0*/  IMAD.MOV.U32 R13, RZ, RZ, 0x40 ;  /* 0x00000040ff0d7424 */ /* 0x000fe200078e00ff */
[----:B------:R-:W-:Y:S01]  /*1a9d0*/  PLOP3.LUT P0, PT, PT, PT, PT, 0x80, 0x0 ;  /* 0x000000000000781c */ /* 0x000fe20003f0f070 */
[----:B------:R-:W-:Y:S01]  /*1a9e0*/  VIADD R10, R7, 0x21400 ;  /* 0x00021400070a7836 */ /* 0x000fe20000000000 */
[----:B------:R-:W-:Y:S01]  /*1a9f0*/  UMOV UR6, 0x0 ;  /* 0x0000000000067882 */ /* 0x000fe20000000000 */
[----:B------:R-:W-:Y:S01]  /*1aa00*/  UMOV UR7, 0x12f00000 ;  /* 0x12f0000000077882 */ /* 0x000fe20000000000 */
[----:B------:R-:W-:-:S15]  /*1aa10*/  R2UR UR10, R13 ;  /* 0x000000000d0a72ca */ /* 0x000fde00000e0000 */
.L_x_691:
        /* <DEDUP_REMOVED lines=16> */
.L_x_692:
        /* <DEDUP_REMOVED lines=10> */
[----:B------:R-:W0:Y:S01]  /*1abc0*/  SYNCS.PHASECHK.TRANS64.TRYWAIT P0, [R9+URZ+0x308c0], R8 ;  /* 0x0308c008090075a7 */ /* 0x000e22000800017f */
[----:B------:R-:W-:Y:S04]  /*1abd0*/  BSSY B2, `(.L_x_693) ;  /* 0x0000002000027945 */ /* 0x000fe80003800000 */
[----:B0-----:R-:W-:Y:S05]  /*1abe0*/  @!P0 BRA `(.L_x_694) ;  /* 0x0000006000c08947 */ /* 0x001fea0003800000 */
.L_x_837:
[----:B------:R-:W-:Y:S05]  /*1abf0*/  BSYNC B2 ;  /* 0x0000000000027941 */ /* 0x000fea0003800000 */
.L_x_693:
[----:B------:R-:W-:Y:S01]  /*1ac00*/  BSSY B2, `(.L_x_695) ;  /* 0x000000b000027945 */ /* 0x000fe20003800000 */
[----:B------:R-:W-:Y:S02]  /*1ac10*/  IMAD.MOV.U32 R10, RZ, RZ, 0x0 ;  /* 0x00000000ff0a7424 */ /* 0x000fe400078e00ff */
[----:B------:R-:W-:Y:S01]  /*1ac20*/  IMAD.MOV.U32 R11, RZ, RZ, 0x12f00000 ;  /* 0x12f00000ff0b7424 */ /* 0x000fe200078e00ff */
[----:B------:R-:W-:Y:S06]  /*1ac30*/  @P1 BRA `(.L_x_696) ;  /* 0x00000000001c1947 */ /* 0x000fec0003800000 */
[----:B------:R-:W2:Y:S01]  /*1ac40*/  S2R R15, SR_TID.X ;  /* 0x00000000000f7919 */ /* 0x000ea20000002100 */
[----:B------:R-:W-:-:S04]  /*1ac50*/  IMAD.MOV.U32 R5, RZ, RZ, 0x9000 ;  /* 0x00009000ff057424 */ /* 0x000fc800078e00ff */
[----:B------:R3:W-:Y:S01]  /*1ac60*/  SYNCS.ARRIVE.TRANS64 RZ, [R9+URZ+0x308b0], R5 ;  /* 0x0308b00509ff79a7 */ /* 0x0007e2000800003f */
[----:B--2---:R-:W-:-:S04]  /*1ac70*/  LOP3.LUT R15, R15, 0x1f, RZ, 0xc0, !PT ;  /* 0x0000001f0f0f7812 */ /* 0x004fc800078ec0ff */
[----:B------:R-:W-:-:S13]  /*1ac80*/  ISETP.NE.AND P0, PT, R15, RZ, PT ;  /* 0x000000ff0f00720c */ /* 0x000fda0003f05270 */
[----:B---3--:R-:W-:Y:S05]  /*1ac90*/  @!P0 BRA `(.L_x_696) ;  /* 0x0000000000048947 */ /* 0x008fea0003800000 */
[----:B------:R-:W-:Y:S01]  /*1aca0*/  BPT.TRAP 0x1 ;  /* 0x000000040000795c */ /* 0x000fe20000300000 */
.L_x_696:
[----:B------:R-:W-:Y:S05]  /*1acb0*/  BSYNC B2 ;  /* 0x0000000000027941 */ /* 0x000fea0003800000 */
.L_x_695:
[----:B------:R-:W-:Y:S01]  /*1acc0*/  R2UR UR10, R14 ;  /* 0x000000000e0a72ca */ /* 0x000fe200000e0000 */
[----:B------:R-:W-:Y:S01]  /*1acd0*/  UIADD3 UR4, UP0, UR36, 0x670, URZ ;  /* 0x0000067024047890 */ /* 0x000fe2000ff1e03f */
[----:B------:R-:W-:Y:S01]  /*1ace0*/  R2UR UR6, R10 ;  /* 0x000000000a0672ca */ /* 0x000fe200000e0000 */
[----:B01----:R-:W-:Y:S01]  /*1acf0*/  VIADD R9, R9, 0x308b0 ;  /* 0x000308b009097836 */ /* 0x003fe20000000000 */
[----:B------:R-:W-:Y:S01]  /*1ad00*/  R2UR UR7, R11 ;  /* 0x000000000b0772ca */ /* 0x000fe200000e0000 */
[----:B------:R-:W-:Y:S01]  /*1ad10*/  VIADD R5, R7, 0x400 ;  /* 0x0000040007057836 */ /* 0x000fe20000000000 */
[----:B------:R-:W-:Y:S01]  /*1ad20*/  PLOP3.LUT P0, PT, PT, PT, PT, 0x80, 0x0 ;  /* 0x000000000000781c */ /* 0x000fe20003f0f070 */
[----:B------:R-:W-:-:S12]  /*1ad30*/  UIADD3.X UR5, URZ, UR37, URZ, UP0, !UPT ;  /* 0x000000253f057290 */ /* 0x000fd800087fe43f */
.L_x_697:
        /* <DEDUP_REMOVED lines=10> */
[----:B------:R-:W-:Y:S01]  /*1ade0*/  R2UR UR10, R13 ;  /* 0x000000000d0a72ca */ /* 0x000fe200000e0000 */
[----:B------:R-:W-:Y:S01]  /*1adf0*/  VIADD R5, R7, 0x3400 ;  /* 0x0000340007057836 */ /* 0x000fe20000000000 */
[----:B------:R-:W-:Y:S02]  /*1ae00*/  R2UR UR6, R10 ;  /* 0x000000000a0672ca */ /* 0x000fe400000e0000 */
[----:B------:R-:W-:Y:S02]  /*1ae10*/  R2UR UR7, R11 ;  /* 0x000000000b0772ca */ /* 0x000fe400000e0000 */
[----:B------:R-:W-:-:S13]  /*1ae20*/  PLOP3.LUT P0, PT, PT, PT, PT, 0x80, 0x0 ;  /* 0x000000000000781c */ /* 0x000fda0003f0f070 */
.L_x_698:
        /* <DEDUP_REMOVED lines=10> */
[----:B------:R-:W-:Y:S02]  /*1aed0*/  R2UR UR10, R12 ;  /* 0x000000000c0a72ca */ /* 0x000fe400000e0000 */
[----:B------:R-:W-:Y:S02]  /*1aee0*/  R2UR UR6, R10 ;  /* 0x000000000a0672ca */ /* 0x000fe400000e0000 */
[----:B------:R-:W-:Y:S02]  /*1aef0*/  R2UR UR7, R11 ;  /* 0x000000000b0772ca */ /* 0x000fe400000e0000 */
[----:B------:R-:W-:Y:S02]  /*1af00*/  PLOP3.LUT P0, PT, PT, PT, PT, 0x80, 0x0 ;  /* 0x000000000000781c */ /* 0x000fe40003f0f070 */
[----:B------:R-:W-:-:S11]  /*1af10*/  IADD3 R7, R7, 0x6400, RZ ;  /* 0x0000640007077810 */ /* 0x000fd60007ffe0ff */
.L_x_699:
        /* <DEDUP_REMOVED lines=9> */
[----:B-1----:R-:W-:Y:S05]  /*1afb0*/  @P0 BRA.U.ANY `(.L_x_699) ;  /* 0xfffffffd00d80947 */ /* 0x002fea000393ffff */
.L_x_685:
[----:B------:R-:W-:Y:S05]  /*1afc0*/  BSYNC B1 ;  /* 0x0000000000017941 */ /* 0x000fea0003800000 */
.L_x_684:
[----:B------:R-:W-:Y:S01]  /*1afd0*/  VIADD R9, R3, 0xfffffffe ;  /* 0xfffffffe03097836 */ /* 0x000fe20000000000 */
[----:B------:R-:W-:Y:S01]  /*1afe0*/  PLOP3.LUT P0, PT, PT, PT, PT, 0x8, 0x0 ;  /* 0x000000000000781c */ /* 0x000fe20003f0e170 */
[----:B------:R-:W-:-:S03]  /*1aff0*/  VIADD R27, R27, 0x1 ;  /* 0x000000011b1b7836 */ /* 0x000fc60000000000 */
[----:B------:R-:W-:Y:S02]  /*1b000*/  ISETP.GE.AND P2, PT, R9, R4, PT ;  /* 0x000000040900720c */ /* 0x000fe40003f46270 */
[----:B------:R-:W-:-:S04]  /*1b010*/  ISETP.NE.AND P1, PT, R27, 0x2, PT ;  /* 0x000000021b00780c */ /* 0x000fc80003f25270 */
[----:B------:R-:W-:Y:S02]  /*1b020*/  SEL R6, RZ, 0x1, P1 ;  /* 0x00000001ff067807 */ /* 0x000fe40000800000 */
[----:B------:R-:W-:Y:S02]  /*1b030*/  SEL R27, R27, RZ, P1 ;  /* 0x000000ff1b1b7207 */ /* 0x000fe40000800000 */
[----:B------:R-:W-:-:S03]  /*1b040*/  LOP3.LUT R29, R29, R6, RZ, 0x3c, !PT ;  /* 0x000000061d1d7212 */ /* 0x000fc600078e3cff */
[----:B------:R-:W-:Y:S05]  /*1b050*/  @!P2 BRA `(.L_x_678) ;  /* 0x000000080050a947 */ /* 0x000fea0003800000 */
.L_x_716:
[----:B------:R-:W-:Y:S05]  /*1b060*/  YIELD ;  /* 0x0000000000007946 */ /* 0x000fea0003800000 */
        /* <DEDUP_REMOVED lines=10> */
.L_x_838:
[----:B------:R-:W-:Y:S05]  /*1b110*/  BSYNC B2 ;  /* 0x0000000000027941 */ /* 0x000fea0003800000 */
.L_x_702:
[----:B------:R-:W-:Y:S04]  /*1b120*/  BSSY B2, `(.L_x_704) ;  /* 0x0000009000027945 */ /* 0x000fe80003800000 */
[----:B------:R-:W-:Y:S05]  /*1b130*/  @P2 BRA `(.L_x_705) ;  /* 0x00000000001c2947 */ /* 0x000fea0003800000 */
[----:B0-----:R-:W0:Y:S01]  /*1b140*/  S2R R5, SR_TID.X ;  /* 0x0000000000057919 */ /* 0x001e220000002100 */
[----:B------:R-:W-:-:S04]  /*1b150*/  IMAD.MOV.U32 R3, RZ, RZ, 0x9000 ;  /* 0x00009000ff037424 */ /* 0x000fc800078e00ff */
[----:B------:R2:W-:Y:S01]  /*1b160*/  SYNCS.ARRIVE.TRANS64 RZ, [R8+URZ+0x30890], R3 ;  /* 0x0308900308ff79a7 */ /* 0x0005e2000800003f */
[----:B0-----:R-:W-:-:S04]  /*1b170*/  LOP3.LUT R5, R5, 0x1f, RZ, 0xc0, !PT ;  /* 0x0000001f05057812 */ /* 0x001fc800078ec0ff */
[----:B------:R-:W-:-:S13]  /*1b180*/  ISETP.NE.AND P1, PT, R5, RZ, PT ;  /* 0x000000ff0500720c */ /* 0x000fda0003f25270 */
[----:B--2---:R-:W-:Y:S05]  /*1b190*/  @!P1 BRA `(.L_x_705) ;  /* 0x0000000000049947 */ /* 0x004fea0003800000 */
[----:B------:R-:W-:Y:S01]  /*1b1a0*/  BPT.TRAP 0x1 ;  /* 0x000000040000795c */ /* 0x000fe20000300000 */
.L_x_705:
[----:B------:R-:W-:Y:S05]  /*1b1b0*/  BSYNC B2 ;  /* 0x0000000000027941 */ /* 0x000fea0003800000 */
.L_x_704:
[----:B------:R-:W-:Y:S01]  /*1b1c0*/  IMAD.MOV.U32 R12, RZ, RZ, RZ ;  /* 0x000000ffff0c7224 */ /* 0x000fe200078e00ff */
[----:B------:R-:W-:Y:S01]  /*1b1d0*/  UIADD3 UR4, UP0, UR36, 0x570, URZ ;  /* 0x0000057024047890 */ /* 0x000fe2000ff1e03f */
[----:B------:R-:W-:Y:S01]  /*1b1e0*/  IMAD R6, R27, 0x9000, R22 ;  /* 0x000090001b067824 */ /* 0x000fe200078e0216 */
[----:B------:R-:W-:Y:S01]  /*1b1f0*/  PLOP3.LUT P1, PT, PT, PT, PT, 0x80, 0x0 ;  /* 0x000000000000781c */ /* 0x000fe20003f2f070 */
[----:B0-----:R-:W-:Y:S01]  /*1b200*/  IMAD R5, R9, 0x60, R0 ;  /* 0x0000006009057824 */ /* 0x001fe200078e0200 */
[----:B------:R-:W-:Y:S01]  /*1b210*/  R2UR UR10, R12 ;  /* 0x000000000c0a72ca */ /* 0x000fe200000e0000 */
[----:B------:R-:W-:Y:S01]  /*1b220*/  VIADD R3, R8, 0x30890 ;  /* 0x0003089008037836 */ /* 0x000fe20000000000 */
[----:B------:R-:W-:Y:S01]  /*1b230*/  UIADD3.X UR5, URZ, UR37, URZ, UP0, !UPT ;  /* 0x000000253f057290 */ /* 0x000fe200087fe43f */
[----:B------:R-:W-:Y:S01]  /*1b240*/  VIADD R10, R6, 0x1e400 ;  /* 0x0001e400060a7836 */ /* 0x000fe20000000000 */
[----:B------:R-:W-:Y:S01]  /*1b250*/  UMOV UR6, 0x0 ;  /* 0x0000000000067882 */ /* 0x000fe20000000000 */
[----:B------:R-:W-:-:S10]  /*1b260*/  UMOV UR7, 0x12f00000 ;  /* 0x12f0000000077882 */ /* 0x000fd40000000000 */
.L_x_706:
        /* <DEDUP_REMOVED lines=16> */
.L_x_707:
        /* <DEDUP_REMOVED lines=16> */
.L_x_708:
        /* <DEDUP_REMOVED lines=13> */
.L_x_839:
[----:B------:R-:W-:Y:S05]  /*1b540*/  BSYNC B2 ;  /* 0x0000000000027941 */ /* 0x000fea0003800000 */
.L_x_709:
        /* <DEDUP_REMOVED lines=11> */
.L_x_712:
[----:B------:R-:W-:Y:S05]  /*1b600*/  BSYNC B2 ;  /* 0x0000000000027941 */ /* 0x000fea0003800000 */
.L_x_711:
[----:B------:R-:W-:Y:S01]  /*1b610*/  R2UR UR10, R12 ;  /* 0x000000000c0a72ca */ /* 0x000fe200000e0000 */
[----:B------:R-:W-:Y:S01]  /*1b620*/  UIADD3 UR4, UP0, UR36, 0x670, URZ ;  /* 0x0000067024047890 */ /* 0x000fe2000ff1e03f */
[----:B------:R-:W-:Y:S01]  /*1b630*/  R2UR UR6, R10 ;  /* 0x000000000a0672ca */ /* 0x000fe200000e0000 */
[----:B------:R-:W-:Y:S01]  /*1b640*/  VIADD R3, R6, 0x400 ;  /* 0x0000040006037836 */ /* 0x000fe20000000000 */
[----:B------:R-:W-:Y:S01]  /*1b650*/  R2UR UR7, R11 ;  /* 0x000000000b0772ca */ /* 0x000fe200000e0000 */
[----:B------:R-:W-:Y:S01]  /*1b660*/  UIADD3.X UR5, URZ, UR37, URZ, UP0, !UPT ;  /* 0x000000253f057290 */ /* 0x000fe200087fe43f */
[----:B------:R-:W-:Y:S02]  /*1b670*/  PLOP3.LUT P1, PT, PT, PT, PT, 0x80, 0x0 ;  /* 0x000000000000781c */ /* 0x000fe40003f2f070 */
[----:B01----:R-:W-:-:S11]  /*1b680*/  IADD3 R8, R8, 0x308b0, RZ ;  /* 0x000308b008087810 */ /* 0x003fd60007ffe0ff */
.L_x_713:
        /* <DEDUP_REMOVED lines=15> */
.L_x_714:
        /* <DEDUP_REMOVED lines=15> */
.L_x_715:
        /* <DEDUP_REMOVED lines=10> */
.L_x_701:
[----:B------:R-:W-:Y:S05]  /*1b910*/  BSYNC B1 ;  /* 0x0000000000017941 */ /* 0x000fea0003800000 */
.L_x_700:
[----:B------:R-:W-:Y:S01]  /*1b920*/  ISETP.GT.AND P2, PT, R9, R4, PT ;  /* 0x000000040900720c */ /* 0x000fe20003f44270 */
[----:B------:R-:W-:Y:S02]  /*1b930*/  VIADD R27, R27, 0x1 ;  /* 0x000000011b1b7836 */ /* 0x000fe40000000000 */
[----:B------:R-:W-:-:S03]  /*1b940*/  VIADD R9, R9, 0xffffffff ;  /* 0xffffffff09097836 */ /* 0x000fc60000000000 */
[----:B------:R-:W-:-:S04]  /*1b950*/  ISETP.NE.AND P1, PT, R27, 0x2, PT ;  /* 0x000000021b00780c */ /* 0x000fc80003f25270 */
[----:B------:R-:W-:Y:S02]  /*1b960*/  SEL R6, RZ, 0x1, P1 ;  /* 0x00000001ff067807 */ /* 0x000fe40000800000 */
[----:B------:R-:W-:Y:S02]  /*1b970*/  SEL R27, R27, RZ, P1 ;  /* 0x000000ff1b1b7207 */ /* 0x000fe40000800000 */
[----:B------:R-:W-:Y:S01]  /*1b980*/  LOP3.LUT R29, R29, R6, RZ, 0x3c, !PT ;  /* 0x000000061d1d7212 */ /* 0x000fe200078e3cff */
[----:B------:R-:W-:Y:S06]  /*1b990*/  @P2 BRA `(.L_x_716) ;  /* 0xfffffff400b02947 */ /* 0x000fec000383ffff */
.L_x_678:
[----:B------:R-:W-:Y:S05]  /*1b9a0*/  BSYNC B0 ;  /* 0x0000000000007941 */ /* 0x000fea0003800000 */
.L_x_677:
[----:B------:R-:W2:Y:S01]  /*1b9b0*/  LDL R31, [R1+0x8] ;  /* 0x00000800011f7983 */ /* 0x000ea20000100800 */
[----:B------:R-:W-:Y:S05]  /*1b9c0*/  @!P0 WARPSYNC.ALL ;  /* 0x0000000000008948 */ /* 0x000fea0003800000 */
[----:B------:R-:W-:Y:S06]  /*1b9d0*/  @!P0 BAR.SYNC.DEFER_BLOCKING 0xc, 0x180 ;  /* 0x0306000000008b1d */ /* 0x000fec0000010000 */
[----:B------:R-:W-:Y:S01]  /*1b9e0*/  BSSY B7, `(.L_x_717) ;  /* 0x000037b000077945 */ /* 0x000fe20003800000 */
[----:B--2---:R-:W-:-:S13]  /*1b9f0*/  ISETP.GT.AND P0, PT, R31, RZ, PT ;  /* 0x000000ff1f00720c */ /* 0x004fda0003f04270 */
[----:B------:R-:W-:Y:S05]  /*1ba00*/  @P0 BRA `(.L_x_718) ;  /* 0x0000000000440947 */ /* 0x000fea0003800000 */
[----:B------:R-:W1:Y:S02]  /*1ba10*/  S2R R3, SR_TID.X ;  /* 0x0000000000037919 */ /* 0x000e640000002100 */
[----:B-1----:R-:W-:-:S04]  /*1ba20*/  LOP3.LUT R3, R3, 0x7f, RZ, 0xc0, !PT ;  /* 0x0000007f03037812 */ /* 0x002fc800078ec0ff */
[----:B------:R-:W-:-:S13]  /*1ba30*/  ISETP.NE.AND P0, PT, R3, RZ, PT ;  /* 0x000000ff0300720c */ /* 0x000fda0003f05270 */
[----:B------:R-:W-:Y:S05]  /*1ba40*/  @P0 BRA `(.L_x_719) ;  /* 0x0000003400d00947 */ /* 0x000fea0003800000 */
[----:B0-----:R-:W0:Y:S01]  /*1ba50*/  S2R R5, SR_LANEID ;  /* 0x0000000000057919 */ /* 0x001e220000000000 */
[----:B------:R-:W-:Y:S01]  /*1ba60*/  VOTEU.ANY UR4, UPT, PT ;  /* 0x0000000000047886 */ /* 0x000fe200038e0100 */
[----:B------:R-:W1:Y:S01]  /*1ba70*/  LDC.64 R2, c[0x0][0xc60] ;  /* 0x00031800ff027b82 */ /* 0x000e620000000a00 */
[----:B------:R-:W0:Y:S02]  /*1ba80*/  FLO.U32 R0, UR4 ;  /* 0x0000000400007d00 */ /* 0x000e2400080e0000 */
[----:B0-----:R-:W-:-:S06]  /*1ba90*/  ISETP.EQ.U32.AND P0, PT, R0, R5, PT ;  /* 0x000000050000720c */ /* 0x001fcc0003f02070 */
[----:B------:R-:W1:Y:S07]  /*1baa0*/  POPC R5, UR4 ;  /* 0x0000000400057d09 */ /* 0x000e6e0008000000 */
[----:B-1----:R-:W2:Y:S01]  /*1bab0*/  @P0 ATOMG.E.ADD.STRONG.GPU PT, R3, desc[UR56][R2.64], R5 ;  /* 0x00000005020309a8 */ /* 0x002ea200081ee1f8 */
[----:B------:R-:W0:Y:S02]  /*1bac0*/  S2R R4, SR_LTMASK ;  /* 0x0000000000047919 */ /* 0x000e240000003900 */
[----:B0-----:R-:W-:-:S04]  /*1bad0*/  LOP3.LUT R4, R4, UR4, RZ, 0xc0, !PT ;  /* 0x0000000404047c12 */ /* 0x001fc8000f8ec0ff */
[----:B------:R-:W0:Y:S01]  /*1bae0*/  POPC R7, R4 ;  /* 0x0000000400077309 */ /* 0x000e220000000000 */
[----:B--2---:R-:W0:Y:S02]  /*1baf0*/  SHFL.IDX PT, R0, R3, R0, 0x1f ;  /* 0x00001f0003007589 */ /* 0x004e2400000e0000 */
[----:B0-----:R-:W-:Y:S01]  /*1bb00*/  IADD3 R16, R0, UR38, R7 ;  /* 0x0000002600107c10 */ /* 0x001fe2000fffe007 */
[----:B------:R-:W-:Y:S06]  /*1bb10*/  BRA `(.L_x_719) ;  /* 0x00000034009c7947 */ /* 0x000fec0003800000 */
.L_x_718:
        /* <DEDUP_REMOVED lines=8> */
[----:B------:R-:W-:Y:S01]  /*1bba0*/  IMAD.U32 R4, RZ, RZ, UR6 ;  /* 0x00000006ff047e24 */ /* 0x000fe2000f8e00ff */
[----:B------:R-:W-:Y:S01]  /*1bbb0*/  MOV R13, RZ ;  /* 0x000000ff000d7202 */ /* 0x000fe20000000f00 */
[----:B------:R-:W1:Y:S01]  /*1bbc0*/  LDC.64 R2, c[0x4][R2] ;  /* 0x0100000002027b82 */ /* 0x000e620000000a00 */
[----:B0-----:R-:W-:Y:S02]  /*1bbd0*/  IMAD.U32 R5, RZ, RZ, UR7 ;  /* 0x00000007ff057e24 */ /* 0x001fe4000f8e00ff */
[----:B------:R-:W-:Y:S02]  /*1bbe0*/  IMAD.U32 R6, RZ, RZ, UR8 ;  /* 0x00000008ff067e24 */ /* 0x000fe4000f8e00ff */
[----:B------:R-:W-:-:S02]  /*1bbf0*/  IMAD.U32 R7, RZ, RZ, UR9 ;  /* 0x00000009ff077e24 */ /* 0x000fc4000f8e00ff */
[----:B------:R-:W-:Y:S02]  /*1bc00*/  IMAD.U32 R10, RZ, RZ, UR4 ;  /* 0x00000004ff0a7e24 */ /* 0x000fe4000f8e00ff */
[----:B------:R-:W-:Y:S02]  /*1bc10*/  IMAD.U32 R11, RZ, RZ, UR5 ;  /* 0x00000005ff0b7e24 */ /* 0x000fe4000f8e00ff */
[----:B------:R-:W-:Y:S02]  /*1bc20*/  IMAD.MOV.U32 R8, RZ, RZ, 0x70 ;  /* 0x00000070ff087424 */ /* 0x000fe400078e00ff */
[----:B------:R-:W-:-:S07]  /*1bc30*/  IMAD.MOV.U32 R12, RZ, RZ, 0x1 ;  /* 0x00000001ff0c7424 */ /* 0x000fce00078e00ff */
[----:B------:R-:W-:-:S07]  /*1bc40*/  LEPC R20, `(.L_x_721) ;  /* 0x000000001014794e */ /* 0x000fce0000000000 */
[----:B-1----:R-:W-:Y:S05]  /*1bc50*/  CALL.ABS.NOINC R2 ;  /* 0x0000000002007343 */ /* 0x002fea0003c00000 */
.L_x_721:
[----:B------:R-:W-:Y:S05]  /*1bc60*/  BSYNC B6 ;  /* 0x0000000000067941 */ /* 0x000fea0003800000 */
.L_x_720:
        /* <DEDUP_REMOVED lines=9> */
[----:B------:R-:W-:Y:S02]  /*1bd00*/  IMAD.U32 R4, RZ, RZ, UR6 ;  /* 0x00000006ff047e24 */ /* 0x000fe4000f8e00ff */
[----:B0-----:R-:W-:Y:S02]  /*1bd10*/  IMAD.U32 R5, RZ, RZ, UR7 ;  /* 0x00000007ff057e24 */ /* 0x001fe4000f8e00ff */
[----:B------:R-:W-:Y:S02]  /*1bd20*/  IMAD.U32 R6, RZ, RZ, UR8 ;  /* 0x00000008ff067e24 */ /* 0x000fe4000f8e00ff */
[----:B------:R-:W-:-:S02]  /*1bd30*/  IMAD.U32 R7, RZ, RZ, UR9 ;  /* 0x00000009ff077e24 */ /* 0x000fc4000f8e00ff */
[----:B------:R-:W-:Y:S02]  /*1bd40*/  IMAD.U32 R10, RZ, RZ, UR4 ;  /* 0x00000004ff0a7e24 */ /* 0x000fe4000f8e00ff */
[----:B------:R-:W-:Y:S02]  /*1bd50*/  IMAD.U32 R11, RZ, RZ, UR5 ;  /* 0x00000005ff0b7e24 */ /* 0x000fe4000f8e00ff */
[----:B------:R-:W-:Y:S02]  /*1bd60*/  IMAD.MOV.U32 R8, RZ, RZ, 0x70 ;  /* 0x00000070ff087424 */ /* 0x000fe400078e00ff */
[----:B------:R-:W-:Y:S02]  /*1bd70*/  IMAD.MOV.U32 R12, RZ, RZ, 0x1 ;  /* 0x00000001ff0c7424 */ /* 0x000fe400078e00ff */
[----:B-1----:R-:W-:-:S07]  /*1bd80*/  IMAD.MOV.U32 R13, RZ, RZ, RZ ;  /* 0x000000ffff0d7224 */ /* 0x002fce00078e00ff */
[----:B------:R-:W-:-:S07]  /*1bd90*/  LEPC R20, `(.L_x_724) ;  /* 0x000000001014794e */ /* 0x000fce0000000000 */
[----:B--2---:R-:W-:Y:S05]  /*1bda0*/  CALL.ABS.NOINC R2 ;  /* 0x0000000002007343 */ /* 0x004fea0003c00000 */
.L_x_724:
[----:B------:R0:W1:Y:S01]  /*1bdb0*/  LDC.64 R2, c[0x4][R25] ;  /* 0x0100000019027b82 */ /* 0x0000620000000a00 */
[----:B------:R-:W-:Y:S01]  /*1bdc0*/  ULDC.64 UR4, c[0x4][0x88] ;  /* 0x0100220000047ab9 */ /* 0x000fe20000000a00 */
[----:B------:R-:W-:Y:S01]  /*1bdd0*/  ULDC.64 UR6, c[0x4][0x90] ;  /* 0x0100240000067ab9 */ /* 0x000fe20000000a00 */
[----:B------:R-:W-:Y:S01]  /*1bde0*/  ULDC.64 UR8, c[0x4][0x18] ;  /* 0x0100060000087ab9 */ /* 0x000fe20000000a00 */
[----:B------:R-:W-:Y:S01]  /*1bdf0*/  IMAD.U32 R4, RZ, RZ, UR4 ;  /* 0x00000004ff047e24 */ /* 0x000fe2000f8e00ff */
[----:B------:R-:W-:Y:S01]  /*1be00*/  MOV R10, UR8 ;  /* 0x00000008000a7c02 */ /* 0x000fe20008000f00 */
        /* <DEDUP_REMOVED lines=9> */
.L_x_723:
[----:B------:R-:W-:Y:S05]  /*1bea0*/  BSYNC B6 ;  /* 0x0000000000067941 */ /* 0x000fea0003800000 */
.L_x_722:
[----:B------:R-:W2:Y:S01]  /*1beb0*/  LDL R25, [R1+0x24] ;  /* 0x0000240001197983 */ /* 0x000ea20000100800 */
[----:B------:R-:W-:Y:S01]  /*1bec0*/  ULDC.64 UR4, c[0x0][0x9f8] ;  /* 0x00027e0000047ab9 */ /* 0x000fe20000000a00 */
[----:B------:R-:W1:Y:S01]  /*1bed0*/  LDC R0, c[0x0][0x430] ;  /* 0x00010c00ff007b82 */ /* 0x000e620000000800 */
[----:B------:R-:W-:Y:S01]  /*1bee0*/  ISETP.NE.U32.AND P0, PT, RZ, UR4, PT ;  /* 0x00000004ff007c0c */ /* 0x000fe2000bf05070 */
[----:B------:R-:W3:Y:S03]  /*1bef0*/  LDL R21, [R1+0xc] ;  /* 0x00000c0001157983 */ /* 0x000ee60000100800 */
[----:B------:R-:W-:Y:S01]  /*1bf00*/  ISETP.NE.AND.EX P0, PT, RZ, UR5, PT, P0 ;  /* 0x00000005ff007c0c */ /* 0x000fe2000bf05300 */
[----:B------:R-:W4:Y:S01]  /*1bf10*/  LDL.LU R8, [R1] ;  /* 0x0000000001087983 */ /* 0x000f220000300800 */
[----:B------:R-:W0:Y:S11]  /*1bf20*/  S2R R20, SR_TID.X ;  /* 0x0000000000147919 */ /* 0x000e360000002100 */
[----:B------:R-:W-:Y:S01]  /*1bf30*/  @P0 IADD3 R2, P1, R23, UR4, RZ ;  /* 0x0000000417020c10 */ /* 0x000fe2000ff3e0ff */
[----:B------:R-:W-:-:S03]  /*1bf40*/  ULDC UR4, c[0x0][0x2f4] ;  /* 0x0000bd0000047ab9 */ /* 0x000fc60000000800 */
[----:B------:R-:W-:-:S05]  /*1bf50*/  @P0 IADD3.X R3, R24, UR5, RZ, P1, !PT ;  /* 0x0000000518030c10 */ /* 0x000fca0008ffe4ff */
[----:B------:R3:W4:Y:S01]  /*1bf60*/  @P0 LDG.E R32, desc[UR56][R2.64] ;  /* 0x0000003802200981 */ /* 0x000722000c1e1900 */
[----:B0-----:R-:W-:-:S04]  /*1bf70*/  LOP3.LUT R20, R20, 0x7f, RZ, 0xc0, !PT ;  /* 0x0000007f14147812 */ /* 0x001fc800078ec0ff */
[----:B------:R-:W-:Y:S02]  /*1bf80*/  SHF.R.U32.HI R4, RZ, 0x3, R20 ;  /* 0x00000003ff047819 */ /* 0x000fe40000011614 */
[----:B------:R-:W0:Y:S01]  /*1bf90*/  S2R R20, SR_TID.X ;  /* 0x0000000000147919 */ /* 0x000e220000002100 */
[----:B-1----:R-:W-:-:S13]  /*1bfa0*/  ISETP.NE.AND P1, PT, R0, 0x1, PT ;  /* 0x000000010000780c */ /* 0x002fda0003f25270 */
[----:B------:R-:W1:Y:S01]  /*1bfb0*/  @P1 LDC R6, c[0x0][0x438] ;  /* 0x00010e00ff061b82 */ /* 0x000e620000000800 */
[----:B0-----:R-:W-:-:S05]  /*1bfc0*/  IMAD.SHL.U32 R20, R20, 0x10, RZ ;  /* 0x0000001014147824 */ /* 0x001fca00078e00ff */
[----:B------:R-:W-:Y:S02]  /*1bfd0*/  LOP3.LUT R20, R4, 0x70, R20, 0xf8, !PT ;  /* 0x0000007004147812 */ /* 0x000fe400078ef814 */
[----:B------:R-:W0:Y:S01]  /*1bfe0*/  @P1 LDC R4, c[0x0][0x434] ;  /* 0x00010d00ff041b82 */ /* 0x000e220000000800 */
[----:B------:R-:W-:Y:S01]  /*1bff0*/  ISETP.GE.AND P3, PT, R33, UR4, PT ;  /* 0x0000000421007c0c */ /* 0x000fe2000bf66270 */
[----:B------:R-:W-:Y:S01]  /*1c000*/  UMOV UR5, 0xffffffff ;  /* 0xffffffff00057882 */ /* 0x000fe20000000000 */
[----:B--2---:R-:W-:-:S04]  /*1c010*/  VIADD R25, R25, 0xffffffff ;  /* 0xffffffff19197836 */ /* 0x004fc80000000000 */
[----:B------:R-:W-:-:S05]  /*1c020*/  IMAD R5, R25, 0x60, R20 ;  /* 0x0000006019057824 */ /* 0x000fca00078e0214 */
[----:B------:R-:W-:-:S04]  /*1c030*/  ISETP.GE.AND P0, PT, R5, R31, PT ;  /* 0x0000001f0500720c */ /* 0x000fc80003f06270 */
[----:B------:R-:W-:Y:S01]  /*1c040*/  ISETP.GT.U32.OR P0, PT, R20, 0x5f, P0 ;  /* 0x0000005f1400780c */ /* 0x000fe20000704470 */
[----:B---3--:R-:W-:-:S04]  /*1c050*/  IMAD.IADD R5, R5, 0x1, R21 ;  /* 0x0000000105057824 */ /* 0x008fc800078e0215 */
[----:B0-----:R-:W-:-:S08]  /*1c060*/  @P1 IMAD.HI.U32 R7, R5, R4, RZ ;  /* 0x0000000405071227 */ /* 0x001fd000078e00ff */
[----:B------:R-:W0:Y:S01]  /*1c070*/  @!P0 LDC.64 R2, c[0x0][0x428] ;  /* 0x00010a00ff028b82 */ /* 0x000e220000000a00 */
[----:B------:R-:W-:Y:S01]  /*1c080*/  IMAD.MOV.U32 R4, RZ, RZ, R5 ;  /* 0x000000ffff047224 */ /* 0x000fe200078e0005 */
[----:B-1----:R-:W-:Y:S02]  /*1c090*/  @P1 SHF.R.U32.HI R4, RZ, R6, R7 ;  /* 0x00000006ff041219 */ /* 0x002fe40000011607 */
[----:B----4-:R-:W-:-:S03]  /*1c0a0*/  SHF.R.S32.HI R9, RZ, 0x1f, R32 ;  /* 0x0000001fff097819 */ /* 0x010fc60000011420 */
[----:B------:R-:W-:-:S04]  /*1c0b0*/  IMAD.MOV R6, RZ, RZ, -R4 ;  /* 0x000000ffff067224 */ /* 0x000fc800078e0a04 */
[----:B------:R-:W-:Y:S01]  /*1c0c0*/  IMAD R0, R0, R6, R5 ;  /* 0x0000000600007224 */ /* 0x000fe200078e0205 */
[--C-:B------:R-:W-:Y:S01]  /*1c0d0*/  @!P0 SHF.R.S32.HI R5, RZ, 0x1f, R4.reuse ;  /* 0x0000001fff058819 */ /* 0x100fe20000011404 */
[-C--:B0-----:R-:W-:Y:S02]  /*1c0e0*/  @!P0 IMAD R6, R9, R2.reuse, RZ ;  /* 0x0000000209068224 */ /* 0x081fe400078e02ff */
[----:B------:R-:W-:-:S04]  /*1c0f0*/  @!P0 IMAD.WIDE.U32 R4, R32, R2, R4 ;  /* 0x0000000220048225 */ /* 0x000fc800078e0004 */
[----:B------:R-:W-:Y:S02]  /*1c100*/  @!P0 IMAD R6, R32, R3, R6 ;  /* 0x0000000320068224 */ /* 0x000fe400078e0206 */
[----:B------:R-:W0:Y:S02]  /*1c110*/  @!P0 LDC.64 R2, c[0x0][0x418] ;  /* 0x00010600ff028b82 */ /* 0x000e240000000a00 */
[----:B------:R-:W-:Y:S02]  /*1c120*/  @!P0 IMAD.IADD R6, R5, 0x1, R6 ;  /* 0x0000000105068824 */ /* 0x000fe400078e0206 */
[----:B------:R-:W-:Y:S01]  /*1c130*/  IMAD.U32 R7, RZ, RZ, UR39 ;  /* 0x00000027ff077e24 */ /* 0x000fe2000f8e00ff */
[----:B0-----:R-:W-:-:S04]  /*1c140*/  @!P0 LEA R2, P1, R4, R2, 0x2 ;  /* 0x0000000204028211 */ /* 0x001fc800078210ff */
[----:B------:R-:W-:Y:S01]  /*1c150*/  @!P0 LEA.HI.X R3, R4, R3, R6, 0x2, P1 ;  /* 0x0000000304038211 */ /* 0x000fe200008f1406 */
[----:B------:R-:W-:-:S06]  /*1c160*/  IMAD.MOV.U32 R4, RZ, RZ, RZ ;  /* 0x000000ffff047224 */ /* 0x000fcc00078e00ff */
[----:B------:R0:W5:Y:S01]  /*1c170*/  @!P0 LDG.E R4, desc[UR56][R2.64] ;  /* 0x0000003802048981 */ /* 0x000162000c1e1900 */
[----:B------:R-:W-:Y:S02]  /*1c180*/  ISETP.GT.U32.AND P0, PT, R20, 0x5f, PT ;  /* 0x0000005f1400780c */ /* 0x000fe40003f04070 */
[----:B------:R-:W-:Y:S02]  /*1c190*/  ISETP.NE.AND P2, PT, R7, 0x3, PT ;  /* 0x000000030700780c */ /* 0x000fe40003f45270 */
[----:B------:R-:W-:-:S09]  /*1c1a0*/  LOP3.LUT R8, R8, 0xfffffff7, RZ, 0xc0, !PT ;  /* 0xfffffff708087812 */ /* 0x000fd200078ec0ff */
[----:B------:R-:W-:-:S04]  /*1c1b0*/  @P0 LOP3.LUT R8, R8, 0x8, RZ, 0xfc, !PT ;  /* 0x0000000808080812 */ /* 0x000fc800078efcff */
[----:B------:R-:W-:-:S04]  /*1c1c0*/  LOP3.LUT R8, R8, 0xffffffef, RZ, 0xc0, !PT ;  /* 0xffffffef08087812 */ /* 0x000fc800078ec0ff */
[----:B------:R-:W-:-:S04]  /*1c1d0*/  @P2 LOP3.LUT R8, R8, 0x10, RZ, 0xfc, !PT ;  /* 0x0000001008082812 */ /* 0x000fc800078efcff */
[----:B------:R-:W-:Y:S02]  /*1c1e0*/  LOP3.LUT R8, R8, 0xfffffffb, RZ, 0xc0, !PT ;  /* 0xfffffffb08087812 */ /* 0x000fe400078ec0ff */
[----:B------:R-:W-:Y:S02]  /*1c1f0*/  ISETP.GE.AND P1, PT, R36, UR4, PT ;  /* 0x0000000424007c0c */ /* 0x000fe4000bf26270 */
[----:B------:R-:W-:Y:S02]  /*1c200*/  @P3 LOP3.LUT R8, R8, 0x4, RZ, 0xfc, !PT ;  /* 0x0000000408083812 */ /* 0x000fe400078efcff */
[----:B------:R-:W-:Y:S02]  /*1c210*/  ISETP.GE.AND P0, PT, R35, UR4, PT ;  /* 0x0000000423007c0c */ /* 0x000fe4000bf06270 */
[----:B------:R-:W-:-:S04]  /*1c220*/  LOP3.LUT R8, R8, 0xfffffffe, RZ, 0xc0, !PT ;  /* 0xfffffffe08087812 */ /* 0x000fc800078ec0ff */
[----:B------:R-:W-:-:S04]  /*1c230*/  LOP3.LUT R8, R8, 0xfffffffd, RZ, 0xc0, !PT ;  /* 0xfffffffd08087812 */ /* 0x000fc800078ec0ff */
[----:B------:R-:W-:Y:S01]  /*1c240*/  @P1 LOP3.LUT R8, R8, 0x2, RZ, 0xfc, !PT ;  /* 0x0000000208081812 */ /* 0x000fe200078efcff */
[----:B------:R0:W-:Y:S03]  /*1c250*/  STL [R1+0x10], R9 ;  /* 0x0000100901007387 */ /* 0x0001e60000100800 */
[----:B------:R-:W-:Y:S01]  /*1c260*/  @P0 LOP3.LUT R8, R8, 0x1, RZ, 0xfc, !PT ;  /* 0x0000000108080812 */ /* 0x000fe200078efcff */
[----:B------:R0:W-:Y:S04]  /*1c270*/  STL [R1+0x38], R7 ;  /* 0x0000380701007387 */ /* 0x0001e80000100800 */
[----:B------:R0:W-:Y:S01]  /*1c280*/  STL [R1], R8 ;  /* 0x0000000801007387 */ /* 0x0001e20000100800 */
[----:B------:R-:W-:Y:S05]  /*1c290*/  BRA.DIV UR5, `(.L_x_725) ;  /* 0x0000004e05507947 */ /* 0x000fea000b800000 */
.L_x_842:
[----:B------:R-:W-:Y:S01]  /*1c2a0*/  SHF.R.S32.HI R31, RZ, 0x1f, R18 ;  /* 0x0000001fff1f7819 */ /* 0x000fe20000011412 */
[----:B------:R-:W-:Y:S06]  /*1c2b0*/  @!P2 BRA `(.L_x_726) ;  /* 0x000000000004a947 */ /* 0x000fec0003800000 */
[----:B------:R-:W-:Y:S01]  /*1c2c0*/  BPT.TRAP 0x1 ;  /* 0x000000040000795c */ /* 0x000fe20000300000 */
.L_x_726:
[----:B------:R-:W-:Y:S01]  /*1c2d0*/  SHF.R.S32.HI R5, RZ, 0x1f, R0 ;  /* 0x0000001fff057819 */ /* 0x000fe20000011400 */
[----:B------:R-:W-:Y:S01]  /*1c2e0*/  ULDC.64 UR4, c[0x0][0x328] ;  /* 0x0000ca0000047ab9 */ /* 0x000fe20000000a00 */
[----:B------:R-:W-:Y:S03]  /*1c2f0*/  BSSY B0, `(.L_x_727) ;  /* 0x0000017000007945 */ /* 0x000fe60003800000 */
[----:B0-----:R-:W-:-:S04]  /*1c300*/  IMAD R3, R5, UR4, RZ ;  /* 0x0000000405037c24 */ /* 0x001fc8000f8e02ff */
        /* <DEDUP_REMOVED lines=21> */
.L_x_843:
[----:B------:R-:W-:Y:S05]  /*1c460*/  BSYNC B0 ;  /* 0x0000000000007941 */ /* 0x000fea0003800000 */
.L_x_727:
[----:B------:R-:W2:Y:S01]  /*1c470*/  LDL R3, [R1] ;  /* 0x0000000001037983 */ /* 0x000ea20000100800 */
[----:B------:R-:W-:-:S03]  /*1c480*/  ULDC.64 UR4, c[0x0][0x300] ;  /* 0x0000c00000047ab9 */ /* 0x000fc60000000a00 */
[----:B------:R-:W3:Y:S01]  /*1c490*/  LDL R9, [R1+0x8] ;  /* 0x0000080001097983 */ /* 0x000ee20000100800 */
[----:B------:R-:W-:Y:S01]  /*1c4a0*/  IMAD R5, R5, UR4, RZ ;  /* 0x0000000405057c24 */ /* 0x000fe2000f8e02ff */
[----:B------:R-:W1:Y:S03]  /*1c4b0*/  S2R R8, SR_TID.X ;  /* 0x0000000000087919 */ /* 0x000e660000002100 */
[----:B------:R-:W-:Y:S01]  /*1c4c0*/  IMAD R5, R0, UR5, R5 ;  /* 0x0000000500057c24 */ /* 0x000fe2000f8e0205 */
[----:B-1----:R-:W-:-:S04]  /*1c4d0*/  LOP3.LUT R8, R8, 0x7f, RZ, 0xc0, !PT ;  /* 0x0000007f08087812 */ /* 0x002fc800078ec0ff */
[----:B------:R-:W-:Y:S02]  /*1c4e0*/  SHF.R.U32.HI R8, RZ, 0x3, R8 ;  /* 0x00000003ff087819 */ /* 0x000fe40000011608 */
[C---:B--2---:R-:W-:Y:S02]  /*1c4f0*/  LOP3.LUT P4, RZ, R3.reuse, 0x4, RZ, 0xc0, !PT ;  /* 0x0000000403ff7812 */ /* 0x044fe4000788c0ff */
[C---:B------:R-:W-:Y:S02]  /*1c500*/  LOP3.LUT P3, RZ, R3.reuse, 0x2, RZ, 0xc0, !PT ;  /* 0x0000000203ff7812 */ /* 0x040fe4000786c0ff */
[----:B------:R-:W-:Y:S01]  /*1c510*/  LOP3.LUT P2, RZ, R3, 0x1, RZ, 0xc0, !PT ;  /* 0x0000000103ff7812 */ /* 0x000fe2000784c0ff */
[----:B0-----:R-:W-:Y:S01]  /*1c520*/  IMAD.WIDE.U32 R2, R0, UR4, RZ ;  /* 0x0000000400027c25 */ /* 0x001fe2000f8e00ff */
[----:B------:R-:W-:-:S03]  /*1c530*/  ULDC.64 UR4, c[0x0][0x310] ;  /* 0x0000c40000047ab9 */ /* 0x000fc60000000a00 */
[----:B------:R-:W-:Y:S02]  /*1c540*/  IMAD.IADD R3, R3, 0x1, R5 ;  /* 0x0000000103037824 */ /* 0x000fe400078e0205 */
[----:B------:R-:W-:Y:S02]  /*1c550*/  IMAD R6, R6, UR4, RZ ;  /* 0x0000000406067c24 */ /* 0x000fe4000f8e02ff */
[----:B------:R-:W-:-:S04]  /*1c560*/  IMAD.WIDE.U32 R2, R4, UR4, R2 ;  /* 0x0000000404027c25 */ /* 0x000fc8000f8e0002 */
[----:B------:R-:W-:Y:S01]  /*1c570*/  IMAD R6, R4, UR5, R6 ;  /* 0x0000000504067c24 */ /* 0x000fe2000f8e0206 */
[----:B------:R-:W-:Y:S01]  /*1c580*/  ULDC.64 UR4, c[0x0][0x308] ;  /* 0x0000c20000047ab9 */ /* 0x000fe20000000a00 */
[----:B------:R-:W-:Y:S02]  /*1c590*/  IMAD R5, R26, 0x4800, R37 ;  /* 0x000048001a057824 */ /* 0x000fe400078e0225 */
[----:B------:R-:W-:Y:S02]  /*1c5a0*/  IMAD.IADD R3, R3, 0x1, R6 ;  /* 0x0000000103037824 */ /* 0x000fe400078e0206 */
[----:B------:R-:W-:Y:S02]  /*1c5b0*/  IMAD R0, R31, UR4, RZ ;  /* 0x000000041f007c24 */ /* 0x000fe4000f8e02ff */
[----:B------:R-:W-:-:S04]  /*1c5c0*/  IMAD.WIDE.U32 R2, R18, UR4, R2 ;  /* 0x0000000412027c25 */ /* 0x000fc8000f8e0002 */
[----:B------:R-:W-:Y:S01]  /*1c5d0*/  IMAD R0, R18, UR5, R0 ;  /* 0x0000000512007c24 */ /* 0x000fe2000f8e0200 */
[----:B------:R-:W-:Y:S01]  /*1c5e0*/  ULDC.64 UR4, c[0x0][0x2e8] ;  /* 0x0000ba0000047ab9 */ /* 0x000fe20000000a00 */
[----:B---3--:R-:W-:Y:S01]  /*1c5f0*/  IMAD R6, R25, -0x60, R9 ;  /* 0xffffffa019067824 */ /* 0x008fe200078e0209 */
[----:B------:R-:W-:Y:S01]  /*1c600*/  LEA R4, P0, R2, UR4, 0x1 ;  /* 0x0000000402047c11 */ /* 0x000fe2000f8008ff */
[----:B------:R-:W-:Y:S01]  /*1c610*/  IMAD.IADD R0, R3, 0x1, R0 ;  /* 0x0000000103007824 */ /* 0x000fe200078e0200 */
[----:B------:R-:W-:Y:S01]  /*1c620*/  UMOV UR4, 0xffffffff ;  /* 0xffffffff00047882 */ /* 0x000fe20000000000 */
[----:B------:R-:W-:-:S03]  /*1c630*/  IMAD.IADD R6, R6, 0x1, -R8 ;  /* 0x0000000106067824 */ /* 0x000fc600078e0a08 */
[----:B------:R-:W-:Y:S02]  /*1c640*/  LEA.HI.X R0, R2, UR5, R0, 0x1, P0 ;  /* 0x0000000502007c11 */ /* 0x000fe400080f0c00 */
[----:B------:R-:W-:Y:S01]  /*1c650*/  ISETP.GE.AND P0, PT, R6, 0x1, PT ;  /* 0x000000010600780c */ /* 0x000fe20003f06270 */
[----:B------:R-:W-:-:S12]  /*1c660*/  BRA.DIV UR4, `(.L_x_729) ;  /* 0x0000004a04a47947 */ /* 0x000fd8000b800000 */
[----:B------:R-:W0:Y:S01]  /*1c670*/  SHFL.IDX PT, R3, R4, RZ, 0x181f ;  /* 0x00181fff04037589 */ /* 0x000e2200000e0000 */
[----:B------:R-:W-:-:S03]  /*1c680*/  @P0 IMAD R8, R5, 0x2, R22 ;  /* 0x0000000205080824 */ /* 0x000fc600078e0216 */
[----:B------:R-:W1:Y:S01]  /*1c690*/  SHFL.IDX PT, R2, R0, RZ, 0x181f ;  /* 0x00181fff00027589 */ /* 0x000e6200000e0000 */
[----:B0-----:R-:W-:-:S05]  /*1c6a0*/  @P0 LEA R3, P1, R33, R3, 0x1 ;  /* 0x0000000321030211 */ /* 0x001fca00078208ff */
[----:B-1----:R-:W-:Y:S01]  /*1c6b0*/  @P0 IMAD.X R2, RZ, RZ, R2, P1 ;  /* 0x000000ffff020224 */ /* 0x002fe200008e0602 */
[----:B------:R-:W-:-:S04]  /*1c6c0*/  ISETP.GE.AND P1, PT, R6, 0x11, PT ;  /* 0x000000110600780c */ /* 0x000fc80003f26270 */
        /* <DEDUP_REMOVED lines=44> */
[----:B------:R-:W-:Y:S01]  /*1c990*/  @P1 LEA R8, R5, R22, 0x1 ;  /* 0x0000001605081211 */ /* 0x000fe200078e08ff */
        /* <DEDUP_REMOVED lines=11> */
.L_x_857:
        /* <DEDUP_REMOVED lines=12> */
.L_x_730:
[----:B------:R-:W-:Y:S02]  /*1cb10*/  PLOP3.LUT P1, PT, P1, P0, PT, 0xa2, 0x0 ;  /* 0x000000000000781c */ /* 0x000fe40000f21472 */
[----:B------:R-:W-:-:S08]  /*1cb20*/  @P0 R2UR P1, UR4, R7 ;  /* 0x00000000070402ca */ /* 0x000fd00000020000 */
[----:B------:R-:W-:-:S05]  /*1cb30*/  @P0 PLOP3.LUT P0, PT, P1, PT, PT, 0x80, 0x0 ;  /* 0x000000000000081c */ /* 0x000fca0000f0f070 */
[----:B------:R-:W-:Y:S01]  /*1cb40*/  @!P1 SYNCS.ARRIVE.TRANS64.RED.A0T1 RZ, [UR4+0x30830], RZ ;  /* 0x030830ffffff99a7 */ /* 0x000fe20008200404 */
[----:B------:R-:W-:Y:S07]  /*1cb50*/  @!P1 ARRIVES.LDGSTSBAR.64.TRANSCNT [UR4+0x30830] ;  /* 0x03083000ff0099b0 */ /* 0x000fee0008000a84 */
[----:B------:R-:W-:Y:S05]  /*1cb60*/  @P0 BRA.U.ANY `(.L_x_730) ;  /* 0xfffffffd00e80947 */ /* 0x000fea000393ffff */
[----:B------:R-:W-:Y:S01]  /*1cb70*/  NOP ;  /* 0x0000000000007918 */ /* 0x000fe20000000000 */
[----:B------:R-:W2:Y:S02]  /*1cb80*/  LDL R0, [R1+0x38] ;  /* 0x0000380001007983 */ /* 0x000ea40000100800 */
[----:B--2---:R-:W-:-:S13]  /*1cb90*/  ISETP.NE.AND P2, PT, R0, 0x3, PT ;  /* 0x000000030000780c */ /* 0x004fda0003f45270 */
[----:B------:R-:W-:Y:S05]  /*1cba0*/  @!P2 BRA `(.L_x_731) ;  /* 0x000000000004a947 */ /* 0x000fea0003800000 */
[----:B------:R-:W-:Y:S01]  /*1cbb0*/  BPT.TRAP 0x1 ;  /* 0x000000040000795c */ /* 0x000fe20000300000 */
.L_x_731:
[----:B-1----:R1:W5:Y:S01]  /*1cbc0*/  LDL.LU R3, [R1+0x18] ;  /* 0x0000180001037983 */ /* 0x0023620000300800 */
[----:B------:R1:W-:Y:S02]  /*1cbd0*/  SYNCS.ARRIVE.TRANS64.A1T0 RZ, [R7+URZ+0x30830], RZ ;  /* 0x030830ff07ff79a7 */ /* 0x0003e4000810003f */
[----:B------:R-:W-:Y:S05]  /*1cbe0*/  WARPSYNC.ALL ;  /* 0x0000000000007948 */ /* 0x000fea0003800000 */
[----:B------:R-:W-:Y:S01]  /*1cbf0*/  ULDC.64 UR6, c[0x0][0xa00] ;  /* 0x0002800000067ab9 */ /* 0x000fe20000000a00 */
[----:B------:R-:W-:Y:S01]  /*1cc00*/  ULDC.64 UR4, c[0x0][0x298] ;  /* 0x0000a60000047ab9 */ /* 0x000fe20000000a00 */
[----:B------:R-:W-:Y:S01]  /*1cc10*/  BAR.SYNC.DEFER_BLOCKING 0x8, 0x180 ;  /* 0x0206000000007b1d */ /* 0x000fe20000010000 */
[----:B------:R-:W-:Y:S01]  /*1cc20*/  ISETP.NE.U32.AND P0, PT, RZ, UR6, PT ;  /* 0x00000006ff007c0c */ /* 0x000fe2000bf05070 */
[----:B0-----:R-:W-:Y:S01]  /*1cc30*/  IMAD.WIDE.U32 R4, R34, UR4, RZ ;  /* 0x0000000422047c25 */ /* 0x001fe2000f8e00ff */
[----:B------:R-:W-:-:S02]  /*1cc40*/  SHF.R.S32.HI R0, RZ, 0x1f, R34 ;  /* 0x0000001fff007819 */ /* 0x000fc40000011422 */
[----:B------:R-:W-:Y:S01]  /*1cc50*/  ISETP.NE.AND.EX P0, PT, RZ, UR7, PT, P0 ;  /* 0x00000007ff007c0c */ /* 0x000fe2000bf05300 */
[----:B------:R-:W-:Y:S01]  /*1cc60*/  VIADD R2, R22, 0x12400 ;  /* 0x0001240016027836 */ /* 0x000fe20000000000 */
[----:B------:R-:W-:Y:S01]  /*1cc70*/  BSSY B6, `(.L_x_732) ;  /* 0x000001a000067945 */ /* 0x000fe20003800000 */
[----:B------:R-:W-:Y:S01]  /*1cc80*/  IMAD R0, R0, UR4, RZ ;  /* 0x0000000400007c24 */ /* 0x000fe2000f8e02ff */
[----:B------:R-:W-:-:S03]  /*1cc90*/  SEL R30, R30, RZ, !P0 ;  /* 0x000000ff1e1e7207 */ /* 0x000fc60004000000 */
[----:B------:R-:W-:-:S04]  /*1cca0*/  IMAD R0, R34, UR5, R0 ;  /* 0x0000000522007c24 */ /* 0x000fc8000f8e0200 */
[----:B------:R-:W-:Y:S01]  /*1ccb0*/  IMAD.IADD R34, R5, 0x1, R0 ;  /* 0x0000000105227824 */ /* 0x000fe200078e0200 */
[----:B-----5:R-:W-:Y:S02]  /*1ccc0*/  SEL R3, R3, RZ, !P0 ;  /* 0x000000ff03037207 */ /* 0x020fe40004000000 */
[----:B------:R-:W-:-:S03]  /*1ccd0*/  LOP3.LUT P0, RZ, R2, 0x3ff, RZ, 0xc0, !PT ;  /* 0x000003ff02ff7812 */ /* 0x000fc6000780c0ff */
[----:B------:R0:W-:Y:S04]  /*1cce0*/  STL [R1+0x2c], R3 ;  /* 0x00002c0301007387 */ /* 0x0001e80000100800 */
[----:B------:R0:W-:Y:S06]  /*1ccf0*/  STL.64 [R1+0x18], R4 ;  /* 0x0000180401007387 */ /* 0x0001ec0000100a00 */
[----:B------:R-:W-:Y:S05]  /*1cd00*/  @!P0 BRA `(.L_x_733) ;  /* 0x0000000000408947 */ /* 0x000fea0003800000 */
[----:B------:R-:W-:Y:S01]  /*1cd10*/  MOV R2, 0x0 ;  /* 0x0000000000027802 */ /* 0x000fe20000000f00 */
[----:B------:R-:W-:Y:S01]  /*1cd20*/  ULDC.64 UR4, c[0x4][0x88] ;  /* 0x0100220000047ab9 */ /* 0x000fe20000000a00 */
[----:B------:R-:W-:Y:S01]  /*1cd30*/  ULDC.64 UR6, c[0x4][0x90] ;  /* 0x0100240000067ab9 */ /* 0x000fe20000000a00 */
[----:B------:R-:W-:Y:S01]  /*1cd40*/  ULDC.64 UR8, c[0x4][0x20] ;  /* 0x0100080000087ab9 */ /* 0x000fe20000000a00 */
[----:B0-----:R-:W-:Y:S02]  /*1cd50*/  IMAD.U32 R4, RZ, RZ, UR4 ;  /* 0x00000004ff047e24 */ /* 0x001fe4000f8e00ff */
[----:B------:R-:W0:Y:S01]  /*1cd60*/  LDC.64 R2, c[0x4][R2] ;  /* 0x0100000002027b82 */ /* 0x000e220000000a00 */
[----:B------:R-:W-:Y:S02]  /*1cd70*/  IMAD.U32 R5, RZ, RZ, UR5 ;  /* 0x00000005ff057e24 */ /* 0x000fe4000f8e00ff */
[----:B------:R-:W-:Y:S02]  /*1cd80*/  IMAD.U32 R6, RZ, RZ, UR6 ;  /* 0x00000006ff067e24 */ /* 0x000fe4000f8e00ff */
[----:B-1----:R-:W-:-:S02]  /*1cd90*/  IMAD.U32 R7, RZ, RZ, UR7 ;  /* 0x00000007ff077e24 */ /* 0x002fc4000f8e00ff */
[----:B------:R-:W-:Y:S02]  /*1cda0*/  IMAD.U32 R10, RZ, RZ, UR8 ;  /* 0x00000008ff0a7e24 */ /* 0x000fe4000f8e00ff */
[----:B------:R-:W-:Y:S02]  /*1cdb0*/  IMAD.U32 R11, RZ, RZ, UR9 ;  /* 0x00000009ff0b7e24 */ /* 0x000fe4000f8e00ff */
[----:B------:R-:W-:Y:S02]  /*1cdc0*/  IMAD.MOV.U32 R8, RZ, RZ, 0x70 ;  /* 0x00000070ff087424 */ /* 0x000fe400078e00ff */
[----:B------:R-:W-:Y:S02]  /*1cdd0*/  IMAD.MOV.U32 R12, RZ, RZ, 0x1 ;  /* 0x00000001ff0c7424 */ /* 0x000fe400078e00ff */
[----:B------:R-:W-:-:S07]  /*1cde0*/  IMAD.MOV.U32 R13, RZ, RZ, RZ ;  /* 0x000000ffff0d7224 */ /* 0x000fce00078e00ff */
[----:B------:R-:W-:-:S07]  /*1cdf0*/  LEPC R20, `(.L_x_733) ;  /* 0x000000001014794e */ /* 0x000fce0000000000 */
[----:B0-----:R-:W-:Y:S05]  /*1ce00*/  CALL.ABS.NOINC R2 ;  /* 0x0000000002007343 */ /* 0x001fea0003c00000 */
.L_x_733:
[----:B------:R-:W-:Y:S05]  /*1ce10*/  BSYNC B6 ;  /* 0x0000000000067941 */ /* 0x000fea0003800000 */
.L_x_732:
[----:B------:R-:W2:Y:S01]  /*1ce20*/  LDL.LU R20, [R1+0x2c] ;  /* 0x00002c0001147983 */ /* 0x000ea20000300800 */
[----:B------:R-:W-:Y:S01]  /*1ce30*/  ULDC.64 UR4, c[0x0][0x2d8] ;  /* 0x0000b60000047ab9 */ /* 0x000fe20000000a00 */
[----:B------:R-:W3:Y:S02]  /*1ce40*/  LDC R8, c[0x0][0x448] ;  /* 0x00011200ff087b82 */ /* 0x000ee40000000800 */
[----:B0-----:R-:W4:Y:S01]  /*1ce50*/  LDL.LU.64 R2, [R1+0x18] ;  /* 0x0000180001027983 */ /* 0x001f220000300a00 */
[----:B------:R-:W-:Y:S02]  /*1ce60*/  IMAD.SHL.U32 R4, R17, 0x80, RZ ;  /* 0x0000008011047824 */ /* 0x000fe400078e00ff */
[----:B------:R-:W-:Y:S01]  /*1ce70*/  IMAD R0, R31, UR4, RZ ;  /* 0x000000041f007c24 */ /* 0x000fe2000f8e02ff */
[----:B------:R0:W5:Y:S03]  /*1ce80*/  LDL R17, [R1+0x20] ;  /* 0x0000200001117983 */ /* 0x0001660000100800 */
[----:B------:R-:W-:Y:S01]  /*1ce90*/  IMAD R5, R18, UR5, R0 ;  /* 0x0000000512057c24 */ /* 0x000fe2000f8e0200 */
[----:B------:R0:W5:Y:S01]  /*1cea0*/  LDL R9, [R1+0x4] ;  /* 0x0000040001097983 */ /* 0x0001620000100800 */
[----:B---3--:R-:W-:Y:S01]  /*1ceb0*/  ISETP.NE.AND P0, PT, R8, 0x1, PT ;  /* 0x000000010800780c */ /* 0x008fe20003f05270 */
[----:B----4-:R-:W-:-:S02]  /*1cec0*/  IMAD.MOV.U32 R3, RZ, RZ, R34 ;  /* 0x000000ffff037224 */ /* 0x010fc400078e0022 */
[----:B------:R-:W-:Y:S01]  /*1ced0*/  IMAD.WIDE.U32 R2, R18, UR4, R2 ;  /* 0x0000000412027c25 */ /* 0x000fe2000f8e0002 */
[----:B------:R-:W-:-:S04]  /*1cee0*/  ULDC.64 UR4, c[0x0][0x2e0] ;  /* 0x0000b80000047ab9 */ /* 0x000fc80000000a00 */
[----:B------:R-:W-:Y:S01]  /*1cef0*/  IADD3 R3, R3, R5, RZ ;  /* 0x0000000503037210 */ /* 0x000fe20007ffe0ff */
[----:B--2---:R-:W-:Y:S02]  /*1cf00*/  IMAD R5, R20, UR4, RZ ;  /* 0x0000000414057c24 */ /* 0x004fe4000f8e02ff */
[----:B------:R-:W2:Y:S02]  /*1cf10*/  S2R R20, SR_TID.X ;  /* 0x0000000000147919 */ /* 0x000ea40000002100 */
[C---:B------:R-:W-:Y:S02]  /*1cf20*/  IMAD R0, R30.reuse, UR5, R5 ;  /* 0x000000051e007c24 */ /* 0x040fe4000f8e0205 */
[----:B------:R-:W-:Y:S01]  /*1cf30*/  IMAD.WIDE.U32 R2, R30, UR4, R2 ;  /* 0x000000041e027c25 */ /* 0x000fe2000f8e0002 */
[----:B------:R-:W1:Y:S01]  /*1cf40*/  @P0 LDC R5, c[0x0][0x44c] ;  /* 0x00011300ff050b82 */ /* 0x000e620000000800 */
[----:B------:R-:W-:Y:S02]  /*1cf50*/  ULDC.64 UR4, c[0x0][0x2d0] ;  /* 0x0000b40000047ab9 */ /* 0x000fe40000000a00 */
[----:B------:R-:W-:-:S05]  /*1cf60*/  IMAD.IADD R3, R3, 0x1, R0 ;  /* 0x0000000103037824 */ /* 0x000fca00078e0200 */
[----:B------:R-:W3:Y:S01]  /*1cf70*/  @P0 LDC R0, c[0x0][0x450] ;  /* 0x00011400ff000b82 */ /* 0x000ee20000000800 */
[----:B--2---:R-:W-:-:S04]  /*1cf80*/  LOP3.LUT R20, R20, 0x7f, RZ, 0xc0, !PT ;  /* 0x0000007f14147812 */ /* 0x004fc800078ec0ff */
[----:B------:R-:W-:Y:S02]  /*1cf90*/  SHF.R.U32.HI R21, RZ, 0x3, R20 ;  /* 0x00000003ff157819 */ /* 0x000fe40000011614 */
[----:B------:R-:W2:Y:S02]  /*1cfa0*/  S2R R20, SR_TID.X ;  /* 0x0000000000147919 */ /* 0x000ea40000002100 */
[----:B--2---:R-:W-:-:S05]  /*1cfb0*/  IMAD.SHL.U32 R20, R20, 0x10, RZ ;  /* 0x0000001014147824 */ /* 0x004fca00078e00ff */
[----:B------:R-:W-:-:S04]  /*1cfc0*/  LOP3.LUT R20, R21, 0x70, R20, 0xf8, !PT ;  /* 0x0000007015147812 */ /* 0x000fc800078ef814 */
[----:B------:R-:W-:-:S05]  /*1cfd0*/  LOP3.LUT R6, R20, R4, RZ, 0xfc, !PT ;  /* 0x0000000414067212 */ /* 0x000fca00078efcff */
[----:B-1----:R-:W-:-:S04]  /*1cfe0*/  @P0 IMAD.HI.U32 R7, R6, R5, RZ ;  /* 0x0000000506070227 */ /* 0x002fc800078e00ff */
[----:B------:R-:W-:Y:S01]  /*1cff0*/  IMAD.MOV.U32 R5, RZ, RZ, R6 ;  /* 0x000000ffff057224 */ /* 0x000fe200078e0006 */
[----:B---3--:R-:W-:-:S05]  /*1d000*/  @P0 SHF.R.U32.HI R5, RZ, R0, R7 ;  /* 0x00000000ff050219 */ /* 0x008fca0000011607 */
[--C-:B------:R-:W-:Y:S01]  /*1d010*/  IMAD.MOV R0, RZ, RZ, -R5.reuse ;  /* 0x000000ffff007224 */ /* 0x100fe200078e0a05 */
[----:B------:R-:W1:Y:S03]  /*1d020*/  S2R R20, SR_TID.X ;  /* 0x0000000000147919 */ /* 0x000e660000002100 */
[----:B------:R-:W-:Y:S01]  /*1d030*/  IMAD R0, R8, R0, R6 ;  /* 0x0000000008007224 */ /* 0x000fe200078e0206 */
[----:B------:R-:W-:Y:S01]  /*1d040*/  SHF.R.S32.HI R6, RZ, 0x1f, R5 ;  /* 0x0000001fff067819 */ /* 0x000fe20000011405 */
[----:B------:R-:W-:-:S04]  /*1d050*/  IMAD.WIDE.U32 R2, R5, UR4, R2 ;  /* 0x0000000405027c25 */ /* 0x000fc8000f8e0002 */
[----:B------:R-:W-:-:S04]  /*1d060*/  IMAD R6, R6, UR4, RZ ;  /* 0x0000000406067c24 */ /* 0x000fc8000f8e02ff */
[----:B------:R-:W-:Y:S01]  /*1d070*/  IMAD R5, R5, UR5, R6 ;  /* 0x0000000505057c24 */ /* 0x000fe2000f8e0206 */
[----:B------:R-:W-:-:S03]  /*1d080*/  ULDC.64 UR4, c[0x0][0x2c8] ;  /* 0x0000b20000047ab9 */ /* 0x000fc60000000a00 */
[----:B------:R-:W-:Y:S01]  /*1d090*/  IMAD.IADD R3, R3, 0x1, R5 ;  /* 0x0000000103037824 */ /* 0x000fe200078e0205 */
[----:B------:R-:W-:-:S05]  /*1d0a0*/  SHF.R.S32.HI R5, RZ, 0x1f, R0 ;  /* 0x0000001fff057819 */ /* 0x000fca0000011400 */
[----:B------:R-:W-:Y:S02]  /*1d0b0*/  IMAD R5, R5, UR4, RZ ;  /* 0x0000000405057c24 */ /* 0x000fe4000f8e02ff */
[----:B------:R-:W-:-:S04]  /*1d0c0*/  IMAD.WIDE.U32 R2, R0, UR4, R2 ;  /* 0x0000000400027c25 */ /* 0x000fc8000f8e0002 */
[----:B------:R-:W-:Y:S01]  /*1d0d0*/  IMAD R5, R0, UR5, R5 ;  /* 0x0000000500057c24 */ /* 0x000fe2000f8e0205 */
[----:B------:R-:W-:Y:S02]  /*1d0e0*/  ULDC.64 UR4, c[0x0][0x280] ;  /* 0x0000a00000047ab9 */ /* 0x000fe40000000a00 */
[----:B------:R-:W-:Y:S01]  /*1d0f0*/  LEA R0, P0, R2, UR4, 0x1 ;  /* 0x0000000402007c11 */ /* 0x000fe2000f8008ff */
[----:B------:R-:W-:Y:S01]  /*1d100*/  IMAD.IADD R5, R3, 0x1, R5 ;  /* 0x0000000103057824 */ /* 0x000fe200078e0205 */
[----:B------:R-:W-:Y:S01]  /*1d110*/  ULDC UR4, c[0x0][0x2b8] ;  /* 0x0000ae0000047ab9 */ /* 0x000fe20000000800 */
[----:B-1----:R-:W-:-:S03]  /*1d120*/  LOP3.LUT R20, R20, 0x7f, RZ, 0xc0, !PT ;  /* 0x0000007f14147812 */ /* 0x002fc600078ec0ff */
[----:B------:R-:W-:Y:S01]  /*1d130*/  LEA.HI.X R5, R2, UR5, R5, 0x1, P0 ;  /* 0x0000000502057c11 */ /* 0x000fe200080f0c05 */
[----:B------:R-:W-:Y:S01]  /*1d140*/  UMOV UR5, 0xffffffff ;  /* 0xffffffff00057882 */ /* 0x000fe20000000000 */
[----:B------:R-:W-:Y:S02]  /*1d150*/  ISETP.GE.AND P3, PT, R33, UR4, PT ;  /* 0x0000000421007c0c */ /* 0x000fe4000bf66270 */
[----:B------:R-:W-:Y:S02]  /*1d160*/  ISETP.GE.AND P2, PT, R36, UR4, PT ;  /* 0x0000000424007c0c */ /* 0x000fe4000bf46270 */
[----:B------:R-:W-:Y:S02]  /*1d170*/  ISETP.GE.AND P0, PT, R35, UR4, PT ;  /* 0x0000000423007c0c */ /* 0x000fe4000bf06270 */
[----:B------:R-:W-:Y:S01]  /*1d180*/  SHF.R.U32.HI R10, RZ, 0x3, R20 ;  /* 0x00000003ff0a7819 */ /* 0x000fe20000011614 */
[----:B0-----:R-:W-:Y:S10]  /*1d190*/  BRA.DIV UR5, `(.L_x_734) ;  /* 0x0000004a050c7947 */ /* 0x001ff4000b800000 */
[----:B------:R-:W0:Y:S01]  /*1d1a0*/  SHFL.IDX PT, R14, R0, RZ, 0x181f ;  /* 0x00181fff000e7589 */ /* 0x000e2200000e0000 */
[----:B-----5:R-:W-:Y:S02]  /*1d1b0*/  IMAD R6, R17, R8, RZ ;  /* 0x0000000811067224 */ /* 0x020fe400078e02ff */
[----:B------:R-:W-:Y:S01]  /*1d1c0*/  IMAD.IADD R4, R10, 0x1, R4 ;  /* 0x000000010a047824 */ /* 0x000fe200078e0204 */
[----:B------:R-:W1:Y:S03]  /*1d1d0*/  SHFL.IDX PT, R2, R5, RZ, 0x181f ;  /* 0x00181fff05027589 */ /* 0x000e6600000e0000 */
[C---:B------:R-:W-:Y:S01]  /*1d1e0*/  VIADD R7, R4.reuse, 0x10 ;  /* 0x0000001004077836 */ /* 0x040fe20000000000 */
[----:B------:R-:W-:-:S13]  /*1d1f0*/  ISETP.GE.AND P1, PT, R4, R6, PT ;  /* 0x000000060400720c */ /* 0x000fda0003f26270 */
        /* <DEDUP_REMOVED lines=56> */
[----:B------:R-:W0:Y:S01]  /*1d580*/  SHFL.IDX PT, R14, R0, 0x6, 0x181f ;  /* 0x00d81f00000e7f89 */ /* 0x000e2200000e0000 */
[----:B------:R-:W-:Y:S01]  /*1d590*/  @!P1 MOV R3, R7 ;  /* 0x0000000700039202 */ /* 0x000fe20000000f00 */
[----:B------:R-:W-:-:S04]  /*1d5a0*/  VIADD R7, R4, 0x60 ;  /* 0x0000006004077836 */ /* 0x000fc80000000000 */
        /* <DEDUP_REMOVED lines=14> */
.L_x_874:
[----:B-1----:R-:W-:Y:S01]  /*1d690*/  VIADD R3, R4, 0x70 ;  /* 0x0000007004037836 */ /* 0x002fe20000000000 */
[----:B------:R-:W-:Y:S04]  /*1d6a0*/  BSSY B0, `(.L_x_735) ;  /* 0x000000b000007945 */ /* 0x000fe80003800000 */
        /* <DEDUP_REMOVED lines=10> */
.L_x_736:
[----:B------:R-:W-:Y:S05]  /*1d750*/  BSYNC B0 ;  /* 0x0000000000007941 */ /* 0x000fea0003800000 */
.L_x_735:
[----:B------:R-:W-:Y:S01]  /*1d760*/  NOP ;  /* 0x0000000000007918 */ /* 0x000fe20000000000 */
[----:B------:R-:W-:-:S13]  /*1d770*/  PLOP3.LUT P0, PT, PT, PT, PT, 0x80, 0x0 ;  /* 0x000000000000781c */ /* 0x000fda0003f0f070 */
.L_x_737:
        /* <DEDUP_REMOVED lines=18> */
.L_x_875:
[----:B------:R-:W-:Y:S05]  /*1d8a0*/  BSYNC B0 ;  /* 0x0000000000007941 */ /* 0x000fea0003800000 */
.L_x_738:
[----:B------:R-:W3:Y:S01]  /*1d8b0*/  LDL R0, [R1+0x8] ;  /* 0x0000080001007983 */ /* 0x000ee20000100800 */
[----:B------:R-:W-:Y:S01]  /*1d8c0*/  BSSY B0, `(.L_x_740) ;  /* 0x000010f000007945 */ /* 0x000fe20003800000 */
[----:B---3--:R-:W-:-:S13]  /*1d8d0*/  ISETP.GE.AND P0, PT, R0, 0x61, PT ;  /* 0x000000610000780c */ /* 0x008fda0003f06270 */
[----:B------:R-:W-:Y:S05]  /*1d8e0*/  @!P0 BRA `(.L_x_741) ;  /* 0x0000001000308947 */ /* 0x000fea0003800000 */
[----:B------:R-:W3:Y:S01]  /*1d8f0*/  LDL.LU R0, [R1+0x24] ;  /* 0x0000240001007983 */ /* 0x000ee20000300800 */
[----:B------:R-:W-:Y:S01]  /*1d900*/  ULDC UR4, c[0x0][0x2f4] ;  /* 0x0000bd0000047ab9 */ /* 0x000fe20000000800 */
[----:B------:R-:W-:Y:S01]  /*1d910*/  IMAD.MOV.U32 R17, RZ, RZ, R28 ;  /* 0x000000ffff117224 */ /* 0x000fe200078e001c */
[----:B------:R-:W-:Y:S01]  /*1d920*/  ISETP.GE.AND P3, PT, R33, UR4, PT ;  /* 0x0000000421007c0c */ /* 0x000fe2000bf66270 */
[----:B------:R-:W-:Y:S01]  /*1d930*/  IMAD.MOV.U32 R10, RZ, RZ, R26 ;  /* 0x000000ffff0a7224 */ /* 0x000fe200078e001a */
[----:B------:R-:W-:Y:S01]  /*1d940*/  ISETP.GE.AND P2, PT, R36, UR4, PT ;  /* 0x0000000424007c0c */ /* 0x000fe2000bf46270 */
[----:B------:R-:W-:Y:S01]  /*1d950*/  IMAD.MOV.U32 R30, RZ, RZ, R25 ;  /* 0x000000ffff1e7224 */ /* 0x000fe200078e0019 */
[----:B------:R-:W-:Y:S01]  /*1d960*/  ISETP.GE.AND P1, PT, R35, UR4, PT ;  /* 0x0000000423007c0c */ /* 0x000fe2000bf26270 */
[----:B---3--:R-:W-:-:S12]  /*1d970*/  VIADD R6, R0, 0xfffffffe ;  /* 0xfffffffe00067836 */ /* 0x008fd80000000000 */
.L_x_754:
[----:B------:R-:W3:Y:S01]  /*1d980*/  LDL R4, [R1+0xc] ;  /* 0x00000c0001047983 */ /* 0x000ee20000100800 */
[----:B------:R-:W1:Y:S03]  /*1d990*/  LDC R7, c[0x0][0x430] ;  /* 0x00010c00ff077b82 */ /* 0x000e660000000800 */
[----:B------:R-:W4:Y:S04]  /*1d9a0*/  LDL R8, [R1+0x10] ;  /* 0x0000100001087983 */ /* 0x000f280000100800 */
[----:B------:R-:W2:Y:S01]  /*1d9b0*/  LDL R11, [R1+0x38] ;  /* 0x00003800010b7983 */ /* 0x000ea20000100800 */
[----:B------:R-:W0:Y:S02]  /*1d9c0*/  S2R R0, SR_TID.X ;  /* 0x0000000000007919 */ /* 0x000e240000002100 */
[----:B0-----:R-:W-:-:S04]  /*1d9d0*/  LOP3.LUT R0, R0, 0x7f, RZ, 0xc0, !PT ;  /* 0x0000007f00007812 */ /* 0x001fc800078ec0ff */
[----:B------:R-:W-:Y:S02]  /*1d9e0*/  SHF.R.U32.HI R2, RZ, 0x3, R0 ;  /* 0x00000003ff027819 */ /* 0x000fe40000011600 */
[----:B------:R-:W0:Y:S01]  /*1d9f0*/  S2R R0, SR_TID.X ;  /* 0x0000000000007919 */ /* 0x000e220000002100 */
[----:B-1----:R-:W-:-:S13]  /*1da00*/  ISETP.NE.AND P0, PT, R7, 0x1, PT ;  /* 0x000000010700780c */ /* 0x002fda0003f05270 */
[----:B------:R-:W1:Y:S01]  /*1da10*/  @P0 LDC R3, c[0x0][0x438] ;  /* 0x00010e00ff030b82 */ /* 0x000e620000000800 */
[----:B0-----:R-:W-:-:S05]  /*1da20*/  IMAD.SHL.U32 R0, R0, 0x10, RZ ;  /* 0x0000001000007824 */ /* 0x001fca00078e00ff */
[----:B------:R-:W-:Y:S02]  /*1da30*/  LOP3.LUT R0, R2, 0x70, R0, 0xf8, !PT ;  /* 0x0000007002007812 */ /* 0x000fe400078ef800 */
[----:B------:R-:W0:Y:S02]  /*1da40*/  @P0 LDC R2, c[0x0][0x434] ;  /* 0x00010d00ff020b82 */ /* 0x000e240000000800 */
[----:B------:R-:W-:Y:S01]  /*1da50*/  ISETP.GT.U32.AND P4, PT, R0, 0x5f, PT ;  /* 0x0000005f0000780c */ /* 0x000fe20003f84070 */
[----:B------:R-:W-:Y:S01]  /*1da60*/  VIADD R26, R10, 0x1 ;  /* 0x000000010a1a7836 */ /* 0x000fe20000000000 */
[----:B------:R-:W-:Y:S05]  /*1da70*/  YIELD ;  /* 0x0000000000007946 */ /* 0x000fea0003800000 */
[----:B------:R-:W-:-:S02]  /*1da80*/  IMAD.MOV.U32 R25, RZ, RZ, R6 ;  /* 0x000000ffff197224 */ /* 0x000fc400078e0006 */
[----:B---3--:R-:W-:-:S04]  /*1da90*/  IMAD R9, R6, 0x60, R4 ;  /* 0x0000006006097824 */ /* 0x008fc800078e0204 */
[----:B------:R-:W4:Y:S01]  /*1daa0*/  @!P4 LDC.64 R4, c[0x0][0x428] ;  /* 0x00010a00ff04cb82 */ /* 0x000f220000000a00 */
[----:B------:R-:W-:-:S04]  /*1dab0*/  IMAD.IADD R9, R0, 0x1, R9 ;  /* 0x0000000100097824 */ /* 0x000fc800078e0209 */
[----:B0-----:R-:W-:Y:S01]  /*1dac0*/  @P0 IMAD.HI.U32 R2, R9, R2, RZ ;  /* 0x0000000209020227 */ /* 0x001fe200078e00ff */
[----:B------:R-:W-:-:S04]  /*1dad0*/  MOV R0, R9 ;  /* 0x0000000900007202 */ /* 0x000fc80000000f00 */
[----:B-1----:R-:W-:-:S04]  /*1dae0*/  @P0 SHF.R.U32.HI R0, RZ, R3, R2 ;  /* 0x00000003ff000219 */ /* 0x002fc80000011602 */
[--C-:B------:R-:W-:Y:S01]  /*1daf0*/  @!P4 SHF.R.S32.HI R3, RZ, 0x1f, R0.reuse ;  /* 0x0000001fff03c819 */ /* 0x100fe20000011400 */
[----:B------:R-:W-:Y:S02]  /*1db00*/  @!P4 IMAD.MOV.U32 R2, RZ, RZ, R0 ;  /* 0x000000ffff02c224 */ /* 0x000fe400078e0000 */
[-C--:B----4-:R-:W-:Y:S02]  /*1db10*/  @!P4 IMAD R8, R8, R4.reuse, RZ ;  /* 0x000000040808c224 */ /* 0x090fe400078e02ff */
[----:B------:R-:W-:-:S04]  /*1db20*/  @!P4 IMAD.WIDE.U32 R2, R32, R4, R2 ;  /* 0x000000042002c225 */ /* 0x000fc800078e0002 */
[----:B------:R-:W-:Y:S02]  /*1db30*/  @!P4 IMAD R8, R32, R5, R8 ;  /* 0x000000052008c224 */ /* 0x000fe400078e0208 */
[----:B------:R-:W0:Y:S01]  /*1db40*/  @!P4 LDC.64 R4, c[0x0][0x418] ;  /* 0x00010600ff04cb82 */ /* 0x000e220000000a00 */
[----:B------:R-:W-:Y:S02]  /*1db50*/  IMAD.MOV R0, RZ, RZ, -R0 ;  /* 0x000000ffff007224 */ /* 0x000fe400078e0a00 */
[----:B------:R-:W-:Y:S02]  /*1db60*/  @!P4 IMAD.IADD R3, R8, 0x1, R3 ;  /* 0x000000010803c824 */ /* 0x000fe400078e0203 */
[----:B------:R-:W-:Y:S02]  /*1db70*/  IMAD R9, R7, R0, R9 ;  /* 0x0000000007097224 */ /* 0x000fe400078e0209 */
[----:B------:R-:W-:Y:S01]  /*1db80*/  IMAD.MOV.U32 R0, RZ, RZ, RZ ;  /* 0x000000ffff007224 */ /* 0x000fe200078e00ff */
[----:B0-----:R-:W-:-:S04]  /*1db90*/  @!P4 LEA R4, P0, R2, R4, 0x2 ;  /* 0x000000040204c211 */ /* 0x001fc800078010ff */
[----:B------:R-:W-:-:S05]  /*1dba0*/  @!P4 LEA.HI.X R5, R2, R5, R3, 0x2, P0 ;  /* 0x000000050205c211 */ /* 0x000fca00000f1403 */
[----:B------:R0:W5:Y:S01]  /*1dbb0*/  @!P4 LDG.E R0, desc[UR56][R4.64] ;  /* 0x000000380400c981 */ /* 0x000162000c1e1900 */
[----:B--2---:R-:W-:Y:S02]  /*1dbc0*/  ISETP.NE.AND P4, PT, R11, 0x3, PT ;  /* 0x000000030b00780c */ /* 0x004fe40003f85270 */
[----:B------:R-:W-:-:S04]  /*1dbd0*/  ISETP.NE.AND P0, PT, R26, 0x2, PT ;  /* 0x000000021a00780c */ /* 0x000fc80003f05270 */
[----:B------:R-:W-:Y:S02]  /*1dbe0*/  SEL R28, RZ, 0x1, P0 ;  /* 0x00000001ff1c7807 */ /* 0x000fe40000000000 */
[----:B------:R-:W-:Y:S02]  /*1dbf0*/  SEL R26, R26, RZ, P0 ;  /* 0x000000ff1a1a7207 */ /* 0x000fe40000000000 */
[----:B------:R-:W-:-:S03]  /*1dc00*/  LOP3.LUT R28, R17, R28, RZ, 0x3c, !PT ;  /* 0x0000001c111c7212 */ /* 0x000fc600078e3cff */
[----:B0-----:R-:W-:Y:S05]  /*1dc10*/  @!P4 BRA `(.L_x_742) ;  /* 0x000000000004c947 */ /* 0x001fea0003800000 */
[----:B------:R-:W-:Y:S01]  /*1dc20*/  BPT.TRAP 0x1 ;  /* 0x000000040000795c */ /* 0x000fe20000300000 */
.L_x_742:
[----:B------:R-:W-:Y:S01]  /*1dc30*/  IMAD R7, R26, 0x8, R22 ;  /* 0x000000081a077824 */ /* 0x000fe200078e0216 */
[----:B------:R-:W-:Y:S01]  /*1dc40*/  SHF.L.U32 R2, R28, 0x1f, RZ ;  /* 0x0000001f1c027819 */ /* 0x000fe200000006ff */
[----:B------:R-:W-:Y:S03]  /*1dc50*/  BSSY B1, `(.L_x_743) ;  /* 0x0000003000017945 */ /* 0x000fe60003800000 */
[----:B------:R-:W0:Y:S02]  /*1dc60*/  SYNCS.PHASECHK.TRANS64.TRYWAIT P0, [R7+URZ+0x30840], R2 ;  /* 0x03084002070075a7 */ /* 0x000e24000800017f */
[----:B0-----:R-:W-:Y:S05]  /*1dc70*/  @!P0 BRA `(.L_x_744) ;  /* 0x0000004800048947 */ /* 0x001fea0003800000 */
.L_x_876:
[----:B------:R-:W-:Y:S05]  /*1dc80*/  BSYNC B1 ;  /* 0x0000000000017941 */ /* 0x000fea0003800000 */
.L_x_743:
[----:B------:R-:W2:Y:S01]  /*1dc90*/  LDL R3, [R1] ;  /* 0x0000000001037983 */ /* 0x000ea20000100800 */
[----:B------:R-:W-:Y:S01]  /*1dca0*/  SHF.R.S32.HI R20, RZ, 0x1f, R9 ;  /* 0x0000001fff147819 */ /* 0x000fe20000011409 */
[----:B------:R-:W-:Y:S01]  /*1dcb0*/  ULDC.64 UR4, c[0x0][0x300] ;  /* 0x0000c00000047ab9 */ /* 0x000fe20000000a00 */
[----:B-----5:R-:W-:Y:S01]  /*1dcc0*/  SHF.R.S32.HI R21, RZ, 0x1f, R0 ;  /* 0x0000001fff157819 */ /* 0x020fe20000011400 */
[----:B------:R-:W-:Y:S02]  /*1dcd0*/  IMAD R5, R26, 0x4800, R37 ;  /* 0x000048001a057824 */ /* 0x000fe400078e0225 */
[----:B------:R-:W-:-:S04]  /*1dce0*/  IMAD R4, R20, UR4, RZ ;  /* 0x0000000414047c24 */ /* 0x000fc8000f8e02ff */
[----:B------:R-:W-:Y:S01]  /*1dcf0*/  IMAD R4, R9, UR5, R4 ;  /* 0x0000000509047c24 */ /* 0x000fe2000f8e0204 */
[C---:B--2---:R-:W-:Y:S02]  /*1dd00*/  LOP3.LUT P5, RZ, R3.reuse, 0x2, RZ, 0xc0, !PT ;  /* 0x0000000203ff7812 */ /* 0x044fe400078ac0ff */
[----:B------:R-:W-:Y:S01]  /*1dd10*/  LOP3.LUT P4, RZ, R3, 0x1, RZ, 0xc0, !PT ;  /* 0x0000000103ff7812 */ /* 0x000fe2000788c0ff */
[----:B0-----:R-:W-:Y:S01]  /*1dd20*/  IMAD.WIDE.U32 R2, R9, UR4, RZ ;  /* 0x0000000409027c25 */ /* 0x001fe2000f8e00ff */
[----:B------:R-:W-:-:S03]  /*1dd30*/  ULDC.64 UR4, c[0x0][0x310] ;  /* 0x0000c40000047ab9 */ /* 0x000fc60000000a00 */
[----:B------:R-:W-:Y:S02]  /*1dd40*/  IMAD.IADD R3, R3, 0x1, R4 ;  /* 0x0000000103037824 */ /* 0x000fe400078e0204 */
[----:B------:R-:W-:Y:S02]  /*1dd50*/  IMAD R4, R21, UR4, RZ ;  /* 0x0000000415047c24 */ /* 0x000fe4000f8e02ff */
[----:B------:R-:W-:-:S04]  /*1dd60*/  IMAD.WIDE.U32 R2, R0, UR4, R2 ;  /* 0x0000000400027c25 */ /* 0x000fc8000f8e0002 */
[----:B------:R-:W-:Y:S01]  /*1dd70*/  IMAD R4, R0, UR5, R4 ;  /* 0x0000000500047c24 */ /* 0x000fe2000f8e0204 */
        /* <DEDUP_REMOVED lines=11> */
[----:B------:R-:W2:Y:S01]  /*1de30*/  LDL R3, [R1] ;  /* 0x0000000001037983 */ /* 0x000ea20000100800 */
[----:B------:R-:W-:Y:S02]  /*1de40*/  IMAD.SHL.U32 R4, R33, 0x2, RZ ;  /* 0x0000000221047824 */ /* 0x000fe400078e00ff */
[----:B------:R-:W-:Y:S01]  /*1de50*/  IMAD R5, R5, 0x2, R22 ;  /* 0x0000000205057824 */ /* 0x000fe200078e0216 */
[----:B------:R-:W0:Y:S04]  /*1de60*/  SHFL.IDX PT, R2, R8, RZ, 0x181f ;  /* 0x00181fff08027589 */ /* 0x000e2800000e0000 */
[----:B------:R-:W-:Y:S01]  /*1de70*/  SHFL.IDX PT, R34, R6, 0x2, 0x181f ;  /* 0x00581f0006227f89 */ /* 0x000fe200000e0000 */
[----:B0-----:R-:W-:Y:S02]  /*1de80*/  IADD3 R2, P0, R2, R4, RZ ;  /* 0x0000000402027210 */ /* 0x001fe40007f1e0ff */
[----:B--2---:R-:W-:-:S02]  /*1de90*/  LOP3.LUT P6, RZ, R3, 0x4, RZ, 0xc0, !PT ;  /* 0x0000000403ff7812 */ /* 0x004fc400078cc0ff */
[----:B------:R-:W0:Y:S02]  /*1dea0*/  SHFL.IDX PT, R3, R6, RZ, 0x181f ;  /* 0x00181fff06037589 */ /* 0x000e2400000e0000 */
[----:B0-----:R-:W-:-:S09]  /*1deb0*/  IMAD.X R3, RZ, RZ, R3, P0 ;  /* 0x000000ffff037224 */ /* 0x001fd200000e0603 */
[----:B------:R-:W-:Y:S04]  /*1dec0*/  LDGSTS.E.BYPASS.LTC128B.128 [R5+0x1e400], desc[UR56][R2.64], !P6 ;  /* 0x1e40000002057fae */ /* 0x000fe8000f101d78 */
[----:B------:R-:W-:Y:S04]  /*1ded0*/  LDGSTS.E.BYPASS.LTC128B.128 [R5+0x21400], desc[UR56][R2.64+0x80], !P5 ;  /* 0x2140008002057fae */ /* 0x000fe8000e901d78 */
[----:B------:R0:W-:Y:S04]  /*1dee0*/  LDGSTS.E.BYPASS.LTC128B.128 [R5+0x24400], desc[UR56][R2.64+0x100], !P4 ;  /* 0x2440010002057fae */ /* 0x0001e8000e101d78 */
[----:B0-----:R-:W0:Y:S04]  /*1def0*/  SHFL.IDX PT, R2, R8, 0x1, 0x181f ;  /* 0x00381f0008027f89 */ /* 0x001e2800000e0000 */
[----:B------:R-:W1:Y:S01]  /*1df00*/  SHFL.IDX PT, R3, R6, 0x1, 0x181f ;  /* 0x00381f0006037f89 */ /* 0x000e6200000e0000 */
[----:B0-----:R-:W-:-:S05]  /*1df10*/  IADD3 R2, P0, R2, R4, RZ ;  /* 0x0000000402027210 */ /* 0x001fca0007f1e0ff */
[----:B-1----:R-:W-:-:S05]  /*1df20*/  IMAD.X R3, RZ, RZ, R3, P0 ;  /* 0x000000ffff037224 */ /* 0x002fca00000e0603 */
[----:B------:R-:W-:Y:S04]  /*1df30*/  LDGSTS.E.BYPASS.LTC128B.128 [R5+0x1ec00], desc[UR56][R2.64], !P6 ;  /* 0x1ec0000002057fae */ /* 0x000fe8000f101d78 */
[----:B------:R-:W-:Y:S04]  /*1df40*/  LDGSTS.E.BYPASS.LTC128B.128 [R5+0x21c00], desc[UR56][R2.64+0x80], !P5 ;  /* 0x21c0008002057fae */ /* 0x000fe8000e901d78 */
[----:B------:R0:W-:Y:S04]  /*1df50*/  LDGSTS.E.BYPASS.LTC128B.128 [R5+0x24c00], desc[UR56][R2.64+0x100], !P4 ;  /* 0x24c0010002057fae */ /* 0x0001e8000e101d78 */
[----:B0-----:R-:W0:Y:S02]  /*1df60*/  SHFL.IDX PT, R2, R8, 0x2, 0x181f ;  /* 0x00581f0008027f89 */ /* 0x001e2400000e0000 */
[----:B0-----:R-:W-:-:S04]  /*1df70*/  IADD3 R2, P0, R2, R4, RZ ;  /* 0x0000000402027210 */ /* 0x001fc80007f1e0ff */
[----:B------:R-:W-:Y:S02]  /*1df80*/  IADD3.X R3, RZ, R34, RZ, P0, !PT ;  /* 0x00000022ff037210 */ /* 0x000fe400007fe4ff */
        /* <DEDUP_REMOVED lines=19> */
.L_x_890:
[----:B------:R-:W3:Y:S01]  /*1e0c0*/  LDL R3, [R1] ;  /* 0x0000000001037983 */ /* 0x000ee20000100800 */
[----:B--2---:R-:W-:Y:S02]  /*1e0d0*/  IADD3 R2, P0, R2, R4, RZ ;  /* 0x0000000402027210 */ /* 0x004fe40007f1e0ff */
[----:B---3--:R-:W-:-:S03]  /*1e0e0*/  LOP3.LUT P6, RZ, R3, 0x4, RZ, 0xc0, !PT ;  /* 0x0000000403ff7812 */ /* 0x008fc600078cc0ff */
[----:B------:R-:W-:Y:S01]  /*1e0f0*/  IMAD.X R3, RZ, RZ, R34, P0 ;  /* 0x000000ffff037224 */ /* 0x000fe200000e0622 */
[----:B------:R-:W-:-:S09]  /*1e100*/  PLOP3.LUT P0, PT, PT, PT, PT, 0x80, 0x0 ;  /* 0x000000000000781c */ /* 0x000fd20003f0f070 */
[----:B------:R-:W-:Y:S01]  /*1e110*/  @!PT LDS RZ, [RZ] ;  /* 0x00000000fffff984 */ /* 0x000fe20000000800 */
[----:B------:R-:W-:Y:S01]  /*1e120*/  @!PT LDS RZ, [RZ] ;  /* 0x00000000fffff984 */ /* 0x000fe20000000800 */
[----:B------:R-:W-:Y:S01]  /*1e130*/  @!PT LDS RZ, [RZ] ;  /* 0x00000000fffff984 */ /* 0x000fe20000000800 */
[----:B------:R1:W-:Y:S04]  /*1e140*/  LDGSTS.E.BYPASS.LTC128B.128 [R5+0x20c00], desc[UR56][R2.64], !P6 ;  /* 0x20c0000002057fae */ /* 0x0003e8000f101d78 */
[----:B------:R1:W-:Y:S04]  /*1e150*/  LDGSTS.E.BYPASS.LTC128B.128 [R5+0x23c00], desc[UR56][R2.64+0x80], !P5 ;  /* 0x23c0008002057fae */ /* 0x0003e8000e901d78 */
[----:B------:R1:W-:Y:S01]  /*1e160*/  LDGSTS.E.BYPASS.LTC128B.128 [R5+0x26c00], desc[UR56][R2.64+0x100], !P4 ;  /* 0x26c0010002057fae */ /* 0x0003e2000e101d78 */
[----:B------:R-:W-:Y:S01]  /*1e170*/  NOP ;  /* 0x0000000000007918 */ /* 0x000fe20000000000 */
.L_x_746:
[----:B------:R-:W-:Y:S02]  /*1e180*/  PLOP3.LUT P4, PT, P4, P0, PT, 0xa2, 0x0 ;  /* 0x000000000000781c */ /* 0x000fe40002781472 */
[----:B------:R-:W-:-:S08]  /*1e190*/  @P0 R2UR P4, UR4, R7 ;  /* 0x00000000070402ca */ /* 0x000fd00000080000 */
[----:B------:R-:W-:-:S05]  /*1e1a0*/  @P0 PLOP3.LUT P0, PT, P4, PT, PT, 0x80, 0x0 ;  /* 0x000000000000081c */ /* 0x000fca000270f070 */
[----:B------:R-:W-:Y:S01]  /*1e1b0*/  @!P4 SYNCS.ARRIVE.TRANS64.RED.A0T1 RZ, [UR4+0x30830], RZ ;  /* 0x030830ffffffc9a7 */ /* 0x000fe20008200404 */
[----:B------:R-:W-:Y:S07]  /*1e1c0*/  @!P4 ARRIVES.LDGSTSBAR.64.TRANSCNT [UR4+0x30830] ;  /* 0x03083000ff00c9b0 */ /* 0x000fee0008000a84 */
[----:B------:R-:W-:Y:S05]  /*1e1d0*/  @P0 BRA.U.ANY `(.L_x_746) ;  /* 0xfffffffd00e80947 */ /* 0x000fea000393ffff */
[----:B------:R-:W-:Y:S01]  /*1e1e0*/  NOP ;  /* 0x0000000000007918 */ /* 0x000fe20000000000 */
[----:B-1----:R-:W2:Y:S02]  /*1e1f0*/  LDL R2, [R1+0x38] ;  /* 0x0000380001027983 */ /* 0x002ea40000100800 */
[----:B--2---:R-:W-:-:S13]  /*1e200*/  ISETP.NE.AND P5, PT, R2, 0x3, PT ;  /* 0x000000030200780c */ /* 0x004fda0003fa5270 */
[----:B------:R-:W-:Y:S05]  /*1e210*/  @!P5 BRA `(.L_x_747) ;  /* 0x000000000004d947 */ /* 0x000fea0003800000 */
[----:B------:R-:W-:Y:S01]  /*1e220*/  BPT.TRAP 0x1 ;  /* 0x000000040000795c */ /* 0x000fe20000300000 */
.L_x_747:
[----:B------:R1:W-:Y:S01]  /*1e230*/  SYNCS.ARRIVE.TRANS64.A1T0 RZ, [R7+URZ+0x30830], RZ ;  /* 0x030830ff07ff79a7 */ /* 0x0003e2000810003f */
[----:B------:R-:W-:Y:S05]  /*1e240*/  @!P5 BRA `(.L_x_748) ;  /* 0x000000000004d947 */ /* 0x000fea0003800000 */
[----:B------:R-:W-:Y:S01]  /*1e250*/  BPT.TRAP 0x1 ;  /* 0x000000040000795c */ /* 0x000fe20000300000 */
.L_x_748:
[----:B------:R-:W-:Y:S01]  /*1e260*/  SHF.L.U32 R2, R17, 0x1f, RZ ;  /* 0x0000001f11027819 */ /* 0x000fe200000006ff */
[----:B0-----:R-:W-:Y:S01]  /*1e270*/  IMAD R6, R10, 0x8, R22 ;  /* 0x000000080a067824 */ /* 0x001fe200078e0216 */
[----:B------:R-:W-:Y:S03]  /*1e280*/  BSSY B1, `(.L_x_749) ;  /* 0x0000003000017945 */ /* 0x000fe60003800000 */
[----:B------:R-:W0:Y:S02]  /*1e290*/  SYNCS.PHASECHK.TRANS64.TRYWAIT P0, [R6+URZ+0x30860], R2 ;  /* 0x03086002060075a7 */ /* 0x000e24000800017f */
[----:B0-----:R-:W-:Y:S05]  /*1e2a0*/  @!P0 BRA `(.L_x_750) ;  /* 0x0000004800888947 */ /* 0x001fea0003800000 */
.L_x_891:
[----:B------:R-:W-:Y:S05]  /*1e2b0*/  BSYNC B1 ;  /* 0x0000000000017941 */ /* 0x000fea0003800000 */
.L_x_749:
[----:B------:R-:W1:Y:S01]  /*1e2c0*/  LDL R5, [R1+0x8] ;  /* 0x0000080001057983 */ /* 0x000e620000100800 */
[----:B------:R-:W2:Y:S01]  /*1e2d0*/  S2R R3, SR_TID.X ;  /* 0x0000000000037919 */ /* 0x000ea20000002100 */
[----:B------:R-:W-:Y:S01]  /*1e2e0*/  UMOV UR4, 0xffffffff ;  /* 0xffffffff00047882 */ /* 0x000fe20000000000 */
[----:B--2---:R-:W-:-:S04]  /*1e2f0*/  LOP3.LUT R3, R3, 0x7f, RZ, 0xc0, !PT ;  /* 0x0000007f03037812 */ /* 0x004fc800078ec0ff */
[----:B------:R-:W-:Y:S01]  /*1e300*/  SHF.R.U32.HI R3, RZ, 0x3, R3 ;  /* 0x00000003ff037819 */ /* 0x000fe20000011603 */
[----:B-1----:R-:W-:Y:S02]  /*1e310*/  IMAD R7, R30, -0x60, R5 ;  /* 0xffffffa01e077824 */ /* 0x002fe400078e0205 */
[----:B------:R-:W-:Y:S02]  /*1e320*/  IMAD R5, R10, 0x4800, R37 ;  /* 0x000048000a057824 */ /* 0x000fe400078e0225 */
[----:B------:R-:W-:Y:S01]  /*1e330*/  IMAD.IADD R7, R7, 0x1, -R3 ;  /* 0x0000000107077824 */ /* 0x000fe200078e0a03 */
        /* <DEDUP_REMOVED lines=46> */
[----:B0-----:R-:W-:-:S05]  /*1e620*/  IADD3 R2, P0, R2, R4, RZ ;  /* 0x0000000402027210 */ /* 0x001fca0007f1e0ff */
[----:B-1----:R-:W-:Y:S01]  /*1e630*/  IMAD.X R3, RZ, RZ, R3, P0 ;  /* 0x000000ffff037224 */ /* 0x002fe200000e0603 */
[----:B------:R-:W-:-:S13]  /*1e640*/  ISETP.LT.OR P0, PT, R7, 0x41, P3 ;  /* 0x000000410700780c */ /* 0x000fda0001f01670 */
[----:B------:R1:W-:Y:S01]  /*1e650*/  LDGSTS.E.BYPASS.LTC128B.128 [R5+0x2400], desc[UR56][R2.64], !P0 ;  /* 0x0240000002057fae */ /* 0x0003e2000c101d78 */
[----:B------:R-:W-:-:S13]  /*1e660*/  ISETP.LT.OR P0, PT, R7, 0x41, P2 ;  /* 0x000000410700780c */ /* 0x000fda0001701670 */
[----:B------:R1:W-:Y:S01]  /*1e670*/  LDGSTS.E.BYPASS.LTC128B.128 [R5+0x5400], desc[UR56][R2.64+0x80], !P0 ;  /* 0x0540008002057fae */ /* 0x0003e2000c101d78 */
[----:B------:R-:W-:-:S13]  /*1e680*/  ISETP.LT.OR P0, PT, R7, 0x41, P1 ;  /* 0x000000410700780c */ /* 0x000fda0000f01670 */
[----:B--2---:R1:W-:Y:S02]  /*1e690*/  LDGSTS.E.BYPASS.LTC128B.128 [R5+0x8400], desc[UR56][R2.64+0x100], !P0 ;  /* 0x0840010002057fae */ /* 0x0043e4000c101d78 */
.L_x_905:
        /* <DEDUP_REMOVED lines=26> */
[----:B------:R-:W-:-:S04]  /*1e840*/  ULDC.64 UR4, c[0x0][0x318] ;  /* 0x0000c60000047ab9 */ /* 0x000fc80000000a00 */
[----:B------:R-:W-:Y:S02]  /*1e850*/  IADD3 R3, R5, R3, RZ ;  /* 0x0000000305037210 */ /* 0x000fe40007ffe0ff */
[----:B------:R-:W-:-:S04]  /*1e860*/  LEA R23, P0, R2, UR4, 0x1 ;  /* 0x0000000402177c11 */ /* 0x000fc8000f8008ff */
[----:B------:R-:W-:Y:S02]  /*1e870*/  LEA.HI.X R24, R2, UR5, R3, 0x1, P0 ;  /* 0x0000000502187c11 */ /* 0x000fe400080f0c03 */
[----:B------:R-:W-:-:S13]  /*1e880*/  PLOP3.LUT P0, PT, PT, PT, PT, 0x80, 0x0 ;  /* 0x000000000000781c */ /* 0x000fda0003f0f070 */
.L_x_752:
        /* <DEDUP_REMOVED lines=11> */
.L_x_753:
[C---:B------:R-:W-:Y:S01]  /*1e940*/  ISETP.GT.AND P0, PT, R25.reuse, RZ, PT ;  /* 0x000000ff1900720c */ /* 0x040fe20003f04270 */
[----:B------:R0:W-:Y:S01]  /*1e950*/  SYNCS.ARRIVE.TRANS64.A1T0 RZ, [R6+URZ+0x30850], RZ ;  /* 0x030850ff06ff79a7 */ /* 0x0001e2000810003f */
[----:B------:R-:W-:Y:S02]  /*1e960*/  IMAD.MOV.U32 R17, RZ, RZ, R28 ;  /* 0x000000ffff117224 */ /* 0x000fe400078e001c */
[----:B------:R-:W-:Y:S02]  /*1e970*/  IMAD.MOV.U32 R10, RZ, RZ, R26 ;  /* 0x000000ffff0a7224 */ /* 0x000fe400078e001a */
[----:B------:R-:W-:Y:S02]  /*1e980*/  IMAD.MOV.U32 R30, RZ, RZ, R25 ;  /* 0x000000ffff1e7224 */ /* 0x000fe400078e0019 */
[----:B0-----:R-:W-:-:S05]  /*1e990*/  VIADD R6, R25, 0xffffffff ;  /* 0xffffffff19067836 */ /* 0x001fca0000000000 */
[----:B------:R-:W-:Y:S05]  /*1e9a0*/  @P0 BRA `(.L_x_754) ;  /* 0xffffffec00f40947 */ /* 0x000fea000383ffff */
.L_x_741:
[----:B------:R-:W-:Y:S05]  /*1e9b0*/  BSYNC B0 ;  /* 0x0000000000007941 */ /* 0x000fea0003800000 */
.L_x_740:
        /* <DEDUP_REMOVED lines=17> */
.L_x_756:
[----:B------:R-:W-:Y:S05]  /*1ead0*/  BSYNC B0 ;  /* 0x0000000000007941 */ /* 0x000fea0003800000 */
.L_x_755:
[----:B------:R-:W3:Y:S02]  /*1eae0*/  LDL R0, [R1+0x38] ;  /* 0x0000380001007983 */ /* 0x000ee40000100800 */
[----:B---3--:R-:W-:-:S13]  /*1eaf0*/  ISETP.NE.AND P0, PT, R0, 0x3, PT ;  /* 0x000000030000780c */ /* 0x008fda0003f05270 */
[----:B------:R-:W-:Y:S05]  /*1eb00*/  @!P0 BRA `(.L_x_757) ;  /* 0x0000000000048947 */ /* 0x000fea0003800000 */
[----:B------:R-:W-:Y:S01]  /*1eb10*/  BPT.TRAP 0x1 ;  /* 0x000000040000795c */ /* 0x000fe20000300000 */
.L_x_757:
[----:B------:R-:W3:Y:S01]  /*1eb20*/  LDL.LU R2, [R1+0x8] ;  /* 0x0000080001027983 */ /* 0x000ee20000300800 */
[----:B------:R-:W-:Y:S01]  /*1eb30*/  IMAD R0, R26, 0x8, R22 ;  /* 0x000000081a007824 */ /* 0x000fe200078e0216 */
[----:B0-----:R-:W-:Y:S01]  /*1eb40*/  SHF.L.U32 R3, R28, 0x1f, RZ ;  /* 0x0000001f1c037819 */ /* 0x001fe200000006ff */
[----:B------:R-:W-:Y:S03]  /*1eb50*/  BSSY B0, `(.L_x_758) ;  /* 0x0000004000007945 */ /* 0x000fe60003800000 */
[----:B------:R-:W0:Y:S01]  /*1eb60*/  SYNCS.PHASECHK.TRANS64.TRYWAIT P0, [R0+URZ+0x30860], R3 ;  /* 0x03086003000075a7 */ /* 0x000e22000800017f */
[----:B---3--:R-:W-:Y:S01]  /*1eb70*/  IMAD R6, R25, -0x60, R2 ;  /* 0xffffffa019067824 */ /* 0x008fe200078e0202 */
[----:B0-----:R-:W-:Y:S06]  /*1eb80*/  @!P0 BRA `(.L_x_759) ;  /* 0x0000004800748947 */ /* 0x001fec0003800000 */
.L_x_906:
[----:B------:R-:W-:Y:S05]  /*1eb90*/  BSYNC B0 ;  /* 0x0000000000007941 */ /* 0x000fea0003800000 */
.L_x_758:
        /* <DEDUP_REMOVED lines=12> */
[----:B------:R-:W-:Y:S01]  /*1ec60*/  IMAD R4, R7, 0x2, R22 ;  /* 0x0000000207047824 */ /* 0x000fe200078e0216 */
[----:B------:R-:W-:Y:S02]  /*1ec70*/  ISETP.GE.AND P1, PT, R36, UR4, PT ;  /* 0x0000000424007c0c */ /* 0x000fe4000bf26270 */
[C---:B------:R-:W-:Y:S01]  /*1ec80*/  ISETP.LT.OR P4, PT, R6.reuse, 0x1, P2 ;  /* 0x000000010600780c */ /* 0x040fe20001781670 */
[----:B------:R-:W-:Y:S01]  /*1ec90*/  SHFL.IDX PT, R7, R24, 0x1, 0x181f ;  /* 0x00381f0018077f89 */ /* 0x000fe200000e0000 */
[----:B------:R-:W-:-:S02]  /*1eca0*/  ISETP.LT.OR P3, PT, R6, 0x1, P1 ;  /* 0x000000010600780c */ /* 0x000fc40000f61670 */
        /* <DEDUP_REMOVED lines=48> */
.L_x_920:
[C---:B------:R-:W-:Y:S02]  /*1efb0*/  ISETP.LT.OR P2, PT, R6.reuse, 0x51, P2 ;  /* 0x000000510600780c */ /* 0x040fe40001741670 */
[C---:B------:R-:W-:Y:S02]  /*1efc0*/  ISETP.LT.OR P1, PT, R6.reuse, 0x51, P1 ;  /* 0x000000510600780c */ /* 0x040fe40000f21670 */
[----:B------:R-:W-:Y:S02]  /*1efd0*/  ISETP.LT.OR P0, PT, R6, 0x51, P0 ;  /* 0x000000510600780c */ /* 0x000fe40000701670 */
[----:B0--3--:R-:W-:-:S05]  /*1efe0*/  IADD3 R2, P3, R14, R5, RZ ;  /* 0x000000050e027210 */ /* 0x009fca0007f7e0ff */
[----:B------:R-:W-:-:S05]  /*1eff0*/  IMAD.X R3, RZ, RZ, R24, P3 ;  /* 0x000000ffff037224 */ /* 0x000fca00018e0618 */
        /* <DEDUP_REMOVED lines=8> */
.L_x_761:
[----:B------:R-:W-:Y:S02]  /*1f080*/  PLOP3.LUT P1, PT, P1, P0, PT, 0xa2, 0x0 ;  /* 0x000000000000781c */ /* 0x000fe40000f21472 */
[----:B------:R-:W-:-:S08]  /*1f090*/  @P0 R2UR P1, UR4, R0 ;  /* 0x00000000000402ca */ /* 0x000fd00000020000 */
[----:B------:R-:W-:-:S05]  /*1f0a0*/  @P0 PLOP3.LUT P0, PT, P1, PT, PT, 0x80, 0x0 ;  /* 0x000000000000081c */ /* 0x000fca0000f0f070 */
[----:B------:R-:W-:Y:S01]  /*1f0b0*/  @!P1 SYNCS.ARRIVE.TRANS64.RED.A0T1 RZ, [UR4+0x30850], RZ ;  /* 0x030850ffffff99a7 */ /* 0x000fe20008200404 */
[----:B------:R-:W-:Y:S07]  /*1f0c0*/  @!P1 ARRIVES.LDGSTSBAR.64.TRANSCNT [UR4+0x30850] ;  /* 0x03085000ff0099b0 */ /* 0x000fee0008000a84 */
[----:B------:R-:W-:Y:S05]  /*1f0d0*/  @P0 BRA.U.ANY `(.L_x_761) ;  /* 0xfffffffd00e80947 */ /* 0x000fea000393ffff */
[----:B------:R-:W-:Y:S01]  /*1f0e0*/  NOP ;  /* 0x0000000000007918 */ /* 0x000fe20000000000 */
[----:B0-----:R-:W2:Y:S02]  /*1f0f0*/  LDL.LU R2, [R1+0x38] ;  /* 0x0000380001027983 */ /* 0x001ea40000300800 */
[----:B--2---:R-:W-:-:S13]  /*1f100*/  ISETP.NE.AND P2, PT, R2, 0x3, PT ;  /* 0x000000030200780c */ /* 0x004fda0003f45270 */
[----:B------:R-:W-:Y:S05]  /*1f110*/  @!P2 BRA `(.L_x_762) ;  /* 0x000000000004a947 */ /* 0x000fea0003800000 */
[----:B------:R-:W-:Y:S01]  /*1f120*/  BPT.TRAP 0x1 ;  /* 0x000000040000795c */ /* 0x000fe20000300000 */
.L_x_762:
[----:B------:R1:W-:Y:S01]  /*1f130*/  SYNCS.ARRIVE.TRANS64.A1T0 RZ, [R0+URZ+0x30850], RZ ;  /* 0x030850ff00ff79a7 */ /* 0x0003e2000810003f */
[----:B------:R-:W-:-:S04]  /*1f140*/  IADD3 R26, R26, 0x1, RZ ;  /* 0x000000011a1a7810 */ /* 0x000fc80007ffe0ff */
[----:B------:R-:W-:-:S04]  /*1f150*/  ISETP.NE.AND P0, PT, R26, 0x2, PT ;  /* 0x000000021a00780c */ /* 0x000fc80003f05270 */
[----:B------:R-:W-:Y:S02]  /*1f160*/  SEL R3, RZ, 0x1, P0 ;  /* 0x00000001ff037807 */ /* 0x000fe40000000000 */
[----:B------:R-:W-:Y:S02]  /*1f170*/  SEL R26, R26, RZ, P0 ;  /* 0x000000ff1a1a7207 */ /* 0x000fe40000000000 */
[----:B-1----:R-:W-:-:S07]  /*1f180*/  LOP3.LUT R28, R28, R3, RZ, 0x3c, !PT ;  /* 0x000000031c1c7212 */ /* 0x002fce00078e3cff */
.L_x_719:
[----:B------:R-:W-:Y:S05]  /*1f190*/  BSYNC B7 ;  /* 0x0000000000077941 */ /* 0x000fea0003800000 */
.L_x_717:
[----:B------:R-:W2:Y:S02]  /*1f1a0*/  LDL R0, [R1] ;  /* 0x0000000001007983 */ /* 0x000ea40000100800 */
[----:B--2---:R-:W-:-:S13]  /*1f1b0*/  LOP3.LUT P0, RZ, R0, 0x20, RZ, 0xc0, !PT ;  /* 0x0000002000ff7812 */ /* 0x004fda000780c0ff */
[----:B------:R-:W-:Y:S05]  /*1f1c0*/  @!P0 BRA `(.L_x_763) ;  /* 0x0000000000248947 */ /* 0x000fea0003800000 */
[----:B------:R-:W-:Y:S05]  /*1f1d0*/  WARPSYNC.ALL ;  /* 0x0000000000007948 */ /* 0x000fea0003800000 */
[----:B------:R-:W1:Y:S08]  /*1f1e0*/  S2UR UR5, SR_CgaCtaId ;  /* 0x00000000000579c3 */ /* 0x000e700000008800 */
[----:B------:R-:W-:Y:S06]  /*1f1f0*/  BAR.SYNC.DEFER_BLOCKING 0x5, 0x180 ;  /* 0x0146000000007b1d */ /* 0x000fec0000010000 */
[----:B------:R-:W-:-:S02]  /*1f200*/  UMOV UR4, 0x400 ;  /* 0x0000040000047882 */ /* 0x000fc40000000000 */
[----:B-1----:R-:W-:-:S06]  /*1f210*/  ULEA UR4, UR5, UR4, 0x18 ;  /* 0x0000000405047291 */ /* 0x002fcc000f8ec03f */
[----:B0-----:R-:W-:-:S05]  /*1f220*/  IMAD.U32 R22, RZ, RZ, UR4 ;  /* 0x00000004ff167e24 */ /* 0x001fca000f8e00ff */
[----:B------:R0:W1:Y:S01]  /*1f230*/  LDS.128 R16, [R22+0x308d0] ;  /* 0x0308d00016107984 */ /* 0x0000620000000c00 */
[----:B------:R-:W-:Y:S06]  /*1f240*/  BAR.ARV 0x4, 0x180 ;  /* 0x0106000000007b1d */ /* 0x000fec0000002000 */
[----:B------:R-:W-:Y:S05]  /*1f250*/  BRA `(.L_x_764) ;  /* 0x0000000800407947 */ /* 0x000fea0003800000 */
.L_x_763:
[----:B------:R-:W1:Y:S01]  /*1f260*/  S2R R8, SR_TID.X ;  /* 0x0000000000087919 */ /* 0x000e620000002100 */
[----:B------:R-:W-:Y:S01]  /*1f270*/  UMOV UR4, 0xffffffff ;  /* 0xffffffff00047882 */ /* 0x000fe20000000000 */
[----:B-1----:R-:W-:-:S04]  /*1f280*/  LOP3.LUT R8, R8, 0x1f, RZ, 0xc0, !PT ;  /* 0x0000001f08087812 */ /* 0x002fc800078ec0ff */
[----:B------:R-:W-:Y:S01]  /*1f290*/  ISETP.NE.AND P0, PT, R8, 0x1f, PT ;  /* 0x0000001f0800780c */ /* 0x000fe20003f05270 */
[----:B------:R-:W-:-:S12]  /*1f2a0*/  BRA.DIV UR4, `(.L_x_765) ;  /* 0x0000004a04c47947 */ /* 0x000fd8000b800000 */
[----:B0-----:R-:W-:Y:S01]  /*1f2b0*/  IMAD.IADD R5, R19, 0x1, R8 ;  /* 0x0000000113057824 */ /* 0x001fe200078e0208 */
[----:B------:R-:W-:-:S04]  /*1f2c0*/  ULDC UR4, c[0x0][0xc3c] ;  /* 0x00030f0000047ab9 */ /* 0x000fc80000000800 */
[----:B------:R-:W-:-:S13]  /*1f2d0*/  ISETP.GE.OR P1, PT, R5, UR4, !P0 ;  /* 0x0000000405007c0c */ /* 0x000fda000c726670 */
[----:B------:R-:W0:Y:S02]  /*1f2e0*/  @!P1 LDC.64 R2, c[0x0][0xc80] ;  /* 0x00032000ff029b82 */ /* 0x000e240000000a00 */
[----:B0-----:R-:W-:-:S06]  /*1f2f0*/  @!P1 IMAD.WIDE R2, R5, 0x4, R2 ;  /* 0x0000000405029825 */ /* 0x001fcc00078e0202 */
[----:B------:R-:W2:Y:S01]  /*1f300*/  @!P1 LDG.E R2, desc[UR56][R2.64] ;  /* 0x0000003802029981 */ /* 0x000ea2000c1e1900 */
[----:B------:R-:W-:Y:S01]  /*1f310*/  IMAD.MOV.U32 R4, RZ, RZ, RZ ;  /* 0x000000ffff047224 */ /* 0x000fe200078e00ff */
        /* <DEDUP_REMOVED lines=8> */
[----:B0-----:R-:W-:-:S05]  /*1f3a0*/  SEL R5, R14, RZ, P1 ;  /* 0x000000ff0e057207 */ /* 0x001fca0000800000 */
[----:B------:R-:W-:Y:S02]  /*1f3b0*/  IMAD.IADD R6, R4, 0x1, R5 ;  /* 0x0000000104067824 */ /* 0x000fe400078e0205 */
        /* <DEDUP_REMOVED lines=14> */
.L_x_930:
[----:B------:R-:W-:Y:S02]  /*1f4a0*/  ULDC UR4, c[0x0][0xc38] ;  /* 0x00030e0000047ab9 */ /* 0x000fe40000000800 */
[----:B------:R-:W-:-:S04]  /*1f4b0*/  IMAD.U32 R7, RZ, RZ, UR4 ;  /* 0x00000004ff077e24 */ /* 0x000fc8000f8e00ff */
[----:B-1----:R-:W-:-:S04]  /*1f4c0*/  IMAD R3, R14, R7, RZ ;  /* 0x000000070e037224 */ /* 0x002fc800078e02ff */
[----:B------:R-:W-:-:S05]  /*1f4d0*/  IMAD.IADD R8, R0, 0x1, R3 ;  /* 0x0000000100087824 */ /* 0x000fca00078e0203 */
[----:B------:R-:W-:-:S13]  /*1f4e0*/  ISETP.GT.AND P6, PT, R8, R5, PT ;  /* 0x000000050800720c */ /* 0x000fda0003fc4270 */
[----:B------:R-:W-:Y:S05]  /*1f4f0*/  @P6 BRA `(.L_x_766) ;  /* 0x00000000009c6947 */ /* 0x000fea0003800000 */
.L_x_771:
        /* <DEDUP_REMOVED lines=14> */
.L_x_769:
[----:B------:R-:W-:Y:S05]  /*1f5e0*/  BSYNC B0 ;  /* 0x0000000000007941 */ /* 0x000fea0003800000 */
.L_x_768:
[----:B------:R-:W-:-:S03]  /*1f5f0*/  UMOV UR4, 0xffffffff ;  /* 0xffffffff00047882 */ /* 0x000fc60000000000 */
[----:B------:R-:W-:Y:S05]  /*1f600*/  BRA.DIV UR4, `(.L_x_770) ;  /* 0x0000004e04107947 */ /* 0x000fea000b800000 */
[----:B-----5:R-:W2:Y:S02]  /*1f610*/  SHFL.UP PT, R14, R4, 0x1, RZ ;  /* 0x04200000040e7989 */ /* 0x020ea400000e00ff */
[----:B--2---:R-:W-:-:S04]  /*1f620*/  SEL R13, R14, RZ, P1 ;  /* 0x000000ff0e0d7207 */ /* 0x004fc80000800000 */
[----:B------:R-:W-:-:S05]  /*1f630*/  IADD3 R13, R4, R13, RZ ;  /* 0x0000000d040d7210 */ /* 0x000fca0007ffe0ff */
[----:B------:R-:W2:Y:S02]  /*1f640*/  SHFL.UP PT, R14, R13, 0x2, RZ ;  /* 0x044000000d0e7989 */ /* 0x000ea400000e00ff */
[----:B--2---:R-:W-:-:S05]  /*1f650*/  SEL R0, R14, RZ, P2 ;  /* 0x000000ff0e007207 */ /* 0x004fca0001000000 */
[----:B------:R-:W-:-:S05]  /*1f660*/  IMAD.IADD R0, R13, 0x1, R0 ;  /* 0x000000010d007824 */ /* 0x000fca00078e0200 */
[----:B------:R-:W1:Y:S02]  /*1f670*/  SHFL.UP PT, R14, R0, 0x4, RZ ;  /* 0x04800000000e7989 */ /* 0x000e6400000e00ff */
[----:B-1----:R-:W-:-:S05]  /*1f680*/  SEL R3, R14, RZ, P3 ;  /* 0x000000ff0e037207 */ /* 0x002fca0001800000 */
[----:B------:R-:W-:-:S05]  /*1f690*/  IMAD.IADD R2, R0, 0x1, R3 ;  /* 0x0000000100027824 */ /* 0x000fca00078e0203 */
[----:B------:R-:W1:Y:S02]  /*1f6a0*/  SHFL.UP PT, R14, R2, 0x8, RZ ;  /* 0x05000000020e7989 */ /* 0x000e6400000e00ff */
[----:B-1----:R-:W-:-:S05]  /*1f6b0*/  SEL R3, R14, RZ, P4 ;  /* 0x000000ff0e037207 */ /* 0x002fca0002000000 */
[----:B------:R-:W-:-:S05]  /*1f6c0*/  IMAD.IADD R3, R2, 0x1, R3 ;  /* 0x0000000102037824 */ /* 0x000fca00078e0203 */
[----:B------:R-:W0:Y:S02]  /*1f6d0*/  SHFL.UP PT, R14, R3, 0x10, RZ ;  /* 0x06000000030e7989 */ /* 0x000e2400000e00ff */
[----:B0-----:R-:W-:-:S05]  /*1f6e0*/  SEL R6, R14, RZ, P5 ;  /* 0x000000ff0e067207 */ /* 0x001fca0002800000 */
[----:B------:R-:W-:-:S05]  /*1f6f0*/  IMAD.IADD R6, R3, 0x1, R6 ;  /* 0x0000000103067824 */ /* 0x000fca00078e0206 */
[----:B------:R0:W1:Y:S02]  /*1f700*/  SHFL.IDX PT, R14, R6, 0x1f, 0x1f ;  /* 0x03e01f00060e7f89 */ /* 0x00006400000e0000 */
.L_x_938:
[----:B------:R-:W-:Y:S02]  /*1f710*/  ULDC UR4, c[0x0][0xc38] ;  /* 0x00030e0000047ab9 */ /* 0x000fe40000000800 */
[----:B------:R-:W-:-:S04]  /*1f720*/  IMAD.U32 R7, RZ, RZ, UR4 ;  /* 0x00000004ff077e24 */ /* 0x000fc8000f8e00ff */
[----:B-1----:R-:W-:-:S04]  /*1f730*/  IMAD R3, R14, R7, RZ ;  /* 0x000000070e037224 */ /* 0x002fc800078e02ff */
[----:B------:R-:W-:-:S05]  /*1f740*/  IMAD.IADD R8, R3, 0x1, R8 ;  /* 0x0000000103087824 */ /* 0x000fca00078e0208 */
[----:B------:R-:W-:-:S13]  /*1f750*/  ISETP.GT.AND P6, PT, R8, R5, PT ;  /* 0x000000050800720c */ /* 0x000fda0003fc4270 */
[----:B------:R-:W-:Y:S05]  /*1f760*/  @!P6 BRA `(.L_x_771) ;  /* 0xfffffffc0064e947 */ /* 0x000fea000383ffff */
.L_x_766:
        /* <DEDUP_REMOVED lines=8> */
.L_x_942:
[----:B------:R-:W-:Y:S01]  /*1f7f0*/  ISETP.NE.AND P0, PT, R2, RZ, PT ;  /* 0x000000ff0200720c */ /* 0x000fe20003f05270 */
[----:B------:R-:W-:-:S12]  /*1f800*/  IMAD.MOV.U32 R14, RZ, RZ, RZ ;  /* 0x000000ffff0e7224 */ /* 0x000fd800078e00ff */
[----:B------:R-:W-:Y:S05]  /*1f810*/  @!P0 BRA `(.L_x_773) ;  /* 0x0000000000108947 */ /* 0x000fea0003800000 */
[----:B------:R-:W-:Y:S01]  /*1f820*/  UMOV UR4, 0xffffffff ;  /* 0xffffffff00047882 */ /* 0x000fe20000000000 */
[----:B------:R-:W-:Y:S02]  /*1f830*/  VIADD R12, R0, 0xffffffff ;  /* 0xffffffff000c7836 */ /* 0x000fe40000000000 */
[----:B------:R-:W-:Y:S05]  /*1f840*/  BRA.DIV UR4, `(.L_x_774) ;  /* 0x0000004e04847947 */ /* 0x000fea000b800000 */
[----:B------:R3:W4:Y:S02]  /*1f850*/  SHFL.IDX PT, R14, R6, R12, 0x1f ;  /* 0x00001f0c060e7589 */ /* 0x00072400000e0000 */
.L_x_773:
[----:B0-23--:R-:W-:Y:S01]  /*1f860*/  IABS R6, R4 ;  /* 0x0000000400067213 */ /* 0x00dfe20000000000 */
[----:B----4-:R-:W-:Y:S02]  /*1f870*/  IMAD R16, R14, R7, R8 ;  /* 0x000000070e107224 */ /* 0x010fe400078e0208 */
[----:B------:R-:W-:Y:S01]  /*1f880*/  IMAD.IADD R19, R0, 0x1, R19 ;  /* 0x0000000100137824 */ /* 0x000fe200078e0213 */
        /* <DEDUP_REMOVED lines=10> */
[----:B------:R-:W-:Y:S01]  /*1f930*/  IABS R2, R7 ;  /* 0x0000000700027213 */ /* 0x000fe20000000000 */
[----:B------:R-:W-:-:S04]  /*1f940*/  IMAD.MOV R5, RZ, RZ, -R5 ;  /* 0x000000ffff057224 */ /* 0x000fc800078e0a05 */
[----:B------:R-:W-:-:S04]  /*1f950*/  IMAD.HI.U32 R3, R3, R2, RZ ;  /* 0x0000000203037227 */ /* 0x000fc800078e00ff */
[----:B------:R-:W-:Y:S01]  /*1f960*/  IMAD R5, R3, R5, R2 ;  /* 0x0000000503057224 */ /* 0x000fe200078e0202 */
[----:B------:R-:W-:-:S04]  /*1f970*/  LOP3.LUT R2, R7, R4, RZ, 0x3c, !PT ;  /* 0x0000000407027212 */ /* 0x000fc800078e3cff */
[----:B------:R-:W-:Y:S02]  /*1f980*/  ISETP.GT.U32.AND P1, PT, R6, R5, PT ;  /* 0x000000050600720c */ /* 0x000fe40003f24070 */
[----:B------:R-:W-:-:S11]  /*1f990*/  ISETP.GE.AND P2, PT, R2, RZ, PT ;  /* 0x000000ff0200720c */ /* 0x000fd60003f46270 */
[-C--:B------:R-:W-:Y:S01]  /*1f9a0*/  @!P1 IADD3 R5, R5, -R6.reuse, RZ ;  /* 0x8000000605059210 */ /* 0x080fe20007ffe0ff */
        /* <DEDUP_REMOVED lines=10> */
.L_x_767:
[----:B------:R-:W-:Y:S01]  /*1fa50*/  UMOV UR4, URZ ;  /* 0x0000003f00047c82 */ /* 0x000fe20008000000 */
[----:B------:R-:W-:Y:S01]  /*1fa60*/  UMOV UR5, URZ ;  /* 0x0000003f00057c82 */ /* 0x000fe20008000000 */
[----:B------:R-:W-:Y:S01]  /*1fa70*/  ULDC UR6, c[0x0][0xc3c] ;  /* 0x00030f0000067ab9 */ /* 0x000fe20000000800 */
[----:B------:R-:W-:Y:S02]  /*1fa80*/  IMAD.MOV.U32 R16, RZ, RZ, R5 ;  /* 0x000000ffff107224 */ /* 0x000fe400078e0005 */
[----:B------:R-:W-:Y:S02]  /*1fa90*/  IMAD.U32 R17, RZ, RZ, UR4 ;  /* 0x00000004ff117e24 */ /* 0x000fe4000f8e00ff */
[----:B------:R-:W-:Y:S02]  /*1faa0*/  IMAD.U32 R18, RZ, RZ, UR5 ;  /* 0x00000005ff127e24 */ /* 0x000fe4000f8e00ff */
[----:B------:R-:W-:-:S07]  /*1fab0*/  IMAD.U32 R19, RZ, RZ, UR6 ;  /* 0x00000006ff137e24 */ /* 0x000fce000f8e00ff */
.L_x_775:
        /* <DEDUP_REMOVED lines=10> */
.L_x_764:
[----:B------:R-:W-:Y:S02]  /*1fb60*/  ULDC UR4, c[0x0][0xc3c] ;  /* 0x00030f0000047ab9 */ /* 0x000fe40000000800 */
[----:B-1----:R-:W-:-:S13]  /*1fb70*/  ISETP.GE.AND P0, PT, R19, UR4, PT ;  /* 0x0000000413007c0c */ /* 0x002fda000bf06270 */
[----:B------:R-:W-:Y:S05]  /*1fb80*/  @!P0 BRA `(.L_x_776) ;  /* 0xffffffa000f48947 */ /* 0x000fea000383ffff */
[----:B------:R-:W-:Y:S05]  /*1fb90*/  BSYNC B8 ;  /* 0x0000000000087941 */ /* 0x000fea0003800000 */
.L_x_673:
[----:B------:R-:W3:Y:S01]  /*1fba0*/  LDL.LU R0, [R1+0x28] ;  /* 0x0000280001007983 */ /* 0x000ee20000300800 */
[----:B------:R-:W-:Y:S01]  /*1fbb0*/  BSSY B0, `(.L_x_777) ;  /* 0x000000b000007945 */ /* 0x000fe20003800000 */
[----:B------:R-:W1:Y:S01]  /*1fbc0*/  S2R R5, SR_CgaCtaId ;  /* 0x0000000000057919 */ /* 0x000e620000008800 */
[----:B---3--:R-:W-:-:S05]  /*1fbd0*/  VIADD R0, R0, 0x1 ;  /* 0x0000000100007836 */ /* 0x008fca0000000000 */
[----:B--2---:R-:W-:-:S04]  /*1fbe0*/  LEA.HI R2, R0, R0, RZ, 0x1 ;  /* 0x0000000000027211 */ /* 0x004fc800078f08ff */
[----:B0-----:R-:W-:Y:S02]  /*1fbf0*/  LOP3.LUT R3, R2, 0xfffffffe, RZ, 0xc0, !PT ;  /* 0xfffffffe02037812 */ /* 0x001fe400078ec0ff */
[----:B------:R-:W-:-:S03]  /*1fc00*/  MOV R2, 0x400 ;  /* 0x0000040000027802 */ /* 0x000fc60000000f00 */
[----:B------:R-:W-:Y:S01]  /*1fc10*/  IMAD.IADD R0, R0, 0x1, -R3 ;  /* 0x0000000100007824 */ /* 0x000fe200078e0a03 */
[----:B-1----:R-:W-:-:S04]  /*1fc20*/  LEA R7, R5, R2, 0x18 ;  /* 0x0000000205077211 */ /* 0x002fc800078ec0ff */
[----:B------:R-:W-:-:S04]  /*1fc30*/  SHF.L.U32 R0, R0, 0x1f, RZ ;  /* 0x0000001f00007819 */ /* 0x000fc800000006ff */
[----:B------:R-:W0:Y:S02]  /*1fc40*/  SYNCS.PHASECHK.TRANS64.TRYWAIT P0, [R7+URZ+0x30820], R0 ;  /* 0x03082000070075a7 */ /* 0x000e24000800017f */
[----:B0-----:R-:W-:Y:S05]  /*1fc50*/  @!P0 BRA `(.L_x_778) ;  /* 0x0000004800a48947 */ /* 0x001fea0003800000 */
.L_x_945:
[----:B------:R-:W-:Y:S05]  /*1fc60*/  BSYNC B0 ;  /* 0x0000000000007941 */ /* 0x000fea0003800000 */
.L_x_777:
[----:B------:R-:W-:-:S03]  /*1fc70*/  UMOV UR4, 0xffffffff ;  /* 0xffffffff00047882 */ /* 0x000fc60000000000 */
[----:B------:R-:W-:Y:S05]  /*1fc80*/  BRA.DIV UR4, `(.L_x_779) ;  /* 0x0000004a04ac7947 */ /* 0x000fea000b800000 */
[----:B0-----:R-:W0:Y:S02]  /*1fc90*/  S2R R0, SR_TID.X ;  /* 0x0000000000007919 */ /* 0x001e240000002100 */
[----:B0-----:R-:W-:-:S04]  /*1fca0*/  SHF.R.U32.HI R0, RZ, 0x5, R0 ;  /* 0x00000005ff007819 */ /* 0x001fc80000011600 */
[----:B------:R-:W-:-:S05]  /*1fcb0*/  LOP3.LUT R0, R0, 0x3, RZ, 0xc0, !PT ;  /* 0x0000000300007812 */ /* 0x000fca00078ec0ff */
[----:B------:R0:W1:Y:S02]  /*1fcc0*/  SHFL.IDX PT, R14, R0, RZ, 0x1f ;  /* 0x00001fff000e7589 */ /* 0x00006400000e0000 */
.L_x_948:
[----:B-1----:R-:W-:-:S13]  /*1fcd0*/  ISETP.NE.AND P0, PT, R14, RZ, PT ;  /* 0x000000ff0e00720c */ /* 0x002fda0003f05270 */
[----:B------:R-:W-:Y:S05]  /*1fce0*/  @P0 BRA `(.L_x_448) ;  /* 0x0000000000880947 */ /* 0x000fea0003800000 */
[----:B------:R-:W-:-:S03]  /*1fcf0*/  UMOV UR4, 0xffffffff ;  /* 0xffffffff00047882 */ /* 0x000fc60000000000 */
[----:B------:R-:W-:Y:S05]  /*1fd00*/  BRA.DIV UR4, `(.L_x_780) ;  /* 0x0000004a04c07947 */ /* 0x000fea000b800000 */
[----:B------:R-:W-:-:S13]  /*1fd10*/  ELECT P6, URZ, PT ;  /* 0x00000000003f782f */ /* 0x000fda00038c0000 */
.L_x_951:
[----:B------:R-:W-:Y:S05]  /*1fd20*/  @!P6 BRA `(.L_x_448) ;  /* 0x000000000078e947 */ /* 0x000fea0003800000 */
[----:B------:R-:W-:-:S06]  /*1fd30*/  ULOP3.LUT UR4, UR61, 0x2, URZ, 0xfc, !UPT ;  /* 0x000000023d047892 */ /* 0x000fcc000f8efc3f */
[----:B0-----:R-:W-:-:S05]  /*1fd40*/  IMAD.U32 R0, RZ, RZ, UR4 ;  /* 0x00000004ff007e24 */ /* 0x001fca000f8e00ff */
[----:B------:R-:W-:-:S13]  /*1fd50*/  ISETP.NE.AND P0, PT, R0, 0x3, PT ;  /* 0x000000030000780c */ /* 0x000fda0003f05270 */
[----:B------:R-:W-:Y:S05]  /*1fd60*/  @!P0 BRA `(.L_x_781) ;  /* 0x0000000000048947 */ /* 0x000fea0003800000 */
[----:B------:R-:W-:Y:S01]  /*1fd70*/  BPT.TRAP 0x1 ;  /* 0x000000040000795c */ /* 0x000fe20000300000 */
.L_x_781:
[----:B------:R-:W-:Y:S01]  /*1fd80*/  IMAD R5, R26, 0x8, R7 ;  /* 0x000000081a057824 */ /* 0x000fe200078e0207 */
[----:B------:R-:W-:Y:S02]  /*1fd90*/  SHF.L.U32 R0, R28, 0x1f, RZ ;  /* 0x0000001f1c007819 */ /* 0x000fe400000006ff */
[----:B------:R-:W-:Y:S02]  /*1fda0*/  IADD3 R26, R26, 0x1, RZ ;  /* 0x000000011a1a7810 */ /* 0x000fe40007ffe0ff */
[----:B------:R-:W0:Y:S02]  /*1fdb0*/  SYNCS.PHASECHK.TRANS64.TRYWAIT P1, [R5+URZ+0x30840], R0 ;  /* 0x03084000050075a7 */ /* 0x000e24000802017f */
[----:B------:R-:W-:-:S04]  /*1fdc0*/  ISETP.NE.AND P2, PT, R26, 0x2, PT ;  /* 0x000000021a00780c */ /* 0x000fc80003f45270 */
[----:B------:R-:W-:Y:S01]  /*1fdd0*/  SEL R3, RZ, 0x1, P2 ;  /* 0x00000001ff037807 */ /* 0x000fe20001000000 */
[----:B0-----:R-:W-:Y:S08]  /*1fde0*/  @!P1 BRA `(.L_x_782) ;  /* 0x0000004800a89947 */ /* 0x001ff00003800000 */
.L_x_952:
[----:B------:R-:W-:Y:S02]  /*1fdf0*/  SEL R26, R26, RZ, P2 ;  /* 0x000000ff1a1a7207 */ /* 0x000fe40001000000 */
[----:B------:R-:W-:Y:S01]  /*1fe00*/  LOP3.LUT R2, R28, R3, RZ, 0x3c, !PT ;  /* 0x000000031c027212 */ /* 0x000fe200078e3cff */
[----:B------:R-:W-:Y:S06]  /*1fe10*/  @!P0 BRA `(.L_x_783) ;  /* 0x0000000000048947 */ /* 0x000fec0003800000 */
[----:B------:R-:W-:Y:S01]  /*1fe20*/  BPT.TRAP 0x1 ;  /* 0x000000040000795c */ /* 0x000fe20000300000 */
.L_x_783:
[----:B------:R-:W-:Y:S01]  /*1fe30*/  IMAD R3, R26, 0x8, R7 ;  /* 0x000000081a037824 */ /* 0x000fe200078e0207 */
[----:B------:R-:W-:-:S04]  /*1fe40*/  SHF.L.U32 R2, R2, 0x1f, RZ ;  /* 0x0000001f02027819 */ /* 0x000fc800000006ff */
[----:B------:R-:W1:Y:S02]  /*1fe50*/  SYNCS.PHASECHK.TRANS64.TRYWAIT P1, [R3+URZ+0x30840], R2 ;  /* 0x03084002030075a7 */ /* 0x000e64000802017f */
[----:B-1----:R-:W-:Y:S05]  /*1fe60*/  @!P1 BRA `(.L_x_784) ;  /* 0x00000048009c9947 */ /* 0x002fea0003800000 */
.L_x_953:
[----:B------:R-:W-:Y:S05]  /*1fe70*/  @!P0 BRA `(.L_x_785) ;  /* 0x0000000000048947 */ /* 0x000fea0003800000 */
[----:B------:R-:W-:Y:S01]  /*1fe80*/  BPT.TRAP 0x1 ;  /* 0x000000040000795c */ /* 0x000fe20000300000 */
.L_x_785:
[----:B------:R-:W2:Y:S02]  /*1fe90*/  SYNCS.PHASECHK.TRANS64.TRYWAIT P1, [R5+URZ+0x30860], R0 ;  /* 0x03086000050075a7 */ /* 0x000ea4000802017f */
[----:B--2---:R-:W-:Y:S05]  /*1fea0*/  @!P1 BRA `(.L_x_786) ;  /* 0x0000004800a09947 */ /* 0x004fea0003800000 */
.L_x_954:
[----:B------:R-:W-:Y:S05]  /*1feb0*/  @!P0 BRA `(.L_x_787) ;  /* 0x0000000000048947 */ /* 0x000fea0003800000 */
[----:B------:R-:W-:Y:S01]  /*1fec0*/  BPT.TRAP 0x1 ;  /* 0x000000040000795c */ /* 0x000fe20000300000 */
.L_x_787:
[----:B---3--:R3:W4:Y:S02]  /*1fed0*/  SYNCS.PHASECHK.TRANS64.TRYWAIT P0, [R3+URZ+0x30860], R2 ;  /* 0x03086002030075a7 */ /* 0x008724000800017f */
[----:B----4-:R-:W-:Y:S05]  /*1fee0*/  @!P0 NANOSLEEP.SYNCS 0x989680 ;  /* 0x009896800000895d */ /* 0x010fea0003900000 */
[----:B------:R-:W4:Y:S02]  /*1fef0*/  @!P0 SYNCS.PHASECHK.TRANS64 P0, [R3+URZ+0x30860], R2 ;  /* 0x03086002030085a7 */ /* 0x000f24000800007f */
[----:B----4-:R-:W-:Y:S05]  /*1ff00*/  @!P0 BRA `(.L_x_787) ;  /* 0xfffffffc00f08947 */ /* 0x010fea000383ffff */
.L_x_448:
[----:B------:R-:W-:Y:S05]  /*1ff10*/  BSYNC B9 ;  /* 0x0000000000097941 */ /* 0x000fea0003800000 */
.L_x_445:
[----:B------:R-:W-:Y:S05]  /*1ff20*/  EXIT ;  /* 0x000000000000794d */ /* 0x000fea0003800000 */
.L_x_466:
[----:B0-----:R0:W1:Y:S02]  /*1ff30*/  SYNCS.PHASECHK.TRANS64.TRYWAIT P5, [R86+URZ+0x30890], R87 ;  /* 0x03089057560075a7 */ /* 0x00106400080a017f */
[----:B-1----:R-:W-:Y:S05]  /*1ff40*/  @!P5 NANOSLEEP.SYNCS 0x989680 ;  /* 0x009896800000d95d */ /* 0x002fea0003900000 */
[----:B------:R-:W1:Y:S02]  /*1ff50*/  @!P5 SYNCS.PHASECHK.TRANS64 P5, [R86+URZ+0x30890], R87 ;  /* 0x030890575600d5a7 */ /* 0x000e6400080a007f */
[----:B-1----:R-:W-:Y:S05]  /*1ff60*/  @!P5 BRA `(.L_x_466) ;  /* 0xfffffffc00f0d947 */ /* 0x002fea000383ffff */
[----:B------:R-:W-:Y:S05]  /*1ff70*/  BRA `(.L_x_788) ;  /* 0xfffffe38001c7947 */ /* 0x000fea000383ffff */
.L_x_467:
[----:B------:R-:W-:Y:S01]  /*1ff80*/  BSSY B1, `(.L_x_789) ;  /* 0x0000008000017945 */ /* 0x000fe20003800000 */
[----:B------:R-:W-:Y:S02]  /*1ff90*/  IMAD.MOV.U32 R13, RZ, RZ, R118 ;  /* 0x000000ffff0d7224 */ /* 0x000fe400078e0076 */
[----:B------:R-:W-:Y:S02]  /*1ffa0*/  IMAD.MOV.U32 R12, RZ, RZ, RZ ;  /* 0x000000ffff0c7224 */ /* 0x000fe400078e00ff */
[----:B------:R-:W-:Y:S02]  /*1ffb0*/  IMAD.MOV.U32 R11, RZ, RZ, 0x1c1f ;  /* 0x00001c1fff0b7424 */ /* 0x000fe400078e00ff */
[----:B------:R-:W-:-:S07]  /*1ffc0*/  IMAD.MOV.U32 R15, RZ, RZ, -0x1 ;  /* 0xffffffffff0f7424 */ /* 0x000fce00078e00ff */
[----:B0-----:R-:W-:Y:S05]  /*1ffd0*/  WARPSYNC.COLLECTIVE R15, `(.L_x_790) ;  /* 0x000000000f087348 */ /* 0x001fea0003c00000 */
[----:B------:R1:W2:Y:S02]  /*1ffe0*/  SHFL.IDX P6, R14, R13, R12, R11 ;  /* 0x0000000c0d0e7389 */ /* 0x0002a400000c000b */
[----:B012---:R-:W-:Y:S01]  /*1fff0*/  ENDCOLLECTIVE ;  /* 0x000000000000791b */ /* 0x007fe20003800000 */
.L_x_790:
[----:B------:R-:W-:Y:S05]  /*20000*/  BSYNC B1 ;  /* 0x0000000000017941 */ /* 0x000fea0003800000 */
.L_x_789:
[----:B------:R-:W-:Y:S02]  /*20010*/  IMAD.MOV.U32 R13, RZ, RZ, R119 ;  /* 0x000000ffff0d7224 */ /* 0x000fe400078e0077 */
[----:B------:R-:W-:Y:S02]  /*20020*/  IMAD.MOV.U32 R12, RZ, RZ, RZ ;  /* 0x000000ffff0c7224 */ /* 0x000fe400078e00ff */
[----:B------:R-:W-:Y:S02]  /*20030*/  IMAD.MOV.U32 R11, RZ, RZ, 0x1c1f ;  /* 0x00001c1fff0b7424 */ /* 0x000fe400078e00ff */
[----:B------:R-:W-:Y:S02]  /*20040*/  IMAD.MOV.U32 R15, RZ, RZ, -0x1 ;  /* 0xffffffffff0f7424 */ /* 0x000fe400078e00ff */
[----:B------:R-:W-:-:S07]  /*20050*/  IMAD.MOV.U32 R82, RZ, RZ, R14 ;  /* 0x000000ffff527224 */ /* 0x000fce00078e000e */
[----:B------:R-:W-:Y:S05]  /*20060*/  WARPSYNC.COLLECTIVE R15, `(.L_x_791) ;  /* 0x000000000f087348 */ /* 0x000fea0003c00000 */
[----:B------:R0:W1:Y:S02]  /*20070*/  SHFL.IDX P6, R14, R13, R12, R11 ;  /* 0x0000000c0d0e7389 */ /* 0x00006400000c000b */
[----:B01----:R-:W-:Y:S01]  /*20080*/  ENDCOLLECTIVE ;  /* 0x000000000000791b */ /* 0x003fe20003800000 */
.L_x_791:
[----:B------:R-:W-:Y:S01]  /*20090*/  IMAD.MOV.U32 R11, RZ, RZ, R14 ;  /* 0x000000ffff0b7224 */ /* 0x000fe200078e000e */
[----:B------:R-:W-:Y:S06]  /*200a0*/  BRA `(.L_x_792) ;  /* 0xfffffe3400e47947 */ /* 0x000fec000383ffff */
.L_x_492:
[----:B------:R-:W-:Y:S01]  /*200b0*/  BSSY B1, `(.L_x_793) ;  /* 0x0000008000017945 */ /* 0x000fe20003800000 */
[----:B0---4-:R-:W-:Y:S01]  /*200c0*/  IMAD.MOV.U32 R13, RZ, RZ, R118 ;  /* 0x000000ffff0d7224 */ /* 0x011fe200078e0076 */
[----:B------:R-:W-:Y:S01]  /*200d0*/  MOV R15, 0xffffffff ;  /* 0xffffffff000f7802 */ /* 0x000fe20000000f00 */
[----:B------:R-:W-:Y:S02]  /*200e0*/  IMAD.MOV.U32 R12, RZ, RZ, 0x1 ;  /* 0x00000001ff0c7424 */ /* 0x000fe400078e00ff */
[----:B---3--:R-:W-:-:S07]  /*200f0*/  IMAD.MOV.U32 R11, RZ, RZ, 0x1c1f ;  /* 0x00001c1fff0b7424 */ /* 0x008fce00078e00ff */
[----:B-12---:R-:W-:Y:S05]  /*20100*/  WARPSYNC.COLLECTIVE R15, `(.L_x_794) ;  /* 0x000000000f087348 */ /* 0x006fea0003c00000 */
[----:B------:R0:W3:Y:S02]  /*20110*/  SHFL.IDX P6, R14, R13, R12, R11 ;  /* 0x0000000c0d0e7389 */ /* 0x0000e400000c000b */
[----:B0123--:R-:W-:Y:S01]  /*20120*/  ENDCOLLECTIVE ;  /* 0x000000000000791b */ /* 0x00ffe20003800000 */
.L_x_794:
[----:B------:R-:W-:Y:S05]  /*20130*/  BSYNC B1 ;  /* 0x0000000000017941 */ /* 0x000fea0003800000 */
.L_x_793:
[----:B------:R-:W-:Y:S02]  /*20140*/  IMAD.MOV.U32 R13, RZ, RZ, R119 ;  /* 0x000000ffff0d7224 */ /* 0x000fe400078e0077 */
[----:B------:R-:W-:Y:S02]  /*20150*/  IMAD.MOV.U32 R12, RZ, RZ, 0x1 ;  /* 0x00000001ff0c7424 */ /* 0x000fe400078e00ff */
[----:B------:R-:W-:Y:S02]  /*20160*/  IMAD.MOV.U32 R11, RZ, RZ, 0x1c1f ;  /* 0x00001c1fff0b7424 */ /* 0x000fe400078e00ff */
[----:B------:R-:W-:Y:S02]  /*20170*/  IMAD.MOV.U32 R15, RZ, RZ, -0x1 ;  /* 0xffffffffff0f7424 */ /* 0x000fe400078e00ff */
[----:B------:R-:W-:-:S07]  /*20180*/  IMAD.MOV.U32 R59, RZ, RZ, R14 ;  /* 0x000000ffff3b7224 */ /* 0x000fce00078e000e */
[----:B------:R-:W-:Y:S05]  /*20190*/  WARPSYNC.COLLECTIVE R15, `(.L_x_795) ;  /* 0x000000000f087348 */ /* 0x000fea0003c00000 */
[----:B------:R0:W1:Y:S02]  /*201a0*/  SHFL.IDX P6, R14, R13, R12, R11 ;  /* 0x0000000c0d0e7389 */ /* 0x00006400000c000b */
[----:B01----:R-:W-:Y:S01]  /*201b0*/  ENDCOLLECTIVE ;  /* 0x000000000000791b */ /* 0x003fe20003800000 */
.L_x_795:
[----:B------:R-:W-:Y:S01]  /*201c0*/  IMAD.MOV.U32 R58, RZ, RZ, R14 ;  /* 0x000000ffff3a7224 */ /* 0x000fe200078e000e */
[----:B------:R-:W-:Y:S06]  /*201d0*/  BRA `(.L_x_796) ;  /* 0xfffffe4c00107947 */ /* 0x000fec000383ffff */
.L_x_522:
[----:B-1----:R1:W2:Y:S02]  /*201e0*/  SYNCS.PHASECHK.TRANS64.TRYWAIT P5, [R86+URZ+0x30890], R87 ;  /* 0x03089057560075a7 */ /* 0x0022a400080a017f */
[----:B--2---:R-:W-:Y:S05]  /*201f0*/  @!P5 NANOSLEEP.SYNCS 0x989680 ;  /* 0x009896800000d95d */ /* 0x004fea0003900000 */
[----:B------:R-:W2:Y:S02]  /*20200*/  @!P5 SYNCS.PHASECHK.TRANS64 P5, [R86+URZ+0x30890], R87 ;  /* 0x030890575600d5a7 */ /* 0x000ea400080a007f */
[----:B--2---:R-:W-:Y:S05]  /*20210*/  @!P5 BRA `(.L_x_522) ;  /* 0xfffffffc00f0d947 */ /* 0x004fea000383ffff */
[----:B------:R-:W-:Y:S05]  /*20220*/  BRA `(.L_x_797) ;  /* 0xfffffe6c00507947 */ /* 0x000fea000383ffff */
.L_x_523:
[----:B------:R-:W-:Y:S01]  /*20230*/  BSSY B1, `(.L_x_798) ;  /* 0x0000008000017945 */ /* 0x000fe20003800000 */
[----:B------:R-:W-:Y:S02]  /*20240*/  IMAD.MOV.U32 R13, RZ, RZ, R118 ;  /* 0x000000ffff0d7224 */ /* 0x000fe400078e0076 */
[----:B------:R-:W-:Y:S02]  /*20250*/  IMAD.MOV.U32 R12, RZ, RZ, RZ ;  /* 0x000000ffff0c7224 */ /* 0x000fe400078e00ff */
[----:B------:R-:W-:Y:S02]  /*20260*/  IMAD.MOV.U32 R11, RZ, RZ, 0x1c1f ;  /* 0x00001c1fff0b7424 */ /* 0x000fe400078e00ff */
[----:B------:R-:W-:-:S07]  /*20270*/  IMAD.MOV.U32 R15, RZ, RZ, -0x1 ;  /* 0xffffffffff0f7424 */ /* 0x000fce00078e00ff */
[----:B-1----:R-:W-:Y:S05]  /*20280*/  WARPSYNC.COLLECTIVE R15, `(.L_x_799) ;  /* 0x000000000f087348 */ /* 0x002fea0003c00000 */
[----:B------:R0:W2:Y:S02]  /*20290*/  SHFL.IDX P6, R14, R13, R12, R11 ;  /* 0x0000000c0d0e7389 */ /* 0x0000a400000c000b */
[----:B012---:R-:W-:Y:S01]  /*202a0*/  ENDCOLLECTIVE ;  /* 0x000000000000791b */ /* 0x007fe20003800000 */
.L_x_799:
[----:B------:R-:W-:Y:S05]  /*202b0*/  BSYNC B1 ;  /* 0x0000000000017941 */ /* 0x000fea0003800000 */
.L_x_798:
[----:B------:R-:W-:Y:S01]  /*202c0*/  IMAD.MOV.U32 R13, RZ, RZ, R119 ;  /* 0x000000ffff0d7224 */ /* 0x000fe200078e0077 */
[----:B------:R-:W-:Y:S01]  /*202d0*/  MOV R15, 0xffffffff ;  /* 0xffffffff000f7802 */ /* 0x000fe20000000f00 */
[----:B------:R-:W-:Y:S02]  /*202e0*/  IMAD.MOV.U32 R12, RZ, RZ, RZ ;  /* 0x000000ffff0c7224 */ /* 0x000fe400078e00ff */
[----:B------:R-:W-:Y:S02]  /*202f0*/  IMAD.MOV.U32 R11, RZ, RZ, 0x1c1f ;  /* 0x00001c1fff0b7424 */ /* 0x000fe400078e00ff */
[----:B------:R-:W-:-:S07]  /*20300*/  IMAD.MOV.U32 R117, RZ, RZ, R14 ;  /* 0x000000ffff757224 */ /* 0x000fce00078e000e */
[----:B------:R-:W-:Y:S05]  /*20310*/  WARPSYNC.COLLECTIVE R15, `(.L_x_800) ;  /* 0x000000000f087348 */ /* 0x000fea0003c00000 */
[----:B------:R0:W1:Y:S02]  /*20320*/  SHFL.IDX P6, R14, R13, R12, R11 ;  /* 0x0000000c0d0e7389 */ /* 0x00006400000c000b */
[----:B01----:R-:W-:Y:S01]  /*20330*/  ENDCOLLECTIVE ;  /* 0x000000000000791b */ /* 0x003fe20003800000 */
.L_x_800:
[----:B------:R-:W-:Y:S01]  /*20340*/  IMAD.MOV.U32 R11, RZ, RZ, R14 ;  /* 0x000000ffff0b7224 */ /* 0x000fe200078e000e */
[----:B------:R-:W-:Y:S06]  /*20350*/  BRA `(.L_x_801) ;  /* 0xfffffe6c001c7947 */ /* 0x000fec000383ffff */
.L_x_536:
[----:B------:R-:W-:Y:S01]  /*20360*/  BSSY B1, `(.L_x_802) ;  /* 0x0000008000017945 */ /* 0x000fe20003800000 */
[----:B--234-:R-:W-:Y:S02]  /*20370*/  IMAD.MOV.U32 R13, RZ, RZ, R118 ;  /* 0x000000ffff0d7224 */ /* 0x01cfe400078e0076 */
[----:B------:R-:W-:Y:S02]  /*20380*/  IMAD.MOV.U32 R12, RZ, RZ, 0x1 ;  /* 0x00000001ff0c7424 */ /* 0x000fe400078e00ff */
[----:B------:R-:W-:Y:S02]  /*20390*/  IMAD.MOV.U32 R11, RZ, RZ, 0x1c1f ;  /* 0x00001c1fff0b7424 */ /* 0x000fe400078e00ff */
[----:B------:R-:W-:-:S07]  /*203a0*/  IMAD.MOV.U32 R15, RZ, RZ, -0x1 ;  /* 0xffffffffff0f7424 */ /* 0x000fce00078e00ff */
[----:B01----:R-:W-:Y:S05]  /*203b0*/  WARPSYNC.COLLECTIVE R15, `(.L_x_803) ;  /* 0x000000000f087348 */ /* 0x003fea0003c00000 */
[----:B------:R2:W3:Y:S02]  /*203c0*/  SHFL.IDX P6, R14, R13, R12, R11 ;  /* 0x0000000c0d0e7389 */ /* 0x0004e400000c000b */
[----:B0123--:R-:W-:Y:S01]  /*203d0*/  ENDCOLLECTIVE ;  /* 0x000000000000791b */ /* 0x00ffe20003800000 */
.L_x_803:
[----:B------:R-:W-:Y:S05]  /*203e0*/  BSYNC B1 ;  /* 0x0000000000017941 */ /* 0x000fea0003800000 */
.L_x_802:
        /* <DEDUP_REMOVED lines=8> */
.L_x_804:
[----:B------:R-:W-:Y:S01]  /*20470*/  IMAD.MOV.U32 R36, RZ, RZ, R14 ;  /* 0x000000ffff247224 */ /* 0x000fe200078e000e */
[----:B------:R-:W-:Y:S06]  /*20480*/  BRA `(.L_x_805) ;  /* 0xfffffe8000cc7947 */ /* 0x000fec000383ffff */
.L_x_549:
[----:B0-----:R0:W1:Y:S02]  /*20490*/  SYNCS.PHASECHK.TRANS64.TRYWAIT P3, [R86+URZ+0x30890], R87 ;  /* 0x03089057560075a7 */ /* 0x001064000806017f */
[----:B-1----:R-:W-:Y:S05]  /*204a0*/  @!P3 NANOSLEEP.SYNCS 0x989680 ;  /* 0x009896800000b95d */ /* 0x002fea0003900000 */
[----:B------:R-:W1:Y:S02]  /*204b0*/  @!P3 SYNCS.PHASECHK.TRANS64 P3, [R86+URZ+0x30890], R87 ;  /* 0x030890575600b5a7 */ /* 0x000e64000806007f */
[----:B-1----:R-:W-:Y:S05]  /*204c0*/  @!P3 BRA `(.L_x_549) ;  /* 0xfffffffc00f0b947 */ /* 0x002fea000383ffff */
[----:B------:R-:W-:Y:S05]  /*204d0*/  BRA `(.L_x_806) ;  /* 0xfffffe9800cc7947 */ /* 0x000fea000383ffff */
.L_x_550:
        /* <DEDUP_REMOVED lines=8> */
.L_x_808:
[----:B------:R-:W-:Y:S05]  /*20560*/  BSYNC B1 ;  /* 0x0000000000017941 */ /* 0x000fea0003800000 */
.L_x_807:
        /* <DEDUP_REMOVED lines=8> */
.L_x_809:
[----:B------:R-:W-:Y:S01]  /*205f0*/  IMAD.MOV.U32 R38, RZ, RZ, R14 ;  /* 0x000000ffff267224 */ /* 0x000fe200078e000e */
[----:B------:R-:W-:Y:S06]  /*20600*/  BRA `(.L_x_810) ;  /* 0xfffffe9800f07947 */ /* 0x000fec000383ffff */
.L_x_553:
[----:B------:R-:W-:Y:S01]  /*20610*/  BSSY B1, `(.L_x_811) ;  /* 0x0000008000017945 */ /* 0x000fe20003800000 */
[----:B----4-:R-:W-:Y:S02]  /*20620*/  IMAD.MOV.U32 R13, RZ, RZ, R41 ;  /* 0x000000ffff0d7224 */ /* 0x010fe400078e0029 */
[----:B------:R-:W-:Y:S02]  /*20630*/  IMAD.MOV.U32 R12, RZ, RZ, 0x1 ;  /* 0x00000001ff0c7424 */ /* 0x000fe400078e00ff */
[----:B------:R-:W-:Y:S02]  /*20640*/  IMAD.MOV.U32 R11, RZ, RZ, 0x1c1f ;  /* 0x00001c1fff0b7424 */ /* 0x000fe400078e00ff */
[----:B------:R-:W-:-:S07]  /*20650*/  IMAD.MOV.U32 R15, RZ, RZ, -0x1 ;  /* 0xffffffffff0f7424 */ /* 0x000fce00078e00ff */
[----:B0123--:R-:W-:Y:S05]  /*20660*/  WARPSYNC.COLLECTIVE R15, `(.L_x_812) ;  /* 0x000000000f087348 */ /* 0x00ffea0003c00000 */
[----:B------:R4:W0:Y:S02]  /*20670*/  SHFL.IDX P6, R14, R13, R12, R11 ;  /* 0x0000000c0d0e7389 */ /* 0x00082400000c000b */
[----:B01234-:R-:W-:Y:S01]  /*20680*/  ENDCOLLECTIVE ;  /* 0x000000000000791b */ /* 0x01ffe20003800000 */
.L_x_812:
[----:B------:R-:W-:Y:S05]  /*20690*/  BSYNC B1 ;  /* 0x0000000000017941 */ /* 0x000fea0003800000 */
.L_x_811:
[----:B------:R-:W-:Y:S01]  /*206a0*/  IMAD.MOV.U32 R13, RZ, RZ, R40 ;  /* 0x000000ffff0d7224 */ /* 0x000fe200078e0028 */
[----:B------:R-:W-:Y:S01]  /*206b0*/  MOV R15, 0xffffffff ;  /* 0xffffffff000f7802 */ /* 0x000fe20000000f00 */
[----:B------:R-:W-:Y:S02]  /*206c0*/  IMAD.MOV.U32 R12, RZ, RZ, 0x1 ;  /* 0x00000001ff0c7424 */ /* 0x000fe400078e00ff */
[----:B------:R-:W-:Y:S02]  /*206d0*/  IMAD.MOV.U32 R11, RZ, RZ, 0x1c1f ;  /* 0x00001c1fff0b7424 */ /* 0x000fe400078e00ff */
[----:B------:R-:W-:-:S07]  /*206e0*/  IMAD.MOV.U32 R39, RZ, RZ, R14 ;  /* 0x000000ffff277224 */ /* 0x000fce00078e000e */
[----:B------:R-:W-:Y:S05]  /*206f0*/  WARPSYNC.COLLECTIVE R15, `(.L_x_813) ;  /* 0x000000000f087348 */ /* 0x000fea0003c00000 */
[----:B------:R0:W1:Y:S02]  /*20700*/  SHFL.IDX P6, R14, R13, R12, R11 ;  /* 0x0000000c0d0e7389 */ /* 0x00006400000c000b */
[----:B01----:R-:W-:Y:S01]  /*20710*/  ENDCOLLECTIVE ;  /* 0x000000000000791b */ /* 0x003fe20003800000 */
.L_x_813:
[----:B------:R-:W-:Y:S01]  /*20720*/  IMAD.MOV.U32 R38, RZ, RZ, R14 ;  /* 0x000000ffff267224 */ /* 0x000fe200078e000e */
[----:B------:R-:W-:Y:S06]  /*20730*/  BRA `(.L_x_814) ;  /* 0xfffffe9c004c7947 */ /* 0x000fec000383ffff */
.L_x_557:
[----:B---3--:R3:W0:Y:S02]  /*20740*/  SYNCS.PHASECHK.TRANS64.TRYWAIT P2, [R86+URZ+0x308b0], R87 ;  /* 0x0308b057560075a7 */ /* 0x008624000804017f */
[----:B0-----:R-:W-:Y:S05]  /*20750*/  @!P2 NANOSLEEP.SYNCS 0x989680 ;  /* 0x009896800000a95d */ /* 0x001fea0003900000 */
[----:B------:R-:W0:Y:S02]  /*20760*/  @!P2 SYNCS.PHASECHK.TRANS64 P2, [R86+URZ+0x308b0], R87 ;  /* 0x0308b0575600a5a7 */ /* 0x000e24000804007f */
[----:B0-----:R-:W-:Y:S05]  /*20770*/  @!P2 BRA `(.L_x_557) ;  /* 0xfffffffc00f0a947 */ /* 0x001fea000383ffff */
[----:B------:R-:W-:Y:S05]  /*20780*/  BRA `(.L_x_815) ;  /* 0xfffffea000287947 */ /* 0x000fea000383ffff */
.L_x_575:
        /* <DEDUP_REMOVED lines=8> */
.L_x_817:
[----:B------:R-:W-:Y:S05]  /*20810*/  BSYNC B1 ;  /* 0x0000000000017941 */ /* 0x000fea0003800000 */
.L_x_816:
        /* <DEDUP_REMOVED lines=8> */
.L_x_818:
[----:B------:R-:W-:Y:S02]  /*208a0*/  IMAD.MOV.U32 R13, RZ, RZ, R27 ;  /* 0x000000ffff0d7224 */ /* 0x000fe400078e001b */
[----:B------:R-:W-:-:S07]  /*208b0*/  IMAD.MOV.U32 R0, RZ, RZ, R14 ;  /* 0x000000ffff007224 */ /* 0x000fce00078e000e */
[----:B------:R-:W-:Y:S05]  /*208c0*/  WARPSYNC.COLLECTIVE R15, `(.L_x_819) ;  /* 0x000000000f087348 */ /* 0x000fea0003c00000 */
[----:B------:R0:W1:Y:S02]  /*208d0*/  SHFL.IDX P6, R14, R13, R12, R11 ;  /* 0x0000000c0d0e7389 */ /* 0x00006400000c000b */
[----:B01----:R-:W-:Y:S01]  /*208e0*/  ENDCOLLECTIVE ;  /* 0x000000000000791b */ /* 0x003fe20003800000 */
.L_x_819:
[----:B------:R-:W-:Y:S02]  /*208f0*/  IMAD.MOV.U32 R13, RZ, RZ, R26 ;  /* 0x000000ffff0d7224 */ /* 0x000fe400078e001a */
[----:B------:R-:W-:-:S07]  /*20900*/  IMAD.MOV.U32 R5, RZ, RZ, R14 ;  /* 0x000000ffff057224 */ /* 0x000fce00078e000e */
[----:B------:R-:W-:Y:S05]  /*20910*/  WARPSYNC.COLLECTIVE R15, `(.L_x_820) ;  /* 0x000000000f087348 */ /* 0x000fea0003c00000 */
[----:B------:R0:W1:Y:S02]  /*20920*/  SHFL.IDX P6, R14, R13, R12, R11 ;  /* 0x0000000c0d0e7389 */ /* 0x00006400000c000b */
[----:B01----:R-:W-:Y:S01]  /*20930*/  ENDCOLLECTIVE ;  /* 0x000000000000791b */ /* 0x003fe20003800000 */
.L_x_820:
[----:B------:R-:W-:Y:S05]  /*20940*/  BRA `(.L_x_821) ;  /* 0xfffffeac00fc7947 */ /* 0x000fea000383ffff */
.L_x_579:
[----:B0-----:R0:W1:Y:S02]  /*20950*/  SYNCS.PHASECHK.TRANS64.TRYWAIT P0, [R18+URZ+0x30800], R5 ;  /* 0x03080005120075a7 */ /* 0x001064000800017f */
[----:B-1----:R-:W-:Y:S05]  /*20960*/  @!P0 NANOSLEEP.SYNCS 0x989680 ;  /* 0x009896800000895d */ /* 0x002fea0003900000 */
[----:B------:R-:W1:Y:S02]  /*20970*/  @!P0 SYNCS.PHASECHK.TRANS64 P0, [R18+URZ+0x30800], R5 ;  /* 0x03080005120085a7 */ /* 0x000e64000800007f */
[----:B-1----:R-:W-:Y:S05]  /*20980*/  @!P0 BRA `(.L_x_579) ;  /* 0xfffffffc00f08947 */ /* 0x002fea000383ffff */
[----:B------:R-:W-:Y:S05]  /*20990*/  BRA `(.L_x_822) ;  /* 0xfffffeb800947947 */ /* 0x000fea000383ffff */
.L_x_603:
        /* <DEDUP_REMOVED lines=8> */
.L_x_824:
[----:B------:R-:W-:Y:S05]  /*20a20*/  BSYNC B1 ;  /* 0x0000000000017941 */ /* 0x000fea0003800000 */
.L_x_823:
        /* <DEDUP_REMOVED lines=8> */
.L_x_825:
[----:B------:R-:W-:Y:S02]  /*20ab0*/  IMAD.MOV.U32 R13, RZ, RZ, R27 ;  /* 0x000000ffff0d7224 */ /* 0x000fe400078e001b */
[----:B------:R-:W-:-:S07]  /*20ac0*/  IMAD.MOV.U32 R0, RZ, RZ, R14 ;  /* 0x000000ffff007224 */ /* 0x000fce00078e000e */
[----:B------:R-:W-:Y:S05]  /*20ad0*/  WARPSYNC.COLLECTIVE R15, `(.L_x_826) ;  /* 0x000000000f087348 */ /* 0x000fea0003c00000 */
[----:B------:R0:W1:Y:S02]  /*20ae0*/  SHFL.IDX P6, R14, R13, R12, R11 ;  /* 0x0000000c0d0e7389 */ /* 0x00006400000c000b */
[----:B01----:R-:W-:Y:S01]  /*20af0*/  ENDCOLLECTIVE ;  /* 0x000000000000791b */ /* 0x003fe20003800000 */
.L_x_826:
[----:B------:R-:W-:Y:S02]  /*20b00*/  IMAD.MOV.U32 R13, RZ, RZ, R26 ;  /* 0x000000ffff0d7224 */ /* 0x000fe400078e001a */
[----:B------:R-:W-:-:S07]  /*20b10*/  IMAD.MOV.U32 R21, RZ, RZ, R14 ;  /* 0x000000ffff157224 */ /* 0x000fce00078e000e */
[----:B------:R-:W-:Y:S05]  /*20b20*/  WARPSYNC.COLLECTIVE R15, `(.L_x_827) ;  /* 0x000000000f087348 */ /* 0x000fea0003c00000 */
[----:B------:R0:W1:Y:S02]  /*20b30*/  SHFL.IDX P6, R14, R13, R12, R11 ;  /* 0x0000000c0d0e7389 */ /* 0x00006400000c000b */
[----:B01----:R-:W-:Y:S01]  /*20b40*/  ENDCOLLECTIVE ;  /* 0x000000000000791b */ /* 0x003fe20003800000 */
.L_x_827:
[----:B------:R-:W-:Y:S01]  /*20b50*/  IMAD.MOV.U32 R20, RZ, RZ, R14 ;  /* 0x000000ffff147224 */ /* 0x000fe200078e000e */
[----:B------:R-:W-:Y:S06]  /*20b60*/  BRA `(.L_x_828) ;  /* 0xfffffed800407947 */ /* 0x000fec000383ffff */
.L_x_607:
[----:B0-----:R0:W1:Y:S02]  /*20b70*/  SYNCS.PHASECHK.TRANS64.TRYWAIT P0, [R18+URZ+0x30800], R5 ;  /* 0x03080005120075a7 */ /* 0x001064000800017f */
[----:B-1----:R-:W-:Y:S05]  /*20b80*/  @!P0 NANOSLEEP.SYNCS 0x989680 ;  /* 0x009896800000895d */ /* 0x002fea0003900000 */
[----:B------:R-:W1:Y:S02]  /*20b90*/  @!P0 SYNCS.PHASECHK.TRANS64 P0, [R18+URZ+0x30800], R5 ;  /* 0x03080005120085a7 */ /* 0x000e64000800007f */
[----:B-1----:R-:W-:Y:S05]  /*20ba0*/  @!P0 BRA `(.L_x_607) ;  /* 0xfffffffc00f08947 */ /* 0x002fea000383ffff */
[----:B------:R-:W-:Y:S05]  /*20bb0*/  BRA `(.L_x_829) ;  /* 0xfffffee000407947 */ /* 0x000fea000383ffff */
.L_x_621:
[----:B-1----:R1:W0:Y:S02]  /*20bc0*/  SYNCS.PHASECHK.TRANS64.TRYWAIT P1, [R3+URZ+0x30830], R0 ;  /* 0x03083000030075a7 */ /* 0x002224000802017f */
[----:B0-----:R-:W-:Y:S05]  /*20bd0*/  @!P1 NANOSLEEP.SYNCS 0x989680 ;  /* 0x009896800000995d */ /* 0x001fea0003900000 */
[----:B------:R-:W0:Y:S02]  /*20be0*/  @!P1 SYNCS.PHASECHK.TRANS64 P1, [R3+URZ+0x30830], R0 ;  /* 0x03083000030095a7 */ /* 0x000e24000802007f */
[----:B0-----:R-:W-:Y:S05]  /*20bf0*/  @!P1 BRA `(.L_x_621) ;  /* 0xfffffffc00f09947 */ /* 0x001fea000383ffff */
[----:B------:R-:W-:Y:S05]  /*20c00*/  BRA `(.L_x_620) ;  /* 0xffffff0400707947 */ /* 0x000fea000383ffff */
.L_x_629:
[----:B-1----:R1:W2:Y:S02]  /*20c10*/  SYNCS.PHASECHK.TRANS64.TRYWAIT P1, [R10+URZ+0x30830], R5 ;  /* 0x030830050a0075a7 */ /* 0x0022a4000802017f */
[----:B--2---:R-:W-:Y:S05]  /*20c20*/  @!P1 NANOSLEEP.SYNCS 0x989680 ;  /* 0x009896800000995d */ /* 0x004fea0003900000 */
[----:B------:R-:W2:Y:S02]  /*20c30*/  @!P1 SYNCS.PHASECHK.TRANS64 P1, [R10+URZ+0x30830], R5 ;  /* 0x030830050a0095a7 */ /* 0x000ea4000802007f */
[----:B--2---:R-:W-:Y:S05]  /*20c40*/  @!P1 BRA `(.L_x_629) ;  /* 0xfffffffc00f09947 */ /* 0x004fea000383ffff */
[----:B------:R-:W-:Y:S05]  /*20c50*/  BRA `(.L_x_628) ;  /* 0xffffff2c00287947 */ /* 0x000fea000383ffff */
.L_x_634:
[----:B-1----:R1:W2:Y:S02]  /*20c60*/  SYNCS.PHASECHK.TRANS64.TRYWAIT P1, [R11+URZ+0x30850], R0 ;  /* 0x030850000b0075a7 */ /* 0x0022a4000802017f */
[----:B--2---:R-:W-:Y:S05]  /*20c70*/  @!P1 NANOSLEEP.SYNCS 0x989680 ;  /* 0x009896800000995d */ /* 0x004fea0003900000 */
[----:B------:R-:W2:Y:S02]  /*20c80*/  @!P1 SYNCS.PHASECHK.TRANS64 P1, [R11+URZ+0x30850], R0 ;  /* 0x030850000b0095a7 */ /* 0x000ea4000802007f */
[----:B--2---:R-:W-:Y:S05]  /*20c90*/  @!P1 BRA `(.L_x_634) ;  /* 0xfffffffc00f09947 */ /* 0x004fea000383ffff */
[----:B------:R-:W-:Y:S05]  /*20ca0*/  BRA `(.L_x_633) ;  /* 0xffffff3800d47947 */ /* 0x000fea000383ffff */
.L_x_642:
[----:B-1----:R1:W2:Y:S02]  /*20cb0*/  SYNCS.PHASECHK.TRANS64.TRYWAIT P1, [R8+URZ+0x30850], R3 ;  /* 0x03085003080075a7 */ /* 0x0022a4000802017f */
[----:B--2---:R-:W-:Y:S05]  /*20cc0*/  @!P1 NANOSLEEP.SYNCS 0x989680 ;  /* 0x009896800000995d */ /* 0x004fea0003900000 */
[----:B------:R-:W2:Y:S02]  /*20cd0*/  @!P1 SYNCS.PHASECHK.TRANS64 P1, [R8+URZ+0x30850], R3 ;  /* 0x03085003080095a7 */ /* 0x000ea4000802007f */
[----:B--2---:R-:W-:Y:S05]  /*20ce0*/  @!P1 BRA `(.L_x_642) ;  /* 0xfffffffc00f09947 */ /* 0x004fea000383ffff */
[----:B------:R-:W-:Y:S05]  /*20cf0*/  BRA `(.L_x_641) ;  /* 0xffffff54002c7947 */ /* 0x000fea000383ffff */
.L_x_679:
[----:B------:R-:W0:Y:S01]  /*20d00*/  S2R R9, SR_TID.X ;  /* 0x0000000000097919 */ /* 0x000e220000002100 */
[----:B------:R-:W-:Y:S01]  /*20d10*/  BSSY B1, `(.L_x_830) ;  /* 0x000000a000017945 */ /* 0x000fe20003800000 */
[----:B------:R-:W-:Y:S01]  /*20d20*/  MOV R12, RZ ;  /* 0x000000ff000c7202 */ /* 0x000fe20000000f00 */
[----:B------:R-:W-:Y:S02]  /*20d30*/  IMAD.MOV.U32 R11, RZ, RZ, 0x1f ;  /* 0x0000001fff0b7424 */ /* 0x000fe400078e00ff */
[----:B------:R-:W-:Y:S01]  /*20d40*/  IMAD.MOV.U32 R15, RZ, RZ, -0x1 ;  /* 0xffffffffff0f7424 */ /* 0x000fe200078e00ff */
[----:B0-----:R-:W-:-:S04]  /*20d50*/  SHF.R.U32.HI R9, RZ, 0x5, R9 ;  /* 0x00000005ff097819 */ /* 0x001fc80000011609 */
[----:B------:R-:W-:-:S05]  /*20d60*/  LOP3.LUT R9, R9, 0x3, RZ, 0xc0, !PT ;  /* 0x0000000309097812 */ /* 0x000fca00078ec0ff */
[----:B------:R-:W-:-:S07]  /*20d70*/  IMAD.MOV.U32 R13, RZ, RZ, R9 ;  /* 0x000000ffff0d7224 */ /* 0x000fce00078e0009 */
[----:B------:R-:W-:Y:S05]  /*20d80*/  WARPSYNC.COLLECTIVE R15, `(.L_x_831) ;  /* 0x000000000f087348 */ /* 0x000fea0003c00000 */
[----:B------:R0:W1:Y:S02]  /*20d90*/  SHFL.IDX P6, R14, R13, R12, R11 ;  /* 0x0000000c0d0e7389 */ /* 0x00006400000c000b */
[----:B01----:R-:W-:Y:S01]  /*20da0*/  ENDCOLLECTIVE ;  /* 0x000000000000791b */ /* 0x003fe20003800000 */
.L_x_831:
[----:B------:R-:W-:Y:S05]  /*20db0*/  BSYNC B1 ;  /* 0x0000000000017941 */ /* 0x000fea0003800000 */
.L_x_830:
[----:B------:R-:W-:Y:S05]  /*20dc0*/  BRA `(.L_x_832) ;  /* 0xffffff9800107947 */ /* 0x000fea000383ffff */
.L_x_681:
[----:B------:R-:W-:Y:S01]  /*20dd0*/  BSSY B1, `(.L_x_833) ;  /* 0x0000006000017945 */ /* 0x000fe20003800000 */
[----:B------:R-:W-:-:S07]  /*20de0*/  IMAD.MOV.U32 R15, RZ, RZ, -0x1 ;  /* 0xffffffffff0f7424 */ /* 0x000fce00078e00ff */
[----:B0-----:R-:W-:Y:S05]  /*20df0*/  WARPSYNC.COLLECTIVE R15, `(.L_x_834) ;  /* 0x000000000f0c7348 */ /* 0x001fea0003c00000 */
[----:B------:R-:W-:Y:S02]  /*20e00*/  ELECT P6, UR62, PT ;  /* 0x00000000003e782f */ /* 0x000fe400038c0000 */
[----:B------:R-:W-:Y:S01]  /*20e10*/  MOV R14, UR62 ;  /* 0x0000003e000e7c02 */ /* 0x000fe20008000f00 */
[----:B0-----:R-:W-:Y:S10]  /*20e20*/  ENDCOLLECTIVE ;  /* 0x000000000000791b */ /* 0x001ff40003800000 */
.L_x_834:
[----:B------:R-:W-:Y:S05]  /*20e30*/  BSYNC B1 ;  /* 0x0000000000017941 */ /* 0x000fea0003800000 */
.L_x_833:
[----:B------:R-:W-:Y:S05]  /*20e40*/  BRA `(.L_x_680) ;  /* 0xffffff9800087947 */ /* 0x000fea000383ffff */
.L_x_683:
[----:B0-----:R0:W1:Y:S02]  /*20e50*/  SYNCS.PHASECHK.TRANS64.TRYWAIT P0, [R22+URZ+0x30820], R5 ;  /* 0x03082005160075a7 */ /* 0x001064000800017f */
[----:B-1----:R-:W-:Y:S05]  /*20e60*/  @!P0 NANOSLEEP.SYNCS 0x989680 ;  /* 0x009896800000895d */ /* 0x002fea0003900000 */
[----:B------:R-:W1:Y:S02]  /*20e70*/  @!P0 SYNCS.PHASECHK.TRANS64 P0, [R22+URZ+0x30820], R5 ;  /* 0x03082005160085a7 */ /* 0x000e64000800007f */
[----:B-1----:R-:W-:Y:S05]  /*20e80*/  @!P0 BRA `(.L_x_683) ;  /* 0xfffffffc00f08947 */ /* 0x002fea000383ffff */
[----:B------:R-:W-:Y:S05]  /*20e90*/  BRA `(.L_x_835) ;  /* 0xffffff9800187947 */ /* 0x000fea000383ffff */
.L_x_687:
[----:B-1----:R1:W2:Y:S02]  /*20ea0*/  SYNCS.PHASECHK.TRANS64.TRYWAIT P0, [R9+URZ+0x308a0], R8 ;  /* 0x0308a008090075a7 */ /* 0x0022a4000800017f */
[----:B--2---:R-:W-:Y:S05]  /*20eb0*/  @!P0 NANOSLEEP.SYNCS 0x989680 ;  /* 0x009896800000895d */ /* 0x004fea0003900000 */
[----:B------:R-:W2:Y:S02]  /*20ec0*/  @!P0 SYNCS.PHASECHK.TRANS64 P0, [R9+URZ+0x308a0], R8 ;  /* 0x0308a008090085a7 */ /* 0x000ea4000800007f */
[----:B--2---:R-:W-:Y:S05]  /*20ed0*/  @!P0 BRA `(.L_x_687) ;  /* 0xfffffffc00f08947 */ /* 0x004fea000383ffff */
[----:B------:R-:W-:Y:S05]  /*20ee0*/  BRA `(.L_x_836) ;  /* 0xffffff9800307947 */ /* 0x000fea000383ffff */
.L_x_694:
[----:B0-----:R0:W2:Y:S02]  /*20ef0*/  SYNCS.PHASECHK.TRANS64.TRYWAIT P0, [R9+URZ+0x308c0], R8 ;  /* 0x0308c008090075a7 */ /* 0x0010a4000800017f */
[----:B--2---:R-:W-:Y:S05]  /*20f00*/  @!P0 NANOSLEEP.SYNCS 0x989680 ;  /* 0x009896800000895d */ /* 0x004fea0003900000 */
[----:B------:R-:W2:Y:S02]  /*20f10*/  @!P0 SYNCS.PHASECHK.TRANS64 P0, [R9+URZ+0x308c0], R8 ;  /* 0x0308c008090085a7 */ /* 0x000ea4000800007f */
[----:B--2---:R-:W-:Y:S05]  /*20f20*/  @!P0 BRA `(.L_x_694) ;  /* 0xfffffffc00f08947 */ /* 0x004fea000383ffff */
[----:B------:R-:W-:Y:S05]  /*20f30*/  BRA `(.L_x_837) ;  /* 0xffffff9c002c7947 */ /* 0x000fea000383ffff */
.L_x_703:
[----:B-1----:R1:W2:Y:S02]  /*20f40*/  SYNCS.PHASECHK.TRANS64.TRYWAIT P1, [R8+URZ+0x308a0], R7 ;  /* 0x0308a007080075a7 */ /* 0x0022a4000802017f */
[----:B--2---:R-:W-:Y:S05]  /*20f50*/  @!P1 NANOSLEEP.SYNCS 0x989680 ;  /* 0x009896800000995d */ /* 0x004fea0003900000 */
[----:B------:R-:W2:Y:S02]  /*20f60*/  @!P1 SYNCS.PHASECHK.TRANS64 P1, [R8+URZ+0x308a0], R7 ;  /* 0x0308a007080095a7 */ /* 0x000ea4000802007f */
[----:B--2---:R-:W-:Y:S05]  /*20f70*/  @!P1 BRA `(.L_x_703) ;  /* 0xfffffffc00f09947 */ /* 0x004fea000383ffff */
[----:B------:R-:W-:Y:S05]  /*20f80*/  BRA `(.L_x_838) ;  /* 0xffffffa000607947 */ /* 0x000fea000383ffff */
.L_x_710:
[----:B0-----:R0:W2:Y:S02]  /*20f90*/  SYNCS.PHASECHK.TRANS64.TRYWAIT P1, [R8+URZ+0x308c0], R7 ;  /* 0x0308c007080075a7 */ /* 0x0010a4000802017f */
[----:B--2---:R-:W-:Y:S05]  /*20fa0*/  @!P1 NANOSLEEP.SYNCS 0x989680 ;  /* 0x009896800000995d */ /* 0x004fea0003900000 */
[----:B------:R-:W2:Y:S02]  /*20fb0*/  @!P1 SYNCS.PHASECHK.TRANS64 P1, [R8+URZ+0x308c0], R7 ;  /* 0x0308c007080095a7 */ /* 0x000ea4000802007f */
[----:B--2---:R-:W-:Y:S05]  /*20fc0*/  @!P1 BRA `(.L_x_710) ;  /* 0xfffffffc00f09947 */ /* 0x004fea000383ffff */
[----:B------:R-:W-:Y:S05]  /*20fd0*/  BRA `(.L_x_839) ;  /* 0xffffffa400587947 */ /* 0x000fea000383ffff */
.L_x_725:
[----:B0-----:R-:W0:Y:S01]  /*20fe0*/  S2R R8, SR_TID.X ;  /* 0x0000000000087919 */ /* 0x001e220000002100 */
[----:B------:R-:W-:Y:S01]  /*20ff0*/  BSSY B0, `(.L_x_840) ;  /* 0x000000a000007945 */ /* 0x000fe20003800000 */
[----:B------:R-:W-:Y:S02]  /*21000*/  IMAD.MOV.U32 R12, RZ, RZ, RZ ;  /* 0x000000ffff0c7224 */ /* 0x000fe400078e00ff */
[----:B------:R-:W-:Y:S02]  /*21010*/  IMAD.MOV.U32 R11, RZ, RZ, 0x1f ;  /* 0x0000001fff0b7424 */ /* 0x000fe400078e00ff */
[----:B------:R-:W-:Y:S01]  /*21020*/  IMAD.MOV.U32 R15, RZ, RZ, -0x1 ;  /* 0xffffffffff0f7424 */ /* 0x000fe200078e00ff */
[----:B0-----:R-:W-:-:S04]  /*21030*/  SHF.R.U32.HI R8, RZ, 0x5, R8 ;  /* 0x00000005ff087819 */ /* 0x001fc80000011608 */
[----:B------:R-:W-:-:S05]  /*21040*/  LOP3.LUT R8, R8, 0x3, RZ, 0xc0, !PT ;  /* 0x0000000308087812 */ /* 0x000fca00078ec0ff */
[----:B------:R-:W-:-:S07]  /*21050*/  IMAD.MOV.U32 R13, RZ, RZ, R8 ;  /* 0x000000ffff0d7224 */ /* 0x000fce00078e0008 */
[----:B-----5:R-:W-:Y:S05]  /*21060*/  WARPSYNC.COLLECTIVE R15, `(.L_x_841) ;  /* 0x000000000f087348 */ /* 0x020fea0003c00000 */
[----:B------:R0:W1:Y:S02]  /*21070*/  SHFL.IDX P6, R14, R13, R12, R11 ;  /* 0x0000000c0d0e7389 */ /* 0x00006400000c000b */
[----:B01---5:R-:W-:Y:S01]  /*21080*/  ENDCOLLECTIVE ;  /* 0x000000000000791b */ /* 0x023fe20003800000 */
.L_x_841:
[----:B------:R-:W-:Y:S05]  /*21090*/  BSYNC B0 ;  /* 0x0000000000007941 */ /* 0x000fea0003800000 */
.L_x_840:
[----:B------:R-:W-:Y:S05]  /*210a0*/  BRA `(.L_x_842) ;  /* 0xffffffb0007c7947 */ /* 0x000fea000383ffff */
.L_x_728:
[----:B0-----:R0:W1:Y:S02]  /*210b0*/  SYNCS.PHASECHK.TRANS64.TRYWAIT P0, [R7+URZ+0x30840], R2 ;  /* 0x03084002070075a7 */ /* 0x001064000800017f */
[----:B-1----:R-:W-:Y:S05]  /*210c0*/  @!P0 NANOSLEEP.SYNCS 0x989680 ;  /* 0x009896800000895d */ /* 0x002fea0003900000 */
[----:B------:R-:W1:Y:S02]  /*210d0*/  @!P0 SYNCS.PHASECHK.TRANS64 P0, [R7+URZ+0x30840], R2 ;  /* 0x03084002070085a7 */ /* 0x000e64000800007f */
[----:B-1----:R-:W-:Y:S05]  /*210e0*/  @!P0 BRA `(.L_x_728) ;  /* 0xfffffffc00f08947 */ /* 0x002fea000383ffff */
[----:B------:R-:W-:Y:S05]  /*210f0*/  BRA `(.L_x_843) ;  /* 0xffffffb000d87947 */ /* 0x000fea000383ffff */
.L_x_729:
        /* <DEDUP_REMOVED lines=8> */
.L_x_845:
[----:B------:R-:W-:Y:S05]  /*21180*/  BSYNC B0 ;  /* 0x0000000000007941 */ /* 0x000fea0003800000 */
.L_x_844:
[----:B------:R-:W-:Y:S01]  /*21190*/  IMAD.MOV.U32 R13, RZ, RZ, R4 ;  /* 0x000000ffff0d7224 */ /* 0x000fe200078e0004 */
[----:B------:R-:W-:Y:S01]  /*211a0*/  MOV R11, 0x181f ;  /* 0x0000181f000b7802 */ /* 0x000fe20000000f00 */
[----:B------:R-:W-:Y:S02]  /*211b0*/  IMAD.MOV.U32 R12, RZ, RZ, RZ ;  /* 0x000000ffff0c7224 */ /* 0x000fe400078e00ff */
[----:B------:R-:W-:Y:S02]  /*211c0*/  IMAD.MOV.U32 R15, RZ, RZ, -0x1 ;  /* 0xffffffffff0f7424 */ /* 0x000fe400078e00ff */
[----:B------:R-:W-:Y:S02]  /*211d0*/  IMAD.MOV.U32 R2, RZ, RZ, R14 ;  /* 0x000000ffff027224 */ /* 0x000fe400078e000e */
[----:B------:R-:W-:-:S07]  /*211e0*/  @P0 IMAD R8, R5, 0x2, R22 ;  /* 0x0000000205080824 */ /* 0x000fce00078e0216 */
[----:B------:R-:W-:Y:S05]  /*211f0*/  WARPSYNC.COLLECTIVE R15, `(.L_x_846) ;  /* 0x000000000f087348 */ /* 0x000fea0003c00000 */
[----:B------:R0:W1:Y:S02]  /*21200*/  SHFL.IDX P6, R14, R13, R12, R11 ;  /* 0x0000000c0d0e7389 */ /* 0x00006400000c000b */
[----:B01----:R-:W-:Y:S01]  /*21210*/  ENDCOLLECTIVE ;  /* 0x000000000000791b */ /* 0x003fe20003800000 */
.L_x_846:
[----:B------:R-:W-:Y:S02]  /*21220*/  IMAD.MOV.U32 R13, RZ, RZ, R0 ;  /* 0x000000ffff0d7224 */ /* 0x000fe400078e0000 */
[----:B------:R-:W-:Y:S02]  /*21230*/  IMAD.MOV.U32 R12, RZ, RZ, 0x1 ;  /* 0x00000001ff0c7424 */ /* 0x000fe400078e00ff */
[----:B------:R-:W-:-:S07]  /*21240*/  IMAD.MOV.U32 R3, RZ, RZ, R14 ;  /* 0x000000ffff037224 */ /* 0x000fce00078e000e */
[----:B------:R-:W-:Y:S05]  /*21250*/  WARPSYNC.COLLECTIVE R15, `(.L_x_847) ;  /* 0x000000000f087348 */ /* 0x000fea0003c00000 */
[----:B------:R0:W1:Y:S02]  /*21260*/  SHFL.IDX P6, R14, R13, R12, R11 ;  /* 0x0000000c0d0e7389 */ /* 0x00006400000c000b */
[----:B01----:R-:W-:Y:S01]  /*21270*/  ENDCOLLECTIVE ;  /* 0x000000000000791b */ /* 0x003fe20003800000 */
.L_x_847:
[----:B------:R-:W-:-:S05]  /*21280*/  @P0 LEA R3, P1, R33, R3, 0x1 ;  /* 0x0000000321030211 */ /* 0x000fca00078208ff */
[----:B------:R-:W-:Y:S01]  /*21290*/  @P0 IMAD.X R2, RZ, RZ, R2, P1 ;  /* 0x000000ffff020224 */ /* 0x000fe200008e0602 */
[----:B------:R-:W-:-:S04]  /*212a0*/  ISETP.GE.AND P1, PT, R6, 0x11, PT ;  /* 0x000000110600780c */ /* 0x000fc80003f26270 */
        /* <DEDUP_REMOVED lines=14> */
.L_x_848:
[----:B------:R-:W-:Y:S02]  /*21390*/  @P1 IMAD R8, R5, 0x2, R22 ;  /* 0x0000000205081824 */ /* 0x000fe400078e0216 */
[----:B------:R-:W-:Y:S02]  /*213a0*/  IMAD.MOV.U32 R13, RZ, RZ, R0 ;  /* 0x000000ffff0d7224 */ /* 0x000fe400078e0000 */
[----:B------:R-:W-:Y:S02]  /*213b0*/  IMAD.MOV.U32 R12, RZ, RZ, 0x2 ;  /* 0x00000002ff0c7424 */ /* 0x000fe400078e00ff */
[----:B------:R-:W-:-:S07]  /*213c0*/  IMAD.MOV.U32 R3, RZ, RZ, R14 ;  /* 0x000000ffff037224 */ /* 0x000fce00078e000e */
[----:B------:R-:W-:Y:S05]  /*213d0*/  WARPSYNC.COLLECTIVE R15, `(.L_x_849) ;  /* 0x000000000f087348 */ /* 0x000fea0003c00000 */
[----:B------:R0:W1:Y:S02]  /*213e0*/  SHFL.IDX P6, R14, R13, R12, R11 ;  /* 0x0000000c0d0e7389 */ /* 0x00006400000c000b */
[----:B01----:R-:W-:Y:S01]  /*213f0*/  ENDCOLLECTIVE ;  /* 0x000000000000791b */ /* 0x003fe20003800000 */
.L_x_849:
        /* <DEDUP_REMOVED lines=17> */
.L_x_850:
[----:B------:R-:W-:Y:S02]  /*21510*/  @P1 IMAD R8, R5, 0x2, R22 ;  /* 0x0000000205081824 */ /* 0x000fe400078e0216 */
[----:B------:R-:W-:Y:S02]  /*21520*/  IMAD.MOV.U32 R13, RZ, RZ, R0 ;  /* 0x000000ffff0d7224 */ /* 0x000fe400078e0000 */
[----:B------:R-:W-:Y:S02]  /*21530*/  IMAD.MOV.U32 R12, RZ, RZ, 0x3 ;  /* 0x00000003ff0c7424 */ /* 0x000fe400078e00ff */
[----:B------:R-:W-:-:S07]  /*21540*/  IMAD.MOV.U32 R3, RZ, RZ, R14 ;  /* 0x000000ffff037224 */ /* 0x000fce00078e000e */
[----:B------:R-:W-:Y:S05]  /*21550*/  WARPSYNC.COLLECTIVE R15, `(.L_x_851) ;  /* 0x000000000f087348 */ /* 0x000fea0003c00000 */
[----:B------:R0:W1:Y:S02]  /*21560*/  SHFL.IDX P6, R14, R13, R12, R11 ;  /* 0x0000000c0d0e7389 */ /* 0x00006400000c000b */
[----:B01----:R-:W-:Y:S01]  /*21570*/  ENDCOLLECTIVE ;  /* 0x000000000000791b */ /* 0x003fe20003800000 */
.L_x_851:
        /* <DEDUP_REMOVED lines=17> */
.L_x_852:
[----:B------:R-:W-:Y:S02]  /*21690*/  @P1 IMAD R8, R5, 0x2, R22 ;  /* 0x0000000205081824 */ /* 0x000fe400078e0216 */
[----:B------:R-:W-:Y:S02]  /*216a0*/  IMAD.MOV.U32 R13, RZ, RZ, R0 ;  /* 0x000000ffff0d7224 */ /* 0x000fe400078e0000 */
[----:B------:R-:W-:Y:S02]  /*216b0*/  IMAD.MOV.U32 R12, RZ, RZ, 0x4 ;  /* 0x00000004ff0c7424 */ /* 0x000fe400078e00ff */
[----:B------:R-:W-:-:S07]  /*216c0*/  IMAD.MOV.U32 R3, RZ, RZ, R14 ;  /* 0x000000ffff037224 */ /* 0x000fce00078e000e */
[----:B------:R-:W-:Y:S05]  /*216d0*/  WARPSYNC.COLLECTIVE R15, `(.L_x_853) ;  /* 0x000000000f087348 */ /* 0x000fea0003c00000 */
[----:B------:R0:W1:Y:S02]  /*216e0*/  SHFL.IDX P6, R14, R13, R12, R11 ;  /* 0x0000000c0d0e7389 */ /* 0x00006400000c000b */
[----:B01----:R-:W-:Y:S01]  /*216f0*/  ENDCOLLECTIVE ;  /* 0x000000000000791b */ /* 0x003fe20003800000 */
.L_x_853:
        /* <DEDUP_REMOVED lines=17> */
.L_x_854:
[----:B------:R-:W-:Y:S02]  /*21810*/  @P1 IMAD R8, R5, 0x2, R22 ;  /* 0x0000000205081824 */ /* 0x000fe400078e0216 */
[----:B------:R-:W-:Y:S02]  /*21820*/  IMAD.MOV.U32 R13, RZ, RZ, R0 ;  /* 0x000000ffff0d7224 */ /* 0x000fe400078e0000 */
[----:B------:R-:W-:Y:S01]  /*21830*/  IMAD.MOV.U32 R12, RZ, RZ, 0x5 ;  /* 0x00000005ff0c7424 */ /* 0x000fe200078e00ff */
[----:B------:R-:W-:-:S07]  /*21840*/  MOV R3, R14 ;  /* 0x0000000e00037202 */ /* 0x000fce0000000f00 */
[----:B------:R-:W-:Y:S05]  /*21850*/  WARPSYNC.COLLECTIVE R15, `(.L_x_855) ;  /* 0x000000000f087348 */ /* 0x000fea0003c00000 */
[----:B------:R0:W1:Y:S02]  /*21860*/  SHFL.IDX P6, R14, R13, R12, R11 ;  /* 0x0000000c0d0e7389 */ /* 0x00006400000c000b */
[----:B01----:R-:W-:Y:S01]  /*21870*/  ENDCOLLECTIVE ;  /* 0x000000000000791b */ /* 0x003fe20003800000 */
.L_x_855:
[----:B------:R-:W-:-:S05]  /*21880*/  @P1 LEA R3, P0, R33, R3, 0x1 ;  /* 0x0000000321031211 */ /* 0x000fca00078008ff */
[----:B------:R-:W-:-:S05]  /*21890*/  @P1 IMAD.X R2, RZ, RZ, R2, P0 ;  /* 0x000000ffff021224 */ /* 0x000fca00000e0602 */
[----:B------:R-:W-:Y:S01]  /*218a0*/  @P1 LOP3.LUT R3, R3, R2, RZ, 0x3c, !PT ;  /* 0x0000000203031212 */ /* 0x000fe200078e3cff */
[----:B------:R-:W-:-:S03]  /*218b0*/  IMAD.MOV.U32 R13, RZ, RZ, R4 ;  /* 0x000000ffff0d7224 */ /* 0x000fc600078e0004 */
[----:B------:R-:W-:-:S04]  /*218c0*/  @P1 LOP3.LUT R2, R3, R2, RZ, 0x3c, !PT ;  /* 0x0000000203021212 */ /* 0x000fc800078e3cff */
[----:B------:R-:W-:Y:S01]  /*218d0*/  @P1 LOP3.LUT R3, R3, R2, RZ, 0x3c, !PT ;  /* 0x0000000203031212 */ /* 0x000fe200078e3cff */
[----:B------:R-:W-:-:S04]  /*218e0*/  IMAD.MOV.U32 R0, RZ, RZ, R14 ;  /* 0x000000ffff007224 */ /* 0x000fc800078e000e */
[----:B------:R-:W-:Y:S01]  /*218f0*/  @!PT LDS RZ, [RZ] ;  /* 0x00000000fffff984 */ /* 0x000fe20000000800 */
[----:B------:R-:W-:Y:S01]  /*21900*/  @!PT LDS RZ, [RZ] ;  /* 0x00000000fffff984 */ /* 0x000fe20000000800 */
[----:B------:R-:W-:Y:S01]  /*21910*/  @!PT LDS RZ, [RZ] ;  /* 0x00000000fffff984 */ /* 0x000fe20000000800 */
[----:B------:R0:W-:Y:S03]  /*21920*/  @P1 LDGSTS.E.BYPASS.LTC128B.128 [R8+0x20400], desc[UR56][R2.64], !P4 ;  /* 0x2040000002081fae */ /* 0x0001e6000e101d78 */
[----:B0-----:R-:W-:Y:S05]  /*21930*/  WARPSYNC.COLLECTIVE R15, `(.L_x_856) ;  /* 0x000000000f087348 */ /* 0x001fea0003c00000 */
[----:B------:R1:W2:Y:S02]  /*21940*/  SHFL.IDX P6, R14, R13, R12, R11 ;  /* 0x0000000c0d0e7389 */ /* 0x0002a400000c000b */
[----:B012---:R-:W-:Y:S01]  /*21950*/  ENDCOLLECTIVE ;  /* 0x000000000000791b */ /* 0x007fe20003800000 */
.L_x_856:
[----:B------:R-:W-:Y:S01]  /*21960*/  @!PT LDS RZ, [RZ] ;  /* 0x00000000fffff984 */ /* 0x000fe20000000800 */
[----:B------:R-:W-:Y:S01]  /*21970*/  @!PT LDS RZ, [RZ] ;  /* 0x00000000fffff984 */ /* 0x000fe20000000800 */
[----:B------:R-:W-:Y:S01]  /*21980*/  @!PT LDS RZ, [RZ] ;  /* 0x00000000fffff984 */ /* 0x000fe20000000800 */
[----:B------:R-:W-:Y:S04]  /*21990*/  @P1 LDGSTS.E.BYPASS.LTC128B.128 [R8+0x23400], desc[UR56][R2.64+0x80], !P3 ;  /* 0x2340008002081fae */ /* 0x000fe8000d901d78 */
[----:B------:R0:W-:Y:S02]  /*219a0*/  @P1 LDGSTS.E.BYPASS.LTC128B.128 [R8+0x26400], desc[UR56][R2.64+0x100], !P2 ;  /* 0x2640010002081fae */ /* 0x0001e4000d101d78 */
[----:B0-----:R-:W-:Y:S01]  /*219b0*/  IMAD.MOV.U32 R2, RZ, RZ, R14 ;  /* 0x000000ffff027224 */ /* 0x001fe200078e000e */
[----:B------:R-:W-:Y:S06]  /*219c0*/  BRA `(.L_x_857) ;  /* 0xffffffb000207947 */ /* 0x000fec000383ffff */
.L_x_734:
[----:B------:R-:W-:Y:S02]  /*219d0*/  IMAD.MOV.U32 R13, RZ, RZ, R5 ;  /* 0x000000ffff0d7224 */ /* 0x000fe400078e0005 */
[----:B------:R-:W-:Y:S02]  /*219e0*/  IMAD.MOV.U32 R12, RZ, RZ, RZ ;  /* 0x000000ffff0c7224 */ /* 0x000fe400078e00ff */
[----:B------:R-:W-:Y:S02]  /*219f0*/  IMAD.MOV.U32 R11, RZ, RZ, 0x181f ;  /* 0x0000181fff0b7424 */ /* 0x000fe400078e00ff */
[----:B------:R-:W-:Y:S02]  /*21a00*/  IMAD.MOV.U32 R15, RZ, RZ, -0x1 ;  /* 0xffffffffff0f7424 */ /* 0x000fe400078e00ff */
[----:B-----5:R-:W-:Y:S02]  /*21a10*/  IMAD R6, R17, R8, RZ ;  /* 0x0000000811067224 */ /* 0x020fe400078e02ff */
[----:B------:R-:W-:-:S07]  /*21a20*/  IMAD.IADD R4, R10, 0x1, R4 ;  /* 0x000000010a047824 */ /* 0x000fce00078e0204 */
[----:B------:R-:W-:Y:S05]  /*21a30*/  WARPSYNC.COLLECTIVE R15, `(.L_x_858) ;  /* 0x000000000f087348 */ /* 0x000fea0003c00000 */
[----:B------:R0:W1:Y:S02]  /*21a40*/  SHFL.IDX P6, R14, R13, R12, R11 ;  /* 0x0000000c0d0e7389 */ /* 0x00006400000c000b */
[----:B01----:R-:W-:Y:S01]  /*21a50*/  ENDCOLLECTIVE ;  /* 0x000000000000791b */ /* 0x003fe20003800000 */
.L_x_858:
[C---:B------:R-:W-:Y:S01]  /*21a60*/  VIADD R7, R4.reuse, 0x10 ;  /* 0x0000001004077836 */ /* 0x040fe20000000000 */
[----:B------:R-:W-:Y:S01]  /*21a70*/  ISETP.GE.AND P1, PT, R4, R6, PT ;  /* 0x000000060400720c */ /* 0x000fe20003f26270 */
[----:B------:R-:W-:Y:S02]  /*21a80*/  IMAD.MOV.U32 R13, RZ, RZ, R0 ;  /* 0x000000ffff0d7224 */ /* 0x000fe400078e0000 */
[----:B------:R-:W-:-:S10]  /*21a90*/  IMAD.MOV.U32 R2, RZ, RZ, R14 ;  /* 0x000000ffff027224 */ /* 0x000fd400078e000e */
[----:B------:R-:W-:Y:S05]  /*21aa0*/  WARPSYNC.COLLECTIVE R15, `(.L_x_859) ;  /* 0x000000000f087348 */ /* 0x000fea0003c00000 */
[----:B------:R0:W1:Y:S02]  /*21ab0*/  SHFL.IDX P6, R14, R13, R12, R11 ;  /* 0x0000000c0d0e7389 */ /* 0x00006400000c000b */
[----:B01----:R-:W-:Y:S01]  /*21ac0*/  ENDCOLLECTIVE ;  /* 0x000000000000791b */ /* 0x003fe20003800000 */
.L_x_859:
        /* <DEDUP_REMOVED lines=8> */
.L_x_860:
[----:B------:R-:W-:Y:S01]  /*21b50*/  @!PT LDS RZ, [RZ] ;  /* 0x00000000fffff984 */ /* 0x000fe20000000800 */
[----:B------:R-:W-:Y:S01]  /*21b60*/  @!PT LDS RZ, [RZ] ;  /* 0x00000000fffff984 */ /* 0x000fe20000000800 */
[----:B------:R-:W-:Y:S01]  /*21b70*/  @!PT LDS RZ, [RZ] ;  /* 0x00000000fffff984 */ /* 0x000fe20000000800 */
[----:B------:R-:W-:Y:S04]  /*21b80*/  @!P1 LDGSTS.E.BYPASS.LTC128B.128 [R9+0x12400], desc[UR56][R2.64], !P3 ;  /* 0x1240000002099fae */ /* 0x000fe8000d901d78 */
[----:B------:R-:W-:Y:S04]  /*21b90*/  @!P1 LDGSTS.E.BYPASS.LTC128B.128 [R9+0x16400], desc[UR56][R2.64+0x80], !P2 ;  /* 0x1640008002099fae */ /* 0x000fe8000d101d78 */
[----:B------:R0:W-:Y:S01]  /*21ba0*/  @!P1 LDGSTS.E.BYPASS.LTC128B.128 [R9+0x1a400], desc[UR56][R2.64+0x100], !P0 ;  /* 0x1a40010002099fae */ /* 0x0001e2000c101d78 */
[----:B------:R-:W-:Y:S01]  /*21bb0*/  ISETP.GE.AND P1, PT, R7, R6, PT ;  /* 0x000000060700720c */ /* 0x000fe20003f26270 */
[----:B------:R-:W-:-:S02]  /*21bc0*/  IMAD.MOV.U32 R13, RZ, RZ, R0 ;  /* 0x000000ffff0d7224 */ /* 0x000fc400078e0000 */
[----:B0-----:R-:W-:-:S10]  /*21bd0*/  IMAD.MOV.U32 R2, RZ, RZ, R14 ;  /* 0x000000ffff027224 */ /* 0x001fd400078e000e */
[----:B------:R-:W-:Y:S05]  /*21be0*/  WARPSYNC.COLLECTIVE R15, `(.L_x_861) ;  /* 0x000000000f087348 */ /* 0x000fea0003c00000 */
[----:B------:R0:W1:Y:S02]  /*21bf0*/  SHFL.IDX P6, R14, R13, R12, R11 ;  /* 0x0000000c0d0e7389 */ /* 0x00006400000c000b */
[----:B01----:R-:W-:Y:S01]  /*21c00*/  ENDCOLLECTIVE ;  /* 0x000000000000791b */ /* 0x003fe20003800000 */
.L_x_861:
        /* <DEDUP_REMOVED lines=8> */
.L_x_862:
        /* <DEDUP_REMOVED lines=14> */
.L_x_863:
        /* <DEDUP_REMOVED lines=8> */
.L_x_864:
        /* <DEDUP_REMOVED lines=14> */
.L_x_865:
        /* <DEDUP_REMOVED lines=8> */
.L_x_866:
        /* <DEDUP_REMOVED lines=14> */
.L_x_867:
        /* <DEDUP_REMOVED lines=8> */
.L_x_868:
        /* <DEDUP_REMOVED lines=14> */
.L_x_869:
        /* <DEDUP_REMOVED lines=8> */
.L_x_870:
        /* <DEDUP_REMOVED lines=9> */
[----:B------:R-:W-:Y:S02]  /*222a0*/  ISETP.GE.AND P1, PT, R7, R6, PT ;  /* 0x000000060700720c */ /* 0x000fe40003f26270 */
[----:B0-----:R-:W-:-:S11]  /*222b0*/  MOV R2, R14 ;  /* 0x0000000e00027202 */ /* 0x001fd60000000f00 */
[----:B------:R-:W-:Y:S05]  /*222c0*/  WARPSYNC.COLLECTIVE R15, `(.L_x_871) ;  /* 0x000000000f087348 */ /* 0x000fea0003c00000 */
[----:B------:R0:W1:Y:S02]  /*222d0*/  SHFL.IDX P6, R14, R13, R12, R11 ;  /* 0x0000000c0d0e7389 */ /* 0x00006400000c000b */
[----:B01----:R-:W-:Y:S01]  /*222e0*/  ENDCOLLECTIVE ;  /* 0x000000000000791b */ /* 0x003fe20003800000 */
.L_x_871:
        /* <DEDUP_REMOVED lines=8> */
.L_x_872:
        /* <DEDUP_REMOVED lines=12> */
.L_x_873:
[----:B------:R-:W-:Y:S05]  /*22430*/  BRA `(.L_x_874) ;  /* 0xffffffb000947947 */ /* 0x000fea000383ffff */
.L_x_739:
[----:B0-----:R0:W1:Y:S02]  /*22440*/  SYNCS.PHASECHK.TRANS64.TRYWAIT P0, [R22+URZ+0x30820], R3 ;  /* 0x03082003160075a7 */ /* 0x001064000800017f */
[----:B-1----:R-:W-:Y:S05]  /*22450*/  @!P0 NANOSLEEP.SYNCS 0x989680 ;  /* 0x009896800000895d */ /* 0x002fea0003900000 */
[----:B------:R-:W1:Y:S02]  /*22460*/  @!P0 SYNCS.PHASECHK.TRANS64 P0, [R22+URZ+0x30820], R3 ;  /* 0x03082003160085a7 */ /* 0x000e64000800007f */
[----:B-1----:R-:W-:Y:S05]  /*22470*/  @!P0 BRA `(.L_x_739) ;  /* 0xfffffffc00f08947 */ /* 0x002fea000383ffff */
[----:B------:R-:W-:Y:S05]  /*22480*/  BRA `(.L_x_875) ;  /* 0xffffffb400047947 */ /* 0x000fea000383ffff */
.L_x_744:
[----:B0-----:R0:W1:Y:S02]  /*22490*/  SYNCS.PHASECHK.TRANS64.TRYWAIT P0, [R7+URZ+0x30840], R2 ;  /* 0x03084002070075a7 */ /* 0x001064000800017f */
[----:B-1----:R-:W-:Y:S05]  /*224a0*/  @!P0 NANOSLEEP.SYNCS 0x989680 ;  /* 0x009896800000895d */ /* 0x002fea0003900000 */
[----:B------:R-:W1:Y:S02]  /*224b0*/  @!P0 SYNCS.PHASECHK.TRANS64 P0, [R7+URZ+0x30840], R2 ;  /* 0x03084002070085a7 */ /* 0x000e64000800007f */
[----:B-1----:R-:W-:Y:S05]  /*224c0*/  @!P0 BRA `(.L_x_744) ;  /* 0xfffffffc00f08947 */ /* 0x002fea000383ffff */
[----:B------:R-:W-:Y:S05]  /*224d0*/  BRA `(.L_x_876) ;  /* 0xffffffb400e87947 */ /* 0x000fea000383ffff */
.L_x_745:
        /* <DEDUP_REMOVED lines=8> */
.L_x_878:
[----:B------:R-:W-:Y:S05]  /*22560*/  BSYNC B1 ;  /* 0x0000000000017941 */ /* 0x000fea0003800000 */
.L_x_877:
[----:B------:R0:W-:Y:S04]  /*22570*/  STL [R1+0x80], R0 ;  /* 0x0000800001007387 */ /* 0x0001e80000100800 */
[----:B0-----:R0:W5:Y:S01]  /*22580*/  LDL.LU R0, [R1] ;  /* 0x0000000001007983 */ /* 0x0011620000300800 */
[----:B------:R-:W-:Y:S01]  /*22590*/  IMAD.MOV.U32 R13, RZ, RZ, R8 ;  /* 0x000000ffff0d7224 */ /* 0x000fe200078e0008 */
[----:B------:R-:W-:Y:S01]  /*225a0*/  MOV R12, RZ ;  /* 0x000000ff000c7202 */ /* 0x000fe20000000f00 */
[----:B------:R-:W-:Y:S02]  /*225b0*/  IMAD.MOV.U32 R11, RZ, RZ, 0x181f ;  /* 0x0000181fff0b7424 */ /* 0x000fe400078e00ff */
[----:B------:R-:W-:Y:S02]  /*225c0*/  IMAD.MOV.U32 R15, RZ, RZ, -0x1 ;  /* 0xffffffffff0f7424 */ /* 0x000fe400078e00ff */
[----:B------:R-:W-:-:S02]  /*225d0*/  IMAD.MOV.U32 R3, RZ, RZ, R14 ;  /* 0x000000ffff037224 */ /* 0x000fc400078e000e */
[----:B0-----:R-:W-:-:S07]  /*225e0*/  IMAD.SHL.U32 R4, R33, 0x2, RZ ;  /* 0x0000000221047824 */ /* 0x001fce00078e00ff */
[----:B-----5:R-:W-:Y:S05]  /*225f0*/  WARPSYNC.COLLECTIVE R15, `(.L_x_879) ;  /* 0x000000000f087348 */ /* 0x020fea0003c00000 */
[----:B------:R0:W1:Y:S02]  /*22600*/  SHFL.IDX P6, R14, R13, R12, R11 ;  /* 0x0000000c0d0e7389 */ /* 0x00006400000c000b */
[----:B01---5:R-:W-:Y:S01]  /*22610*/  ENDCOLLECTIVE ;  /* 0x000000000000791b */ /* 0x023fe20003800000 */
.L_x_879:
[----:B------:R-:W-:Y:S02]  /*22620*/  IMAD R5, R5, 0x2, R22 ;  /* 0x0000000205057824 */ /* 0x000fe400078e0216 */
[----:B------:R-:W-:Y:S02]  /*22630*/  IMAD.MOV.U32 R13, RZ, RZ, R6 ;  /* 0x000000ffff0d7224 */ /* 0x000fe400078e0006 */
[----:B------:R-:W-:Y:S02]  /*22640*/  IMAD.MOV.U32 R12, RZ, RZ, 0x1 ;  /* 0x00000001ff0c7424 */ /* 0x000fe400078e00ff */
[----:B------:R-:W-:-:S07]  /*22650*/  IMAD.MOV.U32 R2, RZ, RZ, R14 ;  /* 0x000000ffff027224 */ /* 0x000fce00078e000e */
[----:B------:R-:W-:Y:S05]  /*22660*/  WARPSYNC.COLLECTIVE R15, `(.L_x_880) ;  /* 0x000000000f087348 */ /* 0x000fea0003c00000 */
[----:B------:R0:W1:Y:S02]  /*22670*/  SHFL.IDX P6, R14, R13, R12, R11 ;  /* 0x0000000c0d0e7389 */ /* 0x00006400000c000b */
[----:B01----:R-:W-:Y:S01]  /*22680*/  ENDCOLLECTIVE ;  /* 0x000000000000791b */ /* 0x003fe20003800000 */
.L_x_880:
[----:B------:R-:W-:-:S05]  /*22690*/  IADD3 R2, P0, R2, R4, RZ ;  /* 0x0000000402027210 */ /* 0x000fca0007f1e0ff */
[----:B------:R-:W-:Y:S02]  /*226a0*/  IMAD.X R3, RZ, RZ, R3, P0 ;  /* 0x000000ffff037224 */ /* 0x000fe400000e0603 */
[----:B------:R-:W-:Y:S01]  /*226b0*/  IMAD.MOV.U32 R13, RZ, RZ, R8 ;  /* 0x000000ffff0d7224 */ /* 0x000fe200078e0008 */
[----:B------:R-:W-:-:S04]  /*226c0*/  LOP3.LUT R0, R0, 0xffffffbf, RZ, 0xc0, !PT ;  /* 0xffffffbf00007812 */ /* 0x000fc800078ec0ff */
[----:B------:R-:W-:-:S04]  /*226d0*/  @P1 LOP3.LUT R0, R0, 0x40, RZ, 0xfc, !PT ;  /* 0x0000004000001812 */ /* 0x000fc800078efcff */
[----:B------:R-:W-:Y:S01]  /*226e0*/  LOP3.LUT P1, RZ, R0, 0x4, RZ, 0xc0, !PT ;  /* 0x0000000400ff7812 */ /* 0x000fe2000782c0ff */
[----:B------:R0:W-:-:S12]  /*226f0*/  STL [R1], R0 ;  /* 0x0000000001007387 */ /* 0x0001d80000100800 */
[----:B------:R-:W-:Y:S01]  /*22700*/  @!PT LDS RZ, [RZ] ;  /* 0x00000000fffff984 */ /* 0x000fe20000000800 */
[----:B------:R-:W-:Y:S01]  /*22710*/  @!PT LDS RZ, [RZ] ;  /* 0x00000000fffff984 */ /* 0x000fe20000000800 */
[----:B------:R-:W-:Y:S01]  /*22720*/  @!PT LDS RZ, [RZ] ;  /* 0x00000000fffff984 */ /* 0x000fe20000000800 */
[----:B------:R-:W-:Y:S04]  /*22730*/  LDGSTS.E.BYPASS.LTC128B.128 [R5+0x1e400], desc[UR56][R2.64], !P1 ;  /* 0x1e40000002057fae */ /* 0x000fe8000c901d78 */
[----:B------:R-:W-:Y:S04]  /*22740*/  LDGSTS.E.BYPASS.LTC128B.128 [R5+0x21400], desc[UR56][R2.64+0x80], !P5 ;  /* 0x2140008002057fae */ /* 0x000fe8000e901d78 */
[----:B------:R1:W-:Y:S02]  /*22750*/  LDGSTS.E.BYPASS.LTC128B.128 [R5+0x24400], desc[UR56][R2.64+0x100], !P4 ;  /* 0x2440010002057fae */ /* 0x0003e4000e101d78 */
[----:B01----:R-:W-:-:S07]  /*22760*/  IMAD.MOV.U32 R3, RZ, RZ, R14 ;  /* 0x000000ffff037224 */ /* 0x003fce00078e000e */
[----:B------:R-:W-:Y:S05]  /*22770*/  WARPSYNC.COLLECTIVE R15, `(.L_x_881) ;  /* 0x000000000f087348 */ /* 0x000fea0003c00000 */
[----:B------:R0:W1:Y:S02]  /*22780*/  SHFL.IDX P6, R14, R13, R12, R11 ;  /* 0x0000000c0d0e7389 */ /* 0x00006400000c000b */
[----:B01----:R-:W-:Y:S01]  /*22790*/  ENDCOLLECTIVE ;  /* 0x000000000000791b */ /* 0x003fe20003800000 */
.L_x_881:
[----:B------:R-:W-:Y:S02]  /*227a0*/  IMAD.MOV.U32 R13, RZ, RZ, R6 ;  /* 0x000000ffff0d7224 */ /* 0x000fe400078e0006 */
[----:B------:R-:W-:Y:S02]  /*227b0*/  IMAD.MOV.U32 R12, RZ, RZ, 0x2 ;  /* 0x00000002ff0c7424 */ /* 0x000fe400078e00ff */
[----:B------:R-:W-:-:S07]  /*227c0*/  IMAD.MOV.U32 R2, RZ, RZ, R14 ;  /* 0x000000ffff027224 */ /* 0x000fce00078e000e */
[----:B------:R-:W-:Y:S05]  /*227d0*/  WARPSYNC.COLLECTIVE R15, `(.L_x_882) ;  /* 0x000000000f087348 */ /* 0x000fea0003c00000 */
[----:B------:R0:W1:Y:S02]  /*227e0*/  SHFL.IDX P6, R14, R13, R12, R11 ;  /* 0x0000000c0d0e7389 */ /* 0x00006400000c000b */
[----:B01----:R-:W-:Y:S01]  /*227f0*/  ENDCOLLECTIVE ;  /* 0x000000000000791b */ /* 0x003fe20003800000 */
.L_x_882:
[----:B------:R-:W-:-:S05]  /*22800*/  IADD3 R2, P0, R2, R4, RZ ;  /* 0x0000000402027210 */ /* 0x000fca0007f1e0ff */
[----:B------:R-:W-:-:S05]  /*22810*/  IMAD.X R3, RZ, RZ, R3, P0 ;  /* 0x000000ffff037224 */ /* 0x000fca00000e0603 */
[----:B------:R-:W-:Y:S01]  /*22820*/  @!PT LDS RZ, [RZ] ;  /* 0x00000000fffff984 */ /* 0x000fe20000000800 */
[----:B------:R-:W-:Y:S01]  /*22830*/  @!PT LDS RZ, [RZ] ;  /* 0x00000000fffff984 */ /* 0x000fe20000000800 */
[----:B------:R-:W-:Y:S01]  /*22840*/  @!PT LDS RZ, [RZ] ;  /* 0x00000000fffff984 */ /* 0x000fe20000000800 */
[----:B------:R0:W-:Y:S01]  /*22850*/  LDGSTS.E.BYPASS.LTC128B.128 [R5+0x1ec00], desc[UR56][R2.64], !P1 ;  /* 0x1ec0000002057fae */ /* 0x0001e2000c901d78 */
[----:B------:R-:W-:-:S03]  /*22860*/  IMAD.MOV.U32 R13, RZ, RZ, R8 ;  /* 0x000000ffff0d7224 */ /* 0x000fc600078e0008 */
[----:B------:R0:W-:Y:S04]  /*22870*/  LDGSTS.E.BYPASS.LTC128B.128 [R5+0x21c00], desc[UR56][R2.64+0x80], !P5 ;  /* 0x21c0008002057fae */ /* 0x0001e8000e901d78 */
[----:B------:R0:W-:Y:S01]  /*22880*/  LDGSTS.E.BYPASS.LTC128B.128 [R5+0x24c00], desc[UR56][R2.64+0x100], !P4 ;  /* 0x24c0010002057fae */ /* 0x0001e2000e101d78 */
[----:B------:R-:W-:-:S07]  /*22890*/  MOV R34, R14 ;  /* 0x0000000e00227202 */ /* 0x000fce0000000f00 */
[----:B0-----:R-:W-:Y:S05]  /*228a0*/  WARPSYNC.COLLECTIVE R15, `(.L_x_883) ;  /* 0x000000000f087348 */ /* 0x001fea0003c00000 */
[----:B------:R1:W2:Y:S02]  /*228b0*/  SHFL.IDX P6, R14, R13, R12, R11 ;  /* 0x0000000c0d0e7389 */ /* 0x0002a400000c000b */
[----:B012---:R-:W-:Y:S01]  /*228c0*/  ENDCOLLECTIVE ;  /* 0x000000000000791b */ /* 0x007fe20003800000 */
.L_x_883:
[----:B------:R-:W-:Y:S02]  /*228d0*/  IMAD.MOV.U32 R13, RZ, RZ, R6 ;  /* 0x000000ffff0d7224 */ /* 0x000fe400078e0006 */
[----:B------:R-:W-:Y:S02]  /*228e0*/  IMAD.MOV.U32 R12, RZ, RZ, 0x3 ;  /* 0x00000003ff0c7424 */ /* 0x000fe400078e00ff */
[----:B------:R-:W-:-:S07]  /*228f0*/  IMAD.MOV.U32 R2, RZ, RZ, R14 ;  /* 0x000000ffff027224 */ /* 0x000fce00078e000e */
[----:B------:R-:W-:Y:S05]  /*22900*/  WARPSYNC.COLLECTIVE R15, `(.L_x_884) ;  /* 0x000000000f087348 */ /* 0x000fea0003c00000 */
[----:B------:R0:W1:Y:S02]  /*22910*/  SHFL.IDX P6, R14, R13, R12, R11 ;  /* 0x0000000c0d0e7389 */ /* 0x00006400000c000b */
[----:B01----:R-:W-:Y:S01]  /*22920*/  ENDCOLLECTIVE ;  /* 0x000000000000791b */ /* 0x003fe20003800000 */
.L_x_884:
        /* <DEDUP_REMOVED lines=13> */
.L_x_885:
[----:B------:R-:W-:Y:S02]  /*22a00*/  IMAD.MOV.U32 R13, RZ, RZ, R6 ;  /* 0x000000ffff0d7224 */ /* 0x000fe400078e0006 */
[----:B------:R-:W-:Y:S02]  /*22a10*/  IMAD.MOV.U32 R12, RZ, RZ, 0x4 ;  /* 0x00000004ff0c7424 */ /* 0x000fe400078e00ff */
[----:B------:R-:W-:-:S07]  /*22a20*/  IMAD.MOV.U32 R2, RZ, RZ, R14 ;  /* 0x000000ffff027224 */ /* 0x000fce00078e000e */
[----:B------:R-:W-:Y:S05]  /*22a30*/  WARPSYNC.COLLECTIVE R15, `(.L_x_886) ;  /* 0x000000000f087348 */ /* 0x000fea0003c00000 */
[----:B------:R0:W1:Y:S02]  /*22a40*/  SHFL.IDX P6, R14, R13, R12, R11 ;  /* 0x0000000c0d0e7389 */ /* 0x00006400000c000b */
[----:B01----:R-:W-:Y:S01]  /*22a50*/  ENDCOLLECTIVE ;  /* 0x000000000000791b */ /* 0x003fe20003800000 */
.L_x_886:
        /* <DEDUP_REMOVED lines=13> */
.L_x_887:
[----:B------:R-:W-:-:S05]  /*22b30*/  IMAD.MOV.U32 R2, RZ, RZ, R14 ;  /* 0x000000ffff027224 */ /* 0x000fca00078e000e */
[----:B------:R-:W-:-:S04]  /*22b40*/  IADD3 R2, P0, R2, R4, RZ ;  /* 0x0000000402027210 */ /* 0x000fc80007f1e0ff */
[----:B------:R-:W-:-:S05]  /*22b50*/  IADD3.X R3, RZ, R34, RZ, P0, !PT ;  /* 0x00000022ff037210 */ /* 0x000fca00007fe4ff */
[----:B------:R-:W-:Y:S01]  /*22b60*/  @!PT LDS RZ, [RZ] ;  /* 0x00000000fffff984 */ /* 0x000fe20000000800 */
[----:B------:R-:W-:Y:S01]  /*22b70*/  @!PT LDS RZ, [RZ] ;  /* 0x00000000fffff984 */ /* 0x000fe20000000800 */
[----:B------:R-:W-:Y:S01]  /*22b80*/  @!PT LDS RZ, [RZ] ;  /* 0x00000000fffff984 */ /* 0x000fe20000000800 */
[----:B------:R0:W-:Y:S01]  /*22b90*/  LDGSTS.E.BYPASS.LTC128B.128 [R5+0x20400], desc[UR56][R2.64], !P1 ;  /* 0x2040000002057fae */ /* 0x0001e2000c901d78 */
[----:B------:R-:W-:-:S03]  /*22ba0*/  LOP3.LUT P1, RZ, R0, 0x40, RZ, 0xc0, !PT ;  /* 0x0000004000ff7812 */ /* 0x000fc6000782c0ff */
[----:B------:R0:W5:Y:S01]  /*22bb0*/  LDL.LU R0, [R1+0x80] ;  /* 0x0000800001007983 */ /* 0x0001620000300800 */
[----:B------:R-:W-:Y:S02]  /*22bc0*/  IMAD.MOV.U32 R13, RZ, RZ, R6 ;  /* 0x000000ffff0d7224 */ /* 0x000fe400078e0006 */
[----:B------:R-:W-:Y:S01]  /*22bd0*/  IMAD.MOV.U32 R12, RZ, RZ, 0x5 ;  /* 0x00000005ff0c7424 */ /* 0x000fe200078e00ff */
[----:B------:R0:W-:Y:S06]  /*22be0*/  LDGSTS.E.BYPASS.LTC128B.128 [R5+0x23400], desc[UR56][R2.64+0x80], !P5 ;  /* 0x2340008002057fae */ /* 0x0001ec000e901d78 */
[----:B0----5:R-:W-:Y:S05]  /*22bf0*/  WARPSYNC.COLLECTIVE R15, `(.L_x_888) ;  /* 0x000000000f087348 */ /* 0x021fea0003c00000 */
[----:B------:R1:W2:Y:S02]  /*22c00*/  SHFL.IDX P6, R14, R13, R12, R11 ;  /* 0x0000000c0d0e7389 */ /* 0x0002a400000c000b */
[----:B012--5:R-:W-:Y:S01]  /*22c10*/  ENDCOLLECTIVE ;  /* 0x000000000000791b */ /* 0x027fe20003800000 */
.L_x_888:
[----:B------:R-:W-:Y:S01]  /*22c20*/  @!PT LDS RZ, [RZ] ;  /* 0x00000000fffff984 */ /* 0x000fe20000000800 */
[----:B------:R-:W-:Y:S01]  /*22c30*/  @!PT LDS RZ, [RZ] ;  /* 0x00000000fffff984 */ /* 0x000fe20000000800 */
[----:B------:R-:W-:Y:S01]  /*22c40*/  @!PT LDS RZ, [RZ] ;  /* 0x00000000fffff984 */ /* 0x000fe20000000800 */
[----:B------:R0:W-:Y:S01]  /*22c50*/  LDGSTS.E.BYPASS.LTC128B.128 [R5+0x26400], desc[UR56][R2.64+0x100], !P4 ;  /* 0x2640010002057fae */ /* 0x0001e2000e101d78 */
[----:B------:R-:W-:Y:S02]  /*22c60*/  IMAD.MOV.U32 R13, RZ, RZ, R8 ;  /* 0x000000ffff0d7224 */ /* 0x000fe400078e0008 */
[----:B------:R-:W-:-:S07]  /*22c70*/  IMAD.MOV.U32 R34, RZ, RZ, R14 ;  /* 0x000000ffff227224 */ /* 0x000fce00078e000e */
[----:B0-----:R-:W-:Y:S05]  /*22c80*/  WARPSYNC.COLLECTIVE R15, `(.L_x_889) ;  /* 0x000000000f087348 */ /* 0x001fea0003c00000 */
[----:B------:R1:W2:Y:S02]  /*22c90*/  SHFL.IDX P6, R14, R13, R12, R11 ;  /* 0x0000000c0d0e7389 */ /* 0x0002a400000c000b */
[----:B012---:R-:W-:Y:S01]  /*22ca0*/  ENDCOLLECTIVE ;  /* 0x000000000000791b */ /* 0x007fe20003800000 */
.L_x_889:
[----:B------:R-:W-:Y:S01]  /*22cb0*/  IMAD.MOV.U32 R2, RZ, RZ, R14 ;  /* 0x000000ffff027224 */ /* 0x000fe200078e000e */
[----:B------:R-:W-:Y:S06]  /*22cc0*/  BRA `(.L_x_890) ;  /* 0xffffffb000fc7947 */ /* 0x000fec000383ffff */
.L_x_750:
[----:B0-----:R0:W2:Y:S02]  /*22cd0*/  SYNCS.PHASECHK.TRANS64.TRYWAIT P0, [R6+URZ+0x30860], R2 ;  /* 0x03086002060075a7 */ /* 0x0010a4000800017f */
[----:B--2---:R-:W-:Y:S05]  /*22ce0*/  @!P0 NANOSLEEP.SYNCS 0x989680 ;  /* 0x009896800000895d */ /* 0x004fea0003900000 */
[----:B------:R-:W2:Y:S02]  /*22cf0*/  @!P0 SYNCS.PHASECHK.TRANS64 P0, [R6+URZ+0x30860], R2 ;  /* 0x03086002060085a7 */ /* 0x000ea4000800007f */
[----:B--2---:R-:W-:Y:S05]  /*22d00*/  @!P0 BRA `(.L_x_750) ;  /* 0xfffffffc00f08947 */ /* 0x004fea000383ffff */
[----:B------:R-:W-:Y:S05]  /*22d10*/  BRA `(.L_x_891) ;  /* 0xffffffb400647947 */ /* 0x000fea000383ffff */
.L_x_751:
        /* <DEDUP_REMOVED lines=8> */
.L_x_893:
[----:B------:R-:W-:Y:S05]  /*22da0*/  BSYNC B1 ;  /* 0x0000000000017941 */ /* 0x000fea0003800000 */
.L_x_892:
[----:B------:R-:W-:Y:S02]  /*22db0*/  IMAD.MOV.U32 R13, RZ, RZ, R23 ;  /* 0x000000ffff0d7224 */ /* 0x000fe400078e0017 */
[----:B------:R-:W-:Y:S02]  /*22dc0*/  IMAD.MOV.U32 R12, RZ, RZ, RZ ;  /* 0x000000ffff0c7224 */ /* 0x000fe400078e00ff */
[----:B------:R-:W-:Y:S02]  /*22dd0*/  IMAD.MOV.U32 R11, RZ, RZ, 0x181f ;  /* 0x0000181fff0b7424 */ /* 0x000fe400078e00ff */
[----:B------:R-:W-:Y:S02]  /*22de0*/  IMAD.MOV.U32 R15, RZ, RZ, -0x1 ;  /* 0xffffffffff0f7424 */ /* 0x000fe400078e00ff */
[----:B------:R-:W-:Y:S02]  /*22df0*/  IMAD.MOV.U32 R3, RZ, RZ, R14 ;  /* 0x000000ffff037224 */ /* 0x000fe400078e000e */
[----:B------:R-:W-:-:S07]  /*22e00*/  IMAD R5, R5, 0x2, R22 ;  /* 0x0000000205057824 */ /* 0x000fce00078e0216 */
[----:B------:R-:W-:Y:S05]  /*22e10*/  WARPSYNC.COLLECTIVE R15, `(.L_x_894) ;  /* 0x000000000f087348 */ /* 0x000fea0003c00000 */
[----:B------:R0:W1:Y:S02]  /*22e20*/  SHFL.IDX P6, R14, R13, R12, R11 ;  /* 0x0000000c0d0e7389 */ /* 0x00006400000c000b */
[----:B01----:R-:W-:Y:S01]  /*22e30*/  ENDCOLLECTIVE ;  /* 0x000000000000791b */ /* 0x003fe20003800000 */
.L_x_894:
[----:B------:R-:W-:Y:S02]  /*22e40*/  IMAD.MOV.U32 R13, RZ, RZ, R24 ;  /* 0x000000ffff0d7224 */ /* 0x000fe400078e0018 */
[----:B------:R-:W-:Y:S01]  /*22e50*/  IMAD.MOV.U32 R12, RZ, RZ, 0x1 ;  /* 0x00000001ff0c7424 */ /* 0x000fe200078e00ff */
[----:B------:R-:W-:-:S07]  /*22e60*/  MOV R2, R14 ;  /* 0x0000000e00027202 */ /* 0x000fce0000000f00 */
[----:B------:R-:W-:Y:S05]  /*22e70*/  WARPSYNC.COLLECTIVE R15, `(.L_x_895) ;  /* 0x000000000f087348 */ /* 0x000fea0003c00000 */
[----:B------:R0:W1:Y:S02]  /*22e80*/  SHFL.IDX P6, R14, R13, R12, R11 ;  /* 0x0000000c0d0e7389 */ /* 0x00006400000c000b */
[----:B01----:R-:W-:Y:S01]  /*22e90*/  ENDCOLLECTIVE ;  /* 0x000000000000791b */ /* 0x003fe20003800000 */
.L_x_895:
        /* <DEDUP_REMOVED lines=16> */
.L_x_896:
[----:B------:R-:W-:Y:S02]  /*22fa0*/  IMAD.MOV.U32 R13, RZ, RZ, R24 ;  /* 0x000000ffff0d7224 */ /* 0x000fe400078e0018 */
[----:B------:R-:W-:Y:S02]  /*22fb0*/  IMAD.MOV.U32 R12, RZ, RZ, 0x2 ;  /* 0x00000002ff0c7424 */ /* 0x000fe400078e00ff */
[----:B------:R-:W-:-:S07]  /*22fc0*/  IMAD.MOV.U32 R2, RZ, RZ, R14 ;  /* 0x000000ffff027224 */ /* 0x000fce00078e000e */
[----:B------:R-:W-:Y:S05]  /*22fd0*/  WARPSYNC.COLLECTIVE R15, `(.L_x_897) ;  /* 0x000000000f087348 */ /* 0x000fea0003c00000 */
[----:B------:R0:W1:Y:S02]  /*22fe0*/  SHFL.IDX P6, R14, R13, R12, R11 ;  /* 0x0000000c0d0e7389 */ /* 0x00006400000c000b */
[----:B01----:R-:W-:Y:S01]  /*22ff0*/  ENDCOLLECTIVE ;  /* 0x000000000000791b */ /* 0x003fe20003800000 */
.L_x_897:
        /* <DEDUP_REMOVED lines=16> */
.L_x_898:
[----:B------:R-:W-:Y:S01]  /*23100*/  MOV R13, R24 ;  /* 0x00000018000d7202 */ /* 0x000fe20000000f00 */
[----:B------:R-:W-:Y:S02]  /*23110*/  IMAD.MOV.U32 R12, RZ, RZ, 0x3 ;  /* 0x00000003ff0c7424 */ /* 0x000fe400078e00ff */
[----:B------:R-:W-:-:S07]  /*23120*/  IMAD.MOV.U32 R2, RZ, RZ, R14 ;  /* 0x000000ffff027224 */ /* 0x000fce00078e000e */
[----:B------:R-:W-:Y:S05]  /*23130*/  WARPSYNC.COLLECTIVE R15, `(.L_x_899) ;  /* 0x000000000f087348 */ /* 0x000fea0003c00000 */
[----:B------:R0:W1:Y:S02]  /*23140*/  SHFL.IDX P6, R14, R13, R12, R11 ;  /* 0x0000000c0d0e7389 */ /* 0x00006400000c000b */
[----:B01----:R-:W-:Y:S01]  /*23150*/  ENDCOLLECTIVE ;  /* 0x000000000000791b */ /* 0x003fe20003800000 */
.L_x_899:
        /* <DEDUP_REMOVED lines=16> */
.L_x_900:
[----:B------:R-:W-:Y:S02]  /*23260*/  IMAD.MOV.U32 R13, RZ, RZ, R24 ;  /* 0x000000ffff0d7224 */ /* 0x000fe400078e0018 */
[----:B------:R-:W-:Y:S02]  /*23270*/  IMAD.MOV.U32 R12, RZ, RZ, 0x4 ;  /* 0x00000004ff0c7424 */ /* 0x000fe400078e00ff */
[----:B------:R-:W-:-:S07]  /*23280*/  IMAD.MOV.U32 R2, RZ, RZ, R14 ;  /* 0x000000ffff027224 */ /* 0x000fce00078e000e */
[----:B------:R-:W-:Y:S05]  /*23290*/  WARPSYNC.COLLECTIVE R15, `(.L_x_901) ;  /* 0x000000000f087348 */ /* 0x000fea0003c00000 */
[----:B------:R0:W1:Y:S02]  /*232a0*/  SHFL.IDX P6, R14, R13, R12, R11 ;  /* 0x0000000c0d0e7389 */ /* 0x00006400000c000b */
[----:B01----:R-:W-:Y:S01]  /*232b0*/  ENDCOLLECTIVE ;  /* 0x000000000000791b */ /* 0x003fe20003800000 */
.L_x_901:
        /* <DEDUP_REMOVED lines=16> */
.L_x_902:
[----:B------:R-:W-:Y:S02]  /*233c0*/  IMAD.MOV.U32 R13, RZ, RZ, R24 ;  /* 0x000000ffff0d7224 */ /* 0x000fe400078e0018 */
[----:B------:R-:W-:Y:S02]  /*233d0*/  IMAD.MOV.U32 R12, RZ, RZ, 0x5 ;  /* 0x00000005ff0c7424 */ /* 0x000fe400078e00ff */
[----:B------:R-:W-:-:S07]  /*233e0*/  IMAD.MOV.U32 R2, RZ, RZ, R14 ;  /* 0x000000ffff027224 */ /* 0x000fce00078e000e */
[----:B------:R-:W-:Y:S05]  /*233f0*/  WARPSYNC.COLLECTIVE R15, `(.L_x_903) ;  /* 0x000000000f087348 */ /* 0x000fea0003c00000 */
[----:B------:R0:W1:Y:S02]  /*23400*/  SHFL.IDX P6, R14, R13, R12, R11 ;  /* 0x0000000c0d0e7389 */ /* 0x00006400000c000b */
[----:B01----:R-:W-:Y:S01]  /*23410*/  ENDCOLLECTIVE ;  /* 0x000000000000791b */ /* 0x003fe20003800000 */
.L_x_903:
[----:B------:R-:W-:-:S05]  /*23420*/  IADD3 R2, P0, R2, R4, RZ ;  /* 0x0000000402027210 */ /* 0x000fca0007f1e0ff */
[----:B------:R-:W-:Y:S01]  /*23430*/  IMAD.X R3, RZ, RZ, R3, P0 ;  /* 0x000000ffff037224 */ /* 0x000fe200000e0603 */
        /* <DEDUP_REMOVED lines=11> */
.L_x_904:
[----:B------:R-:W-:Y:S01]  /*234f0*/  @!PT LDS RZ, [RZ] ;  /* 0x00000000fffff984 */ /* 0x000fe20000000800 */
[----:B------:R-:W-:Y:S01]  /*23500*/  @!PT LDS RZ, [RZ] ;  /* 0x00000000fffff984 */ /* 0x000fe20000000800 */
[----:B------:R-:W-:Y:S01]  /*23510*/  @!PT LDS RZ, [RZ] ;  /* 0x00000000fffff984 */ /* 0x000fe20000000800 */
[----:B------:R0:W-:Y:S01]  /*23520*/  LDGSTS.E.BYPASS.LTC128B.128 [R5+0x5400], desc[UR56][R2.64+0x80], !P0 ;  /* 0x0540008002057fae */ /* 0x0001e2000c101d78 */
[----:B------:R-:W-:-:S13]  /*23530*/  ISETP.LT.OR P0, PT, R7, 0x41, P1 ;  /* 0x000000410700780c */ /* 0x000fda0000f01670 */
[----:B------:R0:W-:Y:S01]  /*23540*/  LDGSTS.E.BYPASS.LTC128B.128 [R5+0x8400], desc[UR56][R2.64+0x100], !P0 ;  /* 0x0840010002057fae */ /* 0x0001e2000c101d78 */
[----:B------:R-:W-:Y:S05]  /*23550*/  BRA `(.L_x_905) ;  /* 0xffffffb000507947 */ /* 0x000fea000383ffff */
.L_x_759:
[----:B0-----:R0:W1:Y:S02]  /*23560*/  SYNCS.PHASECHK.TRANS64.TRYWAIT P0, [R0+URZ+0x30860], R3 ;  /* 0x03086003000075a7 */ /* 0x001064000800017f */
[----:B-1----:R-:W-:Y:S05]  /*23570*/  @!P0 NANOSLEEP.SYNCS 0x989680 ;  /* 0x009896800000895d */ /* 0x002fea0003900000 */
[----:B------:R-:W1:Y:S02]  /*23580*/  @!P0 SYNCS.PHASECHK.TRANS64 P0, [R0+URZ+0x30860], R3 ;  /* 0x03086003000085a7 */ /* 0x000e64000800007f */
[----:B-1----:R-:W-:Y:S05]  /*23590*/  @!P0 BRA `(.L_x_759) ;  /* 0xfffffffc00f08947 */ /* 0x002fea000383ffff */
[----:B------:R-:W-:Y:S05]  /*235a0*/  BRA `(.L_x_906) ;  /* 0xffffffb400787947 */ /* 0x000fea000383ffff */
.L_x_760:
[----:B------:R-:W-:Y:S01]  /*235b0*/  BSSY B0, `(.L_x_907) ;  /* 0x0000008000007945 */ /* 0x000fe20003800000 */
[----:B------:R-:W-:Y:S02]  /*235c0*/  IMAD.MOV.U32 R13, RZ, RZ, R24 ;  /* 0x000000ffff0d7224 */ /* 0x000fe400078e0018 */
[----:B------:R-:W-:Y:S02]  /*235d0*/  IMAD.MOV.U32 R12, RZ, RZ, RZ ;  /* 0x000000ffff0c7224 */ /* 0x000fe400078e00ff */
[----:B------:R-:W-:Y:S02]  /*235e0*/  IMAD.MOV.U32 R11, RZ, RZ, 0x181f ;  /* 0x0000181fff0b7424 */ /* 0x000fe400078e00ff */
[----:B------:R-:W-:-:S07]  /*235f0*/  IMAD.MOV.U32 R15, RZ, RZ, -0x1 ;  /* 0xffffffffff0f7424 */ /* 0x000fce00078e00ff */
[----:B0-2---:R-:W-:Y:S05]  /*23600*/  WARPSYNC.COLLECTIVE R15, `(.L_x_908) ;  /* 0x000000000f087348 */ /* 0x005fea0003c00000 */
[----:B--2---:R1:W2:Y:S02]  /*23610*/  SHFL.IDX P6, R14, R13, R12, R11 ;  /* 0x0000000c0d0e7389 */ /* 0x0042a400000c000b */
[----:B012---:R-:W-:Y:S01]  /*23620*/  ENDCOLLECTIVE ;  /* 0x000000000000791b */ /* 0x007fe20003800000 */
.L_x_908:
[----:B------:R-:W-:Y:S05]  /*23630*/  BSYNC B0 ;  /* 0x0000000000007941 */ /* 0x000fea0003800000 */
.L_x_907:
[----:B------:R-:W-:Y:S02]  /*23640*/  IMAD.MOV.U32 R13, RZ, RZ, R23 ;  /* 0x000000ffff0d7224 */ /* 0x000fe400078e0017 */
[----:B------:R-:W-:Y:S02]  /*23650*/  IMAD.MOV.U32 R12, RZ, RZ, RZ ;  /* 0x000000ffff0c7224 */ /* 0x000fe400078e00ff */
[----:B------:R-:W-:Y:S02]  /*23660*/  IMAD.MOV.U32 R11, RZ, RZ, 0x181f ;  /* 0x0000181fff0b7424 */ /* 0x000fe400078e00ff */
[----:B------:R-:W-:Y:S02]  /*23670*/  IMAD.MOV.U32 R15, RZ, RZ, -0x1 ;  /* 0xffffffffff0f7424 */ /* 0x000fe400078e00ff */
[----:B------:R-:W-:Y:S02]  /*23680*/  IMAD.MOV.U32 R3, RZ, RZ, R14 ;  /* 0x000000ffff037224 */ /* 0x000fe400078e000e */
[----:B------:R-:W-:-:S07]  /*23690*/  IMAD.SHL.U32 R5, R33, 0x2, RZ ;  /* 0x0000000221057824 */ /* 0x000fce00078e00ff */
[----:B------:R-:W-:Y:S05]  /*236a0*/  WARPSYNC.COLLECTIVE R15, `(.L_x_909) ;  /* 0x000000000f087348 */ /* 0x000fea0003c00000 */
[----:B------:R0:W1:Y:S02]  /*236b0*/  SHFL.IDX P6, R14, R13, R12, R11 ;  /* 0x0000000c0d0e7389 */ /* 0x00006400000c000b */
[----:B01----:R-:W-:Y:S01]  /*236c0*/  ENDCOLLECTIVE ;  /* 0x000000000000791b */ /* 0x003fe20003800000 */
.L_x_909:
        /* <DEDUP_REMOVED lines=14> */
.L_x_910:
        /* <DEDUP_REMOVED lines=13> */
.L_x_911:
[----:B------:R-:W-:Y:S02]  /*23880*/  IMAD.MOV.U32 R13, RZ, RZ, R24 ;  /* 0x000000ffff0d7224 */ /* 0x000fe400078e0018 */
[----:B------:R-:W-:Y:S01]  /*23890*/  IMAD.MOV.U32 R12, RZ, RZ, 0x2 ;  /* 0x00000002ff0c7424 */ /* 0x000fe200078e00ff */
[----:B------:R-:W-:-:S13]  /*238a0*/  IADD3 R2, P4, R14, R5, RZ ;  /* 0x000000050e027210 */ /* 0x000fda0007f9e0ff */
[----:B------:R-:W-:Y:S05]  /*238b0*/  WARPSYNC.COLLECTIVE R15, `(.L_x_912) ;  /* 0x000000000f087348 */ /* 0x000fea0003c00000 */
[----:B------:R0:W1:Y:S02]  /*238c0*/  SHFL.IDX P6, R14, R13, R12, R11 ;  /* 0x0000000c0d0e7389 */ /* 0x00006400000c000b */
[----:B01----:R-:W-:Y:S01]  /*238d0*/  ENDCOLLECTIVE ;  /* 0x000000000000791b */ /* 0x003fe20003800000 */
.L_x_912:
        /* <DEDUP_REMOVED lines=15> */
.L_x_913:
[----:B------:R-:W-:Y:S02]  /*239d0*/  IMAD.MOV.U32 R13, RZ, RZ, R24 ;  /* 0x000000ffff0d7224 */ /* 0x000fe400078e0018 */
[----:B------:R-:W-:Y:S01]  /*239e0*/  IMAD.MOV.U32 R12, RZ, RZ, 0x3 ;  /* 0x00000003ff0c7424 */ /* 0x000fe200078e00ff */
[----:B------:R-:W-:-:S13]  /*239f0*/  IADD3 R2, P4, R14, R5, RZ ;  /* 0x000000050e027210 */ /* 0x000fda0007f9e0ff */
[----:B------:R-:W-:Y:S05]  /*23a00*/  WARPSYNC.COLLECTIVE R15, `(.L_x_914) ;  /* 0x000000000f087348 */ /* 0x000fea0003c00000 */
[----:B------:R0:W1:Y:S02]  /*23a10*/  SHFL.IDX P6, R14, R13, R12, R11 ;  /* 0x0000000c0d0e7389 */ /* 0x00006400000c000b */
[----:B01----:R-:W-:Y:S01]  /*23a20*/  ENDCOLLECTIVE ;  /* 0x000000000000791b */ /* 0x003fe20003800000 */
.L_x_914:
        /* <DEDUP_REMOVED lines=15> */
.L_x_915:
[----:B------:R-:W-:Y:S02]  /*23b20*/  IMAD.MOV.U32 R13, RZ, RZ, R24 ;  /* 0x000000ffff0d7224 */ /* 0x000fe400078e0018 */
[----:B------:R-:W-:Y:S01]  /*23b30*/  IMAD.MOV.U32 R12, RZ, RZ, 0x4 ;  /* 0x00000004ff0c7424 */ /* 0x000fe200078e00ff */
[----:B------:R-:W-:-:S13]  /*23b40*/  IADD3 R2, P4, R14, R5, RZ ;  /* 0x000000050e027210 */ /* 0x000fda0007f9e0ff */
[----:B------:R-:W-:Y:S05]  /*23b50*/  WARPSYNC.COLLECTIVE R15, `(.L_x_916) ;  /* 0x000000000f087348 */ /* 0x000fea0003c00000 */
[----:B------:R0:W1:Y:S02]  /*23b60*/  SHFL.IDX P6, R14, R13, R12, R11 ;  /* 0x0000000c0d0e7389 */ /* 0x00006400000c000b */
[----:B01----:R-:W-:Y:S01]  /*23b70*/  ENDCOLLECTIVE ;  /* 0x000000000000791b */ /* 0x003fe20003800000 */
.L_x_916:
        /* <DEDUP_REMOVED lines=10> */
[----:B------:R-:W-:Y:S02]  /*23c20*/  ISETP.LT.OR P3, PT, R6, 0x41, P2 ;  /* 0x000000410600780c */ /* 0x000fe40001761670 */
[----:B------:R-:W-:-:S11]  /*23c30*/  MOV R7, R14 ;  /* 0x0000000e00077202 */ /* 0x000fd60000000f00 */
[----:B0-----:R-:W-:Y:S05]  /*23c40*/  WARPSYNC.COLLECTIVE R15, `(.L_x_917) ;  /* 0x000000000f087348 */ /* 0x001fea0003c00000 */
[----:B------:R1:W2:Y:S02]  /*23c50*/  SHFL.IDX P6, R14, R13, R12, R11 ;  /* 0x0000000c0d0e7389 */ /* 0x0002a400000c000b */
[----:B012---:R-:W-:Y:S01]  /*23c60*/  ENDCOLLECTIVE ;  /* 0x000000000000791b */ /* 0x007fe20003800000 */
.L_x_917:
[----:B------:R-:W-:Y:S02]  /*23c70*/  IMAD.MOV.U32 R13, RZ, RZ, R24 ;  /* 0x000000ffff0d7224 */ /* 0x000fe400078e0018 */
[----:B------:R-:W-:Y:S01]  /*23c80*/  IMAD.MOV.U32 R12, RZ, RZ, 0x5 ;  /* 0x00000005ff0c7424 */ /* 0x000fe200078e00ff */
[----:B------:R-:W-:-:S13]  /*23c90*/  IADD3 R2, P4, R14, R5, RZ ;  /* 0x000000050e027210 */ /* 0x000fda0007f9e0ff */
[----:B------:R-:W-:Y:S05]  /*23ca0*/  WARPSYNC.COLLECTIVE R15, `(.L_x_918) ;  /* 0x000000000f087348 */ /* 0x000fea0003c00000 */
[----:B------:R0:W1:Y:S02]  /*23cb0*/  SHFL.IDX P6, R14, R13, R12, R11 ;  /* 0x0000000c0d0e7389 */ /* 0x00006400000c000b */
[----:B01----:R-:W-:Y:S01]  /*23cc0*/  ENDCOLLECTIVE ;  /* 0x000000000000791b */ /* 0x003fe20003800000 */
.L_x_918:
        /* <DEDUP_REMOVED lines=14> */
.L_x_919:
[----:B------:R-:W-:Y:S05]  /*23db0*/  BRA `(.L_x_920) ;  /* 0xffffffb0007c7947 */ /* 0x000fea000383ffff */
.L_x_765:
        /* <DEDUP_REMOVED lines=8> */
.L_x_922:
[----:B------:R-:W-:Y:S05]  /*23e40*/  BSYNC B0 ;  /* 0x0000000000007941 */ /* 0x000fea0003800000 */
.L_x_921:
        /* <DEDUP_REMOVED lines=9> */
.L_x_923:
[----:B------:R-:W-:Y:S02]  /*23ee0*/  ULDC UR4, c[0x0][0xc3c] ;  /* 0x00030f0000047ab9 */ /* 0x000fe40000000800 */
[----:B------:R-:W-:-:S13]  /*23ef0*/  ISETP.GE.OR P1, PT, R7, UR4, !P0 ;  /* 0x0000000407007c0c */ /* 0x000fda000c726670 */
[----:B------:R-:W0:Y:S01]  /*23f00*/  @!P1 LDC.64 R2, c[0x0][0xc80] ;  /* 0x00032000ff029b82 */ /* 0x000e220000000a00 */
[----:B------:R-:W-:Y:S02]  /*23f10*/  IMAD.MOV.U32 R4, RZ, RZ, RZ ;  /* 0x000000ffff047224 */ /* 0x000fe400078e00ff */
[----:B------:R-:W-:Y:S02]  /*23f20*/  IMAD.MOV.U32 R11, RZ, RZ, RZ ;  /* 0x000000ffff0b7224 */ /* 0x000fe400078e00ff */
        /* <DEDUP_REMOVED lines=13> */
.L_x_924:
[----:B------:R-:W-:Y:S01]  /*24000*/  IMAD.MOV.U32 R12, RZ, RZ, 0x2 ;  /* 0x00000002ff0c7424 */ /* 0x000fe200078e00ff */
[----:B------:R-:W-:-:S05]  /*24010*/  SEL R7, R14, RZ, P1 ;  /* 0x000000ff0e077207 */ /* 0x000fca0000800000 */
[----:B------:R-:W-:-:S04]  /*24020*/  IMAD.IADD R6, R4, 0x1, R7 ;  /* 0x0000000104067824 */ /* 0x000fc800078e0207 */
[----:B------:R-:W-:-:S07]  /*24030*/  IMAD.MOV.U32 R13, RZ, RZ, R6 ;  /* 0x000000ffff0d7224 */ /* 0x000fce00078e0006 */
[----:B------:R-:W-:Y:S05]  /*24040*/  WARPSYNC.COLLECTIVE R15, `(.L_x_925) ;  /* 0x000000000f087348 */ /* 0x000fea0003c00000 */
[----:B------:R0:W1:Y:S02]  /*24050*/  SHFL.UP P6, R14, R13, R12, R11 ;  /* 0x0400000c0d0e7389 */ /* 0x00006400000c000b */
[----:B01----:R-:W-:Y:S01]  /*24060*/  ENDCOLLECTIVE ;  /* 0x000000000000791b */ /* 0x003fe20003800000 */
.L_x_925:
[----:B------:R-:W-:Y:S01]  /*24070*/  IMAD.MOV.U32 R12, RZ, RZ, 0x4 ;  /* 0x00000004ff0c7424 */ /* 0x000fe200078e00ff */
[----:B------:R-:W-:-:S05]  /*24080*/  SEL R7, R14, RZ, P2 ;  /* 0x000000ff0e077207 */ /* 0x000fca0001000000 */
[----:B------:R-:W-:-:S04]  /*24090*/  IMAD.IADD R7, R6, 0x1, R7 ;  /* 0x0000000106077824 */ /* 0x000fc800078e0207 */
[----:B------:R-:W-:-:S07]  /*240a0*/  IMAD.MOV.U32 R13, RZ, RZ, R7 ;  /* 0x000000ffff0d7224 */ /* 0x000fce00078e0007 */
[----:B------:R-:W-:Y:S05]  /*240b0*/  WARPSYNC.COLLECTIVE R15, `(.L_x_926) ;  /* 0x000000000f087348 */ /* 0x000fea0003c00000 */
[----:B------:R0:W1:Y:S02]  /*240c0*/  SHFL.UP P6, R14, R13, R12, R11 ;  /* 0x0400000c0d0e7389 */ /* 0x00006400000c000b */
[----:B01----:R-:W-:Y:S01]  /*240d0*/  ENDCOLLECTIVE ;  /* 0x000000000000791b */ /* 0x003fe20003800000 */
.L_x_926:
[----:B------:R-:W-:Y:S02]  /*240e0*/  MOV R12, 0x8 ;  /* 0x00000008000c7802 */ /* 0x000fe40000000f00 */
[----:B------:R-:W-:-:S05]  /*240f0*/  SEL R2, R14, RZ, P3 ;  /* 0x000000ff0e027207 */ /* 0x000fca0001800000 */
[----:B------:R-:W-:-:S04]  /*24100*/  IMAD.IADD R2, R7, 0x1, R2 ;  /* 0x0000000107027824 */ /* 0x000fc800078e0202 */
[----:B------:R-:W-:-:S07]  /*24110*/  IMAD.MOV.U32 R13, RZ, RZ, R2 ;  /* 0x000000ffff0d7224 */ /* 0x000fce00078e0002 */
[----:B------:R-:W-:Y:S05]  /*24120*/  WARPSYNC.COLLECTIVE R15, `(.L_x_927) ;  /* 0x000000000f087348 */ /* 0x000fea0003c00000 */
[----:B------:R0:W1:Y:S02]  /*24130*/  SHFL.UP P6, R14, R13, R12, R11 ;  /* 0x0400000c0d0e7389 */ /* 0x00006400000c000b */
[----:B01----:R-:W-:Y:S01]  /*24140*/  ENDCOLLECTIVE ;  /* 0x000000000000791b */ /* 0x003fe20003800000 */
.L_x_927:
[----:B------:R-:W-:Y:S01]  /*24150*/  IMAD.MOV.U32 R12, RZ, RZ, 0x10 ;  /* 0x00000010ff0c7424 */ /* 0x000fe200078e00ff */
[----:B------:R-:W-:-:S05]  /*24160*/  SEL R3, R14, RZ, P4 ;  /* 0x000000ff0e037207 */ /* 0x000fca0002000000 */
[----:B------:R-:W-:-:S04]  /*24170*/  IMAD.IADD R3, R2, 0x1, R3 ;  /* 0x0000000102037824 */ /* 0x000fc800078e0203 */
[----:B------:R-:W-:-:S07]  /*24180*/  IMAD.MOV.U32 R13, RZ, RZ, R3 ;  /* 0x000000ffff0d7224 */ /* 0x000fce00078e0003 */
[----:B------:R-:W-:Y:S05]  /*24190*/  WARPSYNC.COLLECTIVE R15, `(.L_x_928) ;  /* 0x000000000f087348 */ /* 0x000fea0003c00000 */
[----:B------:R0:W1:Y:S02]  /*241a0*/  SHFL.UP P6, R14, R13, R12, R11 ;  /* 0x0400000c0d0e7389 */ /* 0x00006400000c000b */
[----:B01----:R-:W-:Y:S01]  /*241b0*/  ENDCOLLECTIVE ;  /* 0x000000000000791b */ /* 0x003fe20003800000 */
.L_x_928:
        /* <DEDUP_REMOVED lines=8> */
.L_x_929:
[----:B------:R-:W-:Y:S05]  /*24240*/  BRA `(.L_x_930) ;  /* 0xffffffb000947947 */ /* 0x000fea000383ffff */
.L_x_770:
[----:B------:R-:W-:Y:S01]  /*24250*/  BSSY B0, `(.L_x_931) ;  /* 0x0000008000007945 */ /* 0x000fe20003800000 */
[----:B-----5:R-:W-:Y:S02]  /*24260*/  IMAD.MOV.U32 R13, RZ, RZ, R4 ;  /* 0x000000ffff0d7224 */ /* 0x020fe400078e0004 */
[----:B------:R-:W-:Y:S02]  /*24270*/  IMAD.MOV.U32 R12, RZ, RZ, 0x1 ;  /* 0x00000001ff0c7424 */ /* 0x000fe400078e00ff */
[----:B------:R-:W-:Y:S02]  /*24280*/  IMAD.MOV.U32 R11, RZ, RZ, RZ ;  /* 0x000000ffff0b7224 */ /* 0x000fe400078e00ff */
[----:B------:R-:W-:-:S07]  /*24290*/  IMAD.MOV.U32 R15, RZ, RZ, -0x1 ;  /* 0xffffffffff0f7424 */ /* 0x000fce00078e00ff */
[----:B01----:R-:W-:Y:S05]  /*242a0*/  WARPSYNC.COLLECTIVE R15, `(.L_x_932) ;  /* 0x000000000f087348 */ /* 0x003fea0003c00000 */
[----:B------:R2:W3:Y:S02]  /*242b0*/  SHFL.UP P6, R14, R13, R12, R11 ;  /* 0x0400000c0d0e7389 */ /* 0x0004e400000c000b */
[----:B0123--:R-:W-:Y:S01]  /*242c0*/  ENDCOLLECTIVE ;  /* 0x000000000000791b */ /* 0x00ffe20003800000 */
.L_x_932:
[----:B------:R-:W-:Y:S05]  /*242d0*/  BSYNC B0 ;  /* 0x0000000000007941 */ /* 0x000fea0003800000 */
.L_x_931:
        /* <DEDUP_REMOVED lines=8> */
.L_x_933:
[----:B------:R-:W-:Y:S01]  /*24360*/  IMAD.MOV.U32 R12, RZ, RZ, 0x4 ;  /* 0x00000004ff0c7424 */ /* 0x000fe200078e00ff */
[----:B------:R-:W-:-:S05]  /*24370*/  SEL R0, R14, RZ, P2 ;  /* 0x000000ff0e007207 */ /* 0x000fca0001000000 */
[----:B------:R-:W-:-:S04]  /*24380*/  IMAD.IADD R0, R13, 0x1, R0 ;  /* 0x000000010d007824 */ /* 0x000fc800078e0200 */
[----:B------:R-:W-:-:S07]  /*24390*/  IMAD.MOV.U32 R13, RZ, RZ, R0 ;  /* 0x000000ffff0d7224 */ /* 0x000fce00078e0000 */
[----:B------:R-:W-:Y:S05]  /*243a0*/  WARPSYNC.COLLECTIVE R15, `(.L_x_934) ;  /* 0x000000000f087348 */ /* 0x000fea0003c00000 */
[----:B------:R0:W1:Y:S02]  /*243b0*/  SHFL.UP P6, R14, R13, R12, R11 ;  /* 0x0400000c0d0e7389 */ /* 0x00006400000c000b */
[----:B01----:R-:W-:Y:S01]  /*243c0*/  ENDCOLLECTIVE ;  /* 0x000000000000791b */ /* 0x003fe20003800000 */
.L_x_934:
[----:B------:R-:W-:Y:S01]  /*243d0*/  IMAD.MOV.U32 R12, RZ, RZ, 0x8 ;  /* 0x00000008ff0c7424 */ /* 0x000fe200078e00ff */
[----:B------:R-:W-:-:S05]  /*243e0*/  SEL R3, R14, RZ, P3 ;  /* 0x000000ff0e037207 */ /* 0x000fca0001800000 */
[----:B------:R-:W-:-:S04]  /*243f0*/  IMAD.IADD R2, R0, 0x1, R3 ;  /* 0x0000000100027824 */ /* 0x000fc800078e0203 */
[----:B------:R-:W-:-:S07]  /*24400*/  IMAD.MOV.U32 R13, RZ, RZ, R2 ;  /* 0x000000ffff0d7224 */ /* 0x000fce00078e0002 */
[----:B------:R-:W-:Y:S05]  /*24410*/  WARPSYNC.COLLECTIVE R15, `(.L_x_935) ;  /* 0x000000000f087348 */ /* 0x000fea0003c00000 */
[----:B------:R0:W1:Y:S02]  /*24420*/  SHFL.UP P6, R14, R13, R12, R11 ;  /* 0x0400000c0d0e7389 */ /* 0x00006400000c000b */
[----:B01----:R-:W-:Y:S01]  /*24430*/  ENDCOLLECTIVE ;  /* 0x000000000000791b */ /* 0x003fe20003800000 */
.L_x_935:
[----:B------:R-:W-:Y:S01]  /*24440*/  IMAD.MOV.U32 R12, RZ, RZ, 0x10 ;  /* 0x00000010ff0c7424 */ /* 0x000fe200078e00ff */
[----:B------:R-:W-:-:S05]  /*24450*/  SEL R3, R14, RZ, P4 ;  /* 0x000000ff0e037207 */ /* 0x000fca0002000000 */
[----:B------:R-:W-:-:S04]  /*24460*/  IMAD.IADD R3, R2, 0x1, R3 ;  /* 0x0000000102037824 */ /* 0x000fc800078e0203 */
[----:B------:R-:W-:-:S07]  /*24470*/  IMAD.MOV.U32 R13, RZ, RZ, R3 ;  /* 0x000000ffff0d7224 */ /* 0x000fce00078e0003 */
[----:B------:R-:W-:Y:S05]  /*24480*/  WARPSYNC.COLLECTIVE R15, `(.L_x_936) ;  /* 0x000000000f087348 */ /* 0x000fea0003c00000 */
[----:B------:R0:W1:Y:S02]  /*24490*/  SHFL.UP P6, R14, R13, R12, R11 ;  /* 0x0400000c0d0e7389 */ /* 0x00006400000c000b */
[----:B01----:R-:W-:Y:S01]  /*244a0*/  ENDCOLLECTIVE ;  /* 0x000000000000791b */ /* 0x003fe20003800000 */
.L_x_936:
        /* <DEDUP_REMOVED lines=8> */
.L_x_937:
[----:B------:R-:W-:Y:S05]  /*24530*/  BRA `(.L_x_938) ;  /* 0xffffffb000747947 */ /* 0x000fea000383ffff */
.L_x_772:
[----:B------:R-:W-:Y:S01]  /*24540*/  BSSY B0, `(.L_x_939) ;  /* 0x0000006000007945 */ /* 0x000fe20003800000 */
[----:B------:R-:W-:Y:S01]  /*24550*/  PLOP3.LUT P6, PT, P6, PT, PT, 0x8, 0x0 ;  /* 0x000000000000781c */ /* 0x000fe200037ce170 */
[----:B------:R-:W-:-:S12]  /*24560*/  IMAD.MOV.U32 R15, RZ, RZ, -0x1 ;  /* 0xffffffffff0f7424 */ /* 0x000fd800078e00ff */
[----:B0-----:R-:W-:Y:S05]  /*24570*/  WARPSYNC.COLLECTIVE R15, `(.L_x_940) ;  /* 0x000000000f087348 */ /* 0x001fea0003c00000 */
[----:B------:R-:W-:Y:S01]  /*24580*/  VOTE.ANY R14, PT, P6 ;  /* 0x00000000000e7806 */ /* 0x000fe200030e0100 */
[----:B0-----:R-:W-:Y:S06]  /*24590*/  ENDCOLLECTIVE ;  /* 0x000000000000791b */ /* 0x001fec0003800000 */
.L_x_940:
[----:B------:R-:W-:Y:S05]  /*245a0*/  BSYNC B0 ;  /* 0x0000000000007941 */ /* 0x000fea0003800000 */
.L_x_939:
[----:B------:R-:W-:Y:S01]  /*245b0*/  MOV R2, R14 ;  /* 0x0000000e00027202 */ /* 0x000fe20000000f00 */
[----:B------:R-:W-:Y:S02]  /*245c0*/  IMAD.MOV.U32 R13, RZ, RZ, R4 ;  /* 0x000000ffff0d7224 */ /* 0x000fe400078e0004 */
[----:B------:R-:W-:Y:S01]  /*245d0*/  IMAD.MOV.U32 R11, RZ, RZ, 0x1f ;  /* 0x0000001fff0b7424 */ /* 0x000fe200078e00ff */
[----:B------:R-:W0:Y:S01]  /*245e0*/  POPC R0, R2 ;  /* 0x0000000200007309 */ /* 0x000e220000000000 */
[----:B------:R-:W-:Y:S02]  /*245f0*/  IMAD.MOV.U32 R15, RZ, RZ, -0x1 ;  /* 0xffffffffff0f7424 */ /* 0x000fe400078e00ff */
[----:B0-----:R-:W-:-:S07]  /*24600*/  IMAD.MOV.U32 R12, RZ, RZ, R0 ;  /* 0x000000ffff0c7224 */ /* 0x001fce00078e0000 */
[----:B------:R-:W-:Y:S05]  /*24610*/  WARPSYNC.COLLECTIVE R15, `(.L_x_941) ;  /* 0x000000000f087348 */ /* 0x000fea0003c00000 */
[----:B------:R0:W1:Y:S02]  /*24620*/  SHFL.IDX P6, R14, R13, R12, R11 ;  /* 0x0000000c0d0e7389 */ /* 0x00006400000c000b */
[----:B01----:R-:W-:Y:S01]  /*24630*/  ENDCOLLECTIVE ;  /* 0x000000000000791b */ /* 0x003fe20003800000 */
.L_x_941:
[----:B------:R-:W-:Y:S01]  /*24640*/  IMAD.MOV.U32 R4, RZ, RZ, R14 ;  /* 0x000000ffff047224 */ /* 0x000fe200078e000e */
[----:B------:R-:W-:Y:S06]  /*24650*/  BRA `(.L_x_942) ;  /* 0xffffffb000647947 */ /* 0x000fec000383ffff */
.L_x_774:
[----:B------:R-:W-:Y:S01]  /*24660*/  BSSY B0, `(.L_x_943) ;  /* 0x0000007000007945 */ /* 0x000fe20003800000 */
[----:B------:R-:W-:Y:S02]  /*24670*/  IMAD.MOV.U32 R13, RZ, RZ, R6 ;  /* 0x000000ffff0d7224 */ /* 0x000fe400078e0006 */
[----:B------:R-:W-:Y:S02]  /*24680*/  IMAD.MOV.U32 R11, RZ, RZ, 0x1f ;  /* 0x0000001fff0b7424 */ /* 0x000fe400078e00ff */
[----:B------:R-:W-:-:S07]  /*24690*/  IMAD.MOV.U32 R15, RZ, RZ, -0x1 ;  /* 0xffffffffff0f7424 */ /* 0x000fce00078e00ff */
[----:B012---:R-:W-:Y:S05]  /*246a0*/  WARPSYNC.COLLECTIVE R15, `(.L_x_944) ;  /* 0x000000000f087348 */ /* 0x007fea0003c00000 */
[----:B------:R3:W4:Y:S02]  /*246b0*/  SHFL.IDX P6, R14, R13, R12, R11 ;  /* 0x0000000c0d0e7389 */ /* 0x00072400000c000b */
[----:B01234-:R-:W-:Y:S01]  /*246c0*/  ENDCOLLECTIVE ;  /* 0x000000000000791b */ /* 0x01ffe20003800000 */
.L_x_944:
[----:B------:R-:W-:Y:S05]  /*246d0*/  BSYNC B0 ;  /* 0x0000000000007941 */ /* 0x000fea0003800000 */
.L_x_943:
[----:B------:R-:W-:Y:S05]  /*246e0*/  BRA `(.L_x_773) ;  /* 0xffffffb0005c7947 */ /* 0x000fea000383ffff */
.L_x_778:
[----:B0-----:R0:W1:Y:S02]  /*246f0*/  SYNCS.PHASECHK.TRANS64.TRYWAIT P0, [R7+URZ+0x30820], R0 ;  /* 0x03082000070075a7 */ /* 0x001064000800017f */
[----:B-1----:R-:W-:Y:S05]  /*24700*/  @!P0 NANOSLEEP.SYNCS 0x989680 ;  /* 0x009896800000895d */ /* 0x002fea0003900000 */
[----:B------:R-:W1:Y:S02]  /*24710*/  @!P0 SYNCS.PHASECHK.TRANS64 P0, [R7+URZ+0x30820], R0 ;  /* 0x03082000070085a7 */ /* 0x000e64000800007f */
[----:B-1----:R-:W-:Y:S05]  /*24720*/  @!P0 BRA `(.L_x_778) ;  /* 0xfffffffc00f08947 */ /* 0x002fea000383ffff */
[----:B------:R-:W-:Y:S05]  /*24730*/  BRA `(.L_x_945) ;  /* 0xffffffb400487947 */ /* 0x000fea000383ffff */
.L_x_779:
[----:B------:R-:W1:Y:S01]  /*24740*/  S2R R2, SR_TID.X ;  /* 0x0000000000027919 */ /* 0x000e620000002100 */
[----:B------:R-:W-:Y:S01]  /*24750*/  BSSY B0, `(.L_x_946) ;  /* 0x000000a000007945 */ /* 0x000fe20003800000 */
[----:B------:R-:W-:Y:S02]  /*24760*/  IMAD.MOV.U32 R12, RZ, RZ, RZ ;  /* 0x000000ffff0c7224 */ /* 0x000fe400078e00ff */
[----:B------:R-:W-:Y:S02]  /*24770*/  IMAD.MOV.U32 R11, RZ, RZ, 0x1f ;  /* 0x0000001fff0b7424 */ /* 0x000fe400078e00ff */
[----:B------:R-:W-:Y:S01]  /*24780*/  IMAD.MOV.U32 R15, RZ, RZ, -0x1 ;  /* 0xffffffffff0f7424 */ /* 0x000fe200078e00ff */
[----:B-1----:R-:W-:-:S04]  /*24790*/  SHF.R.U32.HI R2, RZ, 0x5, R2 ;  /* 0x00000005ff027819 */ /* 0x002fc80000011602 */
[----:B------:R-:W-:-:S05]  /*247a0*/  LOP3.LUT R2, R2, 0x3, RZ, 0xc0, !PT ;  /* 0x0000000302027812 */ /* 0x000fca00078ec0ff */
[----:B------:R-:W-:-:S07]  /*247b0*/  IMAD.MOV.U32 R13, RZ, RZ, R2 ;  /* 0x000000ffff0d7224 */ /* 0x000fce00078e0002 */
[----:B0-----:R-:W-:Y:S05]  /*247c0*/  WARPSYNC.COLLECTIVE R15, `(.L_x_947) ;  /* 0x000000000f087348 */ /* 0x001fea0003c00000 */
[----:B------:R1:W2:Y:S02]  /*247d0*/  SHFL.IDX P6, R14, R13, R12, R11 ;  /* 0x0000000c0d0e7389 */ /* 0x0002a400000c000b */
[----:B012---:R-:W-:Y:S01]  /*247e0*/  ENDCOLLECTIVE ;  /* 0x000000000000791b */ /* 0x007fe20003800000 */
.L_x_947:
[----:B------:R-:W-:Y:S05]  /*247f0*/  BSYNC B0 ;  /* 0x0000000000007941 */ /* 0x000fea0003800000 */
.L_x_946:
[----:B------:R-:W-:Y:S05]  /*24800*/  BRA `(.L_x_948) ;  /* 0xffffffb400307947 */ /* 0x000fea000383ffff */
.L_x_780:
[----:B------:R-:W-:Y:S01]  /*24810*/  BSSY B0, `(.L_x_949) ;  /* 0x0000006000007945 */ /* 0x000fe20003800000 */
[----:B------:R-:W-:-:S07]  /*24820*/  IMAD.MOV.U32 R15, RZ, RZ, -0x1 ;  /* 0xffffffffff0f7424 */ /* 0x000fce00078e00ff */
[----:B0-----:R-:W-:Y:S05]  /*24830*/  WARPSYNC.COLLECTIVE R15, `(.L_x_950) ;  /* 0x000000000f0c7348 */ /* 0x001fea0003c00000 */
[----:B------:R-:W-:Y:S02]  /*24840*/  ELECT P6, UR62, PT ;  /* 0x00000000003e782f */ /* 0x000fe400038c0000 */
[----:B------:R-:W-:Y:S01]  /*24850*/  MOV R14, UR62 ;  /* 0x0000003e000e7c02 */ /* 0x000fe20008000f00 */
[----:B0-----:R-:W-:Y:S10]  /*24860*/  ENDCOLLECTIVE ;  /* 0x000000000000791b */ /* 0x001ff40003800000 */
.L_x_950:
[----:B------:R-:W-:Y:S05]  /*24870*/  BSYNC B0 ;  /* 0x0000000000007941 */ /* 0x000fea0003800000 */
.L_x_949:
[----:B------:R-:W-:Y:S05]  /*24880*/  BRA `(.L_x_951) ;  /* 0xffffffb400247947 */ /* 0x000fea000383ffff */
.L_x_782:
[----:B0-----:R0:W1:Y:S02]  /*24890*/  SYNCS.PHASECHK.TRANS64.TRYWAIT P1, [R5+URZ+0x30840], R0 ;  /* 0x03084000050075a7 */ /* 0x001064000802017f */
[----:B-1----:R-:W-:Y:S05]  /*248a0*/  @!P1 NANOSLEEP.SYNCS 0x989680 ;  /* 0x009896800000995d */ /* 0x002fea0003900000 */
[----:B------:R-:W1:Y:S02]  /*248b0*/  @!P1 SYNCS.PHASECHK.TRANS64 P1, [R5+URZ+0x30840], R0 ;  /* 0x03084000050095a7 */ /* 0x000e64000802007f */
[----:B-1----:R-:W-:Y:S05]  /*248c0*/  @!P1 BRA `(.L_x_782) ;  /* 0xfffffffc00f09947 */ /* 0x002fea000383ffff */
[----:B------:R-:W-:Y:S05]  /*248d0*/  BRA `(.L_x_952) ;  /* 0xffffffb400447947 */ /* 0x000fea000383ffff */
.L_x_784:
[----:B-1----:R1:W2:Y:S02]  /*248e0*/  SYNCS.PHASECHK.TRANS64.TRYWAIT P1, [R3+URZ+0x30840], R2 ;  /* 0x03084002030075a7 */ /* 0x0022a4000802017f */
[----:B--2---:R-:W-:Y:S05]  /*248f0*/  @!P1 NANOSLEEP.SYNCS 0x989680 ;  /* 0x009896800000995d */ /* 0x004fea0003900000 */
[----:B------:R-:W2:Y:S02]  /*24900*/  @!P1 SYNCS.PHASECHK.TRANS64 P1, [R3+URZ+0x30840], R2 ;  /* 0x03084002030095a7 */ /* 0x000ea4000802007f */
[----:B--2---:R-:W-:Y:S05]  /*24910*/  @!P1 BRA `(.L_x_784) ;  /* 0xfffffffc00f09947 */ /* 0x004fea000383ffff */
[----:B------:R-:W-:Y:S05]  /*24920*/  BRA `(.L_x_953) ;  /* 0xffffffb400507947 */ /* 0x000fea000383ffff */
.L_x_786:
[----:B--2---:R2:W3:Y:S02]  /*24930*/  SYNCS.PHASECHK.TRANS64.TRYWAIT P1, [R5+URZ+0x30860], R0 ;  /* 0x03086000050075a7 */ /* 0x0044e4000802017f */
[----:B---3--:R-:W-:Y:S05]  /*24940*/  @!P1 NANOSLEEP.SYNCS 0x989680 ;  /* 0x009896800000995d */ /* 0x008fea0003900000 */
[----:B------:R-:W3:Y:S02]  /*24950*/  @!P1 SYNCS.PHASECHK.TRANS64 P1, [R5+URZ+0x30860], R0 ;  /* 0x03086000050095a7 */ /* 0x000ee4000802007f */
[----:B---3--:R-:W-:Y:S05]  /*24960*/  @!P1 BRA `(.L_x_786) ;  /* 0xfffffffc00f09947 */ /* 0x008fea000383ffff */
[----:B------:R-:W-:Y:S05]  /*24970*/  BRA `(.L_x_954) ;  /* 0xffffffb4004c7947 */ /* 0x000fea000383ffff */
.L_x_955:
        /* <DEDUP_REMOVED lines=16> */
.L_x_3234:


//--------------------- .text._ZN7cutlass13device_kernelIN5flash11enable_sm90INS1_16FlashAttnFwdSm90INS1_25CollectiveMainloopFwdSm90ILi2EN4cute5tupleIJNS5_1CILi1EEES8_S8_EEENS6_IJNS7_ILi128EEENS7_ILi96EEENS7_ILi192EEEEEELi192ENS_10bfloat16_tEfNS_4arch4Sm90ELb0ELb1ELb0ELb0ELb1ELb0ELb0ELb1ELb1ELb1ELb0ELb0EEENS1_21CollectiveEpilogueFwdINS6_IJSA_SC_SB_EEES9_SE_SG_Li256ELb0ELb1ELb0ELb0EEENS1_30DynamicPersistentTileSchedulerILi256ELi128ELb0ELb1ELb1EEEEEEEEEvNT_6ParamsE --------------------------
	.section	.text._ZN7cutlass13device_kernelIN5flash11enable_sm90INS1_16FlashAttnFwdSm90INS1_25CollectiveMainloopFwdSm90ILi2EN4cute5tupleIJNS5_1CILi1EEES8_S8_EEENS6_IJNS7_ILi128EEENS7_ILi96EEENS7_ILi192EEEEEELi192ENS_10bfloat16_tEfNS_4arch4Sm90ELb0ELb1ELb0ELb0ELb1ELb0ELb0ELb1ELb1ELb1ELb0ELb0EEENS1_21CollectiveEpilogueFwdINS6_IJSA_SC_SB_EEES9_SE_SG_Li256ELb0ELb1ELb0ELb0EEENS1_30DynamicPersistentTileSchedulerILi256ELi128ELb0ELb1ELb1EEEEEEEEEvNT_6ParamsE,"ax",@progbits
	.align	128
.text._ZN7cutlass13device_kernelIN5flash11enable_sm90INS1_16FlashAttnFwdSm90INS1_25CollectiveMainloopFwdSm90ILi2EN4cute5tupleIJNS5_1CILi1EEES8_S8_EEENS6_IJNS7_ILi128EEENS7_ILi96EEENS7_ILi192EEEEEELi192ENS_10bfloat16_tEfNS_4arch4Sm90ELb0ELb1ELb0ELb0ELb1ELb0ELb0ELb1ELb1ELb1ELb0ELb0EEENS1_21CollectiveEpilogueFwdINS6_IJSA_SC_SB_EEES9_SE_SG_Li256ELb0ELb1ELb0ELb0EEENS1_30DynamicPersistentTileSchedulerILi256ELi128ELb0ELb1ELb1EEEEEEEEEvNT_6ParamsE:
        .type           _ZN7cutlass13device_kernelIN5flash11enable_sm90INS1_16FlashAttnFwdSm90INS1_25CollectiveMainloopFwdSm90ILi2EN4cute5tupleIJNS5_1CILi1EEES8_S8_EEENS6_IJNS7_ILi128EEENS7_ILi96EEENS7_ILi192EEEEEELi192ENS_10bfloat16_tEfNS_4arch4Sm90ELb0ELb1ELb0ELb0ELb1ELb0ELb0ELb1ELb1ELb1ELb0ELb0EEENS1_21CollectiveEpilogueFwdINS6_IJSA_SC_SB_EEES9_SE_SG_Li256ELb0ELb1ELb0ELb0EEENS1_30DynamicPersistentTileSchedulerILi256ELi128ELb0ELb1ELb1EEEEEEEEEvNT_6ParamsE,@function
        .size           _ZN7cutlass13device_kernelIN5flash11enable_sm90INS1_16FlashAttnFwdSm90INS1_25CollectiveMainloopFwdSm90ILi2EN4cute5tupleIJNS5_1CILi1EEES8_S8_EEENS6_IJNS7_ILi128EEENS7_ILi96EEENS7_ILi192EEEEEELi192ENS_10bfloat16_tEfNS_4arch4Sm90ELb0ELb1ELb0ELb0ELb1ELb0ELb0ELb1ELb1ELb1ELb0ELb0EEENS1_21CollectiveEpilogueFwdINS6_IJSA_SC_SB_EEES9_SE_SG_Li256ELb0ELb1ELb0ELb0EEENS1_30DynamicPersistentTileSchedulerILi256ELi128ELb0ELb1ELb1EEEEEEEEEvNT_6ParamsE,(.L_x_3235 - _ZN7cutlass13device_kernelIN5flash11enable_sm90INS1_16FlashAttnFwdSm90INS1_25CollectiveMainloopFwdSm90ILi2EN4cute5tupleIJNS5_1CILi1EEES8_S8_EEENS6_IJNS7_ILi128EEENS7_ILi96EEENS7_ILi192EEEEEELi192ENS_10bfloat16_tEfNS_4arch4Sm90ELb0ELb1ELb0ELb0ELb1ELb0ELb0ELb1ELb1ELb1ELb0ELb0EEENS1_21CollectiveEpilogueFwdINS6_IJSA_SC_SB_EEES9_SE_SG_Li256ELb0ELb1ELb0ELb0EEENS1_30DynamicPersistentTileSchedulerILi256ELi128ELb0ELb1ELb1EEEEEEEEEvNT_6ParamsE)
        .other          _ZN7cutlass13device_kernelIN5flash11enable_sm90INS1_16FlashAttnFwdSm90INS1_25CollectiveMainloopFwdSm90ILi2EN4cute5tupleIJNS5_1CILi1EEES8_S8_EEENS6_IJNS7_ILi128EEENS7_ILi96EEENS7_ILi192EEEEEELi192ENS_10bfloat16_tEfNS_4arch4Sm90ELb0ELb1ELb0ELb0ELb1ELb0ELb0ELb1ELb1ELb1ELb0ELb0EEENS1_21CollectiveEpilogueFwdINS6_IJSA_SC_SB_EEES9_SE_SG_Li256ELb0ELb1ELb0ELb0EEENS1_30DynamicPersistentTileSchedulerILi256ELi128ELb0ELb1ELb1EEEEEEEEEvNT_6ParamsE,@"STO_CUDA_ENTRY STV_DEFAULT"
_ZN7cutlass13device_kernelIN5flash11enable_sm90INS1_16FlashAttnFwdSm90INS1_25CollectiveMainloopFwdSm90ILi2EN4cute5tupleIJNS5_1CILi1EEES8_S8_EEENS6_IJNS7_ILi128EEENS7_ILi96EEENS7_ILi192EEEEEELi192ENS_10bfloat16_tEfNS_4arch4Sm90ELb0ELb1ELb0ELb0ELb1ELb0ELb0ELb1ELb1ELb1ELb0ELb0EEENS1_21CollectiveEpilogueFwdINS6_IJSA_SC_SB_EEES9_SE_SG_Li256ELb0ELb1ELb0ELb0EEENS1_30DynamicPersistentTileSchedulerILi256ELi128ELb0ELb1ELb1EEEEEEEEEvNT_6ParamsE:
        /* <DEDUP_REMOVED lines=45> */
.L_x_956:
        /* <DEDUP_REMOVED lines=22> */
.L_x_957:
        /* <DEDUP_REMOVED lines=18> */
.L_x_958:
        /* <DEDUP_REMOVED lines=22> */
.L_x_959:
        /* <DEDUP_REMOVED lines=23> */
.L_x_960:
        /* <DEDUP_REMOVED lines=10> */
.L_x_962:
[----:B------:R-:W-:-:S08]  /*08c0*/  NOP ;  /* 0x0000000000007918 */ /* 0x000fd00000000000 */
[----:B------:R-:W1:Y:S02]  /*08d0*/  USETMAXREG.TRY_ALLOC.CTAPOOL UP0, 0xe8 ;  /* 0x000000e8000079c8 */ /* 0x000e640008000600 */
[----:B-1----:R-:W-:-:S13]  /*08e0*/  PLOP3.LUT P0, PT, PT, PT, UP0, 0x80, 0x0 ;  /* 0x000000000000781c */ /* 0x002fda0003f0f008 */
[----:B------:R-:W-:Y:S05]  /*08f0*/  @!P0 BRA `(.L_x_962) ;  /* 0xfffffffc00f08947 */ /* 0x000fea000383ffff */
[----:B------:R-:W1:Y:S08]  /*0900*/  S2UR UR4, SR_CTAID.X ;  /* 0x00000000000479c3 */ /* 0x000e700000002500 */
[----:B------:R-:W-:Y:S08]  /*0910*/  BAR.ARV 0x4, 0x180 ;  /* 0x0106000000007b1d */ /* 0x000ff00000002000 */
[----:B------:R-:W1:Y:S08]  /*0920*/  LDC R0, c[0x0][0xc38] ;  /* 0x00030e00ff007b82 */ /* 0x000e700000000800 */
[----:B------:R-:W-:Y:S06]  /*0930*/  BAR.ARV 0x8, 0x180 ;  /* 0x0206000000007b1d */ /* 0x000fec0000002000 */
[----:B-1----:R-:W-:-:S13]  /*0940*/  ISETP.LE.AND P0, PT, R0, UR4, PT ;  /* 0x0000000400007c0c */ /* 0x002fda000bf03270 */
[----:B------:R-:W-:Y:S05]  /*0950*/  @P0 EXIT ;  /* 0x000000000000094d */ /* 0x000fea0003800000 */
[----:B0-----:R-:W2:Y:S01]  /*0960*/  LDL R2, [R1+0x4] ;  /* 0x0000040001027983 */ /* 0x001ea20000100800 */
[----:B------:R-:W-:Y:S01]  /*0970*/  VIADD R207, R3, 0xffffff80 ;  /* 0xffffff8003cf7836 */ /* 0x000fe20000000000 */
[----:B------:R-:W-:Y:S01]  /*0980*/  UMOV UR38, URZ ;  /* 0x0000003f00267c82 */ /* 0x000fe20008000000 */
[----:B------:R-:W-:-:S03]  /*0990*/  UMOV UR39, URZ ;  /* 0x0000003f00277c82 */ /* 0x000fc60008000000 */
        /* <DEDUP_REMOVED lines=10> */
[----:B------:R-:W-:Y:S02]  /*0a40*/  LEA.HI R6, R0, R207, RZ, 0x2 ;  /* 0x000000cf00067211 */ /* 0x000fe400078f10ff */
[----:B------:R-:W-:Y:S02]  /*0a50*/  LEA.HI R8, R9, R198, RZ, 0x2 ;  /* 0x000000c609087211 */ /* 0x000fe400078f10ff */
[----:B------:R-:W-:Y:S02]  /*0a60*/  LOP3.LUT R6, R6, 0xfffffffc, RZ, 0xc0, !PT ;  /* 0xfffffffc06067812 */ /* 0x000fe400078ec0ff */
[----:B------:R-:W-:-:S02]  /*0a70*/  SHF.R.S32.HI R10, RZ, 0x2, R8 ;  /* 0x00000002ff0a7819 */ /* 0x000fc40000011408 */
[----:B------:R-:W-:Y:S01]  /*0a80*/  SHF.R.S32.HI R11, RZ, 0x1f, R8 ;  /* 0x0000001fff0b7819 */ /* 0x000fe20000011408 */
[----:B------:R-:W-:Y:S01]  /*0a90*/  IMAD.IADD R6, R207, 0x1, -R6 ;  /* 0x00000001cf067824 */ /* 0x000fe200078e0a06 */
[----:B------:R-:W-:Y:S02]  /*0aa0*/  LEA.HI R9, R9, R198, RZ, 0x5 ;  /* 0x000000c609097211 */ /* 0x000fe400078f28ff */
[----:B------:R-:W-:Y:S02]  /*0ab0*/  LEA.HI R11, R11, R10, RZ, 0x3 ;  /* 0x0000000a0b0b7211 */ /* 0x000fe400078f18ff */
[----:B------:R-:W-:Y:S02]  /*0ac0*/  SHF.R.S32.HI R9, RZ, 0x5, R9 ;  /* 0x00000005ff097819 */ /* 0x000fe40000011409 */
[----:B------:R-:W-:Y:S02]  /*0ad0*/  LOP3.LUT R11, R11, 0xfffffff8, RZ, 0xc0, !PT ;  /* 0xfffffff80b0b7812 */ /* 0x000fe400078ec0ff */
[----:B------:R-:W-:-:S03]  /*0ae0*/  LOP3.LUT R3, R3, 0x3fffffe, RZ, 0xc0, !PT ;  /* 0x03fffffe03037812 */ /* 0x000fc600078ec0ff */
[----:B------:R-:W-:Y:S02]  /*0af0*/  IMAD.IADD R10, R10, 0x1, -R11 ;  /* 0x000000010a0a7824 */ /* 0x000fe400078e0a0b */
[----:B------:R-:W-:Y:S02]  /*0b00*/  IMAD.IADD R3, R200, 0x1, -R3 ;  /* 0x00000001c8037824 */ /* 0x000fe400078e0a03 */
[----:B------:R-:W-:-:S04]  /*0b10*/  IMAD R10, R9, 0x10, R10 ;  /* 0x00000010090a7824 */ /* 0x000fc800078e020a */
[----:B------:R-:W-:Y:S01]  /*0b20*/  IMAD R201, R3, 0x40, R10 ;  /* 0x0000004003c97824 */ /* 0x000fe200078e020a */
[----:B------:R-:W-:-:S05]  /*0b30*/  LOP3.LUT R3, R8, 0x7ffffffc, RZ, 0xc0, !PT ;  /* 0x7ffffffc08037812 */ /* 0x000fca00078ec0ff */
[----:B------:R-:W-:Y:S01]  /*0b40*/  IMAD.IADD R18, R198, 0x1, -R3 ;  /* 0x00000001c6127824 */ /* 0x000fe200078e0a03 */
[----:B--2---:R-:W-:Y:S02]  /*0b50*/  R2UR UR5, R2 ;  /* 0x00000000020572ca */ /* 0x004fe400000e0000 */
[CC--:B------:R-:W-:Y:S02]  /*0b60*/  LEA.HI R2, R0.reuse, R207.reuse, RZ, 0x4 ;  /* 0x000000cf00027211 */ /* 0x0c0fe400078f20ff */
[----:B------:R-:W-:Y:S02]  /*0b70*/  LEA.HI R0, R0, R207, RZ, 0x3 ;  /* 0x000000cf00007211 */ /* 0x000fe400078f18ff */
[C---:B------:R-:W-:Y:S02]  /*0b80*/  LOP3.LUT R4, R2.reuse, 0x3fffff0, RZ, 0xc0, !PT ;  /* 0x03fffff002047812 */ /* 0x040fe400078ec0ff */
[----:B------:R-:W-:Y:S02]  /*0b90*/  SHF.R.S32.HI R5, RZ, 0x4, R2 ;  /* 0x00000004ff057819 */ /* 0x000fe40000011402 */
[----:B------:R-:W-:Y:S01]  /*0ba0*/  SHF.R.S32.HI R196, RZ, 0x3, R0 ;  /* 0x00000003ffc47819 */ /* 0x000fe20000011400 */
[----:B------:R-:W-:Y:S01]  /*0bb0*/  IMAD.IADD R4, R207, 0x1, -R4 ;  /* 0x00000001cf047824 */ /* 0x000fe200078e0a04 */
[----:B------:R-:W-:Y:S01]  /*0bc0*/  LEA.HI R2, R2, R5, RZ, 0x1 ;  /* 0x0000000502027211 */ /* 0x000fe200078f08ff */
[----:B------:R-:W-:-:S02]  /*0bd0*/  ULOP3.LUT UR6, UR5, 0x1, URZ, 0xfc, !UPT ;  /* 0x0000000105067892 */ /* 0x000fc4000f8efc3f */
[----:B------:R-:W-:Y:S01]  /*0be0*/  IMAD R7, R4, 0x40, R7 ;  /* 0x0000004004077824 */ /* 0x000fe200078e0207 */
[----:B------:R-:W-:Y:S01]  /*0bf0*/  LOP3.LUT R2, R2, 0x1ffffffe, RZ, 0xc0, !PT ;  /* 0x1ffffffe02027812 */ /* 0x000fe200078ec0ff */
[----:B------:R-:W-:Y:S01]  /*0c00*/  UMOV UR5, URZ ;  /* 0x0000003f00057c82 */ /* 0x000fe20008000000 */
[----:B------:R-:W-:Y:S01]  /*0c10*/  LOP3.LUT R4, R0, 0xfffffff8, RZ, 0xc0, !PT ;  /* 0xfffffff800047812 */ /* 0x000fe200078ec0ff */
[----:B------:R-:W-:Y:S02]  /*0c20*/  IMAD.U32 R203, RZ, RZ, UR6 ;  /* 0x00000006ffcb7e24 */ /* 0x000fe4000f8e00ff */
[----:B------:R-:W-:Y:S01]  /*0c30*/  IMAD.IADD R2, R5, 0x1, -R2 ;  /* 0x0000000105027824 */ /* 0x000fe200078e0a02 */
[----:B------:R-:W-:Y:S01]  /*0c40*/  LEA.HI R5, R6, R6, RZ, 0x1 ;  /* 0x0000000606057211 */ /* 0x000fe200078f08ff */
[----:B------:R-:W-:Y:S02]  /*0c50*/  IMAD.IADD R193, R207, 0x1, -R4 ;  /* 0x00000001cfc17824 */ /* 0x000fe400078e0a04 */
[----:B------:R-:W-:Y:S01]  /*0c60*/  IMAD R202, R2, 0x8, R7 ;  /* 0x0000000802ca7824 */ /* 0x000fe200078e0207 */
[----:B------:R-:W-:Y:S01]  /*0c70*/  LOP3.LUT R5, R5, 0x1ffffffe, RZ, 0xc0, !PT ;  /* 0x1ffffffe05057812 */ /* 0x000fe200078ec0ff */
[----:B------:R-:W-:-:S02]  /*0c80*/  IMAD.SHL.U32 R22, R193, 0x8, RZ ;  /* 0x00000008c1167824 */ /* 0x000fc400078e00ff */
[----:B------:R-:W-:Y:S02]  /*0c90*/  IMAD.U32 R197, RZ, RZ, UR5 ;  /* 0x00000005ffc57e24 */ /* 0x000fe4000f8e00ff */
[C---:B------:R-:W-:Y:S01]  /*0ca0*/  VIADD R23, R22.reuse, 0x40 ;  /* 0x0000004016177836 */ /* 0x040fe20000000000 */
[----:B------:R-:W-:Y:S01]  /*0cb0*/  SHF.R.S32.HI R206, RZ, 0x1f, R22 ;  /* 0x0000001fffce7819 */ /* 0x000fe20000011416 */
[----:B------:R-:W-:Y:S02]  /*0cc0*/  VIADD R192, R22, 0x80 ;  /* 0x0000008016c07836 */ /* 0x000fe40000000000 */
[----:B------:R-:W-:Y:S01]  /*0cd0*/  IMAD.IADD R6, R6, 0x1, -R5 ;  /* 0x0000000106067824 */ /* 0x000fe200078e0a05 */
[----:B------:R-:W-:Y:S02]  /*0ce0*/  SHF.R.S32.HI R205, RZ, 0x1f, R23 ;  /* 0x0000001fffcd7819 */ /* 0x000fe40000011417 */
[----:B------:R-:W-:Y:S01]  /*0cf0*/  SHF.R.S32.HI R204, RZ, 0x1f, R192 ;  /* 0x0000001fffcc7819 */ /* 0x000fe200000114c0 */
[----:B------:R-:W-:-:S07]  /*0d00*/  IMAD R19, R6, 0x8, R201 ;  /* 0x0000000806137824 */ /* 0x000fce00078e02c9 */
.L_x_1067:
[----:B------:R-:W-:Y:S01]  /*0d10*/  ULDC UR5, c[0x0][0xc60] ;  /* 0x0003180000057ab9 */ /* 0x000fe20000000800 */
[----:B------:R-:W-:Y:S01]  /*0d20*/  UMOV UR8, UR4 ;  /* 0x0000000400087c82 */ /* 0x000fe20008000000 */
[----:B------:R-:W-:-:S11]  /*0d30*/  UISETP.NE.AND UP0, UPT, UR5, 0x1, UPT ;  /* 0x000000010500788c */ /* 0x000fd6000bf05270 */
[----:B------:R-:W-:Y:S01]  /*0d40*/  @UP0 ULDC UR6, c[0x0][0xc64] ;  /* 0x0003190000060ab9 */ /* 0x000fe20000000800 */
[----:B------:R-:W-:Y:S01]  /*0d50*/  @UP0 ULDC UR9, c[0x0][0xc68] ;  /* 0x00031a0000090ab9 */ /* 0x000fe20000000800 */
[----:B------:R-:W-:-:S04]  /*0d60*/  UIMAD.WIDE.U32 UR6, UR4, UR6, URZ ;  /* 0x00000006040672a5 */ /* 0x000fc8000f8e003f */
[----:B------:R-:W-:-:S03]  /*0d70*/  @UP0 USHF.R.U32.HI UR8, URZ, UR9, UR7 ;  /* 0x000000093f080299 */ /* 0x000fc60008011607 */
[----:B------:R-:W-:Y:S02]  /*0d80*/  ULDC UR6, c[0x0][0xc78] ;  /* 0x00031e0000067ab9 */ /* 0x000fe40000000800 */
[----:B------:R-:W-:Y:S02]  /*0d90*/  UISETP.GE.AND UP0, UPT, UR8, UR6, UPT ;  /* 0x000000060800728c */ /* 0x000fe4000bf06270 */
[----:B------:R-:W-:-:S04]  /*0da0*/  UIADD3 UR6, -UR8, URZ, URZ ;  /* 0x0000003f08067290 */ /* 0x000fc8000fffe13f */
[----:B------:R-:W-:Y:S01]  /*0db0*/  PLOP3.LUT P0, PT, PT, PT, UP0, 0x80, 0x0 ;  /* 0x000000000000781c */ /* 0x000fe20003f0f008 */
[----:B------:R-:W-:-:S12]  /*0dc0*/  UIMAD UR9, UR5, UR6, UR4 ;  /* 0x00000006050972a4 */ /* 0x000fd8000f8e0204 */
[----:B01234-:R-:W-:Y:S05]  /*0dd0*/  @!P0 BRA `(.L_x_963) ;  /* 0x0000000000208947 */ /* 0x01ffea0003800000 */
[----:B------:R-:W-:Y:S01]  /*0de0*/  ULDC UR7, c[0x0][0xc6c] ;  /* 0x00031b0000077ab9 */ /* 0x000fe20000000800 */
[----:B------:R-:W-:Y:S01]  /*0df0*/  UMOV UR6, UR9 ;  /* 0x0000000900067c82 */ /* 0x000fe20008000000 */
[----:B------:R-:W-:-:S11]  /*0e00*/  UISETP.NE.AND UP0, UPT, UR7, 0x1, UPT ;  /* 0x000000010700788c */ /* 0x000fd6000bf05270 */
[----:B------:R-:W-:Y:S02]  /*0e10*/  @UP0 ULDC.64 UR10, c[0x0][0xc70] ;  /* 0x00031c00000a0ab9 */ /* 0x000fe40000000a00 */
[----:B------:R-:W-:-:S04]  /*0e20*/  UIMAD.WIDE.U32 UR4, UR9, UR10, URZ ;  /* 0x0000000a090472a5 */ /* 0x000fc8000f8e003f */
[----:B------:R-:W-:-:S04]  /*0e30*/  @UP0 USHF.R.U32.HI UR6, URZ, UR11, UR5 ;  /* 0x0000000b3f060299 */ /* 0x000fc80008011605 */
[----:B------:R-:W-:Y:S01]  /*0e40*/  UIMAD UR4, UR6, UR7, URZ ;  /* 0x00000007060472a4 */ /* 0x000fe2000f8e023f */
[----:B------:R-:W-:Y:S11]  /*0e50*/  BRA `(.L_x_964) ;  /* 0x00000000001c7947 */ /* 0x000ff60003800000 */
.L_x_963:
[----:B------:R-:W-:Y:S01]  /*0e60*/  ULDC UR7, c[0x0][0xc54] ;  /* 0x0003150000077ab9 */ /* 0x000fe20000000800 */
[----:B------:R-:W-:Y:S01]  /*0e70*/  UMOV UR6, UR9 ;  /* 0x0000000900067c82 */ /* 0x000fe20008000000 */
[----:B------:R-:W-:-:S11]  /*0e80*/  UISETP.NE.AND UP0, UPT, UR7, 0x1, UPT ;  /* 0x000000010700788c */ /* 0x000fd6000bf05270 */
[----:B------:R-:W-:Y:S02]  /*0e90*/  @UP0 ULDC.64 UR10, c[0x0][0xc58] ;  /* 0x00031600000a0ab9 */ /* 0x000fe40000000a00 */
[----:B------:R-:W-:-:S04]  /*0ea0*/  UIMAD.WIDE.U32 UR4, UR9, UR10, URZ ;  /* 0x0000000a090472a5 */ /* 0x000fc8000f8e003f */
[----:B------:R-:W-:-:S04]  /*0eb0*/  @UP0 USHF.R.U32.HI UR6, URZ, UR11, UR5 ;  /* 0x0000000b3f060299 */ /* 0x000fc80008011605 */
[----:B------:R-:W-:-:S12]  /*0ec0*/  UIMAD UR4, UR6, UR7, URZ ;  /* 0x00000007060472a4 */ /* 0x000fd8000f8e023f */
.L_x_964:
[----:B------:R-:W0:Y:S01]  /*0ed0*/  LDC R199, c[0x0][0x448] ;  /* 0x00011200ffc77b82 */ /* 0x000e220000000800 */
[----:B------:R-:W-:Y:S01]  /*0ee0*/  ULDC UR7, c[0x0][0xc48] ;  /* 0x0003120000077ab9 */ /* 0x000fe20000000800 */
[----:B------:R-:W-:Y:S01]  /*0ef0*/  ULOP3.LUT UR6, URZ, UR6, URZ, 0x33, !UPT ;  /* 0x000000063f067292 */ /* 0x000fe2000f8e333f */
[----:B------:R-:W-:Y:S01]  /*0f00*/  LOP3.LUT R16, R16, 0xffefffff, RZ, 0xc0, !PT ;  /* 0xffefffff10107812 */ /* 0x000fe200078ec0ff */
[----:B------:R-:W-:Y:S02]  /*0f10*/  UISETP.NE.AND UP0, UPT, UR7, 0x1, UPT ;  /* 0x000000010700788c */ /* 0x000fe4000bf05270 */
[----:B------:R-:W-:Y:S02]  /*0f20*/  UIADD3 UR4, UR9, -UR4, URZ ;  /* 0x8000000409047290 */ /* 0x000fe4000fffe03f */
[----:B------:R-:W1:Y:S01]  /*0f30*/  LDC.64 R8, c[0x0][0x9e0] ;  /* 0x00027800ff087b82 */ /* 0x000e620000000a00 */
[----:B------:R-:W-:Y:S01]  /*0f40*/  ULDC UR5, c[0x0][0xc3c] ;  /* 0x00030f0000057ab9 */ /* 0x000fe20000000800 */
[----:B------:R-:W-:Y:S01]  /*0f50*/  ULDC UR9, c[0x0][0xc54] ;  /* 0x0003150000097ab9 */ /* 0x000fe20000000800 */
[----:B------:R-:W-:-:S02]  /*0f60*/  UIADD3 UR6, UR6, UR5, URZ ;  /* 0x0000000506067290 */ /* 0x000fc4000fffe03f */
[----:B------:R-:W-:Y:S02]  /*0f70*/  UIMAD UR8, UR8, UR9, UR4 ;  /* 0x00000009080872a4 */ /* 0x000fe4000f8e0204 */
[----:B------:R-:W-:Y:S01]  /*0f80*/  USHF.L.U32 UR41, UR6, 0x7, URZ ;  /* 0x0000000706297899 */ /* 0x000fe2000800063f */
[----:B------:R-:W2:Y:S01]  /*0f90*/  LDC R75, c[0x0][0x288] ;  /* 0x0000a200ff4b7b82 */ /* 0x000ea20000000800 */
[----:B------:R-:W-:Y:S01]  /*0fa0*/  ULDC.64 UR10, c[0x0][0x418] ;  /* 0x00010600000a7ab9 */ /* 0x000fe20000000a00 */
[----:B------:R-:W-:Y:S01]  /*0fb0*/  @UP0 ULDC UR4, c[0x0][0xc4c] ;  /* 0x0003130000040ab9 */ /* 0x000fe20000000800 */
[----:B------:R-:W-:Y:S01]  /*0fc0*/  ISETP.NE.U32.AND P0, PT, RZ, UR10, PT ;  /* 0x0000000aff007c0c */ /* 0x000fe2000bf05070 */
[----:B------:R-:W-:Y:S02]  /*0fd0*/  UIMAD.WIDE.U32 UR4, UR8, UR4, URZ ;  /* 0x00000004080472a5 */ /* 0x000fe4000f8e003f */
[----:B------:R-:W-:Y:S01]  /*0fe0*/  UIADD3 UR6, UR41, 0x7f, URZ ;  /* 0x0000007f29067890 */ /* 0x000fe2000fffe03f */
[----:B------:R-:W-:Y:S01]  /*0ff0*/  ISETP.NE.AND.EX P0, PT, RZ, UR11, PT, P0 ;  /* 0x0000000bff007c0c */ /* 0x000fe2000bf05300 */
[----:B------:R-:W3:Y:S01]  /*1000*/  LDC R0, c[0x0][0x424] ;  /* 0x00010900ff007b82 */ /* 0x000ee20000000800 */
[----:B0-----:R-:W-:Y:S01]  /*1010*/  ISETP.NE.AND P2, PT, R199, 0x1, PT ;  /* 0x00000001c700780c */ /* 0x001fe20003f45270 */
[----:B------:R-:W-:Y:S01]  /*1020*/  @UP0 ULDC UR9, c[0x0][0xc50] ;  /* 0x0003140000090ab9 */ /* 0x000fe20000000800 */
[----:B------:R-:W-:Y:S01]  /*1030*/  UMOV UR12, UR8 ;  /* 0x00000008000c7c82 */ /* 0x000fe20008000000 */
[----:B------:R-:W-:Y:S01]  /*1040*/  @UP0 USHF.R.U32.HI UR12, URZ, UR9, UR5 ;  /* 0x000000093f0c0299 */ /* 0x000fe20008011605 */
[----:B------:R-:W-:-:S03]  /*1050*/  IMAD.U32 R2, RZ, RZ, UR6 ;  /* 0x00000006ff027e24 */ /* 0x000fc6000f8e00ff */
[----:B------:R-:W0:Y:S01]  /*1060*/  LDC R7, c[0x0][0x2f0] ;  /* 0x0000bc00ff077b82 */ /* 0x000e220000000800 */
[----:B-1----:R-:W-:Y:S01]  /*1070*/  ISETP.GE.AND P1, PT, R9, 0x1, PT ;  /* 0x000000010900780c */ /* 0x002fe20003f26270 */
[----:B------:R-:W-:Y:S02]  /*1080*/  UIADD3 UR4, -UR12, URZ, URZ ;  /* 0x0000003f0c047290 */ /* 0x000fe4000fffe13f */
[----:B------:R-:W-:Y:S02]  /*1090*/  IMAD.U32 R195, RZ, RZ, UR12 ;  /* 0x0000000cffc37e24 */ /* 0x000fe4000f8e00ff */
[----:B------:R-:W-:Y:S01]  /*10a0*/  UIMAD UR4, UR7, UR4, UR8 ;  /* 0x00000004070472a4 */ /* 0x000fe2000f8e0208 */
[----:B------:R-:W-:Y:S01]  /*10b0*/  @P2 LOP3.LUT R16, R16, 0x100000, RZ, 0xfc, !PT ;  /* 0x0010000010102812 */ /* 0x000fe200078efcff */
[----:B------:R-:W1:Y:S01]  /*10c0*/  @P2 LDC R3, c[0x0][0x44c] ;  /* 0x00011300ff032b82 */ /* 0x000e620000000800 */
[----:B--2---:R-:W-:Y:S02]  /*10d0*/  IADD3 R5, -R75, 0x1, RZ ;  /* 0x000000014b057810 */ /* 0x004fe40007ffe1ff */
[----:B------:R-:W-:Y:S01]  /*10e0*/  LOP3.LUT R16, R16, 0xfff7ffff, RZ, 0xc0, !PT ;  /* 0xfff7ffff10107812 */ /* 0x000fe200078ec0ff */
[----:B------:R-:W-:-:S03]  /*10f0*/  IMAD.U32 R194, RZ, RZ, UR4 ;  /* 0x00000004ffc27e24 */ /* 0x000fc6000f8e00ff */
[----:B------:R-:W-:Y:S01]  /*1100*/  @P1 LOP3.LUT R16, R16, 0x80000, RZ, 0xfc, !PT ;  /* 0x0008000010101812 */ /* 0x000fe200078efcff */
[----:B------:R-:W2:Y:S01]  /*1110*/  @P2 LDC R4, c[0x0][0x450] ;  /* 0x00011400ff042b82 */ /* 0x000ea20000000800 */
[----:B---3--:R-:W-:-:S05]  /*1120*/  SEL R0, R0, 0x1, P0 ;  /* 0x0000000100007807 */ /* 0x008fca0000000000 */
[CC--:B0-----:R-:W-:Y:S02]  /*1130*/  IMAD R5, R0.reuse, R7.reuse, R5 ;  /* 0x0000000700057224 */ /* 0x0c1fe400078e0205 */
[----:B------:R-:W-:Y:S02]  /*1140*/  IMAD R17, R0, R7, RZ ;  /* 0x0000000700117224 */ /* 0x000fe400078e02ff */
[----:B-1----:R-:W-:-:S05]  /*1150*/  @P2 IMAD.HI.U32 R3, R3, UR6, RZ ;  /* 0x0000000603032c27 */ /* 0x002fca000f8e00ff */
[----:B--2---:R-:W-:-:S05]  /*1160*/  @P2 SHF.R.U32.HI R2, RZ, R4, R3 ;  /* 0x00000004ff022219 */ /* 0x004fca0000011603 */
[----:B------:R-:W-:-:S04]  /*1170*/  IMAD.IADD R11, R5, 0x1, R2 ;  /* 0x00000001050b7824 */ /* 0x000fc800078e0202 */
[----:B------:R-:W-:Y:S01]  /*1180*/  IMAD.IADD R2, R11, 0x1, R8 ;  /* 0x000000010b027824 */ /* 0x000fe200078e0208 */
[----:B------:R-:W-:Y:S06]  /*1190*/  @!P1 BRA `(.L_x_965) ;  /* 0x0000000000409947 */ /* 0x000fec0003800000 */
[C---:B------:R-:W-:Y:S01]  /*11a0*/  ISETP.GT.AND P0, PT, R11.reuse, RZ, PT ;  /* 0x000000ff0b00720c */ /* 0x040fe20003f04270 */
[----:B------:R-:W-:-:S12]  /*11b0*/  VIADD R3, R11, 0xffffffff ;  /* 0xffffffff0b037836 */ /* 0x000fd80000000000 */
[----:B------:R-:W-:Y:S05]  /*11c0*/  @P0 BRA `(.L_x_966) ;  /* 0x00000000001c0947 */ /* 0x000fea0003800000 */
[----:B------:R-:W-:Y:S01]  /*11d0*/  ISETP.NE.AND P0, PT, R9, 0x1, PT ;  /* 0x000000010900780c */ /* 0x000fe20003f05270 */
[----:B------:R-:W-:-:S12]  /*11e0*/  IMAD.MOV R3, RZ, RZ, -R11 ;  /* 0x000000ffff037224 */ /* 0x000fd800078e0a0b */
[----:B------:R-:W0:Y:S02]  /*11f0*/  @P0 LDC.64 R4, c[0x0][0x9e8] ;  /* 0x00027a00ff040b82 */ /* 0x000e240000000a00 */
[----:B0-----:R-:W-:-:S05]  /*1200*/  @P0 IMAD.HI.U32 R4, R3, R4, RZ ;  /* 0x0000000403040227 */ /* 0x001fca00078e00ff */
[----:B------:R-:W-:-:S04]  /*1210*/  @P0 SHF.R.U32.HI R3, RZ, R5, R4 ;  /* 0x00000005ff030219 */ /* 0x000fc80000011604 */
[----:B------:R-:W-:Y:S01]  /*1220*/  LOP3.LUT R3, RZ, R3, RZ, 0x33, !PT ;  /* 0x00000003ff037212 */ /* 0x000fe200078e33ff */
[----:B------:R-:W-:Y:S06]  /*1230*/  BRA `(.L_x_967) ;  /* 0x0000000000107947 */ /* 0x000fec0003800000 */
.L_x_966:
[----:B------:R-:W-:-:S13]  /*1240*/  ISETP.NE.AND P0, PT, R9, 0x1, PT ;  /* 0x000000010900780c */ /* 0x000fda0003f05270 */
[----:B------:R-:W0:Y:S02]  /*1250*/  @P0 LDC.64 R4, c[0x0][0x9e8] ;  /* 0x00027a00ff040b82 */ /* 0x000e240000000a00 */
[----:B0-----:R-:W-:-:S05]  /*1260*/  @P0 IMAD.HI.U32 R4, R3, R4, RZ ;  /* 0x0000000403040227 */ /* 0x001fca00078e00ff */
[----:B------:R-:W-:-:S07]  /*1270*/  @P0 SHF.R.U32.HI R3, RZ, R5, R4 ;  /* 0x00000005ff030219 */ /* 0x000fce0000011604 */
.L_x_967:
[----:B------:R-:W-:-:S05]  /*1280*/  IMAD R3, R3, R9, R9 ;  /* 0x0000000903037224 */ /* 0x000fca00078e0209 */
[----:B------:R-:W-:-:S07]  /*1290*/  VIMNMX R2, R2, R3, PT ;  /* 0x0000000302027248 */ /* 0x000fce0003fe0100 */
.L_x_965:
[----:B------:R-:W0:Y:S01]  /*12a0*/  @P2 LDC R3, c[0x0][0x44c] ;  /* 0x00011300ff032b82 */ /* 0x000e220000000800 */
[----:B------:R-:W-:Y:S01]  /*12b0*/  IMAD.U32 R4, RZ, RZ, UR41 ;  /* 0x00000029ff047e24 */ /* 0x000fe2000f8e00ff */
[----:B------:R-:W-:Y:S01]  /*12c0*/  ULDC UR4, c[0x0][0x9dc] ;  /* 0x0002770000047ab9 */ /* 0x000fe20000000800 */
[-C--:B------:R-:W-:Y:S02]  /*12d0*/  IMAD R75, R0, R7.reuse, -R75 ;  /* 0x00000007004b7224 */ /* 0x080fe400078e0a4b */
[----:B------:R-:W-:Y:S02]  /*12e0*/  VIADD R2, R2, 0x5f ;  /* 0x0000005f02027836 */ /* 0x000fe40000000000 */
[----:B------:R-:W-:Y:S01]  /*12f0*/  IMAD R0, R0, R7, 0x5f ;  /* 0x0000005f00007424 */ /* 0x000fe200078e0207 */
[----:B------:R-:W1:Y:S01]  /*1300*/  @P2 LDC R6, c[0x0][0x450] ;  /* 0x00011400ff062b82 */ /* 0x000e620000000800 */
[----:B------:R-:W-:-:S04]  /*1310*/  IMAD.HI R2, R2, 0x2aaaaaab, RZ ;  /* 0x2aaaaaab02027827 */ /* 0x000fc800078e02ff */
[----:B------:R-:W-:Y:S01]  /*1320*/  IMAD.HI R0, R0, 0x2aaaaaab, RZ ;  /* 0x2aaaaaab00007827 */ /* 0x000fe200078e02ff */
[----:B------:R-:W-:-:S04]  /*1330*/  SHF.R.U32.HI R5, RZ, 0x1f, R2 ;  /* 0x0000001fff057819 */ /* 0x000fc80000011602 */
[----:B------:R-:W-:Y:S01]  /*1340*/  LEA.HI.SX32 R74, R2, R5, 0x1c ;  /* 0x00000005024a7211 */ /* 0x000fe200078fe2ff */
[----:B0-----:R-:W-:-:S05]  /*1350*/  @P2 IMAD.HI.U32 R3, R3, UR41, RZ ;  /* 0x0000002903032c27 */ /* 0x001fca000f8e00ff */
[----:B-1----:R-:W-:Y:S02]  /*1360*/  @P2 SHF.R.U32.HI R4, RZ, R6, R3 ;  /* 0x00000006ff042219 */ /* 0x002fe40000011603 */
[----:B------:R-:W-:-:S03]  /*1370*/  SHF.R.U32.HI R3, RZ, 0x1f, R0 ;  /* 0x0000001fff037819 */ /* 0x000fc60000011600 */
[----:B------:R-:W-:Y:S01]  /*1380*/  IMAD.IADD R4, R75, 0x1, R4 ;  /* 0x000000014b047824 */ /* 0x000fe200078e0204 */
[----:B------:R-:W-:-:S03]  /*1390*/  LEA.HI.SX32 R3, R0, R3, 0x1c ;  /* 0x0000000300037211 */ /* 0x000fc600078fe2ff */
[----:B------:R-:W-:Y:S01]  /*13a0*/  VIADD R6, R4, -UR4 ;  /* 0x8000000404067c36 */ /* 0x000fe20008000000 */
[----:B------:R-:W-:-:S04]  /*13b0*/  VIMNMX R74, R3, R74, PT ;  /* 0x0000004a034a7248 */ /* 0x000fc80003fe0100 */
[----:B------:R-:W-:Y:S01]  /*13c0*/  R2UR UR4, R6 ;  /* 0x00000000060472ca */ /* 0x000fe200000e0000 */
[----:B------:R-:W-:-:S14]  /*13d0*/  @!P1 BRA `(.L_x_968) ;  /* 0x0000000000449947 */ /* 0x000fdc0003800000 */
[----:B------:R-:W-:-:S13]  /*13e0*/  ISETP.GT.AND P0, PT, R4, -0x1, PT ;  /* 0xffffffff0400780c */ /* 0x000fda0003f04270 */
[----:B------:R-:W-:Y:S05]  /*13f0*/  @P0 BRA `(.L_x_969) ;  /* 0x00000000001c0947 */ /* 0x000fea0003800000 */
[----:B------:R-:W-:Y:S02]  /*1400*/  ISETP.NE.AND P0, PT, R9, 0x1, PT ;  /* 0x000000010900780c */ /* 0x000fe40003f05270 */
[----:B------:R-:W-:-:S11]  /*1410*/  LOP3.LUT R3, RZ, R4, RZ, 0x33, !PT ;  /* 0x00000004ff037212 */ /* 0x000fd600078e33ff */
[----:B------:R-:W0:Y:S02]  /*1420*/  @P0 LDC.64 R6, c[0x0][0x9e8] ;  /* 0x00027a00ff060b82 */ /* 0x000e240000000a00 */
[----:B0-----:R-:W-:-:S05]  /*1430*/  @P0 IMAD.HI.U32 R0, R3, R6, RZ ;  /* 0x0000000603000227 */ /* 0x001fca00078e00ff */
[----:B------:R-:W-:-:S04]  /*1440*/  @P0 SHF.R.U32.HI R3, RZ, R7, R0 ;  /* 0x00000007ff030219 */ /* 0x000fc80000011600 */
[----:B------:R-:W-:Y:S01]  /*1450*/  LOP3.LUT R4, RZ, R3, RZ, 0x33, !PT ;  /* 0x00000003ff047212 */ /* 0x000fe200078e33ff */
[----:B------:R-:W-:Y:S06]  /*1460*/  BRA `(.L_x_970) ;  /* 0x0000000000107947 */ /* 0x000fec0003800000 */
.L_x_969:
[----:B------:R-:W-:-:S13]  /*1470*/  ISETP.NE.AND P0, PT, R9, 0x1, PT ;  /* 0x000000010900780c */ /* 0x000fda0003f05270 */
[----:B------:R-:W0:Y:S02]  /*1480*/  @P0 LDC.64 R2, c[0x0][0x9e8] ;  /* 0x00027a00ff020b82 */ /* 0x000e240000000a00 */
[----:B0-----:R-:W-:-:S05]  /*1490*/  @P0 IMAD.HI.U32 R0, R4, R2, RZ ;  /* 0x0000000204000227 */ /* 0x001fca00078e00ff */
[----:B------:R-:W-:-:S07]  /*14a0*/  @P0 SHF.R.U32.HI R4, RZ, R3, R0 ;  /* 0x00000003ff040219 */ /* 0x000fce0000011600 */
.L_x_970:
[----:B------:R-:W-:-:S05]  /*14b0*/  IMAD R4, R4, R9, RZ ;  /* 0x0000000904047224 */ /* 0x000fca00078e02ff */
[----:B------:R-:W-:-:S13]  /*14c0*/  R2UR UR5, R4 ;  /* 0x00000000040572ca */ /* 0x000fda00000e0000 */
[----:B------:R-:W-:-:S04]  /*14d0*/  UISETP.LT.AND UP0, UPT, UR4, UR5, UPT ;  /* 0x000000050400728c */ /* 0x000fc8000bf01270 */
[----:B------:R-:W-:-:S12]  /*14e0*/  USEL UR4, UR4, UR5, !UP0 ;  /* 0x0000000504047287 */ /* 0x000fd8000c000000 */
.L_x_968:
[----:B------:R-:W-:Y:S01]  /*14f0*/  UIMAD.WIDE UR4, UR4, 0x2aaaaaab, URZ ;  /* 0x2aaaaaab040478a5 */ /* 0x000fe2000f8e023f */
[----:B------:R-:W-:Y:S02]  /*1500*/  PLOP3.LUT P0, PT, PT, PT, PT, 0x80, 0x0 ;  /* 0x000000000000781c */ /* 0x000fe40003f0f070 */
[----:B------:R-:W-:Y:S01]  /*1510*/  CS2R R2, SRZ ;  /* 0x0000000000027805 */ /* 0x000fe2000001ff00 */
[----:B------:R-:W-:Y:S01]  /*1520*/  IMAD.MOV.U32 R0, RZ, RZ, RZ ;  /* 0x000000ffff007224 */ /* 0x000fe200078e00ff */
[----:B------:R-:W-:Y:S01]  /*1530*/  USHF.R.U32.HI UR4, URZ, 0x1f, UR5 ;  /* 0x0000001f3f047899 */ /* 0x000fe20008011605 */
[----:B------:R-:W-:Y:S02]  /*1540*/  CS2R R118, SRZ ;  /* 0x0000000000767805 */ /* 0x000fe4000001ff00 */
[----:B------:R-:W-:Y:S02]  /*1550*/  CS2R R116, SRZ ;  /* 0x0000000000747805 */ /* 0x000fe4000001ff00 */
[----:B------:R-:W-:Y:S01]  /*1560*/  CS2R R114, SRZ ;  /* 0x0000000000727805 */ /* 0x000fe2000001ff00 */
[----:B------:R-:W-:Y:S01]  /*1570*/  ULEA.HI.SX32 UR4, UR5, UR4, 0x1c ;  /* 0x0000000405047291 */ /* 0x000fe2000f8fe23f */
[----:B------:R-:W-:-:S02]  /*1580*/  CS2R R112, SRZ ;  /* 0x0000000000707805 */ /* 0x000fc4000001ff00 */
[----:B------:R-:W-:Y:S02]  /*1590*/  CS2R R110, SRZ ;  /* 0x00000000006e7805 */ /* 0x000fe4000001ff00 */
[----:B------:R-:W-:Y:S01]  /*15a0*/  CS2R R108, SRZ ;  /* 0x00000000006c7805 */ /* 0x000fe2000001ff00 */
[----:B------:R-:W-:Y:S01]  /*15b0*/  UISETP.LT.AND UP0, UPT, URZ, UR4, UPT ;  /* 0x000000043f00728c */ /* 0x000fe2000bf01270 */
[----:B------:R-:W-:Y:S02]  /*15c0*/  CS2R R106, SRZ ;  /* 0x00000000006a7805 */ /* 0x000fe4000001ff00 */
[----:B------:R-:W-:Y:S01]  /*15d0*/  CS2R R104, SRZ ;  /* 0x0000000000687805 */ /* 0x000fe2000001ff00 */
[----:B------:R-:W-:Y:S01]  /*15e0*/  IMAD.MOV.U32 R102, RZ, RZ, RZ ;  /* 0x000000ffff667224 */ /* 0x000fe200078e00ff */
[----:B------:R-:W-:Y:S01]  /*15f0*/  USEL UR60, URZ, UR4, !UP0 ;  /* 0x000000043f3c7287 */ /* 0x000fe2000c000000 */
[----:B------:R-:W-:Y:S02]  /*1600*/  CS2R R98, SRZ ;  /* 0x0000000000627805 */ /* 0x000fe4000001ff00 */
[----:B------:R-:W-:-:S02]  /*1610*/  CS2R R100, SRZ ;  /* 0x0000000000647805 */ /* 0x000fc4000001ff00 */
[----:B------:R-:W-:Y:S02]  /*1620*/  CS2R R94, SRZ ;  /* 0x00000000005e7805 */ /* 0x000fe4000001ff00 */
[----:B------:R-:W-:Y:S02]  /*1630*/  CS2R R96, SRZ ;  /* 0x0000000000607805 */ /* 0x000fe4000001ff00 */
[----:B------:R-:W-:Y:S02]  /*1640*/  CS2R R90, SRZ ;  /* 0x00000000005a7805 */ /* 0x000fe4000001ff00 */
[----:B------:R-:W-:Y:S02]  /*1650*/  ISETP.GT.AND P1, PT, R74, UR60, PT ;  /* 0x0000003c4a007c0c */ /* 0x000fe4000bf24270 */
        /* <DEDUP_REMOVED lines=22> */
[----:B------:R-:W-:Y:S01]  /*17c0*/  IMAD.MOV.U32 R53, RZ, RZ, RZ ;  /* 0x000000ffff357224 */ /* 0x000fe200078e00ff */
[----:B------:R-:W-:Y:S02]  /*17d0*/  CS2R R14, SRZ ;  /* 0x00000000000e7805 */ /* 0x000fe4000001ff00 */
[----:B------:R-:W-:Y:S02]  /*17e0*/  CS2R R130, SRZ ;  /* 0x0000000000827805 */ /* 0x000fe4000001ff00 */
[----:B------:R-:W-:Y:S02]  /*17f0*/  CS2R R12, SRZ ;  /* 0x00000000000c7805 */ /* 0x000fe4000001ff00 */
[----:B------:R-:W-:-:S02]  /*1800*/  CS2R R146, SRZ ;  /* 0x0000000000927805 */ /* 0x000fc4000001ff00 */
[----:B------:R-:W-:Y:S02]  /*1810*/  CS2R R10, SRZ ;  /* 0x00000000000a7805 */ /* 0x000fe4000001ff00 */
[----:B------:R-:W-:Y:S02]  /*1820*/  CS2R R132, SRZ ;  /* 0x0000000000847805 */ /* 0x000fe4000001ff00 */
[----:B------:R-:W-:Y:S02]  /*1830*/  CS2R R8, SRZ ;  /* 0x0000000000087805 */ /* 0x000fe4000001ff00 */
[----:B------:R-:W-:Y:S01]  /*1840*/  CS2R R148, SRZ ;  /* 0x0000000000947805 */ /* 0x000fe2000001ff00 */
[----:B------:R-:W-:Y:S01]  /*1850*/  IMAD.MOV.U32 R152, RZ, RZ, RZ ;  /* 0x000000ffff987224 */ /* 0x000fe200078e00ff */
[----:B------:R-:W-:Y:S01]  /*1860*/  CS2R R6, SRZ ;  /* 0x0000000000067805 */ /* 0x000fe2000001ff00 */
[----:B------:R-:W-:Y:S01]  /*1870*/  IMAD.MOV.U32 R33, RZ, RZ, RZ ;  /* 0x000000ffff217224 */ /* 0x000fe200078e00ff */
[----:B------:R-:W-:Y:S01]  /*1880*/  CS2R R4, SRZ ;  /* 0x0000000000047805 */ /* 0x000fe2000001ff00 */
[----:B------:R-:W-:Y:S01]  /*1890*/  IMAD.MOV.U32 R150, RZ, RZ, RZ ;  /* 0x000000ffff967224 */ /* 0x000fe200078e00ff */
[----:B------:R-:W-:Y:S06]  /*18a0*/  @!P1 BRA `(.L_x_971) ;  /* 0x000000c000fc9947 */ /* 0x000fec0003800000 */
        /* <DEDUP_REMOVED lines=31> */
.L_x_972:
[----:B------:R-:W-:Y:S02]  /*1aa0*/  R2UR UR6, R197 ;  /* 0x00000000c50672ca */ /* 0x000fe400000e0000 */
[----:B------:R-:W-:-:S11]  /*1ab0*/  R2UR UR5, R203 ;  /* 0x00000000cb0572ca */ /* 0x000fd600000e0000 */
[----:B------:R-:W-:Y:S02]  /*1ac0*/  ULEA.HI UR4, UR6, UR6, URZ, 0x1 ;  /* 0x0000000606047291 */ /* 0x000fe4000f8f083f */
[----:B------:R-:W-:Y:S02]  /*1ad0*/  IMAD.U32 R2, RZ, RZ, UR5 ;  /* 0x00000005ff027e24 */ /* 0x000fe4000f8e00ff */
[----:B------:R-:W-:-:S03]  /*1ae0*/  ULOP3.LUT UR4, UR4, 0xfffffffe, URZ, 0xc0, !UPT ;  /* 0xfffffffe04047892 */ /* 0x000fc6000f8ec03f */
[----:B------:R-:W-:Y:S01]  /*1af0*/  ISETP.NE.AND P0, PT, R2, 0x3, PT ;  /* 0x000000030200780c */ /* 0x000fe20003f05270 */
[----:B------:R-:W-:-:S06]  /*1b00*/  UIADD3 UR4, UR6, -UR4, URZ ;  /* 0x8000000406047290 */ /* 0x000fcc000fffe03f */
[----:B------:R-:W-:-:S05]  /*1b10*/  IMAD.U32 R0, RZ, RZ, UR4 ;  /* 0x00000004ff007e24 */ /* 0x000fca000f8e00ff */
[----:B------:R-:W-:-:S04]  /*1b20*/  SHF.L.U32 R0, R0, 0x1f, RZ ;  /* 0x0000001f00007819 */ /* 0x000fc800000006ff */
[----:B------:R-:W0:Y:S02]  /*1b30*/  SYNCS.PHASECHK.TRANS64.TRYWAIT P1, [UR40+0x30800], R0 ;  /* 0x03080000ff0075a7 */ /* 0x000e240008020168 */
[----:B0-----:R-:W-:Y:S05]  /*1b40*/  @!P1 BRA `(.L_x_973) ;  /* 0x0000012800c09947 */ /* 0x001fea0003800000 */
.L_x_1137:
[----:B------:R-:W-:Y:S05]  /*1b50*/  @!P0 BRA `(.L_x_974) ;  /* 0x0000000000048947 */ /* 0x000fea0003800000 */
[----:B------:R-:W-:Y:S01]  /*1b60*/  BPT.TRAP 0x1 ;  /* 0x000000040000795c */ /* 0x000fe20000300000 */
.L_x_974:
[----:B0-----:R-:W-:Y:S02]  /*1b70*/  IMAD.U32 R3, RZ, RZ, UR39 ;  /* 0x00000027ff037e24 */ /* 0x001fe4000f8e00ff */
[----:B------:R-:W-:-:S03]  /*1b80*/  IMAD.U32 R0, RZ, RZ, UR38 ;  /* 0x00000026ff007e24 */ /* 0x000fc6000f8e00ff */
[----:B------:R-:W-:Y:S02]  /*1b90*/  LEA R3, R3, UR40, 0x3 ;  /* 0x0000002803037c11 */ /* 0x000fe4000f8e18ff */
[----:B------:R-:W-:-:S04]  /*1ba0*/  SHF.L.U32 R0, R0, 0x1f, RZ ;  /* 0x0000001f00007819 */ /* 0x000fc800000006ff */
[----:B------:R0:W1:Y:S01]  /*1bb0*/  SYNCS.PHASECHK.TRANS64.TRYWAIT P1, [R3+URZ+0x30830], R0 ;  /* 0x03083000030075a7 */ /* 0x000062000802017f */
[----:B------:R-:W-:Y:S05]  /*1bc0*/  @!P0 BRA `(.L_x_975) ;  /* 0x0000000000048947 */ /* 0x000fea0003800000 */
[----:B------:R-:W-:Y:S01]  /*1bd0*/  BPT.TRAP 0x1 ;  /* 0x000000040000795c */ /* 0x000fe20000300000 */
.L_x_975:
[----:B-1----:R-:W-:Y:S05]  /*1be0*/  @P1 BRA `(.L_x_976) ;  /* 0x0000000000081947 */ /* 0x002fea0003800000 */
[----:B------:R-:W1:Y:S02]  /*1bf0*/  SYNCS.PHASECHK.TRANS64.TRYWAIT P1, [R3+URZ+0x30830], R0 ;  /* 0x03083000030075a7 */ /* 0x000e64000802017f */
[----:B-1----:R-:W-:Y:S05]  /*1c00*/  @!P1 BRA `(.L_x_977) ;  /* 0x0000012800a89947 */ /* 0x002fea0003800000 */
.L_x_976:
[----:B------:R-:W-:Y:S05]  /*1c10*/  WARPSYNC.ALL ;  /* 0x0000000000007948 */ /* 0x000fea0003800000 */
[----:B------:R-:W-:Y:S01]  /*1c20*/  UIADD3 UR4, UR40, 0x1e400, URZ ;  /* 0x0001e40028047890 */ /* 0x000fe2000fffe03f */
[----:B------:R-:W-:Y:S01]  /*1c30*/  WARPGROUP.ARRIVE ;  /* 0x00000000000079c5 */ /* 0x000fe20000000000 */
[----:B------:R-:W-:Y:S01]  /*1c40*/  UMOV UR9, 0x40000040 ;  /* 0x4000004000097882 */ /* 0x000fe20000000000 */
[----:B------:R-:W-:Y:S01]  /*1c50*/  UMOV UR11, 0x40000040 ;  /* 0x40000040000b7882 */ /* 0x000fe20000000000 */
[----:B------:R-:W-:Y:S01]  /*1c60*/  USHF.R.U32.HI UR4, URZ, 0x4, UR4 ;  /* 0x000000043f047899 */ /* 0x000fe20008011604 */
[----:B------:R-:W-:Y:S01]  /*1c70*/  IMAD.U32 R9, RZ, RZ, UR9 ;  /* 0x00000009ff097e24 */ /* 0x000fe2000f8e00ff */
[----:B------:R-:W-:Y:S01]  /*1c80*/  UMOV UR57, 0x40000040 ;  /* 0x4000004000397882 */ /* 0x000fe20000000000 */
[----:B------:R-:W-:Y:S01]  /*1c90*/  UMOV UR59, 0x40000040 ;  /* 0x40000040003b7882 */ /* 0x000fe20000000000 */
[----:B------:R-:W-:Y:S01]  /*1ca0*/  ULOP3.LUT UR4, UR4, 0x3fff, URZ, 0xc0, !UPT ;  /* 0x00003fff04047892 */ /* 0x000fe2000f8ec03f */
[----:B------:R-:W-:Y:S01]  /*1cb0*/  UMOV UR13, 0x40000040 ;  /* 0x40000040000d7882 */ /* 0x000fe20000000000 */
[----:B------:R-:W-:-:S02]  /*1cc0*/  UMOV UR15, 0x40000040 ;  /* 0x40000040000f7882 */ /* 0x000fc40000000000 */
[----:B------:R-:W-:Y:S02]  /*1cd0*/  ULOP3.LUT UR42, UR4, 0x10000, URZ, 0xfc, !UPT ;  /* 0x00010000042a7892 */ /* 0x000fe4000f8efc3f */
[----:B------:R-:W-:Y:S02]  /*1ce0*/  ULOP3.LUT UR4, UR43, 0x10000, URZ, 0xfc, !UPT ;  /* 0x000100002b047892 */ /* 0x000fe4000f8efc3f */
[----:B------:R-:W-:Y:S02]  /*1cf0*/  UIMAD UR5, UR39, 0x900, UR42 ;  /* 0x00000900270578a4 */ /* 0x000fe4000f8e022a */
[----:B------:R-:W-:Y:S02]  /*1d00*/  UIADD3 UR6, UR4, 0x2, URZ ;  /* 0x0000000204067890 */ /* 0x000fe4000fffe03f */
[----:B------:R-:W-:Y:S01]  /*1d10*/  UIADD3 UR7, UR5, 0x2, URZ ;  /* 0x0000000205077890 */ /* 0x000fe2000fffe03f */
[----:B------:R-:W-:Y:S02]  /*1d20*/  UMOV UR8, UR4 ;  /* 0x0000000400087c82 */ /* 0x000fe40008000000 */
[----:B------:R-:W-:Y:S01]  /*1d30*/  UMOV UR10, UR5 ;  /* 0x00000005000a7c82 */ /* 0x000fe20008000000 */
[----:B------:R-:W-:Y:S01]  /*1d40*/  IMAD.U32 R8, RZ, RZ, UR8 ;  /* 0x00000008ff087e24 */ /* 0x000fe2000f8e00ff */
[----:B------:R-:W-:Y:S01]  /*1d50*/  HGMMA.64x96x16.F32.BF16 R24, gdesc[UR8], RZ, !UPT, gsb0 ;  /* 0x01600000081879f0 */ /* 0x000fe2000c0018ff */
[----:B------:R-:W-:Y:S01]  /*1d60*/  UMOV UR8, UR6 ;  /* 0x0000000600087c82 */ /* 0x000fe20008000000 */
[----:B------:R-:W-:Y:S01]  /*1d70*/  UMOV UR9, 0x40000040 ;  /* 0x4000004000097882 */ /* 0x000fe20000000000 */
[----:B------:R-:W-:Y:S01]  /*1d80*/  UMOV UR10, UR7 ;  /* 0x00000007000a7c82 */ /* 0x000fe20008000000 */
[----:B------:R-:W-:Y:S01]  /*1d90*/  UMOV UR11, 0x40000040 ;  /* 0x40000040000b7882 */ /* 0x000fe20000000000 */
[----:B------:R-:W-:Y:S01]  /*1da0*/  UIADD3 UR56, UR4, 0x4, URZ ;  /* 0x0000000404387890 */ /* 0x000fe2000fffe03f */
[----:B------:R-:W-:Y:S01]  /*1db0*/  IMAD.U32 R6, RZ, RZ, UR8 ;  /* 0x00000008ff067e24 */ /* 0x000fe2000f8e00ff */
[----:B------:R-:W-:Y:S01]  /*1dc0*/  UIADD3 UR58, UR5, 0x4, URZ ;  /* 0x00000004053a7890 */ /* 0x000fe2000fffe03f */
[----:B------:R-:W-:Y:S01]  /*1dd0*/  IMAD.U32 R7, RZ, RZ, UR9 ;  /* 0x00000009ff077e24 */ /* 0x000fe2000f8e00ff */
[----:B------:R-:W-:-:S02]  /*1de0*/  UIADD3 UR12, UR4, 0x400, URZ ;  /* 0x00000400040c7890 */ /* 0x000fc4000fffe03f */
[----:B------:R-:W-:Y:S02]  /*1df0*/  UIADD3 UR14, UR5, 0x300, URZ ;  /* 0x00000300050e7890 */ /* 0x000fe4000fffe03f */
        /* <DEDUP_REMOVED lines=28> */
[----:B------:R-:W-:Y:S02]  /*1fc0*/  WARPGROUP.DEPBAR.LE gsb0, 0x0 ;  /* 0x00008000000079c5 */ /* 0x000fe40000010000 */
        /* <DEDUP_REMOVED lines=39> */
.L_x_978:
[----:B------:R-:W-:Y:S01]  /*2240*/  ISETP.NE.AND P2, PT, R199, 0x1, PT ;  /* 0x00000001c700780c */ /* 0x000fe20003f45270 */
[----:B01----:R-:W-:Y:S01]  /*2250*/  VIADD R0, R19, UR41 ;  /* 0x0000002913007c36 */ /* 0x003fe20008000000 */
[----:B------:R-:W-:Y:S01]  /*2260*/  R2UR UR4, R3 ;  /* 0x00000000030472ca */ /* 0x000fe200000e0000 */
[----:B------:R-:W0:Y:S01]  /*2270*/  LDC R11, c[0x0][0x288] ;  /* 0x0000a200ff0b7b82 */ /* 0x000e220000000800 */
[----:B------:R-:W-:Y:S01]  /*2280*/  LOP3.LUT P1, RZ, R16, 0x80000, RZ, 0xc0, !PT ;  /* 0x0008000010ff7812 */ /* 0x000fe2000782c0ff */
[----:B------:R-:W-:Y:S01]  /*2290*/  IMAD.MOV.U32 R2, RZ, RZ, R0 ;  /* 0x000000ffff027224 */ /* 0x000fe200078e0000 */
[----:B------:R-:W-:Y:S01]  /*22a0*/  ULDC UR58, c[0x0][0x9dc] ;  /* 0x00027700003a7ab9 */ /* 0x000fe20000000800 */
[----:B------:R-:W-:-:S06]  /*22b0*/  ULDC UR5, c[0x0][0x9e0] ;  /* 0x0002780000057ab9 */ /* 0x000fcc0000000800 */
[----:B------:R-:W1:Y:S02]  /*22c0*/  @P2 LDC R5, c[0x0][0x44c] ;  /* 0x00011300ff052b82 */ /* 0x000e640000000800 */
[----:B------:R-:W-:-:S04]  /*22d0*/  UIADD3 UR4, UR4, 0x30840, URZ ;  /* 0x0003084004047890 */ /* 0x000fc8000fffe03f */
[----:B------:R-:W-:Y:S02]  /*22e0*/  UPRMT UR4, UR61, 0x654, UR4 ;  /* 0x000006543d047896 */ /* 0x000fe40008000004 */
[----:B------:R-:W2:Y:S07]  /*22f0*/  @P2 LDC R4, c[0x0][0x450] ;  /* 0x00011400ff042b82 */ /* 0x000eae0000000800 */
[----:B------:R-:W-:Y:S01]  /*2300*/  SYNCS.ARRIVE.TRANS64.RED.A1T0 RZ, [UR4], RZ ;  /* 0x000000ffffff79a7 */ /* 0x000fe20008100404 */
[----:B------:R-:W-:Y:S01]  /*2310*/  ULOP3.LUT UR4, URZ, UR58, URZ, 0x33, !UPT ;  /* 0x0000003a3f047292 */ /* 0x000fe2000f8e333f */
[----:B-1----:R-:W-:-:S04]  /*2320*/  @P2 IMAD.HI.U32 R3, R0, R5, RZ ;  /* 0x0000000500032227 */ /* 0x002fc800078e00ff */
[----:B------:R-:W-:Y:S02]  /*2330*/  IMAD.MOV.U32 R5, RZ, RZ, -0x60 ;  /* 0xffffffa0ff057424 */ /* 0x000fe400078e00ff */
[C---:B------:R-:W-:Y:S01]  /*2340*/  IMAD R0, R74.reuse, -0x60, R17 ;  /* 0xffffffa04a007824 */ /* 0x040fe200078e0211 */
[----:B--2---:R-:W-:Y:S01]  /*2350*/  @P2 SHF.R.U32.HI R2, RZ, R4, R3 ;  /* 0x00000004ff022219 */ /* 0x004fe20000011603 */
[----:B------:R-:W-:Y:S02]  /*2360*/  IMAD R5, R74, R5, 0x61 ;  /* 0x000000614a057424 */ /* 0x000fe400078e0205 */
[----:B------:R-:W-:Y:S02]  /*2370*/  VIADD R3, R0, 0x60 ;  /* 0x0000006000037836 */ /* 0x000fe40000000000 */
[----:B------:R-:W1:Y:S01]  /*2380*/  SHFL.IDX PT, R72, R2, RZ, 0x1c1f ;  /* 0x001c1fff02487589 */ /* 0x000e6200000e0000 */
[C---:B------:R-:W-:Y:S02]  /*2390*/  IMAD R4, R18.reuse, -0x2, R5 ;  /* 0xfffffffe12047824 */ /* 0x040fe400078e0205 */
[----:B------:R-:W-:-:S02]  /*23a0*/  IMAD R10, R18, -0x2, R3 ;  /* 0xfffffffe120a7824 */ /* 0x000fc400078e0203 */
[----:B------:R-:W-:Y:S01]  /*23b0*/  VIADD R14, R5, 0xffffffff ;  /* 0xffffffff050e7836 */ /* 0x000fe20000000000 */
[C---:B0-----:R-:W-:Y:S01]  /*23c0*/  IADD3 R0, R4.reuse, -R11, R17 ;  /* 0x8000000b04007210 */ /* 0x041fe20007ffe011 */
[----:B------:R-:W-:-:S04]  /*23d0*/  VIADD R20, R4, 0xffffffff ;  /* 0xffffffff04147836 */ /* 0x000fc80000000000 */
[C---:B------:R-:W-:Y:S02]  /*23e0*/  VIADD R13, R0.reuse, UR5 ;  /* 0x00000005000d7c36 */ /* 0x040fe40008000000 */
[----:B------:R-:W-:-:S03]  /*23f0*/  VIADD R12, R0, UR4 ;  /* 0x00000004000c7c36 */ /* 0x000fc60008000000 */
[----:B-1----:R-:W-:Y:S01]  /*2400*/  VIADDMNMX R0, R72, R13, R10, PT ;  /* 0x0000000d48007246 */ /* 0x002fe2000380010a */
[----:B------:R-:W-:Y:S01]  /*2410*/  IMAD.IADD R3, R12, 0x1, R72 ;  /* 0x000000010c037824 */ /* 0x000fe200078e0248 */
[----:B------:R-:W-:Y:S06]  /*2420*/  @!P1 BRA `(.L_x_979) ;  /* 0x00000000005c9947 */ /* 0x000fec0003800000 */
[----:B------:R-:W-:Y:S01]  /*2430*/  IADD3 R5, R17, -R11, R72 ;  /* 0x8000000b11057210 */ /* 0x000fe20007ffe048 */
[----:B------:R-:W-:Y:S03]  /*2440*/  BSSY B0, `(.L_x_980) ;  /* 0x0000012000007945 */ /* 0x000fe60003800000 */
[----:B------:R-:W-:-:S13]  /*2450*/  ISETP.GT.AND P1, PT, R5, -0x1, PT ;  /* 0xffffffff0500780c */ /* 0x000fda0003f24270 */
[----:B------:R-:W-:Y:S05]  /*2460*/  @P1 BRA `(.L_x_981) ;  /* 0x0000000000241947 */ /* 0x000fea0003800000 */
[----:B------:R-:W-:Y:S01]  /*2470*/  ULDC UR4, c[0x0][0x9e4] ;  /* 0x0002790000047ab9 */ /* 0x000fe20000000800 */
[----:B------:R-:W-:Y:S01]  /*2480*/  LOP3.LUT R5, RZ, R5, RZ, 0x33, !PT ;  /* 0x00000005ff057212 */ /* 0x000fe200078e33ff */
[----:B------:R-:W-:-:S05]  /*2490*/  IMAD.U32 R15, RZ, RZ, UR4 ;  /* 0x00000004ff0f7e24 */ /* 0x000fca000f8e00ff */
[----:B------:R-:W-:-:S13]  /*24a0*/  ISETP.NE.AND P1, PT, R15, 0x1, PT ;  /* 0x000000010f00780c */ /* 0x000fda0003f25270 */
[----:B------:R-:W0:Y:S02]  /*24b0*/  @P1 LDC.64 R72, c[0x0][0x9e8] ;  /* 0x00027a00ff481b82 */ /* 0x000e240000000a00 */
[----:B0-----:R-:W-:-:S05]  /*24c0*/  @P1 IMAD.HI.U32 R4, R5, R72, RZ ;  /* 0x0000004805041227 */ /* 0x001fca00078e00ff */
[----:B------:R-:W-:-:S04]  /*24d0*/  @P1 SHF.R.U32.HI R5, RZ, R73, R4 ;  /* 0x00000049ff051219 */ /* 0x000fc80000011604 */
[----:B------:R-:W-:Y:S01]  /*24e0*/  LOP3.LUT R5, RZ, R5, RZ, 0x33, !PT ;  /* 0x00000005ff057212 */ /* 0x000fe200078e33ff */
[----:B------:R-:W-:Y:S06]  /*24f0*/  BRA `(.L_x_982) ;  /* 0x0000000000187947 */ /* 0x000fec0003800000 */
.L_x_981:
[----:B------:R-:W-:Y:S02]  /*2500*/  ULDC UR4, c[0x0][0x9e4] ;  /* 0x0002790000047ab9 */ /* 0x000fe40000000800 */
[----:B------:R-:W-:-:S05]  /*2510*/  IMAD.U32 R15, RZ, RZ, UR4 ;  /* 0x00000004ff0f7e24 */ /* 0x000fca000f8e00ff */
[----:B------:R-:W-:-:S13]  /*2520*/  ISETP.NE.AND P1, PT, R15, 0x1, PT ;  /* 0x000000010f00780c */ /* 0x000fda0003f25270 */
[----:B------:R-:W0:Y:S02]  /*2530*/  @P1 LDC.64 R72, c[0x0][0x9e8] ;  /* 0x00027a00ff481b82 */ /* 0x000e240000000a00 */
[----:B0-----:R-:W-:-:S05]  /*2540*/  @P1 IMAD.HI.U32 R4, R5, R72, RZ ;  /* 0x0000004805041227 */ /* 0x001fca00078e00ff */
[----:B------:R-:W-:-:S07]  /*2550*/  @P1 SHF.R.U32.HI R5, RZ, R73, R4 ;  /* 0x00000049ff051219 */ /* 0x000fce0000011604 */
.L_x_982:
[----:B------:R-:W-:Y:S05]  /*2560*/  BSYNC B0 ;  /* 0x0000000000007941 */ /* 0x000fea0003800000 */
.L_x_980:
[----:B------:R-:W-:-:S05]  /*2570*/  IMAD R5, R5, R15, R20 ;  /* 0x0000000f05057224 */ /* 0x000fca00078e0214 */
[----:B------:R-:W-:Y:S02]  /*2580*/  VIADDMNMX R0, R5, R15, R0, PT ;  /* 0x0000000f05007246 */ /* 0x000fe40003800100 */
[----:B------:R-:W-:-:S07]  /*2590*/  VIMNMX R3, R3, R5, !PT ;  /* 0x0000000503037248 */ /* 0x000fce0007fe0100 */
.L_x_979:
[C---:B------:R-:W-:Y:S01]  /*25a0*/  ISETP.GE.AND P6, PT, R14.reuse, 0x9, PT ;  /* 0x000000090e00780c */ /* 0x040fe20003fc6270 */
[----:B------:R-:W0:Y:S01]  /*25b0*/  SHFL.IDX PT, R2, R2, 0x1, 0x1c1f ;  /* 0x003c1f0002027f89 */ /* 0x000e2200000e0000 */
[----:B------:R-:W-:Y:S02]  /*25c0*/  ISETP.GE.AND P1, PT, R14, 0x2, PT ;  /* 0x000000020e00780c */ /* 0x000fe40003f26270 */
[C---:B------:R-:W-:Y:S02]  /*25d0*/  ISETP.GT.AND P2, PT, R3.reuse, 0x8, !P6 ;  /* 0x000000080300780c */ /* 0x040fe40007744270 */
[----:B------:R-:W-:Y:S02]  /*25e0*/  ISETP.GT.AND P3, PT, R3, 0x1, !P1 ;  /* 0x000000010300780c */ /* 0x000fe40004f64270 */
[----:B------:R-:W-:Y:S02]  /*25f0*/  ISETP.LT.OR P2, PT, R0, 0x9, P2 ;  /* 0x000000090000780c */ /* 0x000fe40001741670 */
[----:B------:R-:W-:-:S02]  /*2600*/  ISETP.GE.AND P4, PT, R14, 0xa, PT ;  /* 0x0000000a0e00780c */ /* 0x000fc40003f86270 */
[----:B------:R-:W-:Y:S02]  /*2610*/  FSEL R21, R28, -INF , !P2 ;  /* 0xff8000001c157808 */ /* 0x000fe40005000000 */
[C---:B------:R-:W-:Y:S02]  /*2620*/  ISETP.LT.OR P3, PT, R0.reuse, 0x2, P3 ;  /* 0x000000020000780c */ /* 0x040fe40001f61670 */
[----:B------:R-:W-:Y:S02]  /*2630*/  ISETP.GT.AND P2, PT, R3, 0x9, !P4 ;  /* 0x000000090300780c */ /* 0x000fe40006744270 */
[----:B------:R-:W-:Y:S02]  /*2640*/  FSEL R25, R25, -INF , !P3 ;  /* 0xff80000019197808 */ /* 0x000fe40005800000 */
[----:B------:R-:W-:Y:S02]  /*2650*/  ISETP.LT.OR P2, PT, R0, 0xa, P2 ;  /* 0x0000000a0000780c */ /* 0x000fe40001741670 */
[----:B------:R-:W-:-:S02]  /*2660*/  ISETP.GE.AND P3, PT, R14, 0x11, PT ;  /* 0x000000110e00780c */ /* 0x000fc40003f66270 */
[----:B------:R-:W-:Y:S02]  /*2670*/  FSEL R29, R29, -INF , !P2 ;  /* 0xff8000001d1d7808 */ /* 0x000fe40005000000 */
[----:B------:R-:W-:Y:S02]  /*2680*/  ISETP.GT.AND P2, PT, R3, 0x10, !P3 ;  /* 0x000000100300780c */ /* 0x000fe40005f44270 */
[----:B------:R-:W-:Y:S02]  /*2690*/  P2R R72, PR, RZ, 0x8 ;  /* 0x00000008ff487803 */ /* 0x000fe40000000000 */
[----:B------:R-:W-:Y:S02]  /*26a0*/  ISETP.LT.OR P2, PT, R0, 0x11, P2 ;  /* 0x000000110000780c */ /* 0x000fe40001741670 */
[----:B------:R-:W-:Y:S02]  /*26b0*/  ISETP.GE.AND P3, PT, R14, 0x12, PT ;  /* 0x000000120e00780c */ /* 0x000fe40003f66270 */
[----:B------:R-:W-:-:S02]  /*26c0*/  FSEL R73, R32, -INF , !P2 ;  /* 0xff80000020497808 */ /* 0x000fc40005000000 */
[----:B------:R-:W-:Y:S02]  /*26d0*/  ISETP.GT.AND P2, PT, R3, 0x11, !P3 ;  /* 0x000000110300780c */ /* 0x000fe40005f44270 */
[----:B------:R-:W-:Y:S02]  /*26e0*/  P2R R32, PR, RZ, 0x8 ;  /* 0x00000008ff207803 */ /* 0x000fe40000000000 */
[----:B------:R-:W-:Y:S02]  /*26f0*/  ISETP.LT.OR P2, PT, R0, 0x12, P2 ;  /* 0x000000120000780c */ /* 0x000fe40001741670 */
[----:B------:R-:W-:Y:S02]  /*2700*/  ISETP.GE.AND P3, PT, R14, 0x19, PT ;  /* 0x000000190e00780c */ /* 0x000fe40003f66270 */
[----:B------:R-:W-:Y:S02]  /*2710*/  FSEL R33, R33, -INF , !P2 ;  /* 0xff80000021217808 */ /* 0x000fe40005000000 */
[----:B------:R-:W-:-:S02]  /*2720*/  ISETP.GT.AND P2, PT, R3, 0x18, !P3 ;  /* 0x000000180300780c */ /* 0x000fc40005f44270 */
[----:B------:R-:W-:Y:S02]  /*2730*/  P2R R76, PR, RZ, 0x8 ;  /* 0x00000008ff4c7803 */ /* 0x000fe40000000000 */
[----:B------:R-:W-:Y:S02]  /*2740*/  ISETP.LT.OR P2, PT, R0, 0x19, P2 ;  /* 0x000000190000780c */ /* 0x000fe40001741670 */
[----:B------:R-:W-:Y:S02]  /*2750*/  ISETP.GE.AND P3, PT, R14, 0x1a, PT ;  /* 0x0000001a0e00780c */ /* 0x000fe40003f66270 */
[----:B------:R-:W-:Y:S02]  /*2760*/  FSEL R77, R36, -INF , !P2 ;  /* 0xff800000244d7808 */ /* 0x000fe40005000000 */
[----:B------:R-:W-:Y:S02]  /*2770*/  ISETP.GT.AND P2, PT, R3, 0x19, !P3 ;  /* 0x000000190300780c */ /* 0x000fe40005f44270 */
[----:B------:R-:W-:-:S02]  /*2780*/  P2R R36, PR, RZ, 0x8 ;  /* 0x00000008ff247803 */ /* 0x000fc40000000000 */
[----:B------:R-:W-:Y:S02]  /*2790*/  ISETP.LT.OR P2, PT, R0, 0x1a, P2 ;  /* 0x0000001a0000780c */ /* 0x000fe40001741670 */
[----:B------:R-:W-:Y:S02]  /*27a0*/  ISETP.GE.AND P3, PT, R14, 0x21, PT ;  /* 0x000000210e00780c */ /* 0x000fe40003f66270 */
[----:B------:R-:W-:Y:S02]  /*27b0*/  FSEL R37, R37, -INF , !P2 ;  /* 0xff80000025257808 */ /* 0x000fe40005000000 */
[----:B------:R-:W-:Y:S02]  /*27c0*/  ISETP.GT.AND P2, PT, R3, 0x20, !P3 ;  /* 0x000000200300780c */ /* 0x000fe40005f44270 */
[----:B------:R-:W-:Y:S02]  /*27d0*/  P2R R78, PR, RZ, 0x8 ;  /* 0x00000008ff4e7803 */ /* 0x000fe40000000000 */
[----:B------:R-:W-:-:S02]  /*27e0*/  ISETP.LT.OR P2, PT, R0, 0x21, P2 ;  /* 0x000000210000780c */ /* 0x000fc40001741670 */
[----:B------:R-:W-:Y:S02]  /*27f0*/  ISETP.GE.AND P3, PT, R14, 0x22, PT ;  /* 0x000000220e00780c */ /* 0x000fe40003f66270 */
[----:B------:R-:W-:Y:S02]  /*2800*/  FSEL R79, R40, -INF , !P2 ;  /* 0xff800000284f7808 */ /* 0x000fe40005000000 */
[----:B------:R-:W-:Y:S02]  /*2810*/  ISETP.GT.AND P2, PT, R3, 0x21, !P3 ;  /* 0x000000210300780c */ /* 0x000fe40005f44270 */
[----:B------:R-:W-:Y:S02]  /*2820*/  P2R R40, PR, RZ, 0x8 ;  /* 0x00000008ff287803 */ /* 0x000fe40000000000 */
        /* <DEDUP_REMOVED lines=56> */
[----:B------:R-:W-:Y:S02]  /*2bb0*/  P2R R28, PR, RZ, 0x10 ;  /* 0x00000010ff1c7803 */ /* 0x000fe40000000000 */
[----:B------:R-:W-:Y:S02]  /*2bc0*/  FSEL R64, R64, -INF , !P2 ;  /* 0xff80000040407808 */ /* 0x000fe40005000000 */
[----:B------:R-:W-:-:S04]  /*2bd0*/  ISETP.GE.AND P2, PT, R14, 0x52, PT ;  /* 0x000000520e00780c */ /* 0x000fc80003f46270 */
[----:B------:R-:W-:-:S04]  /*2be0*/  ISETP.GT.AND P3, PT, R3, 0x51, !P2 ;  /* 0x000000510300780c */ /* 0x000fc80005764270 */
[----:B------:R-:W-:-:S04]  /*2bf0*/  ISETP.LT.OR P3, PT, R0, 0x52, P3 ;  /* 0x000000520000780c */ /* 0x000fc80001f61670 */
[----:B------:R-:W-:Y:S02]  /*2c00*/  FSEL R65, R65, -INF , !P3 ;  /* 0xff80000041417808 */ /* 0x000fe40005800000 */
[----:B------:R-:W-:-:S04]  /*2c10*/  ISETP.GE.AND P3, PT, R14, 0x59, PT ;  /* 0x000000590e00780c */ /* 0x000fc80003f66270 */
[----:B------:R-:W-:-:S04]  /*2c20*/  ISETP.GT.AND P4, PT, R3, 0x58, !P3 ;  /* 0x000000580300780c */ /* 0x000fc80005f84270 */
[----:B------:R-:W-:-:S04]  /*2c30*/  ISETP.LT.OR P4, PT, R0, 0x59, P4 ;  /* 0x000000590000780c */ /* 0x000fc80002781670 */
[----:B------:R-:W-:Y:S02]  /*2c40*/  FSEL R68, R68, -INF , !P4 ;  /* 0xff80000044447808 */ /* 0x000fe40006000000 */
[----:B------:R-:W-:-:S04]  /*2c50*/  ISETP.GE.AND P4, PT, R14, 0x1, PT ;  /* 0x000000010e00780c */ /* 0x000fc80003f86270 */
[----:B------:R-:W-:-:S04]  /*2c60*/  ISETP.GT.AND P5, PT, R3, RZ, !P4 ;  /* 0x000000ff0300720c */ /* 0x000fc800067a4270 */
[----:B------:R-:W-:-:S04]  /*2c70*/  ISETP.LT.OR P5, PT, R0, 0x1, P5 ;  /* 0x000000010000780c */ /* 0x000fc80002fa1670 */
[----:B------:R-:W-:Y:S02]  /*2c80*/  FSEL R15, R24, -INF , !P5 ;  /* 0xff800000180f7808 */ /* 0x000fe40006800000 */
[----:B------:R-:W-:-:S04]  /*2c90*/  ISETP.GE.AND P5, PT, R14, 0x5a, PT ;  /* 0x0000005a0e00780c */ /* 0x000fc80003fa6270 */
[----:B------:R-:W-:Y:S02]  /*2ca0*/  P2R R14, PR, RZ, 0x20 ;  /* 0x00000020ff0e7803 */ /* 0x000fe40000000000 */
[----:B------:R-:W-:Y:S01]  /*2cb0*/  ISETP.GT.AND P5, PT, R3, 0x59, !P5 ;  /* 0x000000590300780c */ /* 0x000fe20006fa4270 */
[----:B0-----:R-:W-:-:S03]  /*2cc0*/  IMAD.IADD R3, R12, 0x1, R2 ;  /* 0x000000010c037824 */ /* 0x001fc600078e0202 */
[----:B------:R-:W-:Y:S02]  /*2cd0*/  ISETP.LT.OR P5, PT, R0, 0x5a, P5 ;  /* 0x0000005a0000780c */ /* 0x000fe40002fa1670 */
[----:B------:R-:W-:Y:S02]  /*2ce0*/  VIADDMNMX R0, R2, R13, R10, PT ;  /* 0x0000000d02007246 */ /* 0x000fe4000380010a */
[----:B------:R-:W-:Y:S02]  /*2cf0*/  FSEL R69, R69, -INF , !P5 ;  /* 0xff80000045457808 */ /* 0x000fe40006800000 */
[----:B------:R-:W-:-:S13]  /*2d00*/  LOP3.LUT P5, RZ, R16, 0x80000, RZ, 0xc0, !PT ;  /* 0x0008000010ff7812 */ /* 0x000fda00078ac0ff */
[----:B------:R-:W-:Y:S05]  /*2d10*/  @!P5 BRA `(.L_x_983) ;  /* 0x00000000005cd947 */ /* 0x000fea0003800000 */
        /* <DEDUP_REMOVED lines=13> */
.L_x_985:
[----:B------:R-:W-:Y:S02]  /*2df0*/  ULDC UR4, c[0x0][0x9e4] ;  /* 0x0002790000047ab9 */ /* 0x000fe40000000800 */
[----:B------:R-:W-:-:S05]  /*2e00*/  IMAD.U32 R4, RZ, RZ, UR4 ;  /* 0x00000004ff047e24 */ /* 0x000fca000f8e00ff */
[----:B------:R-:W-:-:S13]  /*2e10*/  ISETP.NE.AND P5, PT, R4, 0x1, PT ;  /* 0x000000010400780c */ /* 0x000fda0003fa5270 */
[----:B------:R-:W0:Y:S02]  /*2e20*/  @P5 LDC.64 R12, c[0x0][0x9e8] ;  /* 0x00027a00ff0c5b82 */ /* 0x000e240000000a00 */
[----:B0-----:R-:W-:-:S05]  /*2e30*/  @P5 IMAD.HI.U32 R2, R5, R12, RZ ;  /* 0x0000000c05025227 */ /* 0x001fca00078e00ff */
[----:B------:R-:W-:-:S07]  /*2e40*/  @P5 SHF.R.U32.HI R5, RZ, R13, R2 ;  /* 0x0000000dff055219 */ /* 0x000fce0000011602 */
.L_x_986:
[----:B------:R-:W-:Y:S05]  /*2e50*/  BSYNC B0 ;  /* 0x0000000000007941 */ /* 0x000fea0003800000 */
.L_x_984:
[----:B------:R-:W-:-:S05]  /*2e60*/  IMAD R5, R5, R4, R20 ;  /* 0x0000000405057224 */ /* 0x000fca00078e0214 */
[----:B------:R-:W-:Y:S02]  /*2e70*/  VIADDMNMX R0, R5, R4, R0, PT ;  /* 0x0000000405007246 */ /* 0x000fe40003800100 */
[----:B------:R-:W-:-:S07]  /*2e80*/  VIMNMX R3, R3, R5, !PT ;  /* 0x0000000503037248 */ /* 0x000fce0007fe0100 */
.L_x_983:
[C---:B------:R-:W-:Y:S01]  /*2e90*/  ISETP.GT.AND P1, PT, R3.reuse, 0x1, !P1 ;  /* 0x000000010300780c */ /* 0x040fe20004f24270 */
[----:B------:R-:W-:Y:S01]  /*2ea0*/  ULDC UR10, c[0x0][0x988] ;  /* 0x00026200000a7ab9 */ /* 0x000fe20000000800 */
[----:B------:R-:W-:Y:S02]  /*2eb0*/  ISETP.GT.AND P6, PT, R3, 0x8, !P6 ;  /* 0x000000080300780c */ /* 0x000fe400077c4270 */
[C---:B------:R-:W-:Y:S02]  /*2ec0*/  ISETP.LT.OR P1, PT, R0.reuse, 0x2, P1 ;  /* 0x000000020000780c */ /* 0x040fe40000f21670 */
[----:B------:R-:W-:Y:S02]  /*2ed0*/  ISETP.LT.OR P6, PT, R0, 0x9, P6 ;  /* 0x000000090000780c */ /* 0x000fe400037c1670 */
[----:B------:R-:W-:Y:S02]  /*2ee0*/  FSEL R27, R27, -INF , !P1 ;  /* 0xff8000001b1b7808 */ /* 0x000fe40004800000 */
[----:B------:R-:W-:-:S02]  /*2ef0*/  ISETP.NE.AND P1, PT, R28, RZ, PT ;  /* 0x000000ff1c00720c */ /* 0x000fc40003f25270 */
[----:B------:R-:W-:Y:S02]  /*2f00*/  FSEL R30, R30, -INF , !P6 ;  /* 0xff8000001e1e7808 */ /* 0x000fe40007000000 */
[----:B------:R-:W-:Y:S02]  /*2f10*/  ISETP.GT.AND P1, PT, R3, 0x9, !P1 ;  /* 0x000000090300780c */ /* 0x000fe40004f24270 */
[----:B------:R-:W-:Y:S02]  /*2f20*/  ISETP.NE.AND P6, PT, R76, RZ, PT ;  /* 0x000000ff4c00720c */ /* 0x000fe40003fc5270 */
[----:B------:R-:W-:Y:S02]  /*2f30*/  ISETP.LT.OR P1, PT, R0, 0xa, P1 ;  /* 0x0000000a0000780c */ /* 0x000fe40000f21670 */
[----:B------:R-:W-:Y:S02]  /*2f40*/  FMNMX.FTZ R2, R15, R25, !PT ;  /* 0x000000190f027209 */ /* 0x000fe40007810000 */
[----:B------:R-:W-:-:S02]  /*2f50*/  FSEL R31, R31, -INF , !P1 ;  /* 0xff8000001f1f7808 */ /* 0x000fc40004800000 */
[----:B------:R-:W-:Y:S02]  /*2f60*/  ISETP.NE.AND P1, PT, R72, RZ, PT ;  /* 0x000000ff4800720c */ /* 0x000fe40003f25270 */
[----:B------:R-:W-:Y:S02]  /*2f70*/  ISETP.NE.AND P5, PT, R36, RZ, PT ;  /* 0x000000ff2400720c */ /* 0x000fe40003fa5270 */
[----:B------:R-:W-:Y:S02]  /*2f80*/  ISETP.GT.AND P1, PT, R3, 0x10, !P1 ;  /* 0x000000100300780c */ /* 0x000fe40004f24270 */
[----:B------:R-:W-:Y:S02]  /*2f90*/  FMNMX.FTZ R2, R21, R2, !PT ;  /* 0x0000000215027209 */ /* 0x000fe40007810000 */
[----:B------:R-:W-:Y:S02]  /*2fa0*/  ISETP.LT.OR P1, PT, R0, 0x11, P1 ;  /* 0x000000110000780c */ /* 0x000fe40000f21670 */
[----:B------:R-:W-:-:S02]  /*2fb0*/  FMNMX.FTZ R2, R29, R2, !PT ;  /* 0x000000021d027209 */ /* 0x000fc40007810000 */
[----:B------:R-:W-:Y:S02]  /*2fc0*/  FSEL R34, R34, -INF , !P1 ;  /* 0xff80000022227808 */ /* 0x000fe40004800000 */
[----:B------:R-:W-:Y:S02]  /*2fd0*/  ISETP.NE.AND P1, PT, R32, RZ, PT ;  /* 0x000000ff2000720c */ /* 0x000fe40003f25270 */
[----:B------:R-:W-:Y:S02]  /*2fe0*/  FMNMX.FTZ R2, R73, R2, !PT ;  /* 0x0000000249027209 */ /* 0x000fe40007810000 */
[----:B------:R-:W-:Y:S02]  /*2ff0*/  ISETP.GT.AND P1, PT, R3, 0x11, !P1 ;  /* 0x000000110300780c */ /* 0x000fe40004f24270 */
[----:B------:R-:W-:Y:S02]  /*3000*/  FMNMX.FTZ R2, R33, R2, !PT ;  /* 0x0000000221027209 */ /* 0x000fe40007810000 */
[----:B------:R-:W-:-:S02]  /*3010*/  ISETP.LT.OR P1, PT, R0, 0x12, P1 ;  /* 0x000000120000780c */ /* 0x000fc40000f21670 */
[----:B------:R-:W-:Y:S02]  /*3020*/  FMNMX.FTZ R2, R77, R2, !PT ;  /* 0x000000024d027209 */ /* 0x000fe40007810000 */
[----:B------:R-:W-:Y:S02]  /*3030*/  FSEL R35, R35, -INF , !P1 ;  /* 0xff80000023237808 */ /* 0x000fe40004800000 */
[----:B------:R-:W-:Y:S02]  /*3040*/  ISETP.GT.AND P1, PT, R3, 0x18, !P6 ;  /* 0x000000180300780c */ /* 0x000fe40007724270 */
[----:B------:R-:W-:Y:S02]  /*3050*/  FMNMX.FTZ R2, R37, R2, !PT ;  /* 0x0000000225027209 */ /* 0x000fe40007810000 */
[----:B------:R-:W-:Y:S02]  /*3060*/  ISETP.LT.OR P1, PT, R0, 0x19, P1 ;  /* 0x000000190000780c */ /* 0x000fe40000f21670 */
[----:B------:R-:W-:-:S02]  /*3070*/  FMNMX.FTZ R2, R79, R2, !PT ;  /* 0x000000024f027209 */ /* 0x000fc40007810000 */
[----:B------:R-:W-:Y:S02]  /*3080*/  FSEL R38, R38, -INF , !P1 ;  /* 0xff80000026267808 */ /* 0x000fe40004800000 */
[----:B------:R-:W-:Y:S02]  /*3090*/  ISETP.GT.AND P1, PT, R3, 0x19, !P5 ;  /* 0x000000190300780c */ /* 0x000fe40006f24270 */
[----:B------:R-:W-:Y:S02]  /*30a0*/  FMNMX.FTZ R2, R41, R2, !PT ;  /* 0x0000000229027209 */ /* 0x000fe40007810000 */
[----:B------:R-:W-:Y:S02]  /*30b0*/  ISETP.LT.OR P1, PT, R0, 0x1a, P1 ;  /* 0x0000001a0000780c */ /* 0x000fe40000f21670 */
[----:B------:R-:W-:Y:S02]  /*30c0*/  FMNMX.FTZ R2, R81, R2, !PT ;  /* 0x0000000251027209 */ /* 0x000fe40007810000 */
[----:B------:R-:W-:-:S02]  /*30d0*/  FSEL R39, R39, -INF , !P1 ;  /* 0xff80000027277808 */ /* 0x000fc40004800000 */
[----:B------:R-:W-:Y:S02]  /*30e0*/  ISETP.NE.AND P1, PT, R78, RZ, PT ;  /* 0x000000ff4e00720c */ /* 0x000fe40003f25270 */
[----:B------:R-:W-:Y:S02]  /*30f0*/  FMNMX.FTZ R5, R45, R2, !PT ;  /* 0x000000022d057209 */ /* 0x000fe40007810000 */
        /* <DEDUP_REMOVED lines=12> */
[----:B------:R-:W-:Y:S02]  /*31c0*/  ISETP.NE.AND P1, PT, R80, RZ, PT ;  /* 0x000000ff5000720c */ /* 0x000fe40003f25270 */
[----:B------:R-:W-:Y:S02]  /*31d0*/  FMNMX.FTZ R5, R57, R2, !PT ;  /* 0x0000000239057209 */ /* 0x000fe40007810000 */
[----:B------:R-:W-:Y:S02]  /*31e0*/  ISETP.GT.AND P1, PT, R3, 0x28, !P1 ;  /* 0x000000280300780c */ /* 0x000fe40004f24270 */
[----:B------:R-:W-:-:S02]  /*31f0*/  FMNMX.FTZ R2, R60, R5, !PT ;  /* 0x000000053c027209 */ /* 0x000fc40007810000 */
[----:B------:R-:W-:Y:S02]  /*3200*/  ISETP.LT.OR P1, PT, R0, 0x29, P1 ;  /* 0x000000290000780c */ /* 0x000fe40000f21670 */
[----:B------:R-:W-:Y:S02]  /*3210*/  FMNMX.FTZ R5, R61, R2, !PT ;  /* 0x000000023d057209 */ /* 0x000fe40007810000 */
[----:B------:R-:W-:Y:S02]  /*3220*/  FSEL R46, R46, -INF , !P1 ;  /* 0xff8000002e2e7808 */ /* 0x000fe40004800000 */
[----:B------:R-:W-:Y:S02]  /*3230*/  ISETP.NE.AND P1, PT, R44, RZ, PT ;  /* 0x000000ff2c00720c */ /* 0x000fe40003f25270 */
[----:B------:R-:W-:Y:S02]  /*3240*/  FMNMX.FTZ R2, R64, R5, !PT ;  /* 0x0000000540027209 */ /* 0x000fe40007810000 */
[----:B------:R-:W-:-:S02]  /*3250*/  ISETP.GT.AND P1, PT, R3, 0x29, !P1 ;  /* 0x000000290300780c */ /* 0x000fc40004f24270 */
[----:B------:R-:W-:Y:S02]  /*3260*/  FMNMX.FTZ R5, R65, R2, !PT ;  /* 0x0000000241057209 */ /* 0x000fe40007810000 */
[----:B------:R-:W-:Y:S02]  /*3270*/  ISETP.LT.OR P1, PT, R0, 0x2a, P1 ;  /* 0x0000002a0000780c */ /* 0x000fe40000f21670 */
[----:B------:R-:W-:Y:S02]  /*3280*/  FMNMX.FTZ R2, R68, R5, !PT ;  /* 0x0000000544027209 */ /* 0x000fe40007810000 */
[----:B------:R-:W-:Y:S02]  /*3290*/  FSEL R47, R47, -INF , !P1 ;  /* 0xff8000002f2f7808 */ /* 0x000fe40004800000 */
[----:B------:R-:W-:Y:S02]  /*32a0*/  ISETP.NE.AND P1, PT, R82, RZ, PT ;  /* 0x000000ff5200720c */ /* 0x000fe40003f25270 */
[----:B------:R-:W-:-:S02]  /*32b0*/  FMNMX.FTZ R2, R69, R2, !PT ;  /* 0x0000000245027209 */ /* 0x000fc40007810000 */
[----:B------:R-:W-:Y:S02]  /*32c0*/  ISETP.GT.AND P1, PT, R3, 0x30, !P1 ;  /* 0x000000300300780c */ /* 0x000fe40004f24270 */
[----:B------:R-:W-:Y:S01]  /*32d0*/  ISETP.NE.AND P6, PT, R87, RZ, PT ;  /* 0x000000ff5700720c */ /* 0x000fe20003fc5270 */
[----:B------:R-:W0:Y:S01]  /*32e0*/  SHFL.BFLY PT, R5, R2, 0x2, 0x1f ;  /* 0x0c401f0002057f89 */ /* 0x000e2200000e0000 */
[----:B------:R-:W-:Y:S02]  /*32f0*/  ISETP.LT.OR P1, PT, R0, 0x31, P1 ;  /* 0x000000310000780c */ /* 0x000fe40000f21670 */
[----:B------:R-:W-:Y:S02]  /*3300*/  ISETP.NE.AND P5, PT, R88, RZ, PT ;  /* 0x000000ff5800720c */ /* 0x000fe40003fa5270 */
[----:B------:R-:W-:Y:S02]  /*3310*/  FSEL R50, R50, -INF , !P1 ;  /* 0xff80000032327808 */ /* 0x000fe40004800000 */
[----:B------:R-:W-:-:S02]  /*3320*/  ISETP.NE.AND P1, PT, R83, RZ, PT ;  /* 0x000000ff5300720c */ /* 0x000fc40003f25270 */
[C---:B------:R-:W-:Y:S02]  /*3330*/  ISETP.GT.AND P4, PT, R3.reuse, RZ, !P4 ;  /* 0x000000ff0300720c */ /* 0x040fe40006784270 */
[----:B------:R-:W-:Y:S02]  /*3340*/  ISETP.GT.AND P1, PT, R3, 0x31, !P1 ;  /* 0x000000310300780c */ /* 0x000fe40004f24270 */
[C---:B------:R-:W-:Y:S02]  /*3350*/  ISETP.LT.OR P4, PT, R0.reuse, 0x1, P4 ;  /* 0x000000010000780c */ /* 0x040fe40002781670 */
[----:B------:R-:W-:Y:S02]  /*3360*/  ISETP.LT.OR P1, PT, R0, 0x32, P1 ;  /* 0x000000320000780c */ /* 0x000fe40000f21670 */
[----:B------:R-:W-:Y:S02]  /*3370*/  FSEL R26, R26, -INF , !P4 ;  /* 0xff8000001a1a7808 */ /* 0x000fe40006000000 */
[----:B------:R-:W-:-:S02]  /*3380*/  FSEL R51, R51, -INF , !P1 ;  /* 0xff80000033337808 */ /* 0x000fc40004800000 */
[----:B------:R-:W-:Y:S02]  /*3390*/  ISETP.NE.AND P1, PT, R84, RZ, PT ;  /* 0x000000ff5400720c */ /* 0x000fe40003f25270 */
[C---:B------:R-:W-:Y:S02]  /*33a0*/  ISETP.GT.AND P2, PT, R3.reuse, 0x51, !P2 ;  /* 0x000000510300780c */ /* 0x040fe40005744270 */
[C---:B------:R-:W-:Y:S02]  /*33b0*/  ISETP.GT.AND P1, PT, R3.reuse, 0x38, !P1 ;  /* 0x000000380300780c */ /* 0x040fe40004f24270 */
[----:B0-----:R-:W-:Y:S02]  /*33c0*/  FMNMX.FTZ R10, R2, R5, !PT ;  /* 0x00000005020a7209 */ /* 0x001fe40007810000 */
[----:B------:R-:W-:Y:S02]  /*33d0*/  ISETP.LT.OR P1, PT, R0, 0x39, P1 ;  /* 0x000000390000780c */ /* 0x000fe40000f21670 */
[----:B------:R-:W-:Y:S01]  /*33e0*/  ISETP.GT.AND P3, PT, R3, 0x58, !P3 ;  /* 0x000000580300780c */ /* 0x000fe20005f64270 */
[----:B------:R-:W0:Y:S01]  /*33f0*/  SHFL.BFLY PT, R5, R10, 0x1, 0x1f ;  /* 0x0c201f000a057f89 */ /* 0x000e2200000e0000 */
[----:B------:R-:W-:-:S02]  /*3400*/  FSEL R54, R54, -INF , !P1 ;  /* 0xff80000036367808 */ /* 0x000fc40004800000 */
[----:B------:R-:W-:Y:S02]  /*3410*/  ISETP.NE.AND P1, PT, R85, RZ, PT ;  /* 0x000000ff5500720c */ /* 0x000fe40003f25270 */
[C---:B------:R-:W-:Y:S02]  /*3420*/  ISETP.LT.OR P2, PT, R0.reuse, 0x52, P2 ;  /* 0x000000520000780c */ /* 0x040fe40001741670 */
[----:B------:R-:W-:Y:S02]  /*3430*/  ISETP.GT.AND P1, PT, R3, 0x39, !P1 ;  /* 0x000000390300780c */ /* 0x000fe40004f24270 */
[C---:B------:R-:W-:Y:S02]  /*3440*/  ISETP.LT.OR P3, PT, R0.reuse, 0x59, P3 ;  /* 0x000000590000780c */ /* 0x040fe40001f61670 */
[----:B------:R-:W-:Y:S02]  /*3450*/  ISETP.LT.OR P1, PT, R0, 0x3a, P1 ;  /* 0x0000003a0000780c */ /* 0x000fe40000f21670 */
[----:B------:R-:W-:-:S02]  /*3460*/  FSEL R67, R67, -INF , !P2 ;  /* 0xff80000043437808 */ /* 0x000fc40005000000 */
[----:B------:R-:W-:Y:S02]  /*3470*/  FSEL R55, R55, -INF , !P1 ;  /* 0xff80000037377808 */ /* 0x000fe40004800000 */
[----:B------:R-:W-:Y:S02]  /*3480*/  ISETP.NE.AND P1, PT, R86, RZ, PT ;  /* 0x000000ff5600720c */ /* 0x000fe40003f25270 */
[----:B------:R-:W-:Y:S02]  /*3490*/  FSEL R70, R70, -INF , !P3 ;  /* 0xff80000046467808 */ /* 0x000fe40005800000 */
[----:B------:R-:W-:Y:S02]  /*34a0*/  ISETP.GT.AND P1, PT, R3, 0x40, !P1 ;  /* 0x000000400300780c */ /* 0x000fe40004f24270 */
[----:B0-----:R-:W-:Y:S02]  /*34b0*/  FMNMX.FTZ R4, R10, R5, !PT ;  /* 0x000000050a047209 */ /* 0x001fe40007810000 */
[----:B------:R-:W-:-:S03]  /*34c0*/  ISETP.LT.OR P1, PT, R0, 0x41, P1 ;  /* 0x000000410000780c */ /* 0x000fc60000f21670 */
[----:B------:R-:W-:Y:S01]  /*34d0*/  FMUL.FTZ R5, R4, UR10 ;  /* 0x0000000a04057c20 */ /* 0x000fe20008410000 */
[----:B------:R-:W-:Y:S02]  /*34e0*/  FSEL R58, R58, -INF , !P1 ;  /* 0xff8000003a3a7808 */ /* 0x000fe40004800000 */
[----:B------:R-:W-:Y:S02]  /*34f0*/  ISETP.GT.AND P1, PT, R3, 0x41, !P6 ;  /* 0x000000410300780c */ /* 0x000fe40007724270 */
[----:B------:R-:W-:Y:S02]  /*3500*/  ISETP.NE.AND P6, PT, R90, RZ, PT ;  /* 0x000000ff5a00720c */ /* 0x000fe40003fc5270 */
[----:B------:R-:W-:-:S04]  /*3510*/  ISETP.LT.OR P1, PT, R0, 0x42, P1 ;  /* 0x000000420000780c */ /* 0x000fc80000f21670 */
[----:B------:R-:W-:Y:S02]  /*3520*/  FSEL R59, R59, -INF , !P1 ;  /* 0xff8000003b3b7808 */ /* 0x000fe40004800000 */
[----:B------:R-:W-:Y:S02]  /*3530*/  ISETP.GT.AND P1, PT, R3, 0x48, !P5 ;  /* 0x000000480300780c */ /* 0x000fe40006f24270 */
[----:B------:R-:W-:Y:S02]  /*3540*/  ISETP.NE.AND P5, PT, R89, RZ, PT ;  /* 0x000000ff5900720c */ /* 0x000fe40003fa5270 */
[----:B------:R-:W-:-:S04]  /*3550*/  ISETP.LT.OR P1, PT, R0, 0x49, P1 ;  /* 0x000000490000780c */ /* 0x000fc80000f21670 */
[----:B------:R-:W-:Y:S02]  /*3560*/  FSEL R62, R62, -INF , !P1 ;  /* 0xff8000003e3e7808 */ /* 0x000fe40004800000 */
[----:B------:R-:W-:-:S04]  /*3570*/  FSETP.NEU.FTZ.AND P1, PT, R4, -INF , PT ;  /* 0xff8000000400780b */ /* 0x000fc80003f3d000 */
[----:B------:R-:W-:Y:S02]  /*3580*/  FSEL R12, R5, RZ, P1 ;  /* 0x000000ff050c7208 */ /* 0x000fe40000800000 */
[----:B------:R-:W-:Y:S02]  /*3590*/  FMNMX.FTZ R5, R26, R27, !PT ;  /* 0x0000001b1a057209 */ /* 0x000fe40007810000 */
[----:B------:R-:W-:Y:S01]  /*35a0*/  ISETP.GT.AND P1, PT, R3, 0x49, !P5 ;  /* 0x000000490300780c */ /* 0x000fe20006f24270 */
[--C-:B------:R-:W-:Y:S01]  /*35b0*/  FFMA.FTZ R188, R15, UR10, -R12.reuse ;  /* 0x0000000a0fbc7c23 */ /* 0x100fe2000801080c */
[----:B------:R-:W-:Y:S01]  /*35c0*/  FMNMX.FTZ R2, R30, R5, !PT ;  /* 0x000000051e027209 */ /* 0x000fe20007810000 */
[--C-:B------:R-:W-:Y:S01]  /*35d0*/  FFMA.FTZ R10, R25, UR10, -R12.reuse ;  /* 0x0000000a190a7c23 */ /* 0x100fe2000801080c */
[----:B------:R-:W-:Y:S01]  /*35e0*/  ISETP.LT.OR P1, PT, R0, 0x4a, P1 ;  /* 0x0000004a0000780c */ /* 0x000fe20000f21670 */
[--C-:B------:R-:W-:Y:S01]  /*35f0*/  FFMA.FTZ R190, R21, UR10, -R12.reuse ;  /* 0x0000000a15be7c23 */ /* 0x100fe2000801080c */
[----:B------:R-:W-:Y:S01]  /*3600*/  FMNMX.FTZ R5, R31, R2, !PT ;  /* 0x000000021f057209 */ /* 0x000fe20007810000 */
[----:B------:R-:W-:Y:S01]  /*3610*/  MUFU.EX2 R188, R188 ;  /* 0x000000bc00bc7308 */ /* 0x000fe20000000800 */
[----:B------:R-:W-:Y:S01]  /*3620*/  FSEL R63, R63, -INF , !P1 ;  /* 0xff8000003f3f7808 */ /* 0x000fe20004800000 */
[--C-:B------:R-:W-:Y:S01]  /*3630*/  FFMA.FTZ R20, R73, UR10, -R12.reuse ;  /* 0x0000000a49147c23 */ /* 0x100fe2000801080c */
[----:B------:R-:W-:Y:S01]  /*3640*/  FMNMX.FTZ R2, R34, R5, !PT ;  /* 0x0000000522027209 */ /* 0x000fe20007810000 */
[--C-:B------:R-:W-:Y:S01]  /*3650*/  FFMA.FTZ R24, R77, UR10, -R12.reuse ;  /* 0x0000000a4d187c23 */ /* 0x100fe2000801080c */
[----:B------:R-:W-:Y:S01]  /*3660*/  ISETP.GT.AND P1, PT, R3, 0x50, !P6 ;  /* 0x000000500300780c */ /* 0x000fe20007724270 */
[--C-:B------:R-:W-:Y:S01]  /*3670*/  FFMA.FTZ R48, R48, UR10, -R12.reuse ;  /* 0x0000000a30307c23 */ /* 0x100fe2000801080c */
[----:B------:R-:W-:Y:S01]  /*3680*/  FMNMX.FTZ R13, R35, R2, !PT ;  /* 0x00000002230d7209 */ /* 0x000fe20007810000 */
[----:B------:R0:W1:Y:S01]  /*3690*/  MUFU.EX2 R5, R10 ;  /* 0x0000000a00057308 */ /* 0x0000620000000800 */
[----:B------:R-:W-:Y:S01]  /*36a0*/  ISETP.NE.AND P5, PT, R14, RZ, PT ;  /* 0x000000ff0e00720c */ /* 0x000fe20003fa5270 */
[--C-:B------:R-:W-:Y:S01]  /*36b0*/  FFMA.FTZ R14, R29, UR10, -R12.reuse ;  /* 0x0000000a1d0e7c23 */ /* 0x100fe2000801080c */
[----:B------:R-:W-:Y:S01]  /*36c0*/  FMNMX.FTZ R2, R38, R13, !PT ;  /* 0x0000000d26027209 */ /* 0x000fe20007810000 */
[--C-:B------:R-:W-:Y:S01]  /*36d0*/  FFMA.FTZ R49, R49, UR10, -R12.reuse ;  /* 0x0000000a31317c23 */ /* 0x100fe2000801080c */
[----:B------:R-:W-:Y:S01]  /*36e0*/  ISETP.LT.OR P1, PT, R0, 0x51, P1 ;  /* 0x000000510000780c */ /* 0x000fe20000f21670 */
[--C-:B------:R-:W-:Y:S01]  /*36f0*/  FFMA.FTZ R52, R52, UR10, -R12.reuse ;  /* 0x0000000a34347c23 */ /* 0x100fe2000801080c */
[----:B------:R-:W-:Y:S01]  /*3700*/  FMNMX.FTZ R13, R39, R2, !PT ;  /* 0x00000002270d7209 */ /* 0x000fe20007810000 */
[----:B------:R-:W-:Y:S01]  /*3710*/  MUFU.EX2 R190, R190 ;  /* 0x000000be00be7308 */ /* 0x000fe20000000800 */
[----:B------:R-:W-:Y:S01]  /*3720*/  ISETP.GT.AND P4, PT, R3, 0x59, !P5 ;  /* 0x000000590300780c */ /* 0x000fe20006f84270 */
[--C-:B0-----:R-:W-:Y:S01]  /*3730*/  FFMA.FTZ R10, R33, UR10, -R12.reuse ;  /* 0x0000000a210a7c23 */ /* 0x101fe2000801080c */
[----:B------:R-:W-:Y:S01]  /*3740*/  FMNMX.FTZ R2, R42, R13, !PT ;  /* 0x0000000d2a027209 */ /* 0x000fe20007810000 */
[--C-:B------:R-:W-:Y:S01]  /*3750*/  FFMA.FTZ R53, R53, UR10, -R12.reuse ;  /* 0x0000000a35357c23 */ /* 0x100fe2000801080c */
[----:B------:R-:W-:Y:S01]  /*3760*/  FSEL R66, R66, -INF , !P1 ;  /* 0xff80000042427808 */ /* 0x000fe20004800000 */
[--C-:B------:R-:W-:Y:S01]  /*3770*/  FFMA.FTZ R56, R56, UR10, -R12.reuse ;  /* 0x0000000a38387c23 */ /* 0x100fe2000801080c */
[----:B------:R-:W-:Y:S01]  /*3780*/  FMNMX.FTZ R13, R43, R2, !PT ;  /* 0x000000022b0d7209 */ /* 0x000fe20007810000 */
[----:B------:R0:W-:Y:S01]  /*3790*/  MUFU.EX2 R15, R14 ;  /* 0x0000000e000f7308 */ /* 0x0001e20000000800 */
[----:B------:R-:W-:Y:S01]  /*37a0*/  ISETP.LT.OR P4, PT, R0, 0x5a, P4 ;  /* 0x0000005a0000780c */ /* 0x000fe20002781670 */
[--C-:B------:R-:W-:Y:S01]  /*37b0*/  FFMA.FTZ R57, R57, UR10, -R12.reuse ;  /* 0x0000000a39397c23 */ /* 0x100fe2000801080c */
[----:B------:R-:W-:Y:S01]  /*37c0*/  FMNMX.FTZ R2, R46, R13, !PT ;  /* 0x0000000d2e027209 */ /* 0x000fe20007810000 */
[--C-:B------:R-:W-:Y:S01]  /*37d0*/  FFMA.FTZ R60, R60, UR10, -R12.reuse ;  /* 0x0000000a3c3c7c23 */ /* 0x100fe2000801080c */
[----:B------:R-:W-:Y:S01]  /*37e0*/  FSEL R71, R71, -INF , !P4 ;  /* 0xff80000047477808 */ /* 0x000fe20006000000 */
[--C-:B------:R-:W-:Y:S01]  /*37f0*/  FFMA.FTZ R61, R61, UR10, -R12.reuse ;  /* 0x0000000a3d3d7c23 */ /* 0x100fe2000801080c */
[----:B------:R-:W-:Y:S01]  /*3800*/  FMNMX.FTZ R13, R47, R2, !PT ;  /* 0x000000022f0d7209 */ /* 0x000fe20007810000 */
[----:B------:R-:W-:Y:S01]  /*3810*/  MUFU.EX2 R20, R20 ;  /* 0x0000001400147308 */ /* 0x000fe20000000800 */
[--C-:B0-----:R-:W-:Y:S01]  /*3820*/  FFMA.FTZ R14, R37, UR10, -R12.reuse ;  /* 0x0000000a250e7c23 */ /* 0x101fe2000801080c */
[----:B-1----:R-:W-:Y:S01]  /*3830*/  FADD.FTZ R37, R188, R5 ;  /* 0x00000005bc257221 */ /* 0x002fe20000010000 */
[----:B------:R-:W-:Y:S01]  /*3840*/  FMNMX.FTZ R2, R50, R13, !PT ;  /* 0x0000000d32027209 */ /* 0x000fe20007810000 */
[--C-:B------:R-:W-:Y:S01]  /*3850*/  FFMA.FTZ R64, R64, UR10, -R12.reuse ;  /* 0x0000000a40407c23 */ /* 0x100fe2000801080c */
[--C-:B------:R-:W-:Y:S01]  /*3860*/  FFMA.FTZ R65, R65, UR10, -R12.reuse ;  /* 0x0000000a41417c23 */ /* 0x100fe2000801080c */
[----:B------:R-:W-:Y:S01]  /*3870*/  FFMA.FTZ R68, R68, UR10, -R12 ;  /* 0x0000000a44447c23 */ /* 0x000fe2000801080c */
[----:B------:R-:W-:Y:S01]  /*3880*/  FMNMX.FTZ R13, R51, R2, !PT ;  /* 0x00000002330d7209 */ /* 0x000fe20007810000 */
[----:B------:R0:W1:Y:S01]  /*3890*/  MUFU.EX2 R21, R10 ;  /* 0x0000000a00157308 */ /* 0x0000620000000800 */
[----:B------:R-:W-:-:S02]  /*38a0*/  ISETP.NE.AND P5, PT, R199, 0x1, PT ;  /* 0x00000001c700780c */ /* 0x000fc40003fa5270 */
[----:B------:R-:W-:Y:S02]  /*38b0*/  FMNMX.FTZ R2, R54, R13, !PT ;  /* 0x0000000d36027209 */ /* 0x000fe40007810000 */
[----:B------:R-:W-:Y:S02]  /*38c0*/  F2FP.BF16.F32.PACK_AB R188, R5, R188 ;  /* 0x000000bc05bc723e */ /* 0x000fe400000010ff */
[----:B------:R-:W-:Y:S01]  /*38d0*/  FMNMX.FTZ R13, R55, R2, !PT ;  /* 0x00000002370d7209 */ /* 0x000fe20007810000 */
[----:B------:R-:W-:Y:S01]  /*38e0*/  MUFU.EX2 R24, R24 ;  /* 0x0000001800187308 */ /* 0x000fe20000000800 */
[----:B0-----:R-:W-:Y:S02]  /*38f0*/  FFMA.FTZ R10, R79, UR10, -R12 ;  /* 0x0000000a4f0a7c23 */ /* 0x001fe4000801080c */
[----:B------:R-:W-:-:S04]  /*3900*/  FMNMX.FTZ R2, R58, R13, !PT ;  /* 0x0000000d3a027209 */ /* 0x000fc80007810000 */
[----:B------:R-:W-:Y:S01]  /*3910*/  FMNMX.FTZ R13, R59, R2, !PT ;  /* 0x000000023b0d7209 */ /* 0x000fe20007810000 */
[----:B------:R0:W2:Y:S01]  /*3920*/  MUFU.EX2 R25, R14 ;  /* 0x0000000e00197308 */ /* 0x0000a20000000800 */
[----:B-1----:R-:W-:Y:S02]  /*3930*/  F2FP.BF16.F32.PACK_AB R184, R21, R20 ;  /* 0x0000001415b8723e */ /* 0x002fe400000010ff */
[----:B------:R-:W-:Y:S01]  /*3940*/  FMNMX.FTZ R2, R62, R13, !PT ;  /* 0x0000000d3e027209 */ /* 0x000fe20007810000 */
[----:B------:R-:W-:-:S03]  /*3950*/  FFMA.FTZ R13, R41, UR10, -R12 ;  /* 0x0000000a290d7c23 */ /* 0x000fc6000801080c */
[----:B------:R-:W-:Y:S01]  /*3960*/  FMNMX.FTZ R3, R63, R2, !PT ;  /* 0x000000023f037209 */ /* 0x000fe20007810000 */
[----:B------:R-:W-:Y:S01]  /*3970*/  MUFU.EX2 R10, R10 ;  /* 0x0000000a000a7308 */ /* 0x000fe20000000800 */
[--C-:B0-----:R-:W-:Y:S02]  /*3980*/  FFMA.FTZ R14, R45, UR10, -R12.reuse ;  /* 0x0000000a2d0e7c23 */ /* 0x101fe4000801080c */
[----:B------:R-:W-:Y:S01]  /*3990*/  FMNMX.FTZ R2, R66, R3, !PT ;  /* 0x0000000342027209 */ /* 0x000fe20007810000 */
[----:B------:R-:W0:Y:S03]  /*39a0*/  @P5 LDC R45, c[0x0][0x450] ;  /* 0x00011400ff2d5b82 */ /* 0x000e260000000800 */
[----:B------:R-:W-:Y:S01]  /*39b0*/  FMNMX.FTZ R3, R67, R2, !PT ;  /* 0x0000000243037209 */ /* 0x000fe20007810000 */
[--C-:B------:R-:W-:Y:S01]  /*39c0*/  FFMA.FTZ R2, R81, UR10, -R12.reuse ;  /* 0x0000000a51027c23 */ /* 0x100fe2000801080c */
[----:B------:R-:W1:Y:S01]  /*39d0*/  MUFU.EX2 R13, R13 ;  /* 0x0000000d000d7308 */ /* 0x000e620000000800 */
[----:B------:R-:W-:Y:S01]  /*39e0*/  FFMA.FTZ R12, R69, UR10, -R12 ;  /* 0x0000000a450c7c23 */ /* 0x000fe2000801080c */
[----:B------:R-:W-:-:S02]  /*39f0*/  FMNMX.FTZ R0, R70, R3, !PT ;  /* 0x0000000346007209 */ /* 0x000fc40007810000 */
[----:B--2---:R-:W-:Y:S02]  /*3a00*/  F2FP.BF16.F32.PACK_AB R186, R25, R24 ;  /* 0x0000001819ba723e */ /* 0x004fe400000010ff */
[----:B------:R-:W-:Y:S02]  /*3a10*/  FMNMX.FTZ R0, R71, R0, !PT ;  /* 0x0000000047007209 */ /* 0x000fe40007810000 */
[----:B------:R-:W-:Y:S03]  /*3a20*/  MUFU.EX2 R182, R2 ;  /* 0x0000000200b67308 */ /* 0x000fe60000000800 */
[----:B------:R-:W2:Y:S05]  /*3a30*/  SHFL.BFLY PT, R3, R0, 0x2, 0x1f ;  /* 0x0c401f0000037f89 */ /* 0x000eaa00000e0000 */
[----:B------:R-:W-:Y:S01]  /*3a40*/  MUFU.EX2 R33, R12 ;  /* 0x0000000c00217308 */ /* 0x000fe20000000800 */
[----:B-1----:R-:W-:-:S07]  /*3a50*/  F2FP.BF16.F32.PACK_AB R180, R13, R10 ;  /* 0x0000000a0db4723e */ /* 0x002fce00000010ff */
[----:B------:R1:W-:Y:S08]  /*3a60*/  MUFU.EX2 R29, R14 ;  /* 0x0000000e001d7308 */ /* 0x0003f00000000800 */
[----:B------:R-:W-:Y:S01]  /*3a70*/  MUFU.EX2 R48, R48 ;  /* 0x0000003000307308 */ /* 0x000fe20000000800 */
[----:B-1----:R-:W1:Y:S01]  /*3a80*/  @P5 LDC R14, c[0x0][0x44c] ;  /* 0x00011300ff0e5b82 */ /* 0x002e620000000800 */
[----:B--2---:R-:W-:-:S05]  /*3a90*/  FMNMX.FTZ R2, R0, R3, !PT ;  /* 0x0000000300027209 */ /* 0x004fca0007810000 */
[----:B------:R-:W2:Y:S01]  /*3aa0*/  SHFL.BFLY PT, R3, R2, 0x1, 0x1f ;  /* 0x0c201f0002037f89 */ /* 0x000ea200000e0000 */
[----:B------:R-:W3:Y:S08]  /*3ab0*/  MUFU.EX2 R49, R49 ;  /* 0x0000003100317308 */ /* 0x000ef00000000800 */
[----:B------:R-:W-:Y:S08]  /*3ac0*/  MUFU.EX2 R52, R52 ;  /* 0x0000003400347308 */ /* 0x000ff00000000800 */
[----:B------:R-:W4:Y:S01]  /*3ad0*/  MUFU.EX2 R53, R53 ;  /* 0x0000003500357308 */ /* 0x000f220000000800 */
[----:B-1----:R-:W-:Y:S01]  /*3ae0*/  @P5 IMAD.HI.U32 R28, R14, UR41, RZ ;  /* 0x000000290e1c5c27 */ /* 0x002fe2000f8e00ff */
[----:B---3--:R-:W-:-:S03]  /*3af0*/  F2FP.BF16.F32.PACK_AB R176, R49, R48 ;  /* 0x0000003031b0723e */ /* 0x008fc600000010ff */
[----:B------:R-:W-:Y:S01]  /*3b00*/  IMAD.U32 R14, RZ, RZ, UR41 ;  /* 0x00000029ff0e7e24 */ /* 0x000fe2000f8e00ff */
[----:B0-----:R-:W-:Y:S02]  /*3b10*/  @P5 SHF.R.U32.HI R14, RZ, R45, R28 ;  /* 0x0000002dff0e5219 */ /* 0x001fe4000001161c */
[----:B--2---:R-:W-:Y:S01]  /*3b20*/  FMNMX.FTZ R3, R2, R3, !PT ;  /* 0x0000000302037209 */ /* 0x004fe20007810000 */
[----:B------:R-:W-:Y:S01]  /*3b30*/  FADD.FTZ R2, R190, R37 ;  /* 0x00000025be027221 */ /* 0x000fe20000010000 */
[----:B------:R-:W-:Y:S01]  /*3b40*/  MUFU.EX2 R56, R56 ;  /* 0x0000003800387308 */ /* 0x000fe20000000800 */
[----:B------:R-:W-:Y:S01]  /*3b50*/  F2FP.BF16.F32.PACK_AB R190, R15, R190 ;  /* 0x000000be0fbe723e */ /* 0x000fe200000010ff */
[----:B------:R-:W-:Y:S02]  /*3b60*/  IMAD.IADD R75, R75, 0x1, R14 ;  /* 0x000000014b4b7824 */ /* 0x000fe400078e020e */
[C---:B------:R-:W-:Y:S01]  /*3b70*/  FMUL.FTZ R0, R3.reuse, UR10 ;  /* 0x0000000a03007c20 */ /* 0x040fe20008410000 */
[----:B------:R-:W-:Y:S01]  /*3b80*/  FSETP.NEU.FTZ.AND P1, PT, R3, -INF , PT ;  /* 0xff8000000300780b */ /* 0x000fe20003f3d000 */
[----:B------:R-:W-:Y:S01]  /*3b90*/  FADD.FTZ R37, R15, R2 ;  /* 0x000000020f257221 */ /* 0x000fe20000010000 */
[----:B------:R-:W-:Y:S01]  /*3ba0*/  LOP3.LUT P5, RZ, R16, 0x80000, RZ, 0xc0, !PT ;  /* 0x0008000010ff7812 */ /* 0x000fe200078ac0ff */
[----:B------:R-:W-:Y:S01]  /*3bb0*/  VIADD R14, R75, UR5 ;  /* 0x000000054b0e7c36 */ /* 0x000fe20008000000 */
[----:B------:R-:W-:Y:S01]  /*3bc0*/  FSEL R0, R0, RZ, P1 ;  /* 0x000000ff00007208 */ /* 0x000fe20000800000 */
[----:B------:R-:W-:Y:S01]  /*3bd0*/  FADD.FTZ R2, R20, R37 ;  /* 0x0000002514027221 */ /* 0x000fe20000010000 */
[----:B------:R-:W-:Y:S01]  /*3be0*/  MUFU.EX2 R57, R57 ;  /* 0x0000003900397308 */ /* 0x000fe20000000800 */
[----:B----4-:R-:W-:-:S02]  /*3bf0*/  F2FP.BF16.F32.PACK_AB R178, R53, R52 ;  /* 0x0000003435b2723e */ /* 0x010fc400000010ff */
[--C-:B------:R-:W-:Y:S01]  /*3c00*/  FFMA.FTZ R26, R26, UR10, -R0.reuse ;  /* 0x0000000a1a1a7c23 */ /* 0x100fe20008010800 */
[--C-:B------:R-:W-:Y:S01]  /*3c10*/  FFMA.FTZ R27, R27, UR10, -R0.reuse ;  /* 0x0000000a1b1b7c23 */ /* 0x100fe20008010800 */
[--C-:B------:R-:W-:Y:S01]  /*3c20*/  FFMA.FTZ R30, R30, UR10, -R0.reuse ;  /* 0x0000000a1e1e7c23 */ /* 0x100fe20008010800 */
[--C-:B------:R-:W-:Y:S01]  /*3c30*/  FFMA.FTZ R31, R31, UR10, -R0.reuse ;  /* 0x0000000a1f1f7c23 */ /* 0x100fe20008010800 */
[--C-:B------:R-:W-:Y:S01]  /*3c40*/  FFMA.FTZ R34, R34, UR10, -R0.reuse ;  /* 0x0000000a22227c23 */ /* 0x100fe20008010800 */
[--C-:B------:R-:W-:Y:S01]  /*3c50*/  FFMA.FTZ R35, R35, UR10, -R0.reuse ;  /* 0x0000000a23237c23 */ /* 0x100fe20008010800 */
[----:B------:R-:W-:Y:S01]  /*3c60*/  MUFU.EX2 R26, R26 ;  /* 0x0000001a001a7308 */ /* 0x000fe20000000800 */
[--C-:B------:R-:W-:Y:S01]  /*3c70*/  FFMA.FTZ R38, R38, UR10, -R0.reuse ;  /* 0x0000000a26267c23 */ /* 0x100fe20008010800 */
[----:B------:R-:W-:Y:S01]  /*3c80*/  FFMA.FTZ R39, R39, UR10, -R0 ;  /* 0x0000000a27277c23 */ /* 0x000fe20008010800 */
[----:B------:R-:W-:Y:S01]  /*3c90*/  FADD.FTZ R41, R21, R2 ;  /* 0x0000000215297221 */ /* 0x000fe20000010000 */
[--C-:B------:R-:W-:Y:S01]  /*3ca0*/  FFMA.FTZ R42, R42, UR10, -R0.reuse ;  /* 0x0000000a2a2a7c23 */ /* 0x100fe20008010800 */
[--C-:B------:R-:W-:Y:S01]  /*3cb0*/  FFMA.FTZ R43, R43, UR10, -R0.reuse ;  /* 0x0000000a2b2b7c23 */ /* 0x100fe20008010800 */
[--C-:B------:R-:W-:Y:S01]  /*3cc0*/  FFMA.FTZ R46, R46, UR10, -R0.reuse ;  /* 0x0000000a2e2e7c23 */ /* 0x100fe20008010800 */
[--C-:B------:R-:W-:Y:S01]  /*3cd0*/  FFMA.FTZ R47, R47, UR10, -R0.reuse ;  /* 0x0000000a2f2f7c23 */ /* 0x100fe20008010800 */
[----:B------:R-:W0:Y:S01]  /*3ce0*/  MUFU.EX2 R27, R27 ;  /* 0x0000001b001b7308 */ /* 0x000e220000000800 */
[--C-:B------:R-:W-:Y:S01]  /*3cf0*/  FFMA.FTZ R50, R50, UR10, -R0.reuse ;  /* 0x0000000a32327c23 */ /* 0x100fe20008010800 */
[----:B------:R-:W-:Y:S01]  /*3d00*/  FADD.FTZ R12, R24, R41 ;  /* 0x00000029180c7221 */ /* 0x000fe20000010000 */
[--C-:B------:R-:W-:Y:S01]  /*3d10*/  FFMA.FTZ R51, R51, UR10, -R0.reuse ;  /* 0x0000000a33337c23 */ /* 0x100fe20008010800 */
[--C-:B------:R-:W-:Y:S01]  /*3d20*/  FFMA.FTZ R54, R54, UR10, -R0.reuse ;  /* 0x0000000a36367c23 */ /* 0x100fe20008010800 */
[----:B------:R-:W-:Y:S01]  /*3d30*/  FFMA.FTZ R55, R55, UR10, -R0 ;  /* 0x0000000a37377c23 */ /* 0x000fe20008010800 */
[----:B------:R-:W-:Y:S01]  /*3d40*/  FADD.FTZ R41, R25, R12 ;  /* 0x0000000c19297221 */ /* 0x000fe20000010000 */
[--C-:B------:R-:W-:Y:S01]  /*3d50*/  FFMA.FTZ R58, R58, UR10, -R0.reuse ;  /* 0x0000000a3a3a7c23 */ /* 0x100fe20008010800 */
[----:B------:R-:W1:Y:S01]  /*3d60*/  MUFU.EX2 R30, R30 ;  /* 0x0000001e001e7308 */ /* 0x000e620000000800 */
[--C-:B------:R-:W-:Y:S01]  /*3d70*/  FFMA.FTZ R59, R59, UR10, -R0.reuse ;  /* 0x0000000a3b3b7c23 */ /* 0x100fe20008010800 */
[----:B------:R-:W-:Y:S01]  /*3d80*/  FADD.FTZ R12, R10, R41 ;  /* 0x000000290a0c7221 */ /* 0x000fe20000010000 */
[--C-:B------:R-:W-:Y:S01]  /*3d90*/  FFMA.FTZ R62, R62, UR10, -R0.reuse ;  /* 0x0000000a3e3e7c23 */ /* 0x100fe20008010800 */
[--C-:B------:R-:W-:Y:S01]  /*3da0*/  FFMA.FTZ R63, R63, UR10, -R0.reuse ;  /* 0x0000000a3f3f7c23 */ /* 0x100fe20008010800 */
[----:B------:R-:W-:Y:S01]  /*3db0*/  FFMA.FTZ R66, R66, UR10, -R0 ;  /* 0x0000000a42427c23 */ /* 0x000fe20008010800 */
[----:B------:R-:W-:Y:S01]  /*3dc0*/  FADD.FTZ R41, R13, R12 ;  /* 0x0000000c0d297221 */ /* 0x000fe20000010000 */
[--C-:B------:R-:W-:Y:S01]  /*3dd0*/  FFMA.FTZ R67, R67, UR10, -R0.reuse ;  /* 0x0000000a43437c23 */ /* 0x100fe20008010800 */
[----:B------:R-:W2:Y:S01]  /*3de0*/  MUFU.EX2 R31, R31 ;  /* 0x0000001f001f7308 */ /* 0x000ea20000000800 */
[----:B0-----:R-:W-:Y:S01]  /*3df0*/  FADD.FTZ R37, R26, R27 ;  /* 0x0000001b1a257221 */ /* 0x001fe20000010000 */
[----:B------:R-:W-:Y:S01]  /*3e00*/  FADD.FTZ R12, R182, R41 ;  /* 0x00000029b60c7221 */ /* 0x000fe20000010000 */
[--C-:B------:R-:W-:Y:S01]  /*3e10*/  FFMA.FTZ R70, R70, UR10, -R0.reuse ;  /* 0x0000000a46467c23 */ /* 0x100fe20008010800 */
[----:B------:R-:W-:Y:S01]  /*3e20*/  FFMA.FTZ R0, R71, UR10, -R0 ;  /* 0x0000000a47007c23 */ /* 0x000fe20008010800 */
[----:B------:R-:W-:Y:S01]  /*3e30*/  R2UR UR11, R14 ;  /* 0x000000000e0b72ca */ /* 0x000fe200000e0000 */
[C---:B------:R-:W-:Y:S01]  /*3e40*/  FADD.FTZ R41, R29.reuse, R12 ;  /* 0x0000000c1d297221 */ /* 0x040fe20000010000 */
[----:B------:R-:W-:Y:S01]  /*3e50*/  F2FP.BF16.F32.PACK_AB R182, R29, R182 ;  /* 0x000000b61db6723e */ /* 0x000fe200000010ff */
[----:B------:R-:W0:Y:S01]  /*3e60*/  MUFU.EX2 R34, R34 ;  /* 0x0000002200227308 */ /* 0x000e220000000800 */
[----:B-1----:R-:W-:Y:S01]  /*3e70*/  FADD.FTZ R2, R30, R37 ;  /* 0x000000251e027221 */ /* 0x002fe20000010000 */
[----:B------:R-:W-:Y:S01]  /*3e80*/  FADD.FTZ R12, R48, R41 ;  /* 0x00000029300c7221 */ /* 0x000fe20000010000 */
[----:B------:R-:W-:Y:S01]  /*3e90*/  F2FP.BF16.F32.PACK_AB R172, R57, R56 ;  /* 0x0000003839ac723e */ /* 0x000fe200000010ff */
[----:B------:R-:W-:Y:S01]  /*3ea0*/  VIADD R14, R74, 0xfffffffe ;  /* 0xfffffffe4a0e7836 */ /* 0x000fe20000000000 */
[----:B------:R-:W-:Y:S01]  /*3eb0*/  F2FP.BF16.F32.PACK_AB R189, R27, R26 ;  /* 0x0000001a1bbd723e */ /* 0x000fe200000010ff */
[----:B------:R-:W-:-:S02]  /*3ec0*/  FADD.FTZ R41, R49, R12 ;  /* 0x0000000c31297221 */ /* 0x000fc40000010000 */
[----:B------:R-:W1:Y:S01]  /*3ed0*/  MUFU.EX2 R35, R35 ;  /* 0x0000002300237308 */ /* 0x000e620000000800 */
[C---:B--2---:R-:W-:Y:S01]  /*3ee0*/  FADD.FTZ R37, R31.reuse, R2 ;  /* 0x000000021f257221 */ /* 0x044fe20000010000 */
[----:B------:R-:W-:Y:S01]  /*3ef0*/  FADD.FTZ R12, R52, R41 ;  /* 0x00000029340c7221 */ /* 0x000fe20000010000 */
[----:B------:R-:W-:-:S03]  /*3f00*/  F2FP.BF16.F32.PACK_AB R191, R31, R30 ;  /* 0x0000001e1fbf723e */ /* 0x000fc600000010ff */
[----:B------:R-:W-:Y:S02]  /*3f10*/  FADD.FTZ R41, R53, R12 ;  /* 0x0000000c35297221 */ /* 0x000fe40000010000 */
[----:B------:R-:W2:Y:S01]  /*3f20*/  MUFU.EX2 R38, R38 ;  /* 0x0000002600267308 */ /* 0x000ea20000000800 */
[----:B0-----:R-:W-:Y:S01]  /*3f30*/  FADD.FTZ R2, R34, R37 ;  /* 0x0000002522027221 */ /* 0x001fe20000010000 */
[----:B------:R-:W-:-:S04]  /*3f40*/  FADD.FTZ R12, R56, R41 ;  /* 0x00000029380c7221 */ /* 0x000fc80000010000 */
[----:B------:R-:W-:Y:S02]  /*3f50*/  FADD.FTZ R15, R57, R12 ;  /* 0x0000000c390f7221 */ /* 0x000fe40000010000 */
[----:B------:R-:W0:Y:S01]  /*3f60*/  MUFU.EX2 R39, R39 ;  /* 0x0000002700277308 */ /* 0x000e220000000800 */
[C---:B-1----:R-:W-:Y:S01]  /*3f70*/  FADD.FTZ R37, R35.reuse, R2 ;  /* 0x0000000223257221 */ /* 0x042fe20000010000 */
[----:B------:R-:W-:-:S06]  /*3f80*/  F2FP.BF16.F32.PACK_AB R185, R35, R34 ;  /* 0x0000002223b9723e */ /* 0x000fcc00000010ff */
[----:B------:R-:W1:Y:S01]  /*3f90*/  MUFU.EX2 R42, R42 ;  /* 0x0000002a002a7308 */ /* 0x000e620000000800 */
[----:B--2---:R-:W-:-:S07]  /*3fa0*/  FADD.FTZ R2, R38, R37 ;  /* 0x0000002526027221 */ /* 0x004fce0000010000 */
[----:B------:R-:W2:Y:S01]  /*3fb0*/  MUFU.EX2 R43, R43 ;  /* 0x0000002b002b7308 */ /* 0x000ea20000000800 */
[C---:B0-----:R-:W-:Y:S01]  /*3fc0*/  FADD.FTZ R37, R39.reuse, R2 ;  /* 0x0000000227257221 */ /* 0x041fe20000010000 */
[----:B------:R-:W-:-:S06]  /*3fd0*/  F2FP.BF16.F32.PACK_AB R187, R39, R38 ;  /* 0x0000002627bb723e */ /* 0x000fcc00000010ff */
[----:B------:R-:W0:Y:S01]  /*3fe0*/  MUFU.EX2 R46, R46 ;  /* 0x0000002e002e7308 */ /* 0x000e220000000800 */
[----:B-1----:R-:W-:-:S07]  /*3ff0*/  FADD.FTZ R2, R42, R37 ;  /* 0x000000252a027221 */ /* 0x002fce0000010000 */
[----:B------:R-:W1:Y:S01]  /*4000*/  MUFU.EX2 R47, R47 ;  /* 0x0000002f002f7308 */ /* 0x000e620000000800 */
[C---:B--2---:R-:W-:Y:S01]  /*4010*/  FADD.FTZ R37, R43.reuse, R2 ;  /* 0x000000022b257221 */ /* 0x044fe20000010000 */
[----:B------:R-:W-:-:S06]  /*4020*/  F2FP.BF16.F32.PACK_AB R181, R43, R42 ;  /* 0x0000002a2bb5723e */ /* 0x000fcc00000010ff */
[----:B------:R-:W2:Y:S01]  /*4030*/  MUFU.EX2 R50, R50 ;  /* 0x0000003200327308 */ /* 0x000ea20000000800 */
[----:B0-----:R-:W-:-:S07]  /*4040*/  FADD.FTZ R2, R46, R37 ;  /* 0x000000252e027221 */ /* 0x001fce0000010000 */
        /* <DEDUP_REMOVED lines=21> */
[----:B0-----:R-:W-:-:S07]  /*41a0*/  FADD.FTZ R12, R60, R15 ;  /* 0x0000000f3c0c7221 */ /* 0x001fce0000010000 */
[----:B------:R-:W0:Y:S01]  /*41b0*/  MUFU.EX2 R66, R66 ;  /* 0x0000004200427308 */ /* 0x000e220000000800 */
[C---:B-1----:R-:W-:Y:S01]  /*41c0*/  FADD.FTZ R5, R63.reuse, R2 ;  /* 0x000000023f057221 */ /* 0x042fe20000010000 */
[----:B------:R-:W-:-:S06]  /*41d0*/  F2FP.BF16.F32.PACK_AB R175, R63, R62 ;  /* 0x0000003e3faf723e */ /* 0x000fcc00000010ff */
[----:B------:R-:W1:Y:S01]  /*41e0*/  MUFU.EX2 R64, R64 ;  /* 0x0000004000407308 */ /* 0x000e620000000800 */
[C---:B--2---:R-:W-:Y:S01]  /*41f0*/  FADD.FTZ R13, R61.reuse, R12 ;  /* 0x0000000c3d0d7221 */ /* 0x044fe20000010000 */
[----:B------:R-:W-:-:S06]  /*4200*/  F2FP.BF16.F32.PACK_AB R174, R61, R60 ;  /* 0x0000003c3dae723e */ /* 0x000fcc00000010ff */
[----:B------:R-:W2:Y:S01]  /*4210*/  MUFU.EX2 R67, R67 ;  /* 0x0000004300437308 */ /* 0x000ea20000000800 */
[----:B0-----:R-:W-:-:S07]  /*4220*/  FADD.FTZ R2, R66, R5 ;  /* 0x0000000542027221 */ /* 0x001fce0000010000 */
[----:B------:R-:W0:Y:S01]  /*4230*/  MUFU.EX2 R65, R65 ;  /* 0x0000004100417308 */ /* 0x000e220000000800 */
[----:B-1----:R-:W-:-:S07]  /*4240*/  FADD.FTZ R10, R64, R13 ;  /* 0x0000000d400a7221 */ /* 0x002fce0000010000 */
[----:B------:R-:W1:Y:S01]  /*4250*/  MUFU.EX2 R70, R70 ;  /* 0x0000004600467308 */ /* 0x000e620000000800 */
[C---:B--2---:R-:W-:Y:S01]  /*4260*/  FADD.FTZ R5, R67.reuse, R2 ;  /* 0x0000000243057221 */ /* 0x044fe20000010000 */
[----:B------:R-:W-:-:S06]  /*4270*/  F2FP.BF16.F32.PACK_AB R169, R67, R66 ;  /* 0x0000004243a9723e */ /* 0x000fcc00000010ff */
[----:B------:R-:W2:Y:S01]  /*4280*/  MUFU.EX2 R68, R68 ;  /* 0x0000004400447308 */ /* 0x000ea20000000800 */
[C---:B0-----:R-:W-:Y:S01]  /*4290*/  FADD.FTZ R13, R65.reuse, R10 ;  /* 0x0000000a410d7221 */ /* 0x041fe20000010000 */
[----:B------:R-:W-:-:S06]  /*42a0*/  F2FP.BF16.F32.PACK_AB R168, R65, R64 ;  /* 0x0000004041a8723e */ /* 0x000fcc00000010ff */
[----:B------:R1:W0:Y:S02]  /*42b0*/  MUFU.EX2 R171, R0 ;  /* 0x0000000000ab7308 */ /* 0x0002240000000800 */
[----:B-1----:R-:W-:Y:S01]  /*42c0*/  FADD.FTZ R0, R70, R5 ;  /* 0x0000000546007221 */ /* 0x002fe20000010000 */
[----:B--2---:R-:W-:Y:S01]  /*42d0*/  FADD.FTZ R10, R68, R13 ;  /* 0x0000000d440a7221 */ /* 0x004fe20000010000 */
[----:B------:R-:W-:-:S03]  /*42e0*/  F2FP.BF16.F32.PACK_AB R170, R33, R68 ;  /* 0x0000004421aa723e */ /* 0x000fc600000010ff */
[----:B------:R-:W-:Y:S01]  /*42f0*/  FADD.FTZ R10, R33, R10 ;  /* 0x0000000a210a7221 */ /* 0x000fe20000010000 */
[C---:B0-----:R-:W-:Y:S01]  /*4300*/  FADD.FTZ R5, R171.reuse, R0 ;  /* 0x00000000ab057221 */ /* 0x041fe20000010000 */
[----:B------:R-:W-:Y:S01]  /*4310*/  F2FP.BF16.F32.PACK_AB R171, R171, R70 ;  /* 0x00000046abab723e */ /* 0x000fe200000010ff */
[----:B------:R-:W-:Y:S06]  /*4320*/  @!P5 BRA `(.L_x_987) ;  /* 0x000000000054d947 */ /* 0x000fec0003800000 */
[C---:B------:R-:W-:Y:S01]  /*4330*/  ISETP.GT.AND P1, PT, R75.reuse, RZ, PT ;  /* 0x000000ff4b00720c */ /* 0x040fe20003f24270 */
[----:B------:R-:W-:-:S05]  /*4340*/  VIADD R0, R75, 0xffffffff ;  /* 0xffffffff4b007836 */ /* 0x000fca0000000000 */
[----:B------:R-:W-:-:S07]  /*4350*/  R2UR UR14, R0 ;  /* 0x00000000000e72ca */ /* 0x000fce00000e0000 */
[----:B------:R-:W-:Y:S08]  /*4360*/  @P1 BRA `(.L_x_988) ;  /* 0x0000000000241947 */ /* 0x000ff00003800000 */
[----:B------:R-:W-:Y:S01]  /*4370*/  R2UR UR14, R75 ;  /* 0x000000004b0e72ca */ /* 0x000fe200000e0000 */
[----:B------:R-:W-:Y:S02]  /*4380*/  ULDC UR15, c[0x0][0x9e4] ;  /* 0x00027900000f7ab9 */ /* 0x000fe40000000800 */
[----:B------:R-:W-:-:S10]  /*4390*/  UISETP.NE.AND UP0, UPT, UR15, 0x1, UPT ;  /* 0x000000010f00788c */ /* 0x000fd4000bf05270 */
[----:B------:R-:W-:Y:S01]  /*43a0*/  UIADD3 UR14, -UR14, URZ, URZ ;  /* 0x0000003f0e0e7290 */ /* 0x000fe2000fffe13f */
[----:B------:R-:W-:-:S03]  /*43b0*/  @UP0 ULDC.64 UR4, c[0x0][0x9e8] ;  /* 0x00027a0000040ab9 */ /* 0x000fc60000000a00 */
[----:B------:R-:W-:-:S04]  /*43c0*/  UIMAD.WIDE.U32 UR6, UR14, UR4, URZ ;  /* 0x000000040e0672a5 */ /* 0x000fc8000f8e003f */
[----:B------:R-:W-:-:S04]  /*43d0*/  @UP0 USHF.R.U32.HI UR14, URZ, UR5, UR7 ;  /* 0x000000053f0e0299 */ /* 0x000fc80008011607 */
[----:B------:R-:W-:Y:S01]  /*43e0*/  ULOP3.LUT UR14, URZ, UR14, URZ, 0x33, !UPT ;  /* 0x0000000e3f0e7292 */ /* 0x000fe2000f8e333f */
[----:B------:R-:W-:Y:S11]  /*43f0*/  BRA `(.L_x_989) ;  /* 0x0000000000147947 */ /* 0x000ff60003800000 */
.L_x_988:
[----:B------:R-:W-:Y:S02]  /*4400*/  ULDC UR15, c[0x0][0x9e4] ;  /* 0x00027900000f7ab9 */ /* 0x000fe40000000800 */
[----:B------:R-:W-:-:S11]  /*4410*/  UISETP.NE.AND UP0, UPT, UR15, 0x1, UPT ;  /* 0x000000010f00788c */ /* 0x000fd6000bf05270 */
[----:B------:R-:W-:Y:S02]  /*4420*/  @UP0 ULDC.64 UR4, c[0x0][0x9e8] ;  /* 0x00027a0000040ab9 */ /* 0x000fe40000000a00 */
[----:B------:R-:W-:-:S04]  /*4430*/  UIMAD.WIDE.U32 UR6, UR14, UR4, URZ ;  /* 0x000000040e0672a5 */ /* 0x000fc8000f8e003f */
[----:B------:R-:W-:-:S12]  /*4440*/  @UP0 USHF.R.U32.HI UR14, URZ, UR5, UR7 ;  /* 0x000000053f0e0299 */ /* 0x000fd80008011607 */
.L_x_989:
[----:B------:R-:W-:-:S04]  /*4450*/  UIMAD UR14, UR14, UR15, UR15 ;  /* 0x0000000f0e0e72a4 */ /* 0x000fc8000f8e020f */
[----:B------:R-:W-:-:S04]  /*4460*/  UISETP.LT.AND UP0, UPT, UR11, UR14, UPT ;  /* 0x0000000e0b00728c */ /* 0x000fc8000bf01270 */
[----:B------:R-:W-:-:S12]  /*4470*/  USEL UR11, UR11, UR14, UP0 ;  /* 0x0000000e0b0b7287 */ /* 0x000fd80008000000 */
.L_x_987:
[----:B------:R-:W-:Y:S01]  /*4480*/  UIMAD.WIDE UR4, UR11, 0x2aaaaaab, URZ ;  /* 0x2aaaaaab0b0478a5 */ /* 0x000fe2000f8e023f */
[----:B------:R-:W-:Y:S01]  /*4490*/  IMAD.MOV.U32 R2, RZ, RZ, 0x3f800000 ;  /* 0x3f800000ff027424 */ /* 0x000fe200078e00ff */
[----:B------:R-:W-:Y:S01]  /*44a0*/  CS2R R118, SRZ ;  /* 0x0000000000767805 */ /* 0x000fe2000001ff00 */
[----:B------:R-:W-:Y:S01]  /*44b0*/  IMAD.MOV.U32 R0, RZ, RZ, 0x3f800000 ;  /* 0x3f800000ff007424 */ /* 0x000fe200078e00ff */
        /* <DEDUP_REMOVED lines=8> */
[----:B------:R-:W-:Y:S01]  /*4540*/  UISETP.LT.AND UP0, UPT, UR60, UR4, UPT ;  /* 0x000000043c00728c */ /* 0x000fe2000bf01270 */
[----:B------:R-:W-:Y:S02]  /*4550*/  CS2R R104, SRZ ;  /* 0x0000000000687805 */ /* 0x000fe4000001ff00 */
[----:B------:R-:W-:Y:S02]  /*4560*/  CS2R R102, SRZ ;  /* 0x0000000000667805 */ /* 0x000fe4000001ff00 */
[----:B------:R-:W-:Y:S01]  /*4570*/  CS2R R100, SRZ ;  /* 0x0000000000647805 */ /* 0x000fe2000001ff00 */
[----:B------:R-:W-:Y:S01]  /*4580*/  USEL UR43, UR60, UR4, !UP0 ;  /* 0x000000043c2b7287 */ /* 0x000fe2000c000000 */
[----:B------:R-:W-:-:S02]  /*4590*/  CS2R R98, SRZ ;  /* 0x0000000000627805 */ /* 0x000fc4000001ff00 */
[----:B------:R-:W-:Y:S02]  /*45a0*/  CS2R R96, SRZ ;  /* 0x0000000000607805 */ /* 0x000fe4000001ff00 */
[----:B------:R-:W-:Y:S02]  /*45b0*/  CS2R R94, SRZ ;  /* 0x00000000005e7805 */ /* 0x000fe4000001ff00 */
[----:B------:R-:W-:Y:S02]  /*45c0*/  CS2R R92, SRZ ;  /* 0x00000000005c7805 */ /* 0x000fe4000001ff00 */
[----:B------:R-:W-:Y:S02]  /*45d0*/  CS2R R90, SRZ ;  /* 0x00000000005a7805 */ /* 0x000fe4000001ff00 */
[----:B------:R-:W-:Y:S02]  /*45e0*/  ISETP.GE.AND P1, PT, R14, UR43, PT ;  /* 0x0000002b0e007c0c */ /* 0x000fe4000bf26270 */
        /* <DEDUP_REMOVED lines=33> */
[----:B------:R-:W-:Y:S06]  /*4800*/  @!P1 BRA `(.L_x_990) ;  /* 0x0000003000489947 */ /* 0x000fec0003800000 */
[----:B------:R-:W-:Y:S01]  /*4810*/  IMAD.MOV.U32 R13, RZ, RZ, R3 ;  /* 0x000000ffff0d7224 */ /* 0x000fe200078e0003 */
[----:B------:R-:W-:Y:S01]  /*4820*/  UMOV UR7, UR38 ;  /* 0x0000002600077c82 */ /* 0x000fe20008000000 */
[----:B------:R-:W-:Y:S01]  /*4830*/  IMAD.MOV.U32 R12, RZ, RZ, R4 ;  /* 0x000000ffff0c7224 */ /* 0x000fe200078e0004 */
[----:B------:R-:W-:Y:S01]  /*4840*/  UMOV UR4, UR39 ;  /* 0x0000002700047c82 */ /* 0x000fe20008000000 */
[----:B------:R-:W-:Y:S01]  /*4850*/  IMAD.MOV.U32 R2, RZ, RZ, 0x3f800000 ;  /* 0x3f800000ff027424 */ /* 0x000fe200078e00ff */
[----:B------:R-:W-:Y:S01]  /*4860*/  ULDC UR54, c[0x0][0x9e4] ;  /* 0x0002790000367ab9 */ /* 0x000fe20000000800 */
[----:B------:R-:W-:Y:S01]  /*4870*/  IMAD.MOV.U32 R119, RZ, RZ, RZ ;  /* 0x000000ffff777224 */ /* 0x000fe200078e00ff */
[----:B------:R-:W-:Y:S01]  /*4880*/  ULDC UR58, c[0x0][0x9dc] ;  /* 0x00027700003a7ab9 */ /* 0x000fe20000000800 */
[----:B------:R-:W-:Y:S01]  /*4890*/  ULDC UR55, c[0x0][0x988] ;  /* 0x0002620000377ab9 */ /* 0x000fe20000000800 */
[----:B------:R-:W-:-:S05]  /*48a0*/  ULDC UR59, c[0x0][0x9e0] ;  /* 0x00027800003b7ab9 */ /* 0x000fca0000000800 */
.L_x_1009:
[----:B------:R-:W-:-:S04]  /*48b0*/  UISETP.NE.AND UP0, UPT, UR4, 0x1, UPT ;  /* 0x000000010400788c */ /* 0x000fc8000bf05270 */
[----:B------:R-:W-:-:S04]  /*48c0*/  USEL UR38, URZ, 0x1, UP0 ;  /* 0x000000013f267887 */ /* 0x000fc80008000000 */
[----:B------:R-:W-:Y:S01]  /*48d0*/  ULOP3.LUT UR38, UR7, UR38, URZ, 0x3c, !UPT ;  /* 0x0000002607267292 */ /* 0x000fe2000f8e3c3f */
[----:B------:R-:W-:Y:S11]  /*48e0*/  @!P0 BRA `(.L_x_991) ;  /* 0x0000000000048947 */ /* 0x000ff60003800000 */
[----:B------:R-:W-:Y:S01]  /*48f0*/  BPT.TRAP 0x1 ;  /* 0x000000040000795c */ /* 0x000fe20000300000 */
.L_x_991:
[----:B------:R-:W-:Y:S01]  /*4900*/  UIADD3 UR39, UR4, 0x1, URZ ;  /* 0x0000000104277890 */ /* 0x000fe2000fffe03f */
[----:B------:R-:W-:-:S03]  /*4910*/  IMAD.U32 R3, RZ, RZ, UR38 ;  /* 0x00000026ff037e24 */ /* 0x000fc6000f8e00ff */
[----:B------:R-:W-:Y:S02]  /*4920*/  UISETP.NE.AND UP0, UPT, UR39, 0x2, UPT ;  /* 0x000000022700788c */ /* 0x000fe4000bf05270 */
[----:B------:R-:W-:Y:S02]  /*4930*/  SHF.L.U32 R3, R3, 0x1f, RZ ;  /* 0x0000001f03037819 */ /* 0x000fe400000006ff */
[----:B------:R-:W-:-:S04]  /*4940*/  USEL UR39, UR39, URZ, UP0 ;  /* 0x0000003f27277287 */ /* 0x000fc80008000000 */
[----:B------:R-:W-:-:S09]  /*4950*/  ULEA UR6, UR39, UR40, 0x3 ;  /* 0x0000002827067291 */ /* 0x000fd2000f8e183f */
[----:B------:R0:W1:Y:S01]  /*4960*/  SYNCS.PHASECHK.TRANS64.TRYWAIT P1, [UR6+0x30830], R3 ;  /* 0x03083003ff0075a7 */ /* 0x0000620008020146 */
[----:B------:R-:W-:Y:S05]  /*4970*/  @!P0 BRA `(.L_x_992) ;  /* 0x0000000000048947 */ /* 0x000fea0003800000 */
[----:B------:R-:W-:Y:S01]  /*4980*/  BPT.TRAP 0x1 ;  /* 0x000000040000795c */ /* 0x000fe20000300000 */
.L_x_992:
[----:B-1----:R-:W-:Y:S05]  /*4990*/  @P1 BRA `(.L_x_993) ;  /* 0x0000000000081947 */ /* 0x002fea0003800000 */
[----:B------:R-:W1:Y:S02]  /*49a0*/  SYNCS.PHASECHK.TRANS64.TRYWAIT P1, [UR6+0x30830], R3 ;  /* 0x03083003ff0075a7 */ /* 0x000e640008020146 */
[----:B-1----:R-:W-:Y:S05]  /*49b0*/  @!P1 BRA `(.L_x_994) ;  /* 0x000000fc00509947 */ /* 0x002fea0003800000 */
.L_x_993:
        /* <DEDUP_REMOVED lines=120> */
[-C--:B------:R-:W-:Y:S01]  /*5140*/  FMUL.FTZ R111, R111, R2.reuse ;  /* 0x000000026f6f7220 */ /* 0x080fe20000410000 */
[-C--:B------:R-:W-:Y:S01]  /*5150*/  FMUL.FTZ R114, R114, R2.reuse ;  /* 0x0000000272727220 */ /* 0x080fe20000410000 */
[-C--:B------:R-:W-:Y:S01]  /*5160*/  FMUL.FTZ R115, R115, R2.reuse ;  /* 0x0000000273737220 */ /* 0x080fe20000410000 */
[-C--:B------:R-:W-:Y:S01]  /*5170*/  FMUL.FTZ R118, R118, R2.reuse ;  /* 0x0000000276767220 */ /* 0x080fe20000410000 */
[----:B------:R-:W-:Y:S01]  /*5180*/  HGMMA.64x96x16.F32.BF16 R120, gdesc[UR48], R120, gsb0 ;  /* 0x01600000307879f0 */ /* 0x000fe20008001878 */
[----:B------:R-:W-:Y:S01]  /*5190*/  UIADD3 UR50, UR5, 0x4, URZ ;  /* 0x0000000405327890 */ /* 0x000fe2000fffe03f */
[----:B------:R-:W-:Y:S01]  /*51a0*/  FMUL.FTZ R119, R119, R2 ;  /* 0x0000000277777220 */ /* 0x000fe20000410000 */
[----:B------:R-:W-:Y:S01]  /*51b0*/  UMOV UR48, UR56 ;  /* 0x0000003800307c82 */ /* 0x000fe20008000000 */
[----:B------:R-:W-:Y:S01]  /*51c0*/  UMOV UR49, UR57 ;  /* 0x0000003900317c82 */ /* 0x000fe20008000000 */
[----:B------:R-:W-:Y:S01]  /*51d0*/  UMOV UR51, 0x40000040 ;  /* 0x4000004000337882 */ /* 0x000fe20000000000 */
[----:B------:R-:W-:-:S02]  /*51e0*/  WARPGROUP.DEPBAR.LE gsb0, 0x0 ;  /* 0x00008000000079c5 */ /* 0x000fc40000010000 */
        /* <DEDUP_REMOVED lines=36> */
.L_x_995:
[----:B------:R-:W-:Y:S01]  /*5430*/  ULEA UR5, UR4, UR40, 0x3 ;  /* 0x0000002804057291 */ /* 0x000fe2000f8e183f */
[----:B------:R-:W-:-:S05]  /*5440*/  IMAD.U32 R0, RZ, RZ, UR7 ;  /* 0x00000007ff007e24 */ /* 0x000fca000f8e00ff */
[----:B------:R-:W-:-:S04]  /*5450*/  SHF.L.U32 R0, R0, 0x1f, RZ ;  /* 0x0000001f00007819 */ /* 0x000fc800000006ff */
[----:B------:R2:W3:Y:S01]  /*5460*/  SYNCS.PHASECHK.TRANS64.TRYWAIT P1, [UR5+0x30850], R0 ;  /* 0x03085000ff0075a7 */ /* 0x0004e20008020145 */
[----:B------:R-:W-:Y:S05]  /*5470*/  @!P0 BRA `(.L_x_996) ;  /* 0x0000000000048947 */ /* 0x000fea0003800000 */
[----:B------:R-:W-:Y:S01]  /*5480*/  BPT.TRAP 0x1 ;  /* 0x000000040000795c */ /* 0x000fe20000300000 */
.L_x_996:
[----:B---3--:R-:W-:Y:S05]  /*5490*/  @P1 BRA `(.L_x_997) ;  /* 0x0000000000081947 */ /* 0x008fea0003800000 */
[----:B------:R-:W3:Y:S02]  /*54a0*/  SYNCS.PHASECHK.TRANS64.TRYWAIT P1, [UR5+0x30850], R0 ;  /* 0x03085000ff0075a7 */ /* 0x000ee40008020145 */
[----:B---3--:R-:W-:Y:S05]  /*54b0*/  @!P1 BRA `(.L_x_998) ;  /* 0x000000f000a89947 */ /* 0x008fea0003800000 */
.L_x_997:
[----:B------:R-:W-:Y:S01]  /*54c0*/  UIADD3 UR7, UR40, 0x400, URZ ;  /* 0x0000040028077890 */ /* 0x000fe2000fffe03f */
[----:B------:R-:W-:Y:S01]  /*54d0*/  WARPGROUP.ARRIVE ;  /* 0x00000000000079c5 */ /* 0x000fe20000000000 */
[----:B------:R-:W-:Y:S02]  /*54e0*/  UMOV UR11, 0x40000040 ;  /* 0x40000040000b7882 */ /* 0x000fe40000000000 */
[----:B------:R-:W-:-:S04]  /*54f0*/  USHF.R.U32.HI UR7, URZ, 0x4, UR7 ;  /* 0x000000043f077899 */ /* 0x000fc80008011607 */
[----:B------:R-:W-:-:S04]  /*5500*/  ULOP3.LUT UR7, UR7, 0x3fff, URZ, 0xc0, !UPT ;  /* 0x00003fff07077892 */ /* 0x000fc8000f8ec03f */
[----:B------:R-:W-:-:S04]  /*5510*/  ULOP3.LUT UR7, UR7, 0x3000000, URZ, 0xfc, !UPT ;  /* 0x0300000007077892 */ /* 0x000fc8000f8efc3f */
        /* <DEDUP_REMOVED lines=31> */
.L_x_999:
[----:B------:R-:W-:Y:S01]  /*5710*/  ISETP.NE.AND P2, PT, R199, 0x1, PT ;  /* 0x00000001c700780c */ /* 0x000fe20003f45270 */
[----:B------:R-:W-:Y:S01]  /*5720*/  VIADD R21, R19, UR41 ;  /* 0x0000002913157c36 */ /* 0x000fe20008000000 */
[----:B------:R-:W3:Y:S01]  /*5730*/  LDC R11, c[0x0][0x288] ;  /* 0x0000a200ff0b7b82 */ /* 0x000ee20000000800 */
[----:B------:R-:W-:Y:S01]  /*5740*/  IMAD R168, R14, -0x60, RZ ;  /* 0xffffffa00ea87824 */ /* 0x000fe200078e02ff */
[----:B------:R-:W-:Y:S01]  /*5750*/  UIADD3 UR6, UR6, 0x30840, URZ ;  /* 0x0003084006067890 */ /* 0x000fe2000fffe03f */
[----:B------:R-:W-:Y:S01]  /*5760*/  LOP3.LUT P1, RZ, R16, 0x80000, RZ, 0xc0, !PT ;  /* 0x0008000010ff7812 */ /* 0x000fe2000782c0ff */
[----:B------:R-:W-:Y:S02]  /*5770*/  ULOP3.LUT UR4, URZ, UR58, URZ, 0x33, !UPT ;  /* 0x0000003a3f047292 */ /* 0x000fe4000f8e333f */
[----:B------:R-:W-:-:S05]  /*5780*/  UPRMT UR6, UR61, 0x654, UR6 ;  /* 0x000006543d067896 */ /* 0x000fca0008000006 */
[----:B0-2---:R-:W0:Y:S08]  /*5790*/  @P2 LDC R0, c[0x0][0x44c] ;  /* 0x00011300ff002b82 */ /* 0x005e300000000800 */
[----:B-1----:R-:W1:Y:S01]  /*57a0*/  @P2 LDC R3, c[0x0][0x450] ;  /* 0x00011400ff032b82 */ /* 0x002e620000000800 */
[----:B------:R-:W-:Y:S01]  /*57b0*/  SYNCS.ARRIVE.TRANS64.RED.A1T0 RZ, [UR6], RZ ;  /* 0x000000ffffff79a7 */ /* 0x000fe20008100406 */
[----:B0-----:R-:W-:-:S05]  /*57c0*/  @P2 IMAD.HI.U32 R0, R21, R0, RZ ;  /* 0x0000000015002227 */ /* 0x001fca00078e00ff */
[----:B-1----:R-:W-:Y:S01]  /*57d0*/  @P2 SHF.R.U32.HI R21, RZ, R3, R0 ;  /* 0x00000003ff152219 */ /* 0x002fe20000011600 */
[----:B------:R-:W-:-:S04]  /*57e0*/  VIADD R3, R168, 0x1 ;  /* 0x00000001a8037836 */ /* 0x000fc80000000000 */
[----:B------:R-:W0:Y:S01]  /*57f0*/  SHFL.IDX PT, R2, R21, RZ, 0x1c1f ;  /* 0x001c1fff15027589 */ /* 0x000e2200000e0000 */
[----:B------:R-:W-:-:S05]  /*5800*/  IMAD R4, R18, -0x2, R3 ;  /* 0xfffffffe12047824 */ /* 0x000fca00078e0203 */
[C---:B---3--:R-:W-:Y:S01]  /*5810*/  IADD3 R0, R4.reuse, -R11, R17 ;  /* 0x8000000b04007210 */ /* 0x048fe20007ffe011 */
[----:B------:R-:W-:-:S04]  /*5820*/  VIADD R4, R4, 0xffffffff ;  /* 0xffffffff04047836 */ /* 0x000fc80000000000 */
[C---:B------:R-:W-:Y:S02]  /*5830*/  VIADD R169, R0.reuse, UR59 ;  /* 0x0000003b00a97c36 */ /* 0x040fe40008000000 */
[----:B------:R-:W-:Y:S02]  /*5840*/  VIADD R170, R0, UR4 ;  /* 0x0000000400aa7c36 */ /* 0x000fe40008000000 */
[--C-:B0-----:R-:W-:Y:S02]  /*5850*/  IMAD.IADD R0, R169, 0x1, R2.reuse ;  /* 0x00000001a9007824 */ /* 0x101fe400078e0202 */
[----:B------:R-:W-:Y:S01]  /*5860*/  IMAD.IADD R20, R170, 0x1, R2 ;  /* 0x00000001aa147824 */ /* 0x000fe200078e0202 */
[----:B------:R-:W-:Y:S06]  /*5870*/  @!P1 BRA `(.L_x_1000) ;  /* 0x0000000000549947 */ /* 0x000fec0003800000 */
[----:B------:R-:W-:Y:S01]  /*5880*/  IADD3 R15, R17, -R11, R2 ;  /* 0x8000000b110f7210 */ /* 0x000fe20007ffe002 */
[----:B------:R-:W-:Y:S03]  /*5890*/  BSSY B0, `(.L_x_1001) ;  /* 0x0000010000007945 */ /* 0x000fe60003800000 */
[----:B------:R-:W-:-:S13]  /*58a0*/  ISETP.GT.AND P1, PT, R15, -0x1, PT ;  /* 0xffffffff0f00780c */ /* 0x000fda0003f24270 */
[----:B------:R-:W-:Y:S05]  /*58b0*/  @P1 BRA `(.L_x_1002) ;  /* 0x0000000000201947 */ /* 0x000fea0003800000 */
[----:B------:R-:W-:Y:S01]  /*58c0*/  IMAD.U32 R171, RZ, RZ, UR54 ;  /* 0x00000036ffab7e24 */ /* 0x000fe2000f8e00ff */
[----:B------:R-:W-:-:S04]  /*58d0*/  LOP3.LUT R15, RZ, R15, RZ, 0x33, !PT ;  /* 0x0000000fff0f7212 */ /* 0x000fc800078e33ff */
[----:B------:R-:W-:-:S13]  /*58e0*/  ISETP.NE.AND P1, PT, R171, 0x1, PT ;  /* 0x00000001ab00780c */ /* 0x000fda0003f25270 */
[----:B------:R-:W0:Y:S02]  /*58f0*/  @P1 LDC.64 R2, c[0x0][0x9e8] ;  /* 0x00027a00ff021b82 */ /* 0x000e240000000a00 */
[----:B0-----:R-:W-:-:S05]  /*5900*/  @P1 IMAD.HI.U32 R2, R15, R2, RZ ;  /* 0x000000020f021227 */ /* 0x001fca00078e00ff */
[----:B------:R-:W-:-:S04]  /*5910*/  @P1 SHF.R.U32.HI R15, RZ, R3, R2 ;  /* 0x00000003ff0f1219 */ /* 0x000fc80000011602 */
[----:B------:R-:W-:Y:S01]  /*5920*/  LOP3.LUT R15, RZ, R15, RZ, 0x33, !PT ;  /* 0x0000000fff0f7212 */ /* 0x000fe200078e33ff */
[----:B------:R-:W-:Y:S06]  /*5930*/  BRA `(.L_x_1003) ;  /* 0x0000000000147947 */ /* 0x000fec0003800000 */
.L_x_1002:
[----:B------:R-:W-:-:S05]  /*5940*/  IMAD.U32 R171, RZ, RZ, UR54 ;  /* 0x00000036ffab7e24 */ /* 0x000fca000f8e00ff */
[----:B------:R-:W-:-:S13]  /*5950*/  ISETP.NE.AND P1, PT, R171, 0x1, PT ;  /* 0x00000001ab00780c */ /* 0x000fda0003f25270 */
[----:B------:R-:W0:Y:S02]  /*5960*/  @P1 LDC.64 R2, c[0x0][0x9e8] ;  /* 0x00027a00ff021b82 */ /* 0x000e240000000a00 */
[----:B0-----:R-:W-:-:S05]  /*5970*/  @P1 IMAD.HI.U32 R2, R15, R2, RZ ;  /* 0x000000020f021227 */ /* 0x001fca00078e00ff */
[----:B------:R-:W-:-:S07]  /*5980*/  @P1 SHF.R.U32.HI R15, RZ, R3, R2 ;  /* 0x00000003ff0f1219 */ /* 0x000fce0000011602 */
.L_x_1003:
[----:B------:R-:W-:Y:S05]  /*5990*/  BSYNC B0 ;  /* 0x0000000000007941 */ /* 0x000fea0003800000 */
.L_x_1001:
[----:B------:R-:W-:-:S05]  /*59a0*/  IMAD R15, R15, R171, R4 ;  /* 0x000000ab0f0f7224 */ /* 0x000fca00078e0204 */
[----:B------:R-:W-:Y:S02]  /*59b0*/  VIADDMNMX R0, R15, R171, R0, PT ;  /* 0x000000ab0f007246 */ /* 0x000fe40003800100 */
[----:B------:R-:W-:-:S07]  /*59c0*/  VIMNMX R20, R20, R15, !PT ;  /* 0x0000000f14147248 */ /* 0x000fce0007fe0100 */
.L_x_1000:
[C---:B------:R-:W-:Y:S01]  /*59d0*/  ISETP.GE.AND P1, PT, R168.reuse, 0x2, PT ;  /* 0x00000002a800780c */ /* 0x040fe20003f26270 */
[----:B------:R-:W0:Y:S01]  /*59e0*/  SHFL.IDX PT, R2, R21, 0x1, 0x1c1f ;  /* 0x003c1f0015027f89 */ /* 0x000e2200000e0000 */
[----:B------:R-:W-:Y:S02]  /*59f0*/  ISETP.GE.AND P2, PT, R168, 0x9, PT ;  /* 0x00000009a800780c */ /* 0x000fe40003f46270 */
[----:B------:R-:W-:Y:S02]  /*5a00*/  ISETP.GT.AND P4, PT, R20, 0x1, !P1 ;  /* 0x000000011400780c */ /* 0x000fe40004f84270 */
[----:B------:R-:W-:Y:S02]  /*5a10*/  ISETP.GE.AND P5, PT, R168, 0xa, PT ;  /* 0x0000000aa800780c */ /* 0x000fe40003fa6270 */
[----:B------:R-:W-:Y:S02]  /*5a20*/  ISETP.GT.AND P3, PT, R20, 0x8, !P2 ;  /* 0x000000081400780c */ /* 0x000fe40005764270 */
[----:B------:R-:W-:-:S02]  /*5a30*/  ISETP.LT.OR P4, PT, R0, 0x2, P4 ;  /* 0x000000020000780c */ /* 0x000fc40002781670 */
[----:B------:R-:W-:Y:S02]  /*5a40*/  ISETP.LT.OR P3, PT, R0, 0x9, P3 ;  /* 0x000000090000780c */ /* 0x000fe40001f61670 */
[----:B------:R-:W-:Y:S02]  /*5a50*/  FSEL R121, R121, -INF , !P4 ;  /* 0xff80000079797808 */ /* 0x000fe40006000000 */
[----:B------:R-:W-:Y:S02]  /*5a60*/  ISETP.GE.AND P4, PT, R168, 0x11, PT ;  /* 0x00000011a800780c */ /* 0x000fe40003f86270 */
[----:B------:R-:W-:Y:S02]  /*5a70*/  LOP3.LUT R16, R16, 0xfffffffb, RZ, 0xc0, !PT ;  /* 0xfffffffb10107812 */ /* 0x000fe400078ec0ff */
[----:B------:R-:W-:Y:S02]  /*5a80*/  FSEL R124, R124, -INF , !P3 ;  /* 0xff8000007c7c7808 */ /* 0x000fe40005800000 */
[----:B------:R-:W-:-:S02]  /*5a90*/  ISETP.GT.AND P3, PT, R20, 0x9, !P5 ;  /* 0x000000091400780c */ /* 0x000fc40006f64270 */
[----:B------:R-:W-:Y:S02]  /*5aa0*/  @P5 LOP3.LUT R16, R16, 0x4, RZ, 0xfc, !PT ;  /* 0x0000000410105812 */ /* 0x000fe400078efcff */
[----:B------:R-:W-:Y:S02]  /*5ab0*/  ISETP.LT.OR P3, PT, R0, 0xa, P3 ;  /* 0x0000000a0000780c */ /* 0x000fe40001f61670 */
[----:B------:R-:W-:Y:S02]  /*5ac0*/  LOP3.LUT R16, R16, 0xfffffff7, RZ, 0xc0, !PT ;  /* 0xfffffff710107812 */ /* 0x000fe400078ec0ff */
[----:B------:R-:W-:Y:S02]  /*5ad0*/  FSEL R125, R125, -INF , !P3 ;  /* 0xff8000007d7d7808 */ /* 0x000fe40005800000 */
[----:B------:R-:W-:Y:S02]  /*5ae0*/  @P4 LOP3.LUT R16, R16, 0x8, RZ, 0xfc, !PT ;  /* 0x0000000810104812 */ /* 0x000fe400078efcff */
[----:B------:R-:W-:-:S02]  /*5af0*/  ISETP.GT.AND P3, PT, R20, 0x10, !P4 ;  /* 0x000000101400780c */ /* 0x000fc40006764270 */
[----:B------:R-:W-:Y:S02]  /*5b00*/  ISETP.GE.AND P4, PT, R168, 0x12, PT ;  /* 0x00000012a800780c */ /* 0x000fe40003f86270 */
[----:B------:R-:W-:Y:S02]  /*5b10*/  ISETP.LT.OR P3, PT, R0, 0x11, P3 ;  /* 0x000000110000780c */ /* 0x000fe40001f61670 */
[----:B------:R-:W-:Y:S02]  /*5b20*/  LOP3.LUT R16, R16, 0xffffffef, RZ, 0xc0, !PT ;  /* 0xffffffef10107812 */ /* 0x000fe400078ec0ff */
[----:B------:R-:W-:Y:S02]  /*5b30*/  FSEL R128, R128, -INF , !P3 ;  /* 0xff80000080807808 */ /* 0x000fe40005800000 */
[----:B------:R-:W-:-:S04]  /*5b40*/  ISETP.GT.AND P3, PT, R20, 0x11, !P4 ;  /* 0x000000111400780c */ /* 0x000fc80006764270 */
[----:B------:R-:W-:Y:S02]  /*5b50*/  ISETP.LT.OR P3, PT, R0, 0x12, P3 ;  /* 0x000000120000780c */ /* 0x000fe40001f61670 */
[----:B------:R-:W-:Y:S02]  /*5b60*/  @P4 LOP3.LUT R16, R16, 0x10, RZ, 0xfc, !PT ;  /* 0x0000001010104812 */ /* 0x000fe400078efcff */
[----:B------:R-:W-:Y:S02]  /*5b70*/  ISETP.GE.AND P4, PT, R168, 0x19, PT ;  /* 0x00000019a800780c */ /* 0x000fe40003f86270 */
[----:B------:R-:W-:Y:S02]  /*5b80*/  LOP3.LUT R16, R16, 0xfffbffff, RZ, 0xc0, !PT ;  /* 0xfffbffff10107812 */ /* 0x000fe400078ec0ff */
[----:B------:R-:W-:Y:S02]  /*5b90*/  FSEL R129, R129, -INF , !P3 ;  /* 0xff80000081817808 */ /* 0x000fe40005800000 */
[----:B------:R-:W-:-:S04]  /*5ba0*/  ISETP.GT.AND P3, PT, R20, 0x18, !P4 ;  /* 0x000000181400780c */ /* 0x000fc80006764270 */
[----:B------:R-:W-:-:S03]  /*5bb0*/  ISETP.LT.OR P3, PT, R0, 0x19, P3 ;  /* 0x000000190000780c */ /* 0x000fc60001f61670 */
        /* <DEDUP_REMOVED lines=68> */
[----:B------:R-:W-:Y:S02]  /*6000*/  FSEL R153, R153, -INF , !P3 ;  /* 0xff80000099997808 */ /* 0x000fe40005800000 */
[----:B------:R-:W-:Y:S02]  /*6010*/  LOP3.LUT R16, R16, 0xffffffbf, RZ, 0xc0, !PT ;  /* 0xffffffbf10107812 */ /* 0x000fe400078ec0ff */
[----:B------:R-:W-:-:S04]  /*6020*/  ISETP.GT.AND P3, PT, R20, 0x48, !P4 ;  /* 0x000000481400780c */ /* 0x000fc80006764270 */
[----:B------:R-:W-:-:S03]  /*6030*/  ISETP.LT.OR P3, PT, R0, 0x49, P3 ;  /* 0x000000490000780c */ /* 0x000fc60001f61670 */
[----:B------:R-:W-:Y:S02]  /*6040*/  @P4 LOP3.LUT R16, R16, 0x40, RZ, 0xfc, !PT ;  /* 0x0000004010104812 */ /* 0x000fe400078efcff */
[----:B------:R-:W-:Y:S02]  /*6050*/  ISETP.GE.AND P4, PT, R168, 0x4a, PT ;  /* 0x0000004aa800780c */ /* 0x000fe40003f86270 */
[----:B------:R-:W-:Y:S02]  /*6060*/  FSEL R156, R156, -INF , !P3 ;  /* 0xff8000009c9c7808 */ /* 0x000fe40005800000 */
[----:B------:R-:W-:Y:S02]  /*6070*/  ISETP.GT.AND P3, PT, R20, 0x49, !P4 ;  /* 0x000000491400780c */ /* 0x000fe40006764270 */
[----:B------:R-:W-:Y:S02]  /*6080*/  LOP3.LUT R16, R16, 0xffffffdf, RZ, 0xc0, !PT ;  /* 0xffffffdf10107812 */ /* 0x000fe400078ec0ff */
[----:B------:R-:W-:-:S04]  /*6090*/  ISETP.LT.OR P3, PT, R0, 0x4a, P3 ;  /* 0x0000004a0000780c */ /* 0x000fc80001f61670 */
[----:B------:R-:W-:Y:S02]  /*60a0*/  FSEL R157, R157, -INF , !P3 ;  /* 0xff8000009d9d7808 */ /* 0x000fe40005800000 */
[----:B------:R-:W-:Y:S02]  /*60b0*/  ISETP.GE.AND P3, PT, R168, 0x51, PT ;  /* 0x00000051a800780c */ /* 0x000fe40003f66270 */
[----:B------:R-:W-:Y:S02]  /*60c0*/  @P4 LOP3.LUT R16, R16, 0x20, RZ, 0xfc, !PT ;  /* 0x0000002010104812 */ /* 0x000fe400078efcff */
[----:B------:R-:W-:Y:S02]  /*60d0*/  ISETP.GT.AND P4, PT, R20, 0x50, !P3 ;  /* 0x000000501400780c */ /* 0x000fe40005f84270 */
[----:B------:R-:W-:Y:S02]  /*60e0*/  LOP3.LUT R16, R16, 0xfffffffd, RZ, 0xc0, !PT ;  /* 0xfffffffd10107812 */ /* 0x000fe400078ec0ff */
[----:B------:R-:W-:-:S04]  /*60f0*/  ISETP.LT.OR P4, PT, R0, 0x51, P4 ;  /* 0x000000510000780c */ /* 0x000fc80002781670 */
        /* <DEDUP_REMOVED lines=9> */
[----:B------:R-:W-:-:S13]  /*6190*/  ISETP.GE.AND P6, PT, R168, 0x1, PT ;  /* 0x00000001a800780c */ /* 0x000fda0003fc6270 */
[----:B------:R-:W-:Y:S02]  /*61a0*/  @P6 LOP3.LUT R16, R16, 0x2, RZ, 0xfc, !PT ;  /* 0x0000000210106812 */ /* 0x000fe400078efcff */
[----:B------:R-:W-:Y:S02]  /*61b0*/  ISETP.GT.AND P6, PT, R20, RZ, !P6 ;  /* 0x000000ff1400720c */ /* 0x000fe400077c4270 */
[----:B------:R-:W-:Y:S02]  /*61c0*/  LOP3.LUT R16, R16, 0xfffffffe, RZ, 0xc0, !PT ;  /* 0xfffffffe10107812 */ /* 0x000fe400078ec0ff */
[----:B------:R-:W-:-:S04]  /*61d0*/  ISETP.LT.OR P6, PT, R0, 0x1, P6 ;  /* 0x000000010000780c */ /* 0x000fc800037c1670 */
[----:B------:R-:W-:Y:S02]  /*61e0*/  FSEL R15, R120, -INF , !P6 ;  /* 0xff800000780f7808 */ /* 0x000fe40007000000 */
[----:B------:R-:W-:-:S13]  /*61f0*/  ISETP.GE.AND P6, PT, R168, 0x5a, PT ;  /* 0x0000005aa800780c */ /* 0x000fda0003fc6270 */
[----:B------:R-:W-:Y:S02]  /*6200*/  @P6 LOP3.LUT R16, R16, 0x1, RZ, 0xfc, !PT ;  /* 0x0000000110106812 */ /* 0x000fe400078efcff */
[----:B------:R-:W-:Y:S01]  /*6210*/  ISETP.GT.AND P6, PT, R20, 0x59, !P6 ;  /* 0x000000591400780c */ /* 0x000fe200077c4270 */
[----:B0-----:R-:W-:-:S03]  /*6220*/  IMAD.IADD R20, R170, 0x1, R2 ;  /* 0x00000001aa147824 */ /* 0x001fc600078e0202 */
[----:B------:R-:W-:Y:S01]  /*6230*/  ISETP.LT.OR P6, PT, R0, 0x5a, P6 ;  /* 0x0000005a0000780c */ /* 0x000fe200037c1670 */
[----:B------:R-:W-:-:S03]  /*6240*/  IMAD.IADD R0, R169, 0x1, R2 ;  /* 0x00000001a9007824 */ /* 0x000fc600078e0202 */
[----:B------:R-:W-:Y:S02]  /*6250*/  FSEL R165, R165, -INF , !P6 ;  /* 0xff800000a5a57808 */ /* 0x000fe40007000000 */
[----:B------:R-:W-:-:S13]  /*6260*/  LOP3.LUT P6, RZ, R16, 0x80000, RZ, 0xc0, !PT ;  /* 0x0008000010ff7812 */ /* 0x000fda00078cc0ff */
[----:B------:R-:W-:Y:S05]  /*6270*/  @!P6 BRA `(.L_x_1004) ;  /* 0x000000000054e947 */ /* 0x000fea0003800000 */
        /* <DEDUP_REMOVED lines=12> */
.L_x_1006:
[----:B------:R-:W-:-:S05]  /*6340*/  IMAD.U32 R120, RZ, RZ, UR54 ;  /* 0x00000036ff787e24 */ /* 0x000fca000f8e00ff */
[----:B------:R-:W-:-:S13]  /*6350*/  ISETP.NE.AND P6, PT, R120, 0x1, PT ;  /* 0x000000017800780c */ /* 0x000fda0003fc5270 */
[----:B------:R-:W0:Y:S02]  /*6360*/  @P6 LDC.64 R2, c[0x0][0x9e8] ;  /* 0x00027a00ff026b82 */ /* 0x000e240000000a00 */
[----:B0-----:R-:W-:-:S05]  /*6370*/  @P6 IMAD.HI.U32 R2, R21, R2, RZ ;  /* 0x0000000215026227 */ /* 0x001fca00078e00ff */
[----:B------:R-:W-:-:S07]  /*6380*/  @P6 SHF.R.U32.HI R21, RZ, R3, R2 ;  /* 0x00000003ff156219 */ /* 0x000fce0000011602 */
.L_x_1007:
[----:B------:R-:W-:Y:S05]  /*6390*/  BSYNC B0 ;  /* 0x0000000000007941 */ /* 0x000fea0003800000 */
.L_x_1005:
[----:B------:R-:W-:-:S05]  /*63a0*/  IMAD R21, R21, R120, R4 ;  /* 0x0000007815157224 */ /* 0x000fca00078e0204 */
[----:B------:R-:W-:Y:S02]  /*63b0*/  VIADDMNMX R0, R21, R120, R0, PT ;  /* 0x0000007815007246 */ /* 0x000fe40003800100 */
[----:B------:R-:W-:-:S07]  /*63c0*/  VIMNMX R20, R20, R21, !PT ;  /* 0x0000001514147248 */ /* 0x000fce0007fe0100 */
.L_x_1004:
[C---:B------:R-:W-:Y:S01]  /*63d0*/  ISETP.GT.AND P1, PT, R20.reuse, 0x1, !P1 ;  /* 0x000000011400780c */ /* 0x040fe20004f24270 */
[----:B------:R-:W-:Y:S01]  /*63e0*/  UMOV UR10, UR55 ;  /* 0x00000037000a7c82 */ /* 0x000fe20008000000 */
[----:B------:R-:W-:Y:S02]  /*63f0*/  ISETP.GT.AND P2, PT, R20, 0x8, !P2 ;  /* 0x000000081400780c */ /* 0x000fe40005744270 */
[C---:B------:R-:W-:Y:S02]  /*6400*/  ISETP.LT.OR P1, PT, R0.reuse, 0x2, P1 ;  /* 0x000000020000780c */ /* 0x040fe40000f21670 */
[----:B------:R-:W-:Y:S02]  /*6410*/  ISETP.LT.OR P2, PT, R0, 0x9, P2 ;  /* 0x000000090000780c */ /* 0x000fe40001741670 */
[----:B------:R-:W-:Y:S02]  /*6420*/  FSEL R123, R123, -INF , !P1 ;  /* 0xff8000007b7b7808 */ /* 0x000fe40004800000 */
[----:B------:R-:W-:-:S02]  /*6430*/  LOP3.LUT P1, RZ, R16, 0x4, RZ, 0xc0, !PT ;  /* 0x0000000410ff7812 */ /* 0x000fc4000782c0ff */
[----:B------:R-:W-:Y:S02]  /*6440*/  FSEL R126, R126, -INF , !P2 ;  /* 0xff8000007e7e7808 */ /* 0x000fe40005000000 */
[----:B------:R-:W-:Y:S02]  /*6450*/  ISETP.GT.AND P1, PT, R20, 0x9, !P1 ;  /* 0x000000091400780c */ /* 0x000fe40004f24270 */
[----:B------:R-:W-:Y:S02]  /*6460*/  LOP3.LUT P2, RZ, R16, 0x20000, RZ, 0xc0, !PT ;  /* 0x0002000010ff7812 */ /* 0x000fe4000784c0ff */
[----:B------:R-:W-:Y:S02]  /*6470*/  ISETP.LT.OR P1, PT, R0, 0xa, P1 ;  /* 0x0000000a0000780c */ /* 0x000fe40000f21670 */
[----:B------:R-:W-:Y:S02]  /*6480*/  LOP3.LUT P6, RZ, R16, 0x10000, RZ, 0xc0, !PT ;  /* 0x0001000010ff7812 */ /* 0x000fe400078cc0ff */
[----:B------:R-:W-:-:S02]  /*6490*/  FSEL R127, R127, -INF , !P1 ;  /* 0xff8000007f7f7808 */ /* 0x000fc40004800000 */
[----:B------:R-:W-:Y:S02]  /*64a0*/  LOP3.LUT P1, RZ, R16, 0x8, RZ, 0xc0, !PT ;  /* 0x0000000810ff7812 */ /* 0x000fe4000782c0ff */
[----:B------:R-:W-:Y:S02]  /*64b0*/  FMNMX.FTZ R2, R15, R12, !PT ;  /* 0x0000000c0f027209 */ /* 0x000fe40007810000 */
[----:B------:R-:W-:Y:S02]  /*64c0*/  ISETP.GT.AND P1, PT, R20, 0x10, !P1 ;  /* 0x000000101400780c */ /* 0x000fe40004f24270 */
[----:B------:R-:W-:Y:S02]  /*64d0*/  FMNMX.FTZ R3, R121, R2, !PT ;  /* 0x0000000279037209 */ /* 0x000fe40007810000 */
[----:B------:R-:W-:Y:S02]  /*64e0*/  ISETP.LT.OR P1, PT, R0, 0x11, P1 ;  /* 0x000000110000780c */ /* 0x000fe40000f21670 */
[----:B------:R-:W-:-:S02]  /*64f0*/  FMNMX.FTZ R2, R124, R3, !PT ;  /* 0x000000037c027209 */ /* 0x000fc40007810000 */
[----:B------:R-:W-:Y:S02]  /*6500*/  FSEL R130, R130, -INF , !P1 ;  /* 0xff80000082827808 */ /* 0x000fe40004800000 */
[----:B------:R-:W-:Y:S02]  /*6510*/  LOP3.LUT P1, RZ, R16, 0x10, RZ, 0xc0, !PT ;  /* 0x0000001010ff7812 */ /* 0x000fe4000782c0ff */
[----:B------:R-:W-:Y:S02]  /*6520*/  FMNMX.FTZ R3, R125, R2, !PT ;  /* 0x000000027d037209 */ /* 0x000fe40007810000 */
[----:B------:R-:W-:Y:S02]  /*6530*/  ISETP.GT.AND P1, PT, R20, 0x11, !P1 ;  /* 0x000000111400780c */ /* 0x000fe40004f24270 */
[----:B------:R-:W-:Y:S02]  /*6540*/  FMNMX.FTZ R2, R128, R3, !PT ;  /* 0x0000000380027209 */ /* 0x000fe40007810000 */
[----:B------:R-:W-:-:S02]  /*6550*/  ISETP.LT.OR P1, PT, R0, 0x12, P1 ;  /* 0x000000120000780c */ /* 0x000fc40000f21670 */
[----:B------:R-:W-:Y:S02]  /*6560*/  FMNMX.FTZ R3, R129, R2, !PT ;  /* 0x0000000281037209 */ /* 0x000fe40007810000 */
[----:B------:R-:W-:Y:S02]  /*6570*/  FSEL R131, R131, -INF , !P1 ;  /* 0xff80000083837808 */ /* 0x000fe40004800000 */
[----:B------:R-:W-:Y:S02]  /*6580*/  LOP3.LUT P1, RZ, R16, 0x40000, RZ, 0xc0, !PT ;  /* 0x0004000010ff7812 */ /* 0x000fe4000782c0ff */
[----:B------:R-:W-:Y:S02]  /*6590*/  FMNMX.FTZ R2, R132, R3, !PT ;  /* 0x0000000384027209 */ /* 0x000fe40007810000 */
[----:B------:R-:W-:Y:S02]  /*65a0*/  ISETP.GT.AND P1, PT, R20, 0x18, !P1 ;  /* 0x000000181400780c */ /* 0x000fe40004f24270 */
[----:B------:R-:W-:-:S02]  /*65b0*/  FMNMX.FTZ R3, R133, R2, !PT ;  /* 0x0000000285037209 */ /* 0x000fc40007810000 */
[----:B------:R-:W-:Y:S02]  /*65c0*/  ISETP.LT.OR P1, PT, R0, 0x19, P1 ;  /* 0x000000190000780c */ /* 0x000fe40000f21670 */
[----:B------:R-:W-:Y:S02]  /*65d0*/  FMNMX.FTZ R2, R136, R3, !PT ;  /* 0x0000000388027209 */ /* 0x000fe40007810000 */
[----:B------:R-:W-:Y:S02]  /*65e0*/  FSEL R134, R134, -INF , !P1 ;  /* 0xff80000086867808 */ /* 0x000fe40004800000 */
        /* <DEDUP_REMOVED lines=24> */
[----:B------:R-:W-:Y:S02]  /*6770*/  LOP3.LUT P1, RZ, R16, 0x2000, RZ, 0xc0, !PT ;  /* 0x0000200010ff7812 */ /* 0x000fe4000782c0ff */
[----:B------:R-:W-:Y:S02]  /*6780*/  FMNMX.FTZ R3, R157, R2, !PT ;  /* 0x000000029d037209 */ /* 0x000fe40007810000 */
[----:B------:R-:W-:-:S02]  /*6790*/  ISETP.GT.AND P1, PT, R20, 0x29, !P1 ;  /* 0x000000291400780c */ /* 0x000fc40004f24270 */
[----:B------:R-:W-:Y:S02]  /*67a0*/  FMNMX.FTZ R2, R160, R3, !PT ;  /* 0x00000003a0027209 */ /* 0x000fe40007810000 */
[----:B------:R-:W-:Y:S02]  /*67b0*/  ISETP.LT.OR P1, PT, R0, 0x2a, P1 ;  /* 0x0000002a0000780c */ /* 0x000fe40000f21670 */
[C---:B------:R-:W-:Y:S02]  /*67c0*/  LOP3.LUT P2, RZ, R16.reuse, 0x40, RZ, 0xc0, !PT ;  /* 0x0000004010ff7812 */ /* 0x040fe4000784c0ff */
[----:B------:R-:W-:Y:S02]  /*67d0*/  FSEL R143, R143, -INF , !P1 ;  /* 0xff8000008f8f7808 */ /* 0x000fe40004800000 */
[----:B------:R-:W-:Y:S02]  /*67e0*/  LOP3.LUT P1, RZ, R16, 0x1000, RZ, 0xc0, !PT ;  /* 0x0000100010ff7812 */ /* 0x000fe4000782c0ff */
[----:B------:R-:W-:-:S02]  /*67f0*/  FMNMX.FTZ R3, R161, R2, !PT ;  /* 0x00000002a1037209 */ /* 0x000fc40007810000 */
[----:B------:R-:W-:Y:S02]  /*6800*/  ISETP.GT.AND P1, PT, R20, 0x30, !P1 ;  /* 0x000000301400780c */ /* 0x000fe40004f24270 */
[----:B------:R-:W-:Y:S02]  /*6810*/  FMNMX.FTZ R2, R164, R3, !PT ;  /* 0x00000003a4027209 */ /* 0x000fe40007810000 */
[----:B------:R-:W-:Y:S02]  /*6820*/  ISETP.LT.OR P1, PT, R0, 0x31, P1 ;  /* 0x000000310000780c */ /* 0x000fe40000f21670 */
[----:B------:R-:W-:Y:S02]  /*6830*/  FMNMX.FTZ R3, R165, R2, !PT ;  /* 0x00000002a5037209 */ /* 0x000fe40007810000 */
[----:B------:R-:W-:Y:S02]  /*6840*/  FSEL R146, R146, -INF , !P1 ;  /* 0xff80000092927808 */ /* 0x000fe40004800000 */
[C---:B------:R-:W-:Y:S01]  /*6850*/  LOP3.LUT P1, RZ, R16.reuse, 0x800, RZ, 0xc0, !PT ;  /* 0x0000080010ff7812 */ /* 0x040fe2000782c0ff */
[----:B------:R-:W0:Y:S01]  /*6860*/  SHFL.BFLY PT, R2, R3, 0x2, 0x1f ;  /* 0x0c401f0003027f89 */ /* 0x000e2200000e0000 */
[----:B------:R-:W-:-:S02]  /*6870*/  LOP3.LUT P6, RZ, R16, 0x20, RZ, 0xc0, !PT ;  /* 0x0000002010ff7812 */ /* 0x000fc400078cc0ff */
[C---:B------:R-:W-:Y:S02]  /*6880*/  ISETP.GT.AND P1, PT, R20.reuse, 0x31, !P1 ;  /* 0x000000311400780c */ /* 0x040fe40004f24270 */
[----:B------:R-:W-:Y:S02]  /*6890*/  ISETP.GT.AND P3, PT, R20, 0x50, !P3 ;  /* 0x000000501400780c */ /* 0x000fe40005f64270 */
[C---:B------:R-:W-:Y:S02]  /*68a0*/  ISETP.LT.OR P1, PT, R0.reuse, 0x32, P1 ;  /* 0x000000320000780c */ /* 0x040fe40000f21670 */
[----:B------:R-:W-:Y:S02]  /*68b0*/  ISETP.LT.OR P3, PT, R0, 0x51, P3 ;  /* 0x000000510000780c */ /* 0x000fe40001f61670 */
[----:B------:R-:W-:Y:S02]  /*68c0*/  FSEL R147, R147, -INF , !P1 ;  /* 0xff80000093937808 */ /* 0x000fe40004800000 */
[----:B------:R-:W-:-:S02]  /*68d0*/  LOP3.LUT P1, RZ, R16, 0x400, RZ, 0xc0, !PT ;  /* 0x0000040010ff7812 */ /* 0x000fc4000782c0ff */
[C---:B------:R-:W-:Y:S02]  /*68e0*/  ISETP.GT.AND P4, PT, R20.reuse, 0x51, !P4 ;  /* 0x000000511400780c */ /* 0x040fe40006784270 */
[----:B------:R-:W-:Y:S02]  /*68f0*/  ISETP.GT.AND P1, PT, R20, 0x38, !P1 ;  /* 0x000000381400780c */ /* 0x000fe40004f24270 */
[----:B------:R-:W-:Y:S02]  /*6900*/  FSEL R162, R162, -INF , !P3 ;  /* 0xff800000a2a27808 */ /* 0x000fe40005800000 */
[----:B------:R-:W-:Y:S02]  /*6910*/  ISETP.LT.OR P1, PT, R0, 0x39, P1 ;  /* 0x000000390000780c */ /* 0x000fe40000f21670 */
[----:B------:R-:W-:Y:S02]  /*6920*/  ISETP.GT.AND P5, PT, R20, 0x58, !P5 ;  /* 0x000000581400780c */ /* 0x000fe40006fa4270 */
[----:B------:R-:W-:-:S02]  /*6930*/  FSEL R150, R150, -INF , !P1 ;  /* 0xff80000096967808 */ /* 0x000fc40004800000 */
[----:B------:R-:W-:Y:S02]  /*6940*/  LOP3.LUT P1, RZ, R16, 0x200, RZ, 0xc0, !PT ;  /* 0x0000020010ff7812 */ /* 0x000fe4000782c0ff */
[----:B0-----:R-:W-:Y:S02]  /*6950*/  FMNMX.FTZ R21, R3, R2, !PT ;  /* 0x0000000203157209 */ /* 0x001fe40007810000 */
[----:B------:R-:W-:Y:S02]  /*6960*/  ISETP.GT.AND P1, PT, R20, 0x39, !P1 ;  /* 0x000000391400780c */ /* 0x000fe40004f24270 */
[C---:B------:R-:W-:Y:S01]  /*6970*/  ISETP.LT.OR P4, PT, R0.reuse, 0x52, P4 ;  /* 0x000000520000780c */ /* 0x040fe20002781670 */
[----:B------:R-:W0:Y:S01]  /*6980*/  SHFL.BFLY PT, R4, R21, 0x1, 0x1f ;  /* 0x0c201f0015047f89 */ /* 0x000e2200000e0000 */
[C---:B------:R-:W-:Y:S02]  /*6990*/  ISETP.LT.OR P1, PT, R0.reuse, 0x3a, P1 ;  /* 0x0000003a0000780c */ /* 0x040fe40000f21670 */
[----:B------:R-:W-:-:S02]  /*69a0*/  ISETP.LT.OR P5, PT, R0, 0x59, P5 ;  /* 0x000000590000780c */ /* 0x000fc40002fa1670 */
[----:B------:R-:W-:Y:S02]  /*69b0*/  FSEL R151, R151, -INF , !P1 ;  /* 0xff80000097977808 */ /* 0x000fe40004800000 */
[----:B------:R-:W-:Y:S02]  /*69c0*/  LOP3.LUT P1, RZ, R16, 0x100, RZ, 0xc0, !PT ;  /* 0x0000010010ff7812 */ /* 0x000fe4000782c0ff */
[----:B------:R-:W-:Y:S02]  /*69d0*/  FSEL R163, R163, -INF , !P4 ;  /* 0xff800000a3a37808 */ /* 0x000fe40006000000 */
[----:B------:R-:W-:Y:S02]  /*69e0*/  ISETP.GT.AND P1, PT, R20, 0x40, !P1 ;  /* 0x000000401400780c */ /* 0x000fe40004f24270 */
[----:B------:R-:W-:Y:S02]  /*69f0*/  FSEL R166, R166, -INF , !P5 ;  /* 0xff800000a6a67808 */ /* 0x000fe40006800000 */
[----:B------:R-:W-:-:S04]  /*6a00*/  ISETP.LT.OR P1, PT, R0, 0x41, P1 ;  /* 0x000000410000780c */ /* 0x000fc80000f21670 */
[----:B------:R-:W-:Y:S02]  /*6a10*/  FSEL R154, R154, -INF , !P1 ;  /* 0xff8000009a9a7808 */ /* 0x000fe40004800000 */
[----:B------:R-:W-:Y:S02]  /*6a20*/  LOP3.LUT P1, RZ, R16, 0x80, RZ, 0xc0, !PT ;  /* 0x0000008010ff7812 */ /* 0x000fe4000782c0ff */
[----:B0-----:R-:W-:Y:S02]  /*6a30*/  FMNMX.FTZ R4, R21, R4, !PT ;  /* 0x0000000415047209 */ /* 0x001fe40007810000 */
[----:B------:R-:W-:-:S03]  /*6a40*/  ISETP.GT.AND P1, PT, R20, 0x41, !P1 ;  /* 0x000000411400780c */ /* 0x000fc60004f24270 */
[----:B------:R-:W-:Y:S01]  /*6a50*/  FMUL.FTZ R2, R4, UR10 ;  /* 0x0000000a04027c20 */ /* 0x000fe20008410000 */
[----:B------:R-:W-:-:S04]  /*6a60*/  ISETP.LT.OR P1, PT, R0, 0x42, P1 ;  /* 0x000000420000780c */ /* 0x000fc80000f21670 */
[----:B------:R-:W-:Y:S02]  /*6a70*/  FSEL R155, R155, -INF , !P1 ;  /* 0xff8000009b9b7808 */ /* 0x000fe40004800000 */
[----:B------:R-:W-:-:S04]  /*6a80*/  ISETP.GT.AND P1, PT, R20, 0x48, !P2 ;  /* 0x000000481400780c */ /* 0x000fc80005724270 */
[----:B------:R-:W-:-:S04]  /*6a90*/  ISETP.LT.OR P1, PT, R0, 0x49, P1 ;  /* 0x000000490000780c */ /* 0x000fc80000f21670 */
[----:B------:R-:W-:Y:S02]  /*6aa0*/  FSEL R158, R158, -INF , !P1 ;  /* 0xff8000009e9e7808 */ /* 0x000fe40004800000 */
[----:B------:R-:W-:Y:S02]  /*6ab0*/  ISETP.GT.AND P1, PT, R20, 0x49, !P6 ;  /* 0x000000491400780c */ /* 0x000fe40007724270 */
[----:B------:R-:W-:Y:S02]  /*6ac0*/  LOP3.LUT P6, RZ, R16, 0x2, RZ, 0xc0, !PT ;  /* 0x0000000210ff7812 */ /* 0x000fe400078cc0ff */
[----:B------:R-:W-:-:S04]  /*6ad0*/  ISETP.LT.OR P1, PT, R0, 0x4a, P1 ;  /* 0x0000004a0000780c */ /* 0x000fc80000f21670 */
[----:B------:R-:W-:Y:S02]  /*6ae0*/  FSEL R159, R159, -INF , !P1 ;  /* 0xff8000009f9f7808 */ /* 0x000fe40004800000 */
[----:B------:R-:W-:Y:S02]  /*6af0*/  ISETP.GT.AND P1, PT, R20, RZ, !P6 ;  /* 0x000000ff1400720c */ /* 0x000fe40007724270 */
[----:B------:R-:W-:Y:S02]  /*6b00*/  LOP3.LUT P6, RZ, R16, 0x1, RZ, 0xc0, !PT ;  /* 0x0000000110ff7812 */ /* 0x000fe400078cc0ff */
[----:B------:R-:W-:Y:S02]  /*6b10*/  ISETP.LT.OR P1, PT, R0, 0x1, P1 ;  /* 0x000000010000780c */ /* 0x000fe40000f21670 */
[----:B------:R-:W-:Y:S02]  /*6b20*/  ISETP.GT.AND P2, PT, R20, 0x59, !P6 ;  /* 0x000000591400780c */ /* 0x000fe40007744270 */
[----:B------:R-:W-:-:S02]  /*6b30*/  FSEL R122, R122, -INF , !P1 ;  /* 0xff8000007a7a7808 */ /* 0x000fc40004800000 */
[----:B------:R-:W-:Y:S02]  /*6b40*/  ISETP.LT.OR P2, PT, R0, 0x5a, P2 ;  /* 0x0000005a0000780c */ /* 0x000fe40001741670 */
[----:B------:R-:W-:Y:S02]  /*6b50*/  FMNMX.FTZ R120, R122, R13, !PT ;  /* 0x0000000d7a787209 */ /* 0x000fe40007810000 */
[----:B------:R-:W-:Y:S02]  /*6b60*/  FSEL R167, R167, -INF , !P2 ;  /* 0xff800000a7a77808 */ /* 0x000fe40005000000 */
[----:B------:R-:W-:Y:S02]  /*6b70*/  FMNMX.FTZ R3, R123, R120, !PT ;  /* 0x000000787b037209 */ /* 0x000fe40007810000 */
[----:B------:R-:W-:Y:S02]  /*6b80*/  FSETP.NEU.FTZ.AND P1, PT, R4, -INF , PT ;  /* 0xff8000000400780b */ /* 0x000fe40003f3d000 */
[----:B------:R-:W-:-:S02]  /*6b90*/  FMNMX.FTZ R120, R126, R3, !PT ;  /* 0x000000037e787209 */ /* 0x000fc40007810000 */
[----:B------:R-:W-:Y:S02]  /*6ba0*/  FSEL R2, R2, RZ, P1 ;  /* 0x000000ff02027208 */ /* 0x000fe40000800000 */
[----:B------:R-:W-:-:S03]  /*6bb0*/  FMNMX.FTZ R3, R127, R120, !PT ;  /* 0x000000787f037209 */ /* 0x000fc60007810000 */
[--C-:B------:R-:W-:Y:S01]  /*6bc0*/  FFMA.FTZ R169, R125, UR10, -R2.reuse ;  /* 0x0000000a7da97c23 */ /* 0x100fe20008010802 */
[----:B------:R-:W-:Y:S01]  /*6bd0*/  FMNMX.FTZ R120, R130, R3, !PT ;  /* 0x0000000382787209 */ /* 0x000fe20007810000 */
[--C-:B------:R-:W-:Y:S01]  /*6be0*/  FFMA.FTZ R125, R129, UR10, -R2.reuse ;  /* 0x0000000a817d7c23 */ /* 0x100fe20008010802 */
[--C-:B------:R-:W-:Y:S01]  /*6bf0*/  FFMA.FTZ R188, R121, UR10, -R2.reuse ;  /* 0x0000000a79bc7c23 */ /* 0x100fe20008010802 */
        /* <DEDUP_REMOVED lines=8> */
[----:B------:R-:W-:Y:S01]  /*6c80*/  FSEL R153, R4, RZ, P1 ;  /* 0x000000ff04997208 */ /* 0x000fe20000800000 */
        /* <DEDUP_REMOVED lines=19> */
[----:B------:R-:W-:Y:S01]  /*6dc0*/  FFMA.FTZ R2, R165, UR10, -R2 ;  /* 0x0000000aa5027c23 */ /* 0x000fe20008010802 */
[----:B------:R-:W-:Y:S01]  /*6dd0*/  MUFU.EX2 R15, R15 ;  /* 0x0000000f000f7308 */ /* 0x000fe20000000800 */
[----:B------:R-:W-:-:S04]  /*6de0*/  FMNMX.FTZ R120, R146, R3, !PT ;  /* 0x0000000392787209 */ /* 0x000fc80007810000 */
[----:B------:R-:W-:-:S03]  /*6df0*/  FMNMX.FTZ R3, R147, R120, !PT ;  /* 0x0000007893037209 */ /* 0x000fc60007810000 */
        /* <DEDUP_REMOVED lines=15> */
[----:B------:R-:W-:Y:S02]  /*6ef0*/  MUFU.EX2 R186, R186 ;  /* 0x000000ba00ba7308 */ /* 0x000fe40000000800 */
[----:B------:R-:W0:Y:S06]  /*6f00*/  SHFL.BFLY PT, R3, R0, 0x2, 0x1f ;  /* 0x0c401f0000037f89 */ /* 0x000e2c00000e0000 */
[----:B------:R-:W-:Y:S08]  /*6f10*/  MUFU.EX2 R121, R121 ;  /* 0x0000007900797308 */ /* 0x000ff00000000800 */
[----:B------:R-:W-:Y:S08]  /*6f20*/  MUFU.EX2 R180, R180 ;  /* 0x000000b400b47308 */ /* 0x000ff00000000800 */
[----:B------:R-:W-:Y:S01]  /*6f30*/  MUFU.EX2 R21, R21 ;  /* 0x0000001500157308 */ /* 0x000fe20000000800 */
[----:B0-----:R-:W-:-:S05]  /*6f40*/  FMNMX.FTZ R3, R0, R3, !PT ;  /* 0x0000000300037209 */ /* 0x001fca0007810000 */
[----:B------:R-:W0:Y:S02]  /*6f50*/  SHFL.BFLY PT, R0, R3, 0x1, 0x1f ;  /* 0x0c201f0003007f89 */ /* 0x000e2400000e0000 */
[----:B------:R-:W-:Y:S08]  /*6f60*/  MUFU.EX2 R182, R182 ;  /* 0x000000b600b67308 */ /* 0x000ff00000000800 */
[----:B------:R-:W-:Y:S08]  /*6f70*/  MUFU.EX2 R129, R129 ;  /* 0x0000008100817308 */ /* 0x000ff00000000800 */
[----:B------:R-:W-:Y:S01]  /*6f80*/  MUFU.EX2 R176, R176 ;  /* 0x000000b000b07308 */ /* 0x000fe20000000800 */
[----:B0-----:R-:W-:Y:S01]  /*6f90*/  FMNMX.FTZ R3, R3, R0, !PT ;  /* 0x0000000003037209 */ /* 0x001fe20007810000 */
[----:B------:R-:W-:-:S06]  /*6fa0*/  FADD.FTZ R0, -R153, R12 ;  /* 0x0000000c99007221 */ /* 0x000fcc0000010100 */
[----:B------:R-:W-:Y:S01]  /*6fb0*/  MUFU.EX2 R133, R133 ;  /* 0x0000008500857308 */ /* 0x000fe20000000800 */
[C---:B------:R-:W-:Y:S01]  /*6fc0*/  FSETP.NEU.FTZ.AND P1, PT, R3.reuse, -INF , PT ;  /* 0xff8000000300780b */ /* 0x040fe20003f3d000 */
[----:B------:R-:W-:Y:S01]  /*6fd0*/  FMUL.FTZ R12, R3, UR10 ;  /* 0x0000000a030c7c20 */ /* 0x000fe20008410000 */
[----:B------:R-:W-:-:S05]  /*6fe0*/  FMUL.FTZ R0, R0, UR10 ;  /* 0x0000000a00007c20 */ /* 0x000fca0008410000 */
[----:B------:R0:W-:Y:S01]  /*6ff0*/  MUFU.EX2 R153, R2 ;  /* 0x0000000200997308 */ /* 0x0001e20000000800 */
[----:B------:R-:W-:-:S05]  /*7000*/  FSEL R12, R12, RZ, P1 ;  /* 0x000000ff0c0c7208 */ /* 0x000fca0000800000 */
[--C-:B------:R-:W-:Y:S01]  /*7010*/  FFMA.FTZ R189, R122, UR10, -R12.reuse ;  /* 0x0000000a7abd7c23 */ /* 0x100fe2000801080c */
[--C-:B------:R-:W-:Y:S01]  /*7020*/  FFMA.FTZ R20, R123, UR10, -R12.reuse ;  /* 0x0000000a7b147c23 */ /* 0x100fe2000801080c */
[----:B------:R-:W1:Y:S01]  /*7030*/  MUFU.EX2 R0, R0 ;  /* 0x0000000000007308 */ /* 0x000e620000000800 */
[----:B0-----:R-:W-:Y:S01]  /*7040*/  FSEL R2, R3, RZ, P1 ;  /* 0x000000ff03027208 */ /* 0x001fe20000800000 */
[--C-:B------:R-:W-:Y:S01]  /*7050*/  FFMA.FTZ R191, R126, UR10, -R12.reuse ;  /* 0x0000000a7ebf7c23 */ /* 0x100fe2000801080c */
[--C-:B------:R-:W-:Y:S01]  /*7060*/  FFMA.FTZ R120, R127, UR10, -R12.reuse ;  /* 0x0000000a7f787c23 */ /* 0x100fe2000801080c */
[--C-:B------:R-:W-:Y:S01]  /*7070*/  FFMA.FTZ R185, R130, UR10, -R12.reuse ;  /* 0x0000000a82b97c23 */ /* 0x100fe2000801080c */
[--C-:B------:R-:W-:Y:S01]  /*7080*/  FFMA.FTZ R122, R131, UR10, -R12.reuse ;  /* 0x0000000a837a7c23 */ /* 0x100fe2000801080c */
[----:B------:R-:W-:Y:S01]  /*7090*/  FADD.FTZ R2, -R2, R13 ;  /* 0x0000000d02027221 */ /* 0x000fe20000010100 */
[--C-:B------:R-:W-:Y:S01]  /*70a0*/  FFMA.FTZ R187, R134, UR10, -R12.reuse ;  /* 0x0000000a86bb7c23 */ /* 0x100fe2000801080c */
[----:B------:R-:W-:Y:S01]  /*70b0*/  MUFU.EX2 R189, R189 ;  /* 0x000000bd00bd7308 */ /* 0x000fe20000000800 */
[--C-:B------:R-:W-:Y:S01]  /*70c0*/  FFMA.FTZ R124, R135, UR10, -R12.reuse ;  /* 0x0000000a877c7c23 */ /* 0x100fe2000801080c */
[----:B------:R-:W-:Y:S01]  /*70d0*/  FMUL.FTZ R2, R2, UR10 ;  /* 0x0000000a02027c20 */ /* 0x000fe20008410000 */
[--C-:B------:R-:W-:Y:S01]  /*70e0*/  FFMA.FTZ R181, R138, UR10, -R12.reuse ;  /* 0x0000000a8ab57c23 */ /* 0x100fe2000801080c */
[--C-:B------:R-:W-:Y:S01]  /*70f0*/  FFMA.FTZ R126, R139, UR10, -R12.reuse ;  /* 0x0000000a8b7e7c23 */ /* 0x100fe2000801080c */
[--C-:B------:R-:W-:Y:S01]  /*7100*/  FFMA.FTZ R183, R142, UR10, -R12.reuse ;  /* 0x0000000a8eb77c23 */ /* 0x100fe2000801080c */
[--C-:B------:R-:W-:Y:S01]  /*7110*/  FFMA.FTZ R128, R143, UR10, -R12.reuse ;  /* 0x0000000a8f807c23 */ /* 0x100fe2000801080c */
[--C-:B------:R-:W-:Y:S01]  /*7120*/  FFMA.FTZ R177, R146, UR10, -R12.reuse ;  /* 0x0000000a92b17c23 */ /* 0x100fe2000801080c */
[----:B------:R-:W0:Y:S01]  /*7130*/  MUFU.EX2 R2, R2 ;  /* 0x0000000200027308 */ /* 0x000e220000000800 */
[----:B-1----:R-:W-:Y:S01]  /*7140*/  FFMA.FTZ R13, R0, R10, R15 ;  /* 0x0000000a000d7223 */ /* 0x002fe2000001000f */
[--C-:B------:R-:W-:Y:S01]  /*7150*/  FFMA.FTZ R130, R147, UR10, -R12.reuse ;  /* 0x0000000a93827c23 */ /* 0x100fe2000801080c */
[--C-:B------:R-:W-:Y:S01]  /*7160*/  FFMA.FTZ R179, R150, UR10, -R12.reuse ;  /* 0x0000000a96b37c23 */ /* 0x100fe2000801080c */
[--C-:B------:R-:W-:Y:S01]  /*7170*/  FFMA.FTZ R132, R151, UR10, -R12.reuse ;  /* 0x0000000a97847c23 */ /* 0x100fe2000801080c */
[----:B------:R-:W-:Y:S01]  /*7180*/  FADD.FTZ R13, R188, R13 ;  /* 0x0000000dbc0d7221 */ /* 0x000fe20000010000 */
[--C-:B------:R-:W-:Y:S01]  /*7190*/  FFMA.FTZ R173, R154, UR10, -R12.reuse ;  /* 0x0000000a9aad7c23 */ /* 0x100fe2000801080c */
[--C-:B------:R-:W-:Y:S01]  /*71a0*/  FFMA.FTZ R175, R158, UR10, -R12.reuse ;  /* 0x0000000a9eaf7c23 */ /* 0x100fe2000801080c */
[----:B------:R-:W1:Y:S01]  /*71b0*/  MUFU.EX2 R20, R20 ;  /* 0x0000001400147308 */ /* 0x000e620000000800 */
[----:B------:R-:W-:Y:S01]  /*71c0*/  FADD.FTZ R134, R190, R13 ;  /* 0x0000000dbe867221 */ /* 0x000fe20000010000 */
[--C-:B------:R-:W-:Y:S01]  /*71d0*/  FFMA.FTZ R162, R162, UR10, -R12.reuse ;  /* 0x0000000aa2a27c23 */ /* 0x100fe2000801080c */
[--C-:B------:R-:W-:Y:S01]  /*71e0*/  FFMA.FTZ R163, R163, UR10, -R12.reuse ;  /* 0x0000000aa3a37c23 */ /* 0x100fe2000801080c */
[----:B------:R-:W-:Y:S01]  /*71f0*/  FFMA.FTZ R166, R166, UR10, -R12 ;  /* 0x0000000aa6a67c23 */ /* 0x000fe2000801080c */
[----:B------:R-:W-:-:S03]  /*7200*/  FADD.FTZ R13, R169, R134 ;  /* 0x00000086a90d7221 */ /* 0x000fc60000010000 */
[----:B------:R-:W2:Y:S01]  /*7210*/  MUFU.EX2 R191, R191 ;  /* 0x000000bf00bf7308 */ /* 0x000ea20000000800 */
[----:B0-----:R-:W-:Y:S01]  /*7220*/  FFMA.FTZ R5, R2, R5, R189 ;  /* 0x0000000502057223 */ /* 0x001fe200000100bd */
[----:B------:R-:W-:-:S04]  /*7230*/  FADD.FTZ R134, R184, R13 ;  /* 0x0000000db8867221 */ /* 0x000fc80000010000 */
[----:B------:R-:W-:Y:S01]  /*7240*/  FADD.FTZ R13, R125, R134 ;  /* 0x000000867d0d7221 */ /* 0x000fe20000010000 */
[----:B------:R-:W-:Y:S01]  /*7250*/  FFMA.FTZ R134, R155, UR10, -R12 ;  /* 0x0000000a9b867c23 */ /* 0x000fe2000801080c */
[----:B------:R-:W0:Y:S01]  /*7260*/  MUFU.EX2 R120, R120 ;  /* 0x0000007800787308 */ /* 0x000e220000000800 */
[----:B-1----:R-:W-:Y:S01]  /*7270*/  FADD.FTZ R10, R20, R5 ;  /* 0x00000005140a7221 */ /* 0x002fe20000010000 */
[----:B------:R-:W-:-:S04]  /*7280*/  FADD.FTZ R136, R186, R13 ;  /* 0x0000000dba887221 */ /* 0x000fc80000010000 */
[----:B------:R-:W-:Y:S02]  /*7290*/  FADD.FTZ R13, R121, R136 ;  /* 0x00000088790d7221 */ /* 0x000fe40000010000 */
[----:B------:R-:W1:Y:S01]  /*72a0*/  MUFU.EX2 R185, R185 ;  /* 0x000000b900b97308 */ /* 0x000e620000000800 */
[----:B--2---:R-:W-:Y:S01]  /*72b0*/  FADD.FTZ R5, R191, R10 ;  /* 0x0000000abf057221 */ /* 0x004fe20000010000 */
[----:B------:R-:W-:-:S04]  /*72c0*/  FADD.FTZ R136, R180, R13 ;  /* 0x0000000db4887221 */ /* 0x000fc80000010000 */
[----:B------:R-:W-:Y:S01]  /*72d0*/  FADD.FTZ R13, R21, R136 ;  /* 0x00000088150d7221 */ /* 0x000fe20000010000 */
[--C-:B------:R-:W-:Y:S01]  /*72e0*/  FFMA.FTZ R136, R159, UR10, -R12.reuse ;  /* 0x0000000a9f887c23 */ /* 0x100fe2000801080c */
[----:B------:R-:W2:Y:S01]  /*72f0*/  MUFU.EX2 R122, R122 ;  /* 0x0000007a007a7308 */ /* 0x000ea20000000800 */
[----:B0-----:R-:W-:Y:S01]  /*7300*/  FADD.FTZ R10, R120, R5 ;  /* 0x00000005780a7221 */ /* 0x001fe20000010000 */
[----:B------:R-:W-:Y:S01]  /*7310*/  FADD.FTZ R138, R182, R13 ;  /* 0x0000000db68a7221 */ /* 0x000fe20000010000 */
[----:B------:R-:W-:-:S03]  /*7320*/  FFMA.FTZ R12, R167, UR10, -R12 ;  /* 0x0000000aa70c7c23 */ /* 0x000fc6000801080c */
[----:B------:R-:W-:Y:S02]  /*7330*/  FADD.FTZ R13, R129, R138 ;  /* 0x0000008a810d7221 */ /* 0x000fe40000010000 */
[----:B------:R-:W0:Y:S01]  /*7340*/  MUFU.EX2 R187, R187 ;  /* 0x000000bb00bb7308 */ /* 0x000e220000000800 */
[----:B-1----:R-:W-:Y:S01]  /*7350*/  FADD.FTZ R5, R185, R10 ;  /* 0x0000000ab9057221 */ /* 0x002fe20000010000 */
[----:B------:R-:W-:-:S04]  /*7360*/  FADD.FTZ R138, R176, R13 ;  /* 0x0000000db08a7221 */ /* 0x000fc80000010000 */
[----:B------:R-:W-:Y:S02]  /*7370*/  FADD.FTZ R13, R133, R138 ;  /* 0x0000008a850d7221 */ /* 0x000fe40000010000 */
        /* <DEDUP_REMOVED lines=51> */
[----:B0-----:R-:W-:-:S04]  /*76b0*/  FADD.FTZ R10, R170, R13 ;  /* 0x0000000daa0a7221 */ /* 0x001fc80000010000 */
[----:B------:R-:W-:Y:S01]  /*76c0*/  FADD.FTZ R10, R153, R10 ;  /* 0x0000000a990a7221 */ /* 0x000fe20000010000 */
[----:B-1----:R-:W-:-:S04]  /*76d0*/  FADD.FTZ R5, R166, R5 ;  /* 0x00000005a6057221 */ /* 0x002fc80000010000 */
[----:B--2---:R-:W-:Y:S01]  /*76e0*/  FADD.FTZ R5, R12, R5 ;  /* 0x000000050c057221 */ /* 0x004fe20000010000 */
[----:B------:R-:W-:Y:S06]  /*76f0*/  @!P0 BRA `(.L_x_1008) ;  /* 0x0000000000048947 */ /* 0x000fec0003800000 */
[----:B------:R-:W-:Y:S01]  /*7700*/  BPT.TRAP 0x1 ;  /* 0x000000040000795c */ /* 0x000fe20000300000 */
.L_x_1008:
[----:B------:R-:W-:Y:S01]  /*7710*/  UIADD3 UR5, UR5, 0x30860, URZ ;  /* 0x0003086005057890 */ /* 0x000fe2000fffe03f */
[C---:B------:R-:W-:Y:S01]  /*7720*/  ISETP.GT.AND P1, PT, R14.reuse, UR43, PT ;  /* 0x0000002b0e007c0c */ /* 0x040fe2000bf24270 */
[----:B------:R-:W-:Y:S01]  /*7730*/  UMOV UR7, UR38 ;  /* 0x0000002600077c82 */ /* 0x000fe20008000000 */
[----:B------:R-:W-:Y:S01]  /*7740*/  UMOV UR4, UR39 ;  /* 0x0000002700047c82 */ /* 0x000fe20008000000 */
[----:B------:R-:W-:Y:S01]  /*7750*/  UPRMT UR5, UR61, 0x654, UR5 ;  /* 0x000006543d057896 */ /* 0x000fe20008000005 */
[----:B------:R-:W-:Y:S01]  /*7760*/  F2FP.BF16.F32.PACK_AB R190, R169, R190 ;  /* 0x000000bea9be723e */ /* 0x000fe200000010ff */
[----:B------:R-:W-:Y:S01]  /*7770*/  VIADD R14, R14, 0xffffffff ;  /* 0xffffffff0e0e7836 */ /* 0x000fe20000000000 */
[----:B------:R-:W-:Y:S01]  /*7780*/  F2FP.BF16.F32.PACK_AB R171, R12, R166 ;  /* 0x000000a60cab723e */ /* 0x000fe200000010ff */
[----:B------:R-:W-:Y:S01]  /*7790*/  IMAD.MOV.U32 R13, RZ, RZ, R3 ;  /* 0x000000ffff0d7224 */ /* 0x000fe200078e0003 */
[----:B------:R-:W-:Y:S01]  /*77a0*/  F2FP.BF16.F32.PACK_AB R188, R188, R15 ;  /* 0x0000000fbcbc723e */ /* 0x000fe200000010ff */
[----:B------:R-:W-:Y:S01]  /*77b0*/  IMAD.MOV.U32 R12, RZ, RZ, R4 ;  /* 0x000000ffff0c7224 */ /* 0x000fe200078e0004 */
[----:B------:R-:W-:-:S02]  /*77c0*/  F2FP.BF16.F32.PACK_AB R189, R20, R189 ;  /* 0x000000bd14bd723e */ /* 0x000fc400000010ff */
[----:B------:R-:W-:Y:S01]  /*77d0*/  SYNCS.ARRIVE.TRANS64.RED.A1T0 RZ, [UR5], RZ ;  /* 0x000000ffffff79a7 */ /* 0x000fe20008100405 */
        /* <DEDUP_REMOVED lines=19> */
[----:B------:R-:W-:Y:S01]  /*7910*/  F2FP.BF16.F32.PACK_AB R170, R153, R170 ;  /* 0x000000aa99aa723e */ /* 0x000fe200000010ff */
[----:B------:R-:W-:Y:S06]  /*7920*/  @P1 BRA `(.L_x_1009) ;  /* 0xffffffcc00e01947 */ /* 0x000fec000383ffff */
.L_x_990:
[----:B------:R-:W-:Y:S01]  /*7930*/  ISETP.NE.AND P2, PT, R199, 0x1, PT ;  /* 0x00000001c700780c */ /* 0x000fe20003f45270 */
[----:B------:R-:W-:Y:S01]  /*7940*/  UIADD3 UR4, UR41, 0x7f, URZ ;  /* 0x0000007f29047890 */ /* 0x000fe2000fffe03f */
[----:B------:R-:W-:Y:S02]  /*7950*/  IADD3 R11, R17, 0x1, -R11 ;  /* 0x00000001110b7810 */ /* 0x000fe40007ffe80b */
[----:B------:R-:W-:-:S09]  /*7960*/  LOP3.LUT P1, RZ, R16, 0x80000, RZ, 0xc0, !PT ;  /* 0x0008000010ff7812 */ /* 0x000fd2000782c0ff */
[----:B------:R-:W0:Y:S08]  /*7970*/  @P2 LDC R12, c[0x0][0x44c] ;  /* 0x00011300ff0c2b82 */ /* 0x000e300000000800 */
[----:B------:R-:W1:Y:S01]  /*7980*/  @P2 LDC R20, c[0x0][0x450] ;  /* 0x00011400ff142b82 */ /* 0x000e620000000800 */
[----:B0-----:R-:W-:-:S04]  /*7990*/  @P2 IMAD.HI.U32 R13, R12, UR4, RZ ;  /* 0x000000040c0d2c27 */ /* 0x001fc8000f8e00ff */
[----:B------:R-:W-:Y:S01]  /*79a0*/  IMAD.U32 R12, RZ, RZ, UR4 ;  /* 0x00000004ff0c7e24 */ /* 0x000fe2000f8e00ff */
[----:B-1----:R-:W-:-:S05]  /*79b0*/  @P2 SHF.R.U32.HI R12, RZ, R20, R13 ;  /* 0x00000014ff0c2219 */ /* 0x002fca000001160d */
[----:B------:R-:W-:-:S04]  /*79c0*/  IMAD.IADD R11, R11, 0x1, R12 ;  /* 0x000000010b0b7824 */ /* 0x000fc800078e020c */
[----:B------:R-:W-:-:S05]  /*79d0*/  VIADD R12, R11, -UR58 ;  /* 0x8000003a0b0c7c36 */ /* 0x000fca0008000000 */
[----:B------:R-:W-:Y:S01]  /*79e0*/  R2UR UR14, R12 ;  /* 0x000000000c0e72ca */ /* 0x000fe200000e0000 */
[----:B------:R-:W-:-:S14]  /*79f0*/  @!P1 BRA `(.L_x_1010) ;  /* 0x0000000000509947 */ /* 0x000fdc0003800000 */
[----:B------:R-:W-:-:S13]  /*7a00*/  R2UR UR11, R11 ;  /* 0x000000000b0b72ca */ /* 0x000fda00000e0000 */
[----:B------:R-:W-:-:S06]  /*7a10*/  UISETP.GT.AND UP0, UPT, UR11, -0x1, UPT ;  /* 0xffffffff0b00788c */ /* 0x000fcc000bf04270 */
[----:B------:R-:W-:-:S13]  /*7a20*/  PLOP3.LUT P1, PT, PT, PT, UP0, 0x80, 0x0 ;  /* 0x000000000000781c */ /* 0x000fda0003f2f008 */
[----:B------:R-:W-:Y:S05]  /*7a30*/  @P1 BRA `(.L_x_1011) ;  /* 0x0000000000201947 */ /* 0x000fea0003800000 */
[----:B------:R-:W-:Y:S01]  /*7a40*/  ULDC UR15, c[0x0][0x9e4] ;  /* 0x00027900000f7ab9 */ /* 0x000fe20000000800 */
[----:B------:R-:W-:Y:S02]  /*7a50*/  ULOP3.LUT UR11, URZ, UR11, URZ, 0x33, !UPT ;  /* 0x0000000b3f0b7292 */ /* 0x000fe4000f8e333f */
[----:B------:R-:W-:-:S11]  /*7a60*/  UISETP.NE.AND UP0, UPT, UR15, 0x1, UPT ;  /* 0x000000010f00788c */ /* 0x000fd6000bf05270 */
[----:B------:R-:W-:Y:S02]  /*7a70*/  @UP0 ULDC.64 UR4, c[0x0][0x9e8] ;  /* 0x00027a0000040ab9 */ /* 0x000fe40000000a00 */
[----:B------:R-:W-:-:S04]  /*7a80*/  UIMAD.WIDE.U32 UR6, UR11, UR4, URZ ;  /* 0x000000040b0672a5 */ /* 0x000fc8000f8e003f */
[----:B------:R-:W-:-:S04]  /*7a90*/  @UP0 USHF.R.U32.HI UR11, URZ, UR5, UR7 ;  /* 0x000000053f0b0299 */ /* 0x000fc80008011607 */
[----:B------:R-:W-:Y:S01]  /*7aa0*/  ULOP3.LUT UR11, URZ, UR11, URZ, 0x33, !UPT ;  /* 0x0000000b3f0b7292 */ /* 0x000fe2000f8e333f */
[----:B------:R-:W-:Y:S11]  /*7ab0*/  BRA `(.L_x_1012) ;  /* 0x0000000000147947 */ /* 0x000ff60003800000 */
.L_x_1011:
[----:B------:R-:W-:Y:S02]  /*7ac0*/  ULDC UR15, c[0x0][0x9e4] ;  /* 0x00027900000f7ab9 */ /* 0x000fe40000000800 */
[----:B------:R-:W-:-:S11]  /*7ad0*/  UISETP.NE.AND UP0, UPT, UR15, 0x1, UPT ;  /* 0x000000010f00788c */ /* 0x000fd6000bf05270 */
[----:B------:R-:W-:Y:S02]  /*7ae0*/  @UP0 ULDC.64 UR4, c[0x0][0x9e8] ;  /* 0x00027a0000040ab9 */ /* 0x000fe40000000a00 */
[----:B------:R-:W-:-:S04]  /*7af0*/  UIMAD.WIDE.U32 UR6, UR11, UR4, URZ ;  /* 0x000000040b0672a5 */ /* 0x000fc8000f8e003f */
[----:B------:R-:W-:-:S12]  /*7b00*/  @UP0 USHF.R.U32.HI UR11, URZ, UR5, UR7 ;  /* 0x000000053f0b0299 */ /* 0x000fd80008011607 */
.L_x_1012:
[----:B------:R-:W-:-:S04]  /*7b10*/  UIMAD UR11, UR11, UR15, URZ ;  /* 0x0000000f0b0b72a4 */ /* 0x000fc8000f8e023f */
[----:B------:R-:W-:-:S04]  /*7b20*/  UISETP.LT.AND UP0, UPT, UR14, UR11, UPT ;  /* 0x0000000b0e00728c */ /* 0x000fc8000bf01270 */
[----:B------:R-:W-:-:S12]  /*7b30*/  USEL UR14, UR14, UR11, !UP0 ;  /* 0x0000000b0e0e7287 */ /* 0x000fd8000c000000 */
.L_x_1010:
[----:B------:R-:W-:-:S04]  /*7b40*/  UIADD3 UR4, UR14, 0x5f, URZ ;  /* 0x0000005f0e047890 */ /* 0x000fc8000fffe03f */
[----:B------:R-:W-:-:S04]  /*7b50*/  UIMAD.WIDE UR4, UR4, 0x2aaaaaab, URZ ;  /* 0x2aaaaaab040478a5 */ /* 0x000fc8000f8e023f */
[----:B------:R-:W-:-:S04]  /*7b60*/  USHF.R.U32.HI UR4, URZ, 0x1f, UR5 ;  /* 0x0000001f3f047899 */ /* 0x000fc80008011605 */
[----:B------:R-:W-:-:S04]  /*7b70*/  ULEA.HI.SX32 UR4, UR5, UR4, 0x1c ;  /* 0x0000000405047291 */ /* 0x000fc8000f8fe23f */
[----:B------:R-:W-:-:S04]  /*7b80*/  UISETP.LT.AND UP0, UPT, UR60, UR4, UPT ;  /* 0x000000043c00728c */ /* 0x000fc8000bf01270 */
[----:B------:R-:W-:-:S06]  /*7b90*/  USEL UR43, UR60, UR4, !UP0 ;  /* 0x000000043c2b7287 */ /* 0x000fcc000c000000 */
[----:B------:R-:W-:-:S13]  /*7ba0*/  ISETP.GE.AND P1, PT, R14, UR43, PT ;  /* 0x0000002b0e007c0c */ /* 0x000fda000bf26270 */
[----:B------:R-:W-:Y:S05]  /*7bb0*/  @!P1 BRA `(.L_x_1013) ;  /* 0x0000001c008c9947 */ /* 0x000fea0003800000 */
[----:B------:R-:W-:Y:S01]  /*7bc0*/  IMAD.MOV.U32 R12, RZ, RZ, R3 ;  /* 0x000000ffff0c7224 */ /* 0x000fe200078e0003 */
[----:B------:R-:W-:Y:S01]  /*7bd0*/  UMOV UR7, UR38 ;  /* 0x0000002600077c82 */ /* 0x000fe20008000000 */
[----:B------:R-:W-:Y:S01]  /*7be0*/  IMAD.MOV.U32 R11, RZ, RZ, R4 ;  /* 0x000000ffff0b7224 */ /* 0x000fe200078e0004 */
[----:B------:R-:W-:Y:S01]  /*7bf0*/  UMOV UR4, UR39 ;  /* 0x0000002700047c82 */ /* 0x000fe20008000000 */
[----:B------:R-:W-:-:S05]  /*7c00*/  ULDC UR54, c[0x0][0x988] ;  /* 0x0002620000367ab9 */ /* 0x000fca0000000800 */
.L_x_1024:
[----:B------:R-:W-:-:S04]  /*7c10*/  UISETP.NE.AND UP0, UPT, UR4, 0x1, UPT ;  /* 0x000000010400788c */ /* 0x000fc8000bf05270 */
[----:B------:R-:W-:-:S04]  /*7c20*/  USEL UR38, URZ, 0x1, UP0 ;  /* 0x000000013f267887 */ /* 0x000fc80008000000 */
[----:B------:R-:W-:Y:S01]  /*7c30*/  ULOP3.LUT UR38, UR7, UR38, URZ, 0x3c, !UPT ;  /* 0x0000002607267292 */ /* 0x000fe2000f8e3c3f */
[----:B------:R-:W-:Y:S11]  /*7c40*/  @!P0 BRA `(.L_x_1014) ;  /* 0x0000000000048947 */ /* 0x000ff60003800000 */
[----:B------:R-:W-:Y:S01]  /*7c50*/  BPT.TRAP 0x1 ;  /* 0x000000040000795c */ /* 0x000fe20000300000 */
.L_x_1014:
        /* <DEDUP_REMOVED lines=9> */
.L_x_1015:
[----:B-1----:R-:W-:Y:S05]  /*7cf0*/  @P1 BRA `(.L_x_1016) ;  /* 0x0000000000081947 */ /* 0x002fea0003800000 */
[----:B------:R-:W1:Y:S02]  /*7d00*/  SYNCS.PHASECHK.TRANS64.TRYWAIT P1, [UR6+0x30830], R3 ;  /* 0x03083003ff0075a7 */ /* 0x000e640008020146 */
[----:B-1----:R-:W-:Y:S05]  /*7d10*/  @!P1 BRA `(.L_x_1017) ;  /* 0x000000c800a89947 */ /* 0x002fea0003800000 */
.L_x_1016:
        /* <DEDUP_REMOVED lines=167> */
.L_x_1018:
[----:B------:R-:W-:Y:S01]  /*8790*/  ULEA UR5, UR4, UR40, 0x3 ;  /* 0x0000002804057291 */ /* 0x000fe2000f8e183f */
[----:B------:R-:W-:-:S05]  /*87a0*/  IMAD.U32 R0, RZ, RZ, UR7 ;  /* 0x00000007ff007e24 */ /* 0x000fca000f8e00ff */
[----:B------:R-:W-:-:S04]  /*87b0*/  SHF.L.U32 R0, R0, 0x1f, RZ ;  /* 0x0000001f00007819 */ /* 0x000fc800000006ff */
[----:B------:R2:W3:Y:S01]  /*87c0*/  SYNCS.PHASECHK.TRANS64.TRYWAIT P1, [UR5+0x30850], R0 ;  /* 0x03085000ff0075a7 */ /* 0x0004e20008020145 */
[----:B------:R-:W-:Y:S05]  /*87d0*/  @!P0 BRA `(.L_x_1019) ;  /* 0x0000000000048947 */ /* 0x000fea0003800000 */
[----:B------:R-:W-:Y:S01]  /*87e0*/  BPT.TRAP 0x1 ;  /* 0x000000040000795c */ /* 0x000fe20000300000 */
.L_x_1019:
[----:B---3--:R-:W-:Y:S05]  /*87f0*/  @P1 BRA `(.L_x_1020) ;  /* 0x0000000000081947 */ /* 0x008fea0003800000 */
[----:B------:R-:W3:Y:S02]  /*8800*/  SYNCS.PHASECHK.TRANS64.TRYWAIT P1, [UR5+0x30850], R0 ;  /* 0x03085000ff0075a7 */ /* 0x000ee40008020145 */
[----:B---3--:R-:W-:Y:S05]  /*8810*/  @!P1 BRA `(.L_x_1021) ;  /* 0x000000c000009947 */ /* 0x008fea0003800000 */
.L_x_1020:
        /* <DEDUP_REMOVED lines=37> */
.L_x_1022:
[----:B0-2---:R-:W-:Y:S01]  /*8a70*/  FMNMX.FTZ R0, R120, R11, !PT ;  /* 0x0000000b78007209 */ /* 0x005fe20007810000 */
[----:B------:R-:W-:Y:S01]  /*8a80*/  UMOV UR10, UR54 ;  /* 0x00000036000a7c82 */ /* 0x000fe20008000000 */
[----:B------:R-:W-:Y:S01]  /*8a90*/  FMNMX.FTZ R2, R122, R12, !PT ;  /* 0x0000000c7a027209 */ /* 0x000fe20007810000 */
[----:B------:R-:W-:Y:S01]  /*8aa0*/  UIADD3 UR6, UR6, 0x30840, URZ ;  /* 0x0003084006067890 */ /* 0x000fe2000fffe03f */
[----:B-1----:R-:W-:Y:S02]  /*8ab0*/  FMNMX.FTZ R3, R121, R0, !PT ;  /* 0x0000000079037209 */ /* 0x002fe40007810000 */
[----:B------:R-:W-:Y:S01]  /*8ac0*/  FMNMX.FTZ R13, R123, R2, !PT ;  /* 0x000000027b0d7209 */ /* 0x000fe20007810000 */
[----:B------:R-:W-:Y:S01]  /*8ad0*/  UPRMT UR6, UR61, 0x654, UR6 ;  /* 0x000006543d067896 */ /* 0x000fe20008000006 */
[----:B------:R-:W-:Y:S02]  /*8ae0*/  FMNMX.FTZ R0, R124, R3, !PT ;  /* 0x000000037c007209 */ /* 0x000fe40007810000 */
[----:B------:R-:W-:-:S02]  /*8af0*/  FMNMX.FTZ R2, R126, R13, !PT ;  /* 0x0000000d7e027209 */ /* 0x000fc40007810000 */
[----:B------:R-:W-:Y:S02]  /*8b00*/  FMNMX.FTZ R3, R125, R0, !PT ;  /* 0x000000007d037209 */ /* 0x000fe40007810000 */
[----:B------:R-:W-:Y:S02]  /*8b10*/  FMNMX.FTZ R13, R127, R2, !PT ;  /* 0x000000027f0d7209 */ /* 0x000fe40007810000 */
[----:B------:R-:W-:Y:S01]  /*8b20*/  FMNMX.FTZ R0, R128, R3, !PT ;  /* 0x0000000380007209 */ /* 0x000fe20007810000 */
[----:B------:R-:W-:Y:S01]  /*8b30*/  SYNCS.ARRIVE.TRANS64.RED.A1T0 RZ, [UR6], RZ ;  /* 0x000000ffffff79a7 */ /* 0x000fe20008100406 */
        /* <DEDUP_REMOVED lines=46> */
[----:B-1----:R-:W-:-:S03]  /*8e20*/  FMNMX.FTZ R3, R15, R20, !PT ;  /* 0x000000140f037209 */ /* 0x002fc60007810000 */
[----:B------:R-:W-:-:S04]  /*8e30*/  FADD.FTZ R11, -R4, R11 ;  /* 0x0000000b040b7221 */ /* 0x000fc80000010100 */
[----:B------:R-:W-:Y:S01]  /*8e40*/  FMUL.FTZ R20, R11, UR10 ;  /* 0x0000000a0b147c20 */ /* 0x000fe20008410000 */
[----:B------:R-:W-:Y:S01]  /*8e50*/  FADD.FTZ R11, -R3, R12 ;  /* 0x0000000c030b7221 */ /* 0x000fe20000010100 */
[----:B------:R-:W-:Y:S02]  /*8e60*/  FMUL.FTZ R12, R4, UR10 ;  /* 0x0000000a040c7c20 */ /* 0x000fe40008410000 */
[----:B------:R0:W-:Y:S01]  /*8e70*/  MUFU.EX2 R0, R20 ;  /* 0x0000001400007308 */ /* 0x0001e20000000800 */
[----:B------:R-:W-:Y:S01]  /*8e80*/  FMUL.FTZ R2, R11, UR10 ;  /* 0x0000000a0b027c20 */ /* 0x000fe20008410000 */
[--C-:B------:R-:W-:Y:S01]  /*8e90*/  FFMA.FTZ R188, R121, UR10, -R12.reuse ;  /* 0x0000000a79bc7c23 */ /* 0x100fe2000801080c */
        /* <DEDUP_REMOVED lines=22> */
[----:B------:R-:W-:Y:S01]  /*9000*/  FFMA.FTZ R149, R165, UR10, -R12 ;  /* 0x0000000aa5957c23 */ /* 0x000fe2000801080c */
[----:B------:R-:W-:Y:S01]  /*9010*/  FMUL.FTZ R12, R3, UR10 ;  /* 0x0000000a030c7c20 */ /* 0x000fe20008410000 */
[----:B------:R-:W-:Y:S03]  /*9020*/  MUFU.EX2 R2, R2 ;  /* 0x0000000200027308 */ /* 0x000fe60000000800 */
[--C-:B------:R-:W-:Y:S01]  /*9030*/  FFMA.FTZ R189, R122, UR10, -R12.reuse ;  /* 0x0000000a7abd7c23 */ /* 0x100fe2000801080c */
[--C-:B0-----:R-:W-:Y:S01]  /*9040*/  FFMA.FTZ R20, R123, UR10, -R12.reuse ;  /* 0x0000000a7b147c23 */ /* 0x101fe2000801080c */
[--C-:B------:R-:W-:Y:S01]  /*9050*/  FFMA.FTZ R191, R126, UR10, -R12.reuse ;  /* 0x0000000a7ebf7c23 */ /* 0x100fe2000801080c */
[--C-:B------:R-:W-:Y:S01]  /*9060*/  FFMA.FTZ R120, R127, UR10, -R12.reuse ;  /* 0x0000000a7f787c23 */ /* 0x100fe2000801080c */
[--C-:B------:R-:W-:Y:S01]  /*9070*/  FFMA.FTZ R185, R130, UR10, -R12.reuse ;  /* 0x0000000a82b97c23 */ /* 0x100fe2000801080c */
[----:B------:R-:W0:Y:S01]  /*9080*/  MUFU.EX2 R11, R11 ;  /* 0x0000000b000b7308 */ /* 0x000e220000000800 */
[--C-:B------:R-:W-:Y:S01]  /*9090*/  FFMA.FTZ R122, R131, UR10, -R12.reuse ;  /* 0x0000000a837a7c23 */ /* 0x100fe2000801080c */
[--C-:B------:R-:W-:Y:S01]  /*90a0*/  FFMA.FTZ R187, R134, UR10, -R12.reuse ;  /* 0x0000000a86bb7c23 */ /* 0x100fe2000801080c */
[--C-:B------:R-:W-:Y:S01]  /*90b0*/  FFMA.FTZ R124, R135, UR10, -R12.reuse ;  /* 0x0000000a877c7c23 */ /* 0x100fe2000801080c */
[--C-:B------:R-:W-:Y:S01]  /*90c0*/  FFMA.FTZ R181, R138, UR10, -R12.reuse ;  /* 0x0000000a8ab57c23 */ /* 0x100fe2000801080c */
[--C-:B------:R-:W-:Y:S01]  /*90d0*/  FFMA.FTZ R126, R139, UR10, -R12.reuse ;  /* 0x0000000a8b7e7c23 */ /* 0x100fe2000801080c */
[--C-:B------:R-:W-:Y:S01]  /*90e0*/  FFMA.FTZ R183, R142, UR10, -R12.reuse ;  /* 0x0000000a8eb77c23 */ /* 0x100fe2000801080c */
[--C-:B------:R-:W-:Y:S01]  /*90f0*/  FFMA.FTZ R128, R143, UR10, -R12.reuse ;  /* 0x0000000a8f807c23 */ /* 0x100fe2000801080c */
[----:B------:R-:W1:Y:S01]  /*9100*/  MUFU.EX2 R189, R189 ;  /* 0x000000bd00bd7308 */ /* 0x000e620000000800 */
[--C-:B------:R-:W-:Y:S01]  /*9110*/  FFMA.FTZ R177, R146, UR10, -R12.reuse ;  /* 0x0000000a92b17c23 */ /* 0x100fe2000801080c */
[--C-:B------:R-:W-:Y:S01]  /*9120*/  FFMA.FTZ R130, R147, UR10, -R12.reuse ;  /* 0x0000000a93827c23 */ /* 0x100fe2000801080c */
[--C-:B------:R-:W-:Y:S01]  /*9130*/  FFMA.FTZ R179, R150, UR10, -R12.reuse ;  /* 0x0000000a96b37c23 */ /* 0x100fe2000801080c */
[--C-:B------:R-:W-:Y:S01]  /*9140*/  FFMA.FTZ R132, R151, UR10, -R12.reuse ;  /* 0x0000000a97847c23 */ /* 0x100fe2000801080c */
[--C-:B------:R-:W-:Y:S01]  /*9150*/  FFMA.FTZ R173, R154, UR10, -R12.reuse ;  /* 0x0000000a9aad7c23 */ /* 0x100fe2000801080c */
[--C-:B------:R-:W-:Y:S01]  /*9160*/  FFMA.FTZ R175, R158, UR10, -R12.reuse ;  /* 0x0000000a9eaf7c23 */ /* 0x100fe2000801080c */
[--C-:B------:R-:W-:Y:S01]  /*9170*/  FFMA.FTZ R162, R162, UR10, -R12.reuse ;  /* 0x0000000aa2a27c23 */ /* 0x100fe2000801080c */
[----:B------:R-:W2:Y:S01]  /*9180*/  MUFU.EX2 R188, R188 ;  /* 0x000000bc00bc7308 */ /* 0x000ea20000000800 */
[----:B0-----:R-:W-:Y:S01]  /*9190*/  FFMA.FTZ R123, R0, R10, R11 ;  /* 0x0000000a007b7223 */ /* 0x001fe2000001000b */
[--C-:B------:R-:W-:Y:S01]  /*91a0*/  FFMA.FTZ R163, R163, UR10, -R12.reuse ;  /* 0x0000000aa3a37c23 */ /* 0x100fe2000801080c */
[----:B------:R-:W-:-:S05]  /*91b0*/  FFMA.FTZ R166, R166, UR10, -R12 ;  /* 0x0000000aa6a67c23 */ /* 0x000fca000801080c */
[----:B------:R-:W0:Y:S01]  /*91c0*/  MUFU.EX2 R20, R20 ;  /* 0x0000001400147308 */ /* 0x000e220000000800 */
[----:B-1----:R-:W-:-:S07]  /*91d0*/  FFMA.FTZ R5, R2, R5, R189 ;  /* 0x0000000502057223 */ /* 0x002fce00000100bd */
        /* <DEDUP_REMOVED lines=18> */
[----:B------:R-:W-:-:S06]  /*9300*/  FFMA.FTZ R134, R155, UR10, -R12 ;  /* 0x0000000a9b867c23 */ /* 0x000fcc000801080c */
        /* <DEDUP_REMOVED lines=16> */
[--C-:B------:R-:W-:Y:S01]  /*9410*/  FFMA.FTZ R136, R159, UR10, -R12.reuse ;  /* 0x0000000a9f887c23 */ /* 0x100fe2000801080c */
[----:B------:R-:W-:-:S05]  /*9420*/  FFMA.FTZ R12, R167, UR10, -R12 ;  /* 0x0000000aa70c7c23 */ /* 0x000fca000801080c */
        /* <DEDUP_REMOVED lines=54> */
[----:B-1----:R-:W-:-:S03]  /*9790*/  FADD.FTZ R10, R149, R10 ;  /* 0x0000000a950a7221 */ /* 0x002fc60000010000 */
[----:B--2---:R-:W-:Y:S01]  /*97a0*/  FADD.FTZ R5, R12, R5 ;  /* 0x000000050c057221 */ /* 0x004fe20000010000 */
[----:B------:R-:W-:Y:S06]  /*97b0*/  @!P0 BRA `(.L_x_1023) ;  /* 0x0000000000048947 */ /* 0x000fec0003800000 */
[----:B------:R-:W-:Y:S01]  /*97c0*/  BPT.TRAP 0x1 ;  /* 0x000000040000795c */ /* 0x000fe20000300000 */
.L_x_1023:
[----:B------:R-:W-:Y:S01]  /*97d0*/  UIADD3 UR5, UR5, 0x30860, URZ ;  /* 0x0003086005057890 */ /* 0x000fe2000fffe03f */
[----:B------:R-:W-:Y:S01]  /*97e0*/  ISETP.GT.AND P1, PT, R14, UR43, PT ;  /* 0x0000002b0e007c0c */ /* 0x000fe2000bf24270 */
        /* <DEDUP_REMOVED lines=32> */
.L_x_1013:
[----:B------:R-:W-:-:S13]  /*99f0*/  ISETP.GE.AND P1, PT, R14, UR60, PT ;  /* 0x0000003c0e007c0c */ /* 0x000fda000bf26270 */
[----:B------:R-:W-:Y:S05]  /*9a00*/  @!P1 BRA `(.L_x_1025) ;  /* 0x0000003000449947 */ /* 0x000fea0003800000 */
[----:B------:R-:W-:Y:S01]  /*9a10*/  IMAD.MOV.U32 R12, RZ, RZ, R3 ;  /* 0x000000ffff0c7224 */ /* 0x000fe200078e0003 */
[----:B------:R-:W-:Y:S01]  /*9a20*/  UMOV UR6, UR38 ;  /* 0x0000002600067c82 */ /* 0x000fe20008000000 */
[----:B------:R-:W-:Y:S01]  /*9a30*/  IMAD.MOV.U32 R11, RZ, RZ, R4 ;  /* 0x000000ffff0b7224 */ /* 0x000fe200078e0004 */
[----:B------:R-:W-:Y:S01]  /*9a40*/  UMOV UR4, UR39 ;  /* 0x0000002700047c82 */ /* 0x000fe20008000000 */
[----:B------:R-:W-:Y:S01]  /*9a50*/  ULDC UR43, c[0x0][0x9e4] ;  /* 0x00027900002b7ab9 */ /* 0x000fe20000000800 */
[----:B------:R-:W-:Y:S01]  /*9a60*/  ULDC UR55, c[0x0][0x9dc] ;  /* 0x0002770000377ab9 */ /* 0x000fe20000000800 */
[----:B------:R-:W-:Y:S01]  /*9a70*/  ULDC UR54, c[0x0][0x288] ;  /* 0x0000a20000367ab9 */ /* 0x000fe20000000800 */
[----:B------:R-:W-:Y:S01]  /*9a80*/  ULDC UR58, c[0x0][0x988] ;  /* 0x00026200003a7ab9 */ /* 0x000fe20000000800 */
[----:B------:R-:W-:-:S05]  /*9a90*/  ULDC UR59, c[0x0][0x9e0] ;  /* 0x00027800003b7ab9 */ /* 0x000fca0000000800 */
.L_x_1044:
[----:B------:R-:W-:-:S04]  /*9aa0*/  UIADD3 UR7, UR4, 0x1, URZ ;  /* 0x0000000104077890 */ /* 0x000fc8000fffe03f */
[----:B------:R-:W-:-:S04]  /*9ab0*/  UISETP.NE.AND UP0, UPT, UR7, 0x2, UPT ;  /* 0x000000020700788c */ /* 0x000fc8000bf05270 */
[----:B------:R-:W-:Y:S02]  /*9ac0*/  USEL UR7, UR7, URZ, UP0 ;  /* 0x0000003f07077287 */ /* 0x000fe40008000000 */
[----:B------:R-:W-:-:S04]  /*9ad0*/  USEL UR38, URZ, 0x1, UP0 ;  /* 0x000000013f267887 */ /* 0x000fc80008000000 */
[----:B------:R-:W-:Y:S01]  /*9ae0*/  ULOP3.LUT UR38, UR6, UR38, URZ, 0x3c, !UPT ;  /* 0x0000002606267292 */ /* 0x000fe2000f8e3c3f */
[----:B------:R-:W-:Y:S01]  /*9af0*/  UMOV UR39, UR7 ;  /* 0x0000000700277c82 */ /* 0x000fe20008000000 */
[----:B------:R-:W-:Y:S10]  /*9b00*/  @!P0 BRA `(.L_x_1026) ;  /* 0x0000000000048947 */ /* 0x000ff40003800000 */
[----:B------:R-:W-:Y:S01]  /*9b10*/  BPT.TRAP 0x1 ;  /* 0x000000040000795c */ /* 0x000fe20000300000 */
.L_x_1026:
[----:B------:R-:W-:Y:S01]  /*9b20*/  ULEA UR5, UR39, UR40, 0x3 ;  /* 0x0000002827057291 */ /* 0x000fe2000f8e183f */
[----:B------:R-:W-:-:S05]  /*9b30*/  IMAD.U32 R3, RZ, RZ, UR38 ;  /* 0x00000026ff037e24 */ /* 0x000fca000f8e00ff */
[----:B------:R-:W-:-:S04]  /*9b40*/  SHF.L.U32 R3, R3, 0x1f, RZ ;  /* 0x0000001f03037819 */ /* 0x000fc800000006ff */
[----:B------:R0:W1:Y:S01]  /*9b50*/  SYNCS.PHASECHK.TRANS64.TRYWAIT P1, [UR5+0x30830], R3 ;  /* 0x03083003ff0075a7 */ /* 0x0000620008020145 */
[----:B------:R-:W-:Y:S05]  /*9b60*/  @!P0 BRA `(.L_x_1027) ;  /* 0x0000000000048947 */ /* 0x000fea0003800000 */
[----:B------:R-:W-:Y:S01]  /*9b70*/  BPT.TRAP 0x1 ;  /* 0x000000040000795c */ /* 0x000fe20000300000 */
.L_x_1027:
[----:B-1----:R-:W-:Y:S05]  /*9b80*/  @P1 BRA `(.L_x_1028) ;  /* 0x0000000000081947 */ /* 0x002fea0003800000 */
[----:B------:R-:W1:Y:S02]  /*9b90*/  SYNCS.PHASECHK.TRANS64.TRYWAIT P1, [UR5+0x30830], R3 ;  /* 0x03083003ff0075a7 */ /* 0x000e640008020145 */
[----:B-1----:R-:W-:Y:S05]  /*9ba0*/  @!P1 BRA `(.L_x_1029) ;  /* 0x000000ac00349947 */ /* 0x002fea0003800000 */
.L_x_1028:
        /* <DEDUP_REMOVED lines=167> */
.L_x_1030:
[----:B------:R-:W-:Y:S01]  /*a620*/  ULEA UR5, UR4, UR40, 0x3 ;  /* 0x0000002804057291 */ /* 0x000fe2000f8e183f */
[----:B------:R-:W-:-:S05]  /*a630*/  IMAD.U32 R0, RZ, RZ, UR6 ;  /* 0x00000006ff007e24 */ /* 0x000fca000f8e00ff */
[----:B------:R-:W-:-:S04]  /*a640*/  SHF.L.U32 R0, R0, 0x1f, RZ ;  /* 0x0000001f00007819 */ /* 0x000fc800000006ff */
[----:B------:R2:W3:Y:S01]  /*a650*/  SYNCS.PHASECHK.TRANS64.TRYWAIT P1, [UR5+0x30850], R0 ;  /* 0x03085000ff0075a7 */ /* 0x0004e20008020145 */
[----:B------:R-:W-:Y:S05]  /*a660*/  @!P0 BRA `(.L_x_1031) ;  /* 0x0000000000048947 */ /* 0x000fea0003800000 */
[----:B------:R-:W-:Y:S01]  /*a670*/  BPT.TRAP 0x1 ;  /* 0x000000040000795c */ /* 0x000fe20000300000 */
.L_x_1031:
[----:B---3--:R-:W-:Y:S05]  /*a680*/  @P1 BRA `(.L_x_1032) ;  /* 0x0000000000081947 */ /* 0x008fea0003800000 */
[----:B------:R-:W3:Y:S02]  /*a690*/  SYNCS.PHASECHK.TRANS64.TRYWAIT P1, [UR5+0x30850], R0 ;  /* 0x03085000ff0075a7 */ /* 0x000ee40008020145 */
[----:B---3--:R-:W-:Y:S05]  /*a6a0*/  @!P1 BRA `(.L_x_1033) ;  /* 0x000000a0008c9947 */ /* 0x008fea0003800000 */
.L_x_1032:
        /* <DEDUP_REMOVED lines=37> */
.L_x_1034:
[----:B------:R-:W-:Y:S01]  /*a900*/  ISETP.NE.AND P2, PT, R199, 0x1, PT ;  /* 0x00000001c700780c */ /* 0x000fe20003f45270 */
[----:B------:R-:W-:Y:S01]  /*a910*/  VIADD R2, R19, UR41 ;  /* 0x0000002913027c36 */ /* 0x000fe20008000000 */
[----:B------:R-:W-:Y:S01]  /*a920*/  ULEA UR4, UR7, UR40, 0x3 ;  /* 0x0000002807047291 */ /* 0x000fe2000f8e183f */
[----:B------:R-:W-:Y:S01]  /*a930*/  IMAD R15, R14, -0x60, RZ ;  /* 0xffffffa00e0f7824 */ /* 0x000fe200078e02ff */
[----:B------:R-:W-:Y:S02]  /*a940*/  LOP3.LUT P1, RZ, R16, 0x80000, RZ, 0xc0, !PT ;  /* 0x0008000010ff7812 */ /* 0x000fe4000782c0ff */
[----:B------:R-:W-:-:S04]  /*a950*/  UIADD3 UR4, UR4, 0x30840, URZ ;  /* 0x0003084004047890 */ /* 0x000fc8000fffe03f */
[----:B------:R-:W-:-:S03]  /*a960*/  UPRMT UR4, UR61, 0x654, UR4 ;  /* 0x000006543d047896 */ /* 0x000fc60008000004 */
[----:B01----:R-:W0:Y:S08]  /*a970*/  @P2 LDC R3, c[0x0][0x44c] ;  /* 0x00011300ff032b82 */ /* 0x003e300000000800 */
[----:B--2---:R-:W1:Y:S01]  /*a980*/  @P2 LDC R0, c[0x0][0x450] ;  /* 0x00011400ff002b82 */ /* 0x004e620000000800 */
[----:B------:R-:W-:Y:S01]  /*a990*/  SYNCS.ARRIVE.TRANS64.RED.A1T0 RZ, [UR4], RZ ;  /* 0x000000ffffff79a7 */ /* 0x000fe20008100404 */
[----:B------:R-:W-:Y:S01]  /*a9a0*/  ULOP3.LUT UR4, URZ, UR55, URZ, 0x33, !UPT ;  /* 0x000000373f047292 */ /* 0x000fe2000f8e333f */
[----:B0-----:R-:W-:-:S05]  /*a9b0*/  @P2 IMAD.HI.U32 R3, R2, R3, RZ ;  /* 0x0000000302032227 */ /* 0x001fca00078e00ff */
[----:B-1----:R-:W-:Y:S01]  /*a9c0*/  @P2 SHF.R.U32.HI R2, RZ, R0, R3 ;  /* 0x00000000ff022219 */ /* 0x002fe20000011603 */
[----:B------:R-:W-:-:S04]  /*a9d0*/  VIADD R3, R15, 0x1 ;  /* 0x000000010f037836 */ /* 0x000fc80000000000 */
[----:B------:R-:W0:Y:S01]  /*a9e0*/  SHFL.IDX PT, R20, R2, RZ, 0x1c1f ;  /* 0x001c1fff02147589 */ /* 0x000e2200000e0000 */
[----:B------:R-:W-:-:S05]  /*a9f0*/  IMAD R4, R18, -0x2, R3 ;  /* 0xfffffffe12047824 */ /* 0x000fca00078e0203 */
[C---:B------:R-:W-:Y:S01]  /*aa00*/  IADD3 R0, R4.reuse, -UR54, R17 ;  /* 0x8000003604007c10 */ /* 0x040fe2000fffe011 */
[----:B------:R-:W-:-:S04]  /*aa10*/  VIADD R4, R4, 0xffffffff ;  /* 0xffffffff04047836 */ /* 0x000fc80000000000 */
[C---:B------:R-:W-:Y:S02]  /*aa20*/  VIADD R21, R0.reuse, UR59 ;  /* 0x0000003b00157c36 */ /* 0x040fe40008000000 */
[----:B------:R-:W-:Y:S02]  /*aa30*/  VIADD R168, R0, UR4 ;  /* 0x0000000400a87c36 */ /* 0x000fe40008000000 */
[--C-:B0-----:R-:W-:Y:S02]  /*aa40*/  IMAD.IADD R0, R21, 0x1, R20.reuse ;  /* 0x0000000115007824 */ /* 0x101fe400078e0214 */
[----:B------:R-:W-:Y:S01]  /*aa50*/  IMAD.IADD R3, R168, 0x1, R20 ;  /* 0x00000001a8037824 */ /* 0x000fe200078e0214 */
[----:B------:R-:W-:Y:S06]  /*aa60*/  @!P1 BRA `(.L_x_1035) ;  /* 0x0000000000549947 */ /* 0x000fec0003800000 */
[----:B------:R-:W-:Y:S01]  /*aa70*/  IADD3 R13, R17, -UR54, R20 ;  /* 0x80000036110d7c10 */ /* 0x000fe2000fffe014 */
        /* <DEDUP_REMOVED lines=11> */
.L_x_1037:
[----:B------:R-:W-:-:S05]  /*ab30*/  IMAD.U32 R169, RZ, RZ, UR43 ;  /* 0x0000002bffa97e24 */ /* 0x000fca000f8e00ff */
[----:B------:R-:W-:-:S13]  /*ab40*/  ISETP.NE.AND P1, PT, R169, 0x1, PT ;  /* 0x00000001a900780c */ /* 0x000fda0003f25270 */
[----:B------:R-:W0:Y:S02]  /*ab50*/  @P1 LDC.64 R170, c[0x0][0x9e8] ;  /* 0x00027a00ffaa1b82 */ /* 0x000e240000000a00 */
[----:B0-----:R-:W-:-:S05]  /*ab60*/  @P1 IMAD.HI.U32 R20, R13, R170, RZ ;  /* 0x000000aa0d141227 */ /* 0x001fca00078e00ff */
[----:B------:R-:W-:-:S07]  /*ab70*/  @P1 SHF.R.U32.HI R13, RZ, R171, R20 ;  /* 0x000000abff0d1219 */ /* 0x000fce0000011614 */
.L_x_1038:
[----:B------:R-:W-:Y:S05]  /*ab80*/  BSYNC B0 ;  /* 0x0000000000007941 */ /* 0x000fea0003800000 */
.L_x_1036:
[----:B------:R-:W-:-:S05]  /*ab90*/  IMAD R13, R13, R169, R4 ;  /* 0x000000a90d0d7224 */ /* 0x000fca00078e0204 */
[----:B------:R-:W-:Y:S02]  /*aba0*/  VIADDMNMX R0, R13, R169, R0, PT ;  /* 0x000000a90d007246 */ /* 0x000fe40003800100 */
[----:B------:R-:W-:-:S07]  /*abb0*/  VIMNMX R3, R3, R13, !PT ;  /* 0x0000000d03037248 */ /* 0x000fce0007fe0100 */
.L_x_1035:
        /* <DEDUP_REMOVED lines=130> */
[----:B------:R-:W-:Y:S01]  /*b3e0*/  ISETP.GE.AND P6, PT, R15, 0x5a, PT ;  /* 0x0000005a0f00780c */ /* 0x000fe20003fc6270 */
[----:B0-----:R-:W-:-:S12]  /*b3f0*/  IMAD.IADD R15, R168, 0x1, R2 ;  /* 0x00000001a80f7824 */ /* 0x001fd800078e0202 */
[----:B------:R-:W-:Y:S02]  /*b400*/  @P6 LOP3.LUT R16, R16, 0x1, RZ, 0xfc, !PT ;  /* 0x0000000110106812 */ /* 0x000fe400078efcff */
[----:B------:R-:W-:-:S04]  /*b410*/  ISETP.GT.AND P6, PT, R3, 0x59, !P6 ;  /* 0x000000590300780c */ /* 0x000fc800077c4270 */
[----:B------:R-:W-:Y:S01]  /*b420*/  ISETP.LT.OR P6, PT, R0, 0x5a, P6 ;  /* 0x0000005a0000780c */ /* 0x000fe200037c1670 */
[----:B------:R-:W-:-:S03]  /*b430*/  IMAD.IADD R0, R21, 0x1, R2 ;  /* 0x0000000115007824 */ /* 0x000fc600078e0202 */
[----:B------:R-:W-:Y:S02]  /*b440*/  FSEL R165, R165, -INF , !P6 ;  /* 0xff800000a5a57808 */ /* 0x000fe40007000000 */
[----:B------:R-:W-:-:S13]  /*b450*/  LOP3.LUT P6, RZ, R16, 0x80000, RZ, 0xc0, !PT ;  /* 0x0008000010ff7812 */ /* 0x000fda00078cc0ff */
[----:B------:R-:W-:Y:S05]  /*b460*/  @!P6 BRA `(.L_x_1039) ;  /* 0x000000000054e947 */ /* 0x000fea0003800000 */
        /* <DEDUP_REMOVED lines=12> */
.L_x_1041:
[----:B------:R-:W-:-:S05]  /*b530*/  IMAD.U32 R21, RZ, RZ, UR43 ;  /* 0x0000002bff157e24 */ /* 0x000fca000f8e00ff */
[----:B------:R-:W-:-:S13]  /*b540*/  ISETP.NE.AND P6, PT, R21, 0x1, PT ;  /* 0x000000011500780c */ /* 0x000fda0003fc5270 */
[----:B------:R-:W0:Y:S02]  /*b550*/  @P6 LDC.64 R2, c[0x0][0x9e8] ;  /* 0x00027a00ff026b82 */ /* 0x000e240000000a00 */
[----:B0-----:R-:W-:-:S05]  /*b560*/  @P6 IMAD.HI.U32 R2, R13, R2, RZ ;  /* 0x000000020d026227 */ /* 0x001fca00078e00ff */
[----:B------:R-:W-:-:S07]  /*b570*/  @P6 SHF.R.U32.HI R13, RZ, R3, R2 ;  /* 0x00000003ff0d6219 */ /* 0x000fce0000011602 */
.L_x_1042:
[----:B------:R-:W-:Y:S05]  /*b580*/  BSYNC B0 ;  /* 0x0000000000007941 */ /* 0x000fea0003800000 */
.L_x_1040:
[----:B------:R-:W-:-:S05]  /*b590*/  IMAD R4, R13, R21, R4 ;  /* 0x000000150d047224 */ /* 0x000fca00078e0204 */
[----:B------:R-:W-:Y:S02]  /*b5a0*/  VIADDMNMX R0, R4, R21, R0, PT ;  /* 0x0000001504007246 */ /* 0x000fe40003800100 */
[----:B------:R-:W-:-:S07]  /*b5b0*/  VIMNMX R15, R15, R4, !PT ;  /* 0x000000040f0f7248 */ /* 0x000fce0007fe0100 */
.L_x_1039:
        /* <DEDUP_REMOVED lines=63> */
[----:B------:R-:W-:Y:S02]  /*b9b0*/  FMNMX.FTZ R3, R161, R2, !PT ;  /* 0x00000002a1037209 */ /* 0x000fe40007810000 */
[----:B------:R-:W-:Y:S02]  /*b9c0*/  FSEL R143, R143, -INF , !P1 ;  /* 0xff8000008f8f7808 */ /* 0x000fe40004800000 */
[----:B------:R-:W-:Y:S02]  /*b9d0*/  LOP3.LUT P1, RZ, R16, 0x1000, RZ, 0xc0, !PT ;  /* 0x0000100010ff7812 */ /* 0x000fe4000782c0ff */
[----:B------:R-:W-:-:S02]  /*b9e0*/  FMNMX.FTZ R2, R164, R3, !PT ;  /* 0x00000003a4027209 */ /* 0x000fc40007810000 */
[----:B------:R-:W-:Y:S02]  /*b9f0*/  ISETP.GT.AND P1, PT, R15, 0x30, !P1 ;  /* 0x000000300f00780c */ /* 0x000fe40004f24270 */
[----:B------:R-:W-:Y:S02]  /*ba00*/  FMNMX.FTZ R3, R165, R2, !PT ;  /* 0x00000002a5037209 */ /* 0x000fe40007810000 */
[----:B------:R-:W-:Y:S02]  /*ba10*/  ISETP.LT.OR P1, PT, R0, 0x31, P1 ;  /* 0x000000310000780c */ /* 0x000fe40000f21670 */
[----:B------:R-:W-:Y:S01]  /*ba20*/  LOP3.LUT P2, RZ, R16, 0x40, RZ, 0xc0, !PT ;  /* 0x0000004010ff7812 */ /* 0x000fe2000784c0ff */
[----:B------:R-:W0:Y:S01]  /*ba30*/  SHFL.BFLY PT, R2, R3, 0x2, 0x1f ;  /* 0x0c401f0003027f89 */ /* 0x000e2200000e0000 */
[----:B------:R-:W-:Y:S02]  /*ba40*/  FSEL R146, R146, -INF , !P1 ;  /* 0xff80000092927808 */ /* 0x000fe40004800000 */
[----:B------:R-:W-:-:S02]  /*ba50*/  LOP3.LUT P1, RZ, R16, 0x800, RZ, 0xc0, !PT ;  /* 0x0000080010ff7812 */ /* 0x000fc4000782c0ff */
[----:B------:R-:W-:Y:S02]  /*ba60*/  LOP3.LUT P6, RZ, R16, 0x20, RZ, 0xc0, !PT ;  /* 0x0000002010ff7812 */ /* 0x000fe400078cc0ff */
[C---:B------:R-:W-:Y:S02]  /*ba70*/  ISETP.GT.AND P1, PT, R15.reuse, 0x31, !P1 ;  /* 0x000000310f00780c */ /* 0x040fe40004f24270 */
[----:B------:R-:W-:Y:S02]  /*ba80*/  ISETP.GT.AND P3, PT, R15, 0x50, !P3 ;  /* 0x000000500f00780c */ /* 0x000fe40005f64270 */
[C---:B------:R-:W-:Y:S02]  /*ba90*/  ISETP.LT.OR P1, PT, R0.reuse, 0x32, P1 ;  /* 0x000000320000780c */ /* 0x040fe40000f21670 */
[----:B------:R-:W-:Y:S02]  /*baa0*/  ISETP.LT.OR P3, PT, R0, 0x51, P3 ;  /* 0x000000510000780c */ /* 0x000fe40001f61670 */
[----:B------:R-:W-:-:S02]  /*bab0*/  FSEL R147, R147, -INF , !P1 ;  /* 0xff80000093937808 */ /* 0x000fc40004800000 */
[----:B------:R-:W-:Y:S02]  /*bac0*/  LOP3.LUT P1, RZ, R16, 0x400, RZ, 0xc0, !PT ;  /* 0x0000040010ff7812 */ /* 0x000fe4000782c0ff */
[C---:B------:R-:W-:Y:S02]  /*bad0*/  ISETP.GT.AND P4, PT, R15.reuse, 0x51, !P4 ;  /* 0x000000510f00780c */ /* 0x040fe40006784270 */
[----:B------:R-:W-:Y:S02]  /*bae0*/  ISETP.GT.AND P1, PT, R15, 0x38, !P1 ;  /* 0x000000380f00780c */ /* 0x000fe40004f24270 */
[----:B------:R-:W-:Y:S02]  /*baf0*/  FSEL R162, R162, -INF , !P3 ;  /* 0xff800000a2a27808 */ /* 0x000fe40005800000 */
[----:B------:R-:W-:Y:S02]  /*bb00*/  ISETP.LT.OR P1, PT, R0, 0x39, P1 ;  /* 0x000000390000780c */ /* 0x000fe40000f21670 */
[----:B0-----:R-:W-:-:S02]  /*bb10*/  FMNMX.FTZ R20, R3, R2, !PT ;  /* 0x0000000203147209 */ /* 0x001fc40007810000 */
[----:B------:R-:W-:Y:S02]  /*bb20*/  FSEL R150, R150, -INF , !P1 ;  /* 0xff80000096967808 */ /* 0x000fe40004800000 */
[----:B------:R-:W-:Y:S01]  /*bb30*/  LOP3.LUT P1, RZ, R16, 0x200, RZ, 0xc0, !PT ;  /* 0x0000020010ff7812 */ /* 0x000fe2000782c0ff */
[----:B------:R-:W0:Y:S01]  /*bb40*/  SHFL.BFLY PT, R13, R20, 0x1, 0x1f ;  /* 0x0c201f00140d7f89 */ /* 0x000e2200000e0000 */
[C---:B------:R-:W-:Y:S02]  /*bb50*/  ISETP.GT.AND P5, PT, R15.reuse, 0x58, !P5 ;  /* 0x000000580f00780c */ /* 0x040fe40006fa4270 */
[----:B------:R-:W-:Y:S02]  /*bb60*/  ISETP.GT.AND P1, PT, R15, 0x39, !P1 ;  /* 0x000000390f00780c */ /* 0x000fe40004f24270 */
[C---:B------:R-:W-:Y:S02]  /*bb70*/  ISETP.LT.OR P4, PT, R0.reuse, 0x52, P4 ;  /* 0x000000520000780c */ /* 0x040fe40002781670 */
[----:B------:R-:W-:-:S02]  /*bb80*/  ISETP.LT.OR P1, PT, R0, 0x3a, P1 ;  /* 0x0000003a0000780c */ /* 0x000fc40000f21670 */
[----:B------:R-:W-:Y:S02]  /*bb90*/  ISETP.LT.OR P5, PT, R0, 0x59, P5 ;  /* 0x000000590000780c */ /* 0x000fe40002fa1670 */
[----:B------:R-:W-:Y:S02]  /*bba0*/  FSEL R151, R151, -INF , !P1 ;  /* 0xff80000097977808 */ /* 0x000fe40004800000 */
[----:B------:R-:W-:Y:S02]  /*bbb0*/  LOP3.LUT P1, RZ, R16, 0x100, RZ, 0xc0, !PT ;  /* 0x0000010010ff7812 */ /* 0x000fe4000782c0ff */
[----:B------:R-:W-:Y:S02]  /*bbc0*/  FSEL R163, R163, -INF , !P4 ;  /* 0xff800000a3a37808 */ /* 0x000fe40006000000 */
[----:B------:R-:W-:Y:S02]  /*bbd0*/  ISETP.GT.AND P1, PT, R15, 0x40, !P1 ;  /* 0x000000400f00780c */ /* 0x000fe40004f24270 */
[----:B------:R-:W-:-:S02]  /*bbe0*/  FSEL R166, R166, -INF , !P5 ;  /* 0xff800000a6a67808 */ /* 0x000fc40006800000 */
[----:B------:R-:W-:Y:S02]  /*bbf0*/  ISETP.LT.OR P1, PT, R0, 0x41, P1 ;  /* 0x000000410000780c */ /* 0x000fe40000f21670 */
[----:B0-----:R-:W-:Y:S02]  /*bc00*/  FMNMX.FTZ R4, R20, R13, !PT ;  /* 0x0000000d14047209 */ /* 0x001fe40007810000 */
[----:B------:R-:W-:Y:S02]  /*bc10*/  FSEL R154, R154, -INF , !P1 ;  /* 0xff8000009a9a7808 */ /* 0x000fe40004800000 */
[----:B------:R-:W-:Y:S01]  /*bc20*/  LOP3.LUT P1, RZ, R16, 0x80, RZ, 0xc0, !PT ;  /* 0x0000008010ff7812 */ /* 0x000fe2000782c0ff */
[----:B------:R-:W-:-:S03]  /*bc30*/  FMUL.FTZ R2, R4, UR10 ;  /* 0x0000000a04027c20 */ /* 0x000fc60008410000 */
[----:B------:R-:W-:-:S04]  /*bc40*/  ISETP.GT.AND P1, PT, R15, 0x41, !P1 ;  /* 0x000000410f00780c */ /* 0x000fc80004f24270 */
        /* <DEDUP_REMOVED lines=9> */
[C---:B------:R-:W-:Y:S02]  /*bce0*/  ISETP.GT.AND P1, PT, R15.reuse, RZ, !P6 ;  /* 0x000000ff0f00720c */ /* 0x040fe40007724270 */
        /* <DEDUP_REMOVED lines=58> */
[----:B------:R-:W-:Y:S02]  /*c090*/  FMNMX.FTZ R3, R163, R20, !PT ;  /* 0x00000014a3037209 */ /* 0x000fe40007810000 */
[----:B------:R-:W-:Y:S01]  /*c0a0*/  FSEL R20, R4, RZ, P1 ;  /* 0x000000ff04147208 */ /* 0x000fe20000800000 */
[----:B------:R-:W-:Y:S01]  /*c0b0*/  MUFU.EX2 R121, R121 ;  /* 0x0000007900797308 */ /* 0x000fe20000000800 */
[----:B------:R-:W-:-:S03]  /*c0c0*/  FMNMX.FTZ R0, R166, R3, !PT ;  /* 0x00000003a6007209 */ /* 0x000fc60007810000 */
[----:B------:R-:W-:Y:S01]  /*c0d0*/  FADD.FTZ R20, -R20, R11 ;  /* 0x0000000b14147221 */ /* 0x000fe20000010100 */
        /* <DEDUP_REMOVED lines=12> */
[----:B------:R-:W-:-:S06]  /*c1a0*/  FMUL.FTZ R0, R20, UR10 ;  /* 0x0000000a14007c20 */ /* 0x000fcc0008410000 */
[----:B------:R-:W-:Y:S01]  /*c1b0*/  MUFU.EX2 R176, R176 ;  /* 0x000000b000b07308 */ /* 0x000fe20000000800 */
[C---:B------:R-:W-:Y:S01]  /*c1c0*/  FSETP.NEU.FTZ.AND P1, PT, R3.reuse, -INF , PT ;  /* 0xff8000000300780b */ /* 0x040fe20003f3d000 */
[----:B------:R-:W-:-:S05]  /*c1d0*/  FMUL.FTZ R120, R3, UR10 ;  /* 0x0000000a03787c20 */ /* 0x000fca0008410000 */
[----:B------:R-:W-:Y:S01]  /*c1e0*/  FSEL R20, R120, RZ, P1 ;  /* 0x000000ff78147208 */ /* 0x000fe20000800000 */
[----:B------:R-:W0:Y:S04]  /*c1f0*/  MUFU.EX2 R0, R0 ;  /* 0x0000000000007308 */ /* 0x000e280000000800 */
[--C-:B------:R-:W-:Y:S01]  /*c200*/  FFMA.FTZ R120, R123, UR10, -R20.reuse ;  /* 0x0000000a7b787c23 */ /* 0x100fe20008010814 */
[----:B------:R-:W-:Y:S01]  /*c210*/  FSEL R123, R3, RZ, P1 ;  /* 0x000000ff037b7208 */ /* 0x000fe20000800000 */
[--C-:B------:R-:W-:Y:S01]  /*c220*/  FFMA.FTZ R189, R169, UR10, -R20.reuse ;  /* 0x0000000aa9bd7c23 */ /* 0x100fe20008010814 */
[--C-:B------:R-:W-:Y:S01]  /*c230*/  FFMA.FTZ R191, R126, UR10, -R20.reuse ;  /* 0x0000000a7ebf7c23 */ /* 0x100fe20008010814 */
[--C-:B------:R-:W-:Y:S01]  /*c240*/  FFMA.FTZ R122, R127, UR10, -R20.reuse ;  /* 0x0000000a7f7a7c23 */ /* 0x100fe20008010814 */
[----:B------:R-:W-:Y:S01]  /*c250*/  FFMA.FTZ R185, R130, UR10, -R20 ;  /* 0x0000000a82b97c23 */ /* 0x000fe20008010814 */
[----:B------:R-:W-:Y:S01]  /*c260*/  FADD.FTZ R123, -R123, R12 ;  /* 0x0000000c7b7b7221 */ /* 0x000fe20000010100 */
[----:B------:R-:W-:Y:S01]  /*c270*/  MUFU.EX2 R120, R120 ;  /* 0x0000007800787308 */ /* 0x000fe20000000800 */
[--C-:B------:R-:W-:Y:S01]  /*c280*/  FFMA.FTZ R124, R131, UR10, -R20.reuse ;  /* 0x0000000a837c7c23 */ /* 0x100fe20008010814 */
[--C-:B------:R-:W-:Y:S01]  /*c290*/  FFMA.FTZ R187, R134, UR10, -R20.reuse ;  /* 0x0000000a86bb7c23 */ /* 0x100fe20008010814 */
[----:B------:R-:W-:Y:S01]  /*c2a0*/  FMUL.FTZ R123, R123, UR10 ;  /* 0x0000000a7b7b7c20 */ /* 0x000fe20008410000 */
[--C-:B------:R-:W-:Y:S01]  /*c2b0*/  FFMA.FTZ R126, R135, UR10, -R20.reuse ;  /* 0x0000000a877e7c23 */ /* 0x100fe20008010814 */
[--C-:B------:R-:W-:Y:S01]  /*c2c0*/  FFMA.FTZ R181, R138, UR10, -R20.reuse ;  /* 0x0000000a8ab57c23 */ /* 0x100fe20008010814 */
[----:B0-----:R-:W-:Y:S01]  /*c2d0*/  FFMA.FTZ R127, R0, R10, R13 ;  /* 0x0000000a007f7223 */ /* 0x001fe2000001000d */
[--C-:B------:R-:W-:Y:S01]  /*c2e0*/  FFMA.FTZ R128, R139, UR10, -R20.reuse ;  /* 0x0000000a8b807c23 */ /* 0x100fe20008010814 */
[----:B------:R-:W-:Y:S01]  /*c2f0*/  MUFU.EX2 R189, R189 ;  /* 0x000000bd00bd7308 */ /* 0x000fe20000000800 */
[--C-:B------:R-:W-:Y:S01]  /*c300*/  FFMA.FTZ R183, R142, UR10, -R20.reuse ;  /* 0x0000000a8eb77c23 */ /* 0x100fe20008010814 */
[----:B------:R-:W-:Y:S01]  /*c310*/  FADD.FTZ R127, R188, R127 ;  /* 0x0000007fbc7f7221 */ /* 0x000fe20000010000 */
[--C-:B------:R-:W-:Y:S01]  /*c320*/  FFMA.FTZ R12, R143, UR10, -R20.reuse ;  /* 0x0000000a8f0c7c23 */ /* 0x100fe20008010814 */
[--C-:B------:R-:W-:Y:S01]  /*c330*/  FFMA.FTZ R177, R146, UR10, -R20.reuse ;  /* 0x0000000a92b17c23 */ /* 0x100fe20008010814 */
[--C-:B------:R-:W-:Y:S01]  /*c340*/  FFMA.FTZ R130, R147, UR10, -R20.reuse ;  /* 0x0000000a93827c23 */ /* 0x100fe20008010814 */
[----:B------:R-:W-:Y:S01]  /*c350*/  FADD.FTZ R134, R190, R127 ;  /* 0x0000007fbe867221 */ /* 0x000fe20000010000 */
[--C-:B------:R-:W-:Y:S01]  /*c360*/  FFMA.FTZ R179, R150, UR10, -R20.reuse ;  /* 0x0000000a96b37c23 */ /* 0x100fe20008010814 */
[----:B------:R0:W1:Y:S01]  /*c370*/  MUFU.EX2 R2, R123 ;  /* 0x0000007b00027308 */ /* 0x0000620000000800 */
[--C-:B------:R-:W-:Y:S01]  /*c380*/  FFMA.FTZ R132, R151, UR10, -R20.reuse ;  /* 0x0000000a97847c23 */ /* 0x100fe20008010814 */
[--C-:B------:R-:W-:Y:S01]  /*c390*/  FFMA.FTZ R173, R154, UR10, -R20.reuse ;  /* 0x0000000a9aad7c23 */ /* 0x100fe20008010814 */
[--C-:B------:R-:W-:Y:S01]  /*c3a0*/  FFMA.FTZ R175, R158, UR10, -R20.reuse ;  /* 0x0000000a9eaf7c23 */ /* 0x100fe20008010814 */
[--C-:B------:R-:W-:Y:S01]  /*c3b0*/  FFMA.FTZ R162, R162, UR10, -R20.reuse ;  /* 0x0000000aa2a27c23 */ /* 0x100fe20008010814 */
[--C-:B------:R-:W-:Y:S01]  /*c3c0*/  FFMA.FTZ R163, R163, UR10, -R20.reuse ;  /* 0x0000000aa3a37c23 */ /* 0x100fe20008010814 */
[----:B------:R-:W-:-:S02]  /*c3d0*/  FFMA.FTZ R166, R166, UR10, -R20 ;  /* 0x0000000aa6a67c23 */ /* 0x000fc40008010814 */
[----:B------:R-:W2:Y:S01]  /*c3e0*/  MUFU.EX2 R191, R191 ;  /* 0x000000bf00bf7308 */ /* 0x000ea20000000800 */
[----:B0-----:R-:W-:-:S04]  /*c3f0*/  FADD.FTZ R123, R21, R134 ;  /* 0x00000086157b7221 */ /* 0x001fc80000010000 */
[----:B------:R-:W-:-:S03]  /*c400*/  FADD.FTZ R134, R184, R123 ;  /* 0x0000007bb8867221 */ /* 0x000fc60000010000 */
[----:B------:R-:W0:Y:S01]  /*c410*/  MUFU.EX2 R122, R122 ;  /* 0x0000007a007a7308 */ /* 0x000e220000000800 */
[----:B-1----:R-:W-:Y:S01]  /*c420*/  FFMA.FTZ R5, R2, R5, R189 ;  /* 0x0000000502057223 */ /* 0x002fe200000100bd */
[----:B------:R-:W-:Y:S01]  /*c430*/  FADD.FTZ R123, R121, R134 ;  /* 0x00000086797b7221 */ /* 0x000fe20000010000 */
[----:B------:R-:W-:Y:S02]  /*c440*/  FFMA.FTZ R134, R155, UR10, -R20 ;  /* 0x0000000a9b867c23 */ /* 0x000fe40008010814 */
[----:B------:R-:W-:Y:S01]  /*c450*/  FADD.FTZ R10, R120, R5 ;  /* 0x00000005780a7221 */ /* 0x000fe20000010000 */
[----:B------:R-:W-:Y:S02]  /*c460*/  FADD.FTZ R136, R186, R123 ;  /* 0x0000007bba887221 */ /* 0x000fe40000010000 */
[----:B------:R-:W1:Y:S01]  /*c470*/  MUFU.EX2 R185, R185 ;  /* 0x000000b900b97308 */ /* 0x000e620000000800 */
[----:B--2---:R-:W-:Y:S01]  /*c480*/  FADD.FTZ R5, R191, R10 ;  /* 0x0000000abf057221 */ /* 0x004fe20000010000 */
[----:B------:R-:W-:-:S04]  /*c490*/  FADD.FTZ R123, R125, R136 ;  /* 0x000000887d7b7221 */ /* 0x000fc80000010000 */
[----:B------:R-:W-:Y:S02]  /*c4a0*/  FADD.FTZ R136, R180, R123 ;  /* 0x0000007bb4887221 */ /* 0x000fe40000010000 */
[----:B------:R-:W2:Y:S01]  /*c4b0*/  MUFU.EX2 R124, R124 ;  /* 0x0000007c007c7308 */ /* 0x000ea20000000800 */
[----:B0-----:R-:W-:Y:S01]  /*c4c0*/  FADD.FTZ R10, R122, R5 ;  /* 0x000000057a0a7221 */ /* 0x001fe20000010000 */
[----:B------:R-:W-:Y:S01]  /*c4d0*/  FADD.FTZ R123, R129, R136 ;  /* 0x00000088817b7221 */ /* 0x000fe20000010000 */
[--C-:B------:R-:W-:Y:S01]  /*c4e0*/  FFMA.FTZ R136, R159, UR10, -R20.reuse ;  /* 0x0000000a9f887c23 */ /* 0x100fe20008010814 */
[----:B------:R-:W-:Y:S02]  /*c4f0*/  FFMA.FTZ R20, R167, UR10, -R20 ;  /* 0x0000000aa7147c23 */ /* 0x000fe40008010814 */
        /* <DEDUP_REMOVED lines=58> */
[----:B-1----:R-:W-:-:S04]  /*c8a0*/  FADD.FTZ R10, R170, R123 ;  /* 0x0000007baa0a7221 */ /* 0x002fc80000010000 */
[----:B------:R-:W-:Y:S01]  /*c8b0*/  FADD.FTZ R10, R11, R10 ;  /* 0x0000000a0b0a7221 */ /* 0x000fe20000010000 */
[----:B--2---:R-:W-:-:S04]  /*c8c0*/  FADD.FTZ R5, R166, R5 ;  /* 0x00000005a6057221 */ /* 0x004fc80000010000 */
[----:B0-----:R-:W-:Y:S01]  /*c8d0*/  FADD.FTZ R5, R20, R5 ;  /* 0x0000000514057221 */ /* 0x001fe20000010000 */
[----:B------:R-:W-:Y:S06]  /*c8e0*/  @!P0 BRA `(.L_x_1043) ;  /* 0x0000000000048947 */ /* 0x000fec0003800000 */
[----:B------:R-:W-:Y:S01]  /*c8f0*/  BPT.TRAP 0x1 ;  /* 0x000000040000795c */ /* 0x000fe20000300000 */
.L_x_1043:
        /* <DEDUP_REMOVED lines=34> */
.L_x_1025:
        /* <DEDUP_REMOVED lines=99> */
.L_x_1045:
[----:B------:R-:W-:Y:S01]  /*d150*/  ULEA UR5, UR39, UR40, 0x3 ;  /* 0x0000002827057291 */ /* 0x000fe2000f8e183f */
[----:B------:R-:W-:-:S05]  /*d160*/  IMAD.U32 R0, RZ, RZ, UR38 ;  /* 0x00000026ff007e24 */ /* 0x000fca000f8e00ff */
[----:B------:R-:W-:-:S04]  /*d170*/  SHF.L.U32 R0, R0, 0x1f, RZ ;  /* 0x0000001f00007819 */ /* 0x000fc800000006ff */
[----:B------:R0:W1:Y:S01]  /*d180*/  SYNCS.PHASECHK.TRANS64.TRYWAIT P1, [UR5+0x30850], R0 ;  /* 0x03085000ff0075a7 */ /* 0x0000620008020145 */
[----:B------:R-:W-:Y:S05]  /*d190*/  @!P0 BRA `(.L_x_1046) ;  /* 0x0000000000048947 */ /* 0x000fea0003800000 */
[----:B------:R-:W-:Y:S01]  /*d1a0*/  BPT.TRAP 0x1 ;  /* 0x000000040000795c */ /* 0x000fe20000300000 */
.L_x_1046:
[----:B-1----:R-:W-:Y:S05]  /*d1b0*/  @P1 BRA `(.L_x_1047) ;  /* 0x0000000000081947 */ /* 0x002fea0003800000 */
[----:B------:R-:W1:Y:S02]  /*d1c0*/  SYNCS.PHASECHK.TRANS64.TRYWAIT P1, [UR5+0x30850], R0 ;  /* 0x03085000ff0075a7 */ /* 0x000e640008020145 */
[----:B-1----:R-:W-:Y:S05]  /*d1d0*/  @!P1 BRA `(.L_x_1048) ;  /* 0x0000007400d89947 */ /* 0x002fea0003800000 */
.L_x_1047:
[----:B------:R-:W-:Y:S01]  /*d1e0*/  UIADD3 UR40, UR40, 0x400, URZ ;  /* 0x0000040028287890 */ /* 0x000fe2000fffe03f */
[----:B------:R-:W-:Y:S01]  /*d1f0*/  WARPGROUP.ARRIVE ;  /* 0x00000000000079c5 */ /* 0x000fe20000000000 */
[----:B------:R-:W-:Y:S01]  /*d200*/  UMOV UR7, 0x40000040 ;  /* 0x4000004000077882 */ /* 0x000fe20000000000 */
[----:B-1----:R-:W1:Y:S01]  /*d210*/  SHFL.BFLY PT, R7, R10, 0x2, 0x1f ;  /* 0x0c401f000a077f89 */ /* 0x002e6200000e0000 */
[----:B------:R-:W-:Y:S01]  /*d220*/  USHF.R.U32.HI UR40, URZ, 0x4, UR40 ;  /* 0x000000043f287899 */ /* 0x000fe20008011628 */
[----:B------:R-:W-:Y:S02]  /*d230*/  IMAD.MOV.U32 R17, RZ, RZ, RZ ;  /* 0x000000ffff117224 */ /* 0x000fe400078e00ff */
[----:B0-----:R-:W0:Y:S01]  /*d240*/  SHFL.BFLY PT, R0, R5, 0x2, 0x1f ;  /* 0x0c401f0005007f89 */ /* 0x001e2200000e0000 */
[----:B------:R-:W-:Y:S01]  /*d250*/  ULOP3.LUT UR40, UR40, 0x3fff, URZ, 0xc0, !UPT ;  /* 0x00003fff28287892 */ /* 0x000fe2000f8ec03f */
[----:B------:R-:W-:-:S03]  /*d260*/  IMAD.U32 R13, RZ, RZ, UR10 ;  /* 0x0000000aff0d7e24 */ /* 0x000fc6000f8e00ff */
[----:B------:R-:W-:-:S04]  /*d270*/  ULOP3.LUT UR4, UR40, 0x3000000, URZ, 0xfc, !UPT ;  /* 0x0300000028047892 */ /* 0x000fc8000f8efc3f */
[----:B------:R-:W-:-:S07]  /*d280*/  UIMAD UR4, UR39, 0x900, UR4 ;  /* 0x00000900270478a4 */ /* 0x000fce000f8e0204 */
[----:B------:R-:W-:Y:S02]  /*d290*/  UMOV UR6, UR4 ;  /* 0x0000000400067c82 */ /* 0x000fe40008000000 */
[----:B------:R-:W-:Y:S01]  /*d2a0*/  HGMMA.64x192x16.F32.BF16 R24, R188, gdesc[UR4].tnspB, R24, gsb0 ;  /* 0x42e00004bc187df0 */ /* 0x000fe20008001818 */
[----:B------:R-:W-:Y:S01]  /*d2b0*/  UIADD3 UR6, UR4, 0x80, URZ ;  /* 0x0000008004067890 */ /* 0x000fe2000fffe03f */
[----:B-1----:R-:W-:Y:S01]  /*d2c0*/  FADD.FTZ R7, R7, R10 ;  /* 0x0000000a07077221 */ /* 0x002fe20000010000 */
[----:B------:R-:W-:Y:S01]  /*d2d0*/  UMOV UR7, 0x40000040 ;  /* 0x4000004000077882 */ /* 0x000fe20000000000 */
[----:B0-----:R-:W-:Y:S01]  /*d2e0*/  FADD.FTZ R2, R0, R5 ;  /* 0x0000000500027221 */ /* 0x001fe20000010000 */
[----:B------:R-:W-:Y:S02]  /*d2f0*/  IMAD.MOV.U32 R5, RZ, RZ, RZ ;  /* 0x000000ffff057224 */ /* 0x000fe400078e00ff */
[----:B------:R-:W0:Y:S04]  /*d300*/  SHFL.BFLY PT, R0, R7, 0x1, 0x1f ;  /* 0x0c201f0007007f89 */ /* 0x000e2800000e0000 */
[----:B------:R-:W1:Y:S01]  /*d310*/  SHFL.BFLY PT, R9, R2, 0x1, 0x1f ;  /* 0x0c201f0002097f89 */ /* 0x000e6200000e0000 */
[----:B0-----:R-:W-:Y:S01]  /*d320*/  FADD.FTZ R11, R7, R0 ;  /* 0x00000000070b7221 */ /* 0x001fe20000010000 */
[----:B------:R-:W-:-:S02]  /*d330*/  IMAD.U32 R7, RZ, RZ, UR10 ;  /* 0x0000000aff077e24 */ /* 0x000fc4000f8e00ff */
[----:B------:R-:W-:Y:S02]  /*d340*/  IMAD.MOV.U32 R0, RZ, RZ, -0x800000 ;  /* 0xff800000ff007424 */ /* 0x000fe400078e00ff */
[----:B-1----:R-:W-:Y:S01]  /*d350*/  FADD.FTZ R9, R2, R9 ;  /* 0x0000000902097221 */ /* 0x002fe20000010000 */
[----:B------:R-:W-:Y:S01]  /*d360*/  FSETP.NE.FTZ.AND P1, PT, R11, RZ, PT ;  /* 0x000000ff0b00720b */ /* 0x000fe20003f35000 */
[----:B------:R-:W-:-:S03]  /*d370*/  IMAD.MOV.U32 R2, RZ, RZ, -0x800000 ;  /* 0xff800000ff027424 */ /* 0x000fc600078e00ff */
[----:B------:R-:W-:-:S09]  /*d380*/  FSETP.NE.FTZ.AND P2, PT, R9, RZ, PT ;  /* 0x000000ff0900720b */ /* 0x000fd20003f55000 */
[----:B------:R-:W0:Y:S01]  /*d390*/  @P1 MUFU.LG2 R6, R11 ;  /* 0x0000000b00061308 */ /* 0x000e220000000c00 */
[----:B------:R-:W-:-:S03]  /*d3a0*/  @P1 FMUL.FTZ R7, R7, 0.69314718246459960938 ;  /* 0x3f31721807071820 */ /* 0x000fc60000410000 */
[----:B------:R-:W-:-:S04]  /*d3b0*/  @P2 FMUL.FTZ R13, R13, 0.69314718246459960938 ;  /* 0x3f3172180d0d2820 */ /* 0x000fc80000410000 */
        /* <DEDUP_REMOVED lines=22> */
[----:B------:R-:W-:Y:S01]  /*d520*/  UIADD3 UR4, UR4, 0x280, URZ ;  /* 0x0000028004047890 */ /* 0x000fe2000fffe03f */
[----:B------:R-:W-:Y:S02]  /*d530*/  WARPGROUP.DEPBAR.LE gsb0, 0x0 ;  /* 0x00008000000079c5 */ /* 0x000fe40000010000 */
[----:B------:R-:W-:-:S14]  /*d540*/  WARPGROUP.ARRIVE ;  /* 0x00000000000079c5 */ /* 0x000fdc0000000000 */
        /* <DEDUP_REMOVED lines=9> */
.L_x_1049:
[----:B------:R-:W-:Y:S01]  /*d5e0*/  R2UR UR6, R197 ;  /* 0x00000000c50672ca */ /* 0x000fe200000e0000 */
[----:B------:R-:W-:Y:S01]  /*d5f0*/  UIADD3 UR4, UR5, 0x30860, URZ ;  /* 0x0003086005047890 */ /* 0x000fe2000fffe03f */
[-C--:B------:R-:W-:Y:S01]  /*d600*/  FMUL.FTZ R137, R91, R17.reuse ;  /* 0x000000115b897220 */ /* 0x080fe20000410000 */
[----:B------:R-:W-:Y:S01]  /*d610*/  UIADD3 UR39, UR39, 0x1, URZ ;  /* 0x0000000127277890 */ /* 0x000fe2000fffe03f */
[-C--:B------:R-:W-:Y:S01]  /*d620*/  FMUL.FTZ R91, R94, R17.reuse ;  /* 0x000000115e5b7220 */ /* 0x080fe20000410000 */
[----:B------:R-:W-:Y:S01]  /*d630*/  UPRMT UR4, UR61, 0x654, UR4 ;  /* 0x000006543d047896 */ /* 0x000fe20008000004 */
[----:B------:R-:W-:Y:S01]  /*d640*/  FMUL.FTZ R94, R95, R17 ;  /* 0x000000115f5e7220 */ /* 0x000fe20000410000 */
[----:B------:R-:W-:Y:S01]  /*d650*/  UISETP.NE.AND UP0, UPT, UR39, 0x2, UPT ;  /* 0x000000022700788c */ /* 0x000fe2000bf05270 */
[----:B------:R-:W-:Y:S01]  /*d660*/  FMUL.FTZ R4, R24, R5 ;  /* 0x0000000518047220 */ /* 0x000fe20000410000 */
[----:B------:R-:W-:Y:S01]  /*d670*/  FMUL.FTZ R95, R99, R17 ;  /* 0x00000011635f7220 */ /* 0x000fe20000410000 */
[-C--:B------:R-:W-:Y:S01]  /*d680*/  FMUL.FTZ R25, R25, R5.reuse ;  /* 0x0000000519197220 */ /* 0x080fe20000410000 */
[-C--:B------:R-:W-:Y:S01]  /*d690*/  FMUL.FTZ R6, R28, R5.reuse ;  /* 0x000000051c067220 */ /* 0x080fe20000410000 */
[-C--:B------:R-:W-:Y:S01]  /*d6a0*/  FMUL.FTZ R7, R29, R5.reuse ;  /* 0x000000051d077220 */ /* 0x080fe20000410000 */
[----:B------:R-:W-:Y:S01]  /*d6b0*/  UIADD3 UR6, UR6, 0x1, URZ ;  /* 0x0000000106067890 */ /* 0x000fe2000fffe03f */
[----:B------:R-:W-:Y:S01]  /*d6c0*/  SYNCS.ARRIVE.TRANS64.RED.A1T0 RZ, [UR4], RZ ;  /* 0x000000ffffff79a7 */ /* 0x000fe20008100404 */
        /* <DEDUP_REMOVED lines=93> */
.L_x_971:
[----:B------:R-:W0:Y:S01]  /*dca0*/  S2R R20, SR_CgaCtaId ;  /* 0x0000000000147919 */ /* 0x000e220000008800 */
[----:B------:R-:W-:Y:S01]  /*dcb0*/  MOV R17, 0x400 ;  /* 0x0000040000117802 */ /* 0x000fe20000000f00 */
[----:B------:R-:W-:Y:S01]  /*dcc0*/  BSSY B0, `(.L_x_1050) ;  /* 0x0000231000007945 */ /* 0x000fe20003800000 */
[----:B------:R-:W-:Y:S02]  /*dcd0*/  BAR.SYNC.DEFER_BLOCKING 0x5, 0x180 ;  /* 0x0146000000007b1d */ /* 0x000fe40000010000 */
[----:B0-----:R-:W-:-:S05]  /*dce0*/  LEA R17, R20, R17, 0x18 ;  /* 0x0000001114117211 */ /* 0x001fca00078ec0ff */
[----:B------:R-:W0:Y:S02]  /*dcf0*/  LDS R20, [R17+0x308d0] ;  /* 0x0308d00011147984 */ /* 0x000e240000000800 */
[----:B0-----:R-:W-:Y:S01]  /*dd00*/  R2UR UR4, R20 ;  /* 0x00000000140472ca */ /* 0x001fe200000e0000 */
[----:B------:R-:W-:Y:S06]  /*dd10*/  BAR.ARV 0x4, 0x180 ;  /* 0x0106000000007b1d */ /* 0x000fec0000002000 */
[----:B------:R-:W-:Y:S08]  /*dd20*/  @P0 BRA `(.L_x_1051) ;  /* 0x0000001400fc0947 */ /* 0x000ff00003800000 */
[----:B------:R-:W0:Y:S01]  /*dd30*/  S2R R20, SR_SWINHI ;  /* 0x0000000000147919 */ /* 0x000e220000002f00 */
[----:B------:R-:W-:Y:S01]  /*dd40*/  IMAD R21, R196, 0x40, R22 ;  /* 0x00000040c4157824 */ /* 0x000fe200078e0216 */
[----:B------:R-:W1:Y:S01]  /*dd50*/  LDC R52, c[0x0][0xbe8] ;  /* 0x0002fa00ff347b82 */ /* 0x000e620000000800 */
[----:B------:R-:W-:Y:S01]  /*dd60*/  F2FP.BF16.F32.PACK_AB R6, R7, R6 ;  /* 0x000000060706723e */ /* 0x000fe200000010ff */
[----:B------:R-:W-:Y:S01]  /*dd70*/  ULDC.64 UR8, c[0x0][0xb90] ;  /* 0x0002e40000087ab9 */ /* 0x000fe20000000a00 */
[----:B------:R-:W-:Y:S02]  /*dd80*/  F2FP.BF16.F32.PACK_AB R7, R152, R33 ;  /* 0x000000219807723e */ /* 0x000fe400000010ff */
[----:B------:R-:W-:Y:S02]  /*dd90*/  F2FP.BF16.F32.PACK_AB R4, R25, R4 ;  /* 0x000000041904723e */ /* 0x000fe400000010ff */
[----:B------:R-:W-:Y:S02]  /*dda0*/  R2UR UR11, R194 ;  /* 0x00000000c20b72ca */ /* 0x000fe400000e0000 */
[----:B------:R-:W-:-:S02]  /*ddb0*/  R2UR UR13, R195 ;  /* 0x00000000c30d72ca */ /* 0x000fc400000e0000 */
[----:B------:R-:W-:Y:S02]  /*ddc0*/  F2FP.BF16.F32.PACK_AB R5, R150, R5 ;  /* 0x000000059605723e */ /* 0x000fe400000010ff */
[----:B------:R-:W-:Y:S02]  /*ddd0*/  F2FP.BF16.F32.PACK_AB R10, R11, R10 ;  /* 0x0000000a0b0a723e */ /* 0x000fe400000010ff */
[----:B------:R-:W-:Y:S02]  /*dde0*/  F2FP.BF16.F32.PACK_AB R8, R15, R8 ;  /* 0x000000080f08723e */ /* 0x000fe400000010ff */
[----:B------:R-:W-:Y:S02]  /*ddf0*/  F2FP.BF16.F32.PACK_AB R11, R146, R131 ;  /* 0x00000083920b723e */ /* 0x000fe400000010ff */
[----:B------:R-:W-:Y:S01]  /*de00*/  F2FP.BF16.F32.PACK_AB R12, R13, R12 ;  /* 0x0000000c0d0c723e */ /* 0x000fe200000010ff */
[----:B------:R-:W-:Y:S01]  /*de10*/  USHF.R.S32.HI UR10, URZ, 0x1f, UR11 ;  /* 0x0000001f3f0a7899 */ /* 0x000fe2000801140b */
[----:B------:R-:W-:Y:S01]  /*de20*/  F2FP.BF16.F32.PACK_AB R13, R145, R130 ;  /* 0x00000082910d723e */ /* 0x000fe200000010ff */
[----:B------:R-:W-:Y:S01]  /*de30*/  UIMAD.WIDE.U32 UR6, UR11, UR8, URZ ;  /* 0x000000080b0672a5 */ /* 0x000fe2000f8e003f */
[----:B------:R-:W-:Y:S01]  /*de40*/  F2FP.BF16.F32.PACK_AB R14, R53, R14 ;  /* 0x0000000e350e723e */ /* 0x000fe200000010ff */
[----:B------:R-:W-:Y:S01]  /*de50*/  UIMAD UR5, UR10, UR8, URZ ;  /* 0x000000080a0572a4 */ /* 0x000fe2000f8e023f */
[----:B------:R-:W-:Y:S01]  /*de60*/  F2FP.BF16.F32.PACK_AB R15, R144, R129 ;  /* 0x00000081900f723e */ /* 0x000fe200000010ff */
[----:B------:R-:W-:Y:S01]  /*de70*/  USHF.R.S32.HI UR12, URZ, 0x1f, UR13 ;  /* 0x0000001f3f0c7899 */ /* 0x000fe2000801140d */
[----:B------:R-:W-:Y:S01]  /*de80*/  F2FP.BF16.F32.PACK_AB R24, R57, R24 ;  /* 0x000000183918723e */ /* 0x000fe200000010ff */
[----:B------:R-:W-:Y:S01]  /*de90*/  UIMAD UR5, UR11, UR9, UR5 ;  /* 0x000000090b0572a4 */ /* 0x000fe2000f8e0205 */
[----:B------:R-:W-:-:S02]  /*dea0*/  F2FP.BF16.F32.PACK_AB R88, R89, R88 ;  /* 0x000000585958723e */ /* 0x000fc400000010ff */
[----:B------:R-:W-:Y:S02]  /*deb0*/  MOV R48, R17 ;  /* 0x0000001100307202 */ /* 0x000fe40000000f00 */
[----:B0-----:R-:W-:Y:S01]  /*dec0*/  MOV R49, R20 ;  /* 0x0000001400317202 */ /* 0x001fe20000000f00 */
[----:B------:R-:W-:Y:S01]  /*ded0*/  ULDC.64 UR8, c[0x0][0xb98] ;  /* 0x0002e60000087ab9 */ /* 0x000fe20000000a00 */
[----:B------:R-:W-:Y:S01]  /*dee0*/  UIADD3 UR7, UR7, UR5, URZ ;  /* 0x0000000507077290 */ /* 0x000fe2000fffe03f */
[----:B------:R-:W-:Y:S01]  /*def0*/  F2FP.BF16.F32.PACK_AB R89, R137, R90 ;  /* 0x0000005a8959723e */ /* 0x000fe200000010ff */
[----:B------:R-:W-:Y:S01]  /*df00*/  UIMAD UR5, UR12, UR8, URZ ;  /* 0x000000080c0572a4 */ /* 0x000fe2000f8e023f */
[--C-:B------:R-:W-:Y:S01]  /*df10*/  IMAD.WIDE R46, R202, 0x2, R48.reuse ;  /* 0x00000002ca2e7825 */ /* 0x100fe200078e0230 */
[----:B------:R-:W-:Y:S01]  /*df20*/  UIMAD.WIDE.U32 UR6, UR13, UR8, UR6 ;  /* 0x000000080d0672a5 */ /* 0x000fe2000f8e0006 */
[----:B------:R-:W-:Y:S01]  /*df30*/  F2FP.BF16.F32.PACK_AB R96, R97, R96 ;  /* 0x000000606160723e */ /* 0x000fe200000010ff */
[----:B------:R-:W-:Y:S01]  /*df40*/  UIMAD UR5, UR13, UR9, UR5 ;  /* 0x000000090d0572a4 */ /* 0x000fe2000f8e0205 */
[----:B------:R-:W-:Y:S01]  /*df50*/  IMAD.WIDE R48, R21, 0x2, R48 ;  /* 0x0000000215307825 */ /* 0x000fe200078e0230 */
[C---:B------:R-:W-:Y:S01]  /*df60*/  IADD3 R27, P5, R46.reuse, 0x8060, RZ ;  /* 0x000080602e1b7810 */ /* 0x040fe20007fbe0ff */
[----:B------:R-:W-:Y:S01]  /*df70*/  ULDC.64 UR8, c[0x0][0xae8] ;  /* 0x0002ba0000087ab9 */ /* 0x000fe20000000a00 */
[----:B------:R-:W-:-:S02]  /*df80*/  LOP3.LUT R21, R46, 0x380, RZ, 0xc0, !PT ;  /* 0x000003802e157812 */ /* 0x000fc400078ec0ff */
[----:B------:R-:W-:Y:S02]  /*df90*/  LOP3.LUT R26, R27, 0x380, RZ, 0xc0, !PT ;  /* 0x000003801b1a7812 */ /* 0x000fe400078ec0ff */
[----:B------:R-:W-:Y:S02]  /*dfa0*/  IADD3 R43, P0, R46, 0x8020, RZ ;  /* 0x000080202e2b7810 */ /* 0x000fe40007f1e0ff */
[----:B------:R-:W-:Y:S02]  /*dfb0*/  SHF.R.U64 R26, R26, 0x3, RZ ;  /* 0x000000031a1a7819 */ /* 0x000fe400000012ff */
[C---:B------:R-:W-:Y:S01]  /*dfc0*/  IADD3 R45, P6, R46.reuse, 0x8040, RZ ;  /* 0x000080402e2d7810 */ /* 0x040fe20007fde0ff */
[--C-:B------:R-:W-:Y:S01]  /*dfd0*/  IMAD.X R55, RZ, RZ, R47.reuse, P0 ;  /* 0x000000ffff377224 */ /* 0x100fe200000e062f */
[----:B------:R-:W-:Y:S02]  /*dfe0*/  IADD3 R30, P1, R46, 0x8000, RZ ;  /* 0x000080002e1e7810 */ /* 0x000fe40007f3e0ff */
[----:B------:R-:W-:Y:S01]  /*dff0*/  SHF.R.U64 R21, R21, 0x3, RZ ;  /* 0x0000000315157819 */ /* 0x000fe200000012ff */
[--C-:B------:R-:W-:Y:S01]  /*e000*/  IMAD.X R51, RZ, RZ, R47.reuse, P6 ;  /* 0x000000ffff337224 */ /* 0x100fe200030e062f */
[----:B------:R-:W-:Y:S01]  /*e010*/  LOP3.LUT R32, R43, 0x380, RZ, 0xc0, !PT ;  /* 0x000003802b207812 */ /* 0x000fe200078ec0ff */
[--C-:B------:R-:W-:Y:S01]  /*e020*/  IMAD.X R59, RZ, RZ, R47.reuse, P1 ;  /* 0x000000ffff3b7224 */ /* 0x100fe200008e062f */
[----:B------:R-:W-:Y:S01]  /*e030*/  LOP3.LUT R26, R26, R27, RZ, 0x3c, !PT ;  /* 0x0000001b1a1a7212 */ /* 0x000fe200078e3cff */
[----:B------:R-:W-:Y:S01]  /*e040*/  IMAD.X R27, RZ, RZ, R47, P5 ;  /* 0x000000ffff1b7224 */ /* 0x000fe200028e062f */
[----:B------:R-:W-:-:S02]  /*e050*/  IADD3 R41, P2, R46, 0x4060, RZ ;  /* 0x000040602e297810 */ /* 0x000fc40007f5e0ff */
[C---:B------:R-:W-:Y:S02]  /*e060*/  IADD3 R29, P3, R46.reuse, 0x20, RZ ;  /* 0x000000202e1d7810 */ /* 0x040fe40007f7e0ff */
[C---:B------:R-:W-:Y:S01]  /*e070*/  IADD3 R39, P4, R46.reuse, 0x4040, RZ ;  /* 0x000040402e277810 */ /* 0x040fe20007f9e0ff */
[--C-:B------:R-:W-:Y:S01]  /*e080*/  IMAD.X R63, RZ, RZ, R47.reuse, P2 ;  /* 0x000000ffff3f7224 */ /* 0x100fe200010e062f */
        /* <DEDUP_REMOVED lines=9> */
[--C-:B------:R-:W-:Y:S01]  /*e120*/  IMAD.X R83, RZ, RZ, R47.reuse, P0 ;  /* 0x000000ffff537224 */ /* 0x100fe200000e062f */
[----:B------:R-:W-:Y:S01]  /*e130*/  SHF.R.U64 R32, R32, 0x3, RZ ;  /* 0x0000000320207819 */ /* 0x000fe200000012ff */
[----:B------:R-:W-:Y:S01]  /*e140*/  IMAD.X R87, RZ, RZ, R47, P1 ;  /* 0x000000ffff577224 */ /* 0x000fe200008e062f */
[----:B------:R-:W-:-:S02]  /*e150*/  LOP3.LUT R21, R30, 0x380, RZ, 0xc0, !PT ;  /* 0x000003801e157812 */ /* 0x000fc400078ec0ff */
[----:B------:R-:W-:Y:S02]  /*e160*/  LOP3.LUT R54, R32, R43, RZ, 0x3c, !PT ;  /* 0x0000002b20367212 */ /* 0x000fe400078e3cff */
[----:B------:R-:W-:Y:S02]  /*e170*/  LOP3.LUT R20, R41, 0x380, RZ, 0xc0, !PT ;  /* 0x0000038029147812 */ /* 0x000fe400078ec0ff */
[----:B------:R-:W-:Y:S02]  /*e180*/  SHF.R.U64 R21, R21, 0x3, RZ ;  /* 0x0000000315157819 */ /* 0x000fe400000012ff */
[----:B------:R-:W-:Y:S02]  /*e190*/  LOP3.LUT R32, R39, 0x380, RZ, 0xc0, !PT ;  /* 0x0000038027207812 */ /* 0x000fe400078ec0ff */
[----:B------:R-:W-:Y:S02]  /*e1a0*/  SHF.R.U64 R20, R20, 0x3, RZ ;  /* 0x0000000314147819 */ /* 0x000fe400000012ff */
[----:B------:R-:W-:-:S02]  /*e1b0*/  LOP3.LUT R58, R21, R30, RZ, 0x3c, !PT ;  /* 0x0000001e153a7212 */ /* 0x000fc400078e3cff */
[----:B------:R-:W-:Y:S02]  /*e1c0*/  SHF.R.U64 R32, R32, 0x3, RZ ;  /* 0x0000000320207819 */ /* 0x000fe400000012ff */
[----:B------:R-:W-:Y:S02]  /*e1d0*/  LOP3.LUT R21, R28, 0x380, RZ, 0xc0, !PT ;  /* 0x000003801c157812 */ /* 0x000fe400078ec0ff */
[----:B------:R-:W-:Y:S02]  /*e1e0*/  LOP3.LUT R62, R20, R41, RZ, 0x3c, !PT ;  /* 0x00000029143e7212 */ /* 0x000fe400078e3cff */
[----:B------:R-:W-:Y:S02]  /*e1f0*/  LOP3.LUT R70, R32, R39, RZ, 0x3c, !PT ;  /* 0x0000002720467212 */ /* 0x000fe400078e3cff */
[----:B------:R-:W-:Y:S02]  /*e200*/  LOP3.LUT R20, R29, 0x380, RZ, 0xc0, !PT ;  /* 0x000003801d147812 */ /* 0x000fe400078ec0ff */
[----:B------:R-:W-:-:S02]  /*e210*/  SHF.R.U64 R21, R21, 0x3, RZ ;  /* 0x0000000315157819 */ /* 0x000fc400000012ff */
[----:B------:R-:W-:Y:S02]  /*e220*/  LOP3.LUT R32, R35, 0x380, RZ, 0xc0, !PT ;  /* 0x0000038023207812 */ /* 0x000fe400078ec0ff */
[----:B------:R-:W-:Y:S02]  /*e230*/  LOP3.LUT R34, R45, 0x380, RZ, 0xc0, !PT ;  /* 0x000003802d227812 */ /* 0x000fe400078ec0ff */
[----:B------:R-:W-:Y:S02]  /*e240*/  SHF.R.U64 R20, R20, 0x3, RZ ;  /* 0x0000000314147819 */ /* 0x000fe400000012ff */
[----:B------:R-:W-:Y:S02]  /*e250*/  LOP3.LUT R78, R21, R28, RZ, 0x3c, !PT ;  /* 0x0000001c154e7212 */ /* 0x000fe400078e3cff */
[----:B------:R-:W-:Y:S02]  /*e260*/  SHF.R.U64 R32, R32, 0x3, RZ ;  /* 0x0000000320207819 */ /* 0x000fe400000012ff */
[----:B------:R-:W-:-:S02]  /*e270*/  IADD3 R21, P4, R48, 0x1000, RZ ;  /* 0x0000100030157810 */ /* 0x000fc40007f9e0ff */
[----:B------:R-:W-:Y:S02]  /*e280*/  SHF.R.U64 R34, R34, 0x3, RZ ;  /* 0x0000000322227819 */ /* 0x000fe400000012ff */
[----:B------:R-:W-:Y:S02]  /*e290*/  LOP3.LUT R66, R20, R29, RZ, 0x3c, !PT ;  /* 0x0000001d14427212 */ /* 0x000fe400078e3cff */
[----:B------:R-:W-:Y:S02]  /*e2a0*/  LOP3.LUT R82, R32, R35, RZ, 0x3c, !PT ;  /* 0x0000002320527212 */ /* 0x000fe400078e3cff */
[----:B------:R-:W-:Y:S02]  /*e2b0*/  LOP3.LUT R20, R21, 0x380, RZ, 0xc0, !PT ;  /* 0x0000038015147812 */ /* 0x000fe400078ec0ff */
[----:B------:R-:W-:Y:S02]  /*e2c0*/  IADD3 R35, P0, R48, 0x5000, RZ ;  /* 0x0000500030237810 */ /* 0x000fe40007f1e0ff */
[----:B------:R-:W-:-:S02]  /*e2d0*/  LOP3.LUT R50, R34, R45, RZ, 0x3c, !PT ;  /* 0x0000002d22327212 */ /* 0x000fc400078e3cff */
[----:B------:R-:W-:Y:S02]  /*e2e0*/  SHF.R.U64 R20, R20, 0x3, RZ ;  /* 0x0000000314147819 */ /* 0x000fe400000012ff */
[----:B------:R-:W-:Y:S02]  /*e2f0*/  LOP3.LUT R34, R35, 0x380, RZ, 0xc0, !PT ;  /* 0x0000038023227812 */ /* 0x000fe400078ec0ff */
[----:B------:R-:W-:Y:S02]  /*e300*/  LOP3.LUT R20, R20, R21, RZ, 0x3c, !PT ;  /* 0x0000001514147212 */ /* 0x000fe400078e3cff */
[----:B------:R-:W-:Y:S02]  /*e310*/  SHF.R.U64 R34, R34, 0x3, RZ ;  /* 0x0000000322227819 */ /* 0x000fe400000012ff */
[----:B------:R-:W-:Y:S02]  /*e320*/  IADD3 R21, P1, R48, 0x4000, RZ ;  /* 0x0000400030157810 */ /* 0x000fe40007f3e0ff */
[----:B------:R-:W-:Y:S01]  /*e330*/  LOP3.LUT R34, R34, R35, RZ, 0x3c, !PT ;  /* 0x0000002322227212 */ /* 0x000fe200078e3cff */
[--C-:B------:R-:W-:Y:S01]  /*e340*/  IMAD.X R35, RZ, RZ, R49.reuse, P0 ;  /* 0x000000ffff237224 */ /* 0x100fe200000e0631 */
[----:B------:R-:W-:Y:S01]  /*e350*/  MOV R151, R46 ;  /* 0x0000002e00977202 */ /* 0x000fe20000000f00 */
[----:B------:R-:W-:Y:S01]  /*e360*/  IMAD.X R33, RZ, RZ, R49, P1 ;  /* 0x000000ffff217224 */ /* 0x000fe200008e0631 */
[----:B------:R-:W-:Y:S01]  /*e370*/  IADD3 R46, P0, R48, 0xb000, RZ ;  /* 0x0000b000302e7810 */ /* 0x000fe20007f1e0ff */
[----:B------:R-:W-:Y:S01]  /*e380*/  BAR.SYNC.DEFER_BLOCKING 0x1, 0x100 ;  /* 0x0044000000007b1d */ /* 0x000fe20000010000 */
[----:B-1----:R-:W-:-:S02]  /*e390*/  ISETP.NE.AND P1, PT, R52, 0x1, PT ;  /* 0x000000013400780c */ /* 0x002fc40003f25270 */
[----:B------:R-:W-:Y:S01]  /*e3a0*/  LOP3.LUT R25, R46, 0x380, RZ, 0xc0, !PT ;  /* 0x000003802e197812 */ /* 0x000fe200078ec0ff */
[----:B------:R-:W-:Y:S01]  /*e3b0*/  IMAD.X R47, RZ, RZ, R49, P0 ;  /* 0x000000ffff2f7224 */ /* 0x000fe200000e0631 */
[----:B------:R-:W-:Y:S01]  /*e3c0*/  MOV R103, R26 ;  /* 0x0000001a00677202 */ /* 0x000fe20000000f00 */
[----:B------:R-:W-:Y:S01]  /*e3d0*/  VIADD R26, R19, UR41 ;  /* 0x00000029131a7c36 */ /* 0x000fe20008000000 */
[----:B------:R-:W-:Y:S02]  /*e3e0*/  SHF.R.U64 R25, R25, 0x3, RZ ;  /* 0x0000000319197819 */ /* 0x000fe400000012ff */
[----:B------:R-:W-:Y:S02]  /*e3f0*/  LOP3.LUT R30, R37, 0x380, RZ, 0xc0, !PT ;  /* 0x00000380251e7812 */ /* 0x000fe400078ec0ff */
[----:B------:R-:W-:Y:S02]  /*e400*/  LOP3.LUT R46, R25, R46, RZ, 0x3c, !PT ;  /* 0x0000002e192e7212 */ /* 0x000fe400078e3cff */
[----:B------:R-:W-:Y:S01]  /*e410*/  SHF.R.U64 R30, R30, 0x3, RZ ;  /* 0x000000031e1e7819 */ /* 0x000fe200000012ff */
[----:B------:R-:W0:Y:S01]  /*e420*/  @P1 LDC R25, c[0x0][0xbec] ;  /* 0x0002fb00ff191b82 */ /* 0x000e220000000800 */
[----:B------:R-:W-:Y:S01]  /*e430*/  MOV R150, R50 ;  /* 0x0000003200967202 */ /* 0x000fe20000000f00 */
[----:B------:R-:W-:Y:S01]  /*e440*/  IMAD.MOV.U32 R50, RZ, RZ, R26 ;  /* 0x000000ffff327224 */ /* 0x000fe200078e001a */
[----:B------:R-:W-:-:S02]  /*e450*/  LOP3.LUT R74, R30, R37, RZ, 0x3c, !PT ;  /* 0x000000251e4a7212 */ /* 0x000fc400078e3cff */
[----:B------:R-:W-:Y:S02]  /*e460*/  LOP3.LUT R30, R31, 0x380, RZ, 0xc0, !PT ;  /* 0x000003801f1e7812 */ /* 0x000fe400078ec0ff */
[----:B------:R-:W-:Y:S01]  /*e470*/  MOV R66, R66 ;  /* 0x0000004200427202 */ /* 0x000fe20000000f00 */
[----:B------:R-:W1:Y:S01]  /*e480*/  @P1 LDC R27, c[0x0][0xbf0] ;  /* 0x0002fc00ff1b1b82 */ /* 0x000e620000000800 */
[----:B------:R-:W-:Y:S01]  /*e490*/  SHF.R.U64 R30, R30, 0x3, RZ ;  /* 0x000000031e1e7819 */ /* 0x000fe200000012ff */
[----:B------:R0:W-:Y:S01]  /*e4a0*/  STSM.16.M88.4 [R151], R4 ;  /* 0x0000000497007844 */ /* 0x0001e20000000200 */
[----:B------:R-:W-:Y:S02]  /*e4b0*/  MOV R82, R82 ;  /* 0x0000005200527202 */ /* 0x000fe40000000f00 */
[----:B------:R-:W-:Y:S02]  /*e4c0*/  LOP3.LUT R86, R30, R31, RZ, 0x3c, !PT ;  /* 0x0000001f1e567212 */ /* 0x000fe400078e3cff */
[----:B------:R-:W-:Y:S01]  /*e4d0*/  IADD3 R39, P3, R48, 0x7000, RZ ;  /* 0x0000700030277810 */ /* 0x000fe20007f7e0ff */
[----:B------:R-:W2:Y:S01]  /*e4e0*/  @P1 LDC R53, c[0x0][0xbf0] ;  /* 0x0002fc00ff351b82 */ /* 0x000ea20000000800 */
[----:B------:R-:W-:-:S02]  /*e4f0*/  MOV R86, R86 ;  /* 0x0000005600567202 */ /* 0x000fc40000000f00 */
[----:B------:R-:W-:Y:S02]  /*e500*/  IADD3 R37, P2, R48, 0x6000, RZ ;  /* 0x0000600030257810 */ /* 0x000fe40007f5e0ff */
[----:B------:R-:W-:Y:S02]  /*e510*/  LOP3.LUT R38, R39, 0x380, RZ, 0xc0, !PT ;  /* 0x0000038027267812 */ /* 0x000fe400078ec0ff */
[----:B------:R-:W-:Y:S02]  /*e520*/  MOV R78, R78 ;  /* 0x0000004e004e7202 */ /* 0x000fe40000000f00 */
[----:B------:R-:W-:Y:S01]  /*e530*/  LOP3.LUT R36, R37, 0x380, RZ, 0xc0, !PT ;  /* 0x0000038025247812 */ /* 0x000fe200078ec0ff */
[----:B0-----:R-:W-:Y:S01]  /*e540*/  @P1 IMAD.HI.U32 R4, R26, R25, RZ ;  /* 0x000000191a041227 */ /* 0x001fe200078e00ff */
[----:B------:R-:W-:Y:S02]  /*e550*/  F2FP.BF16.F32.PACK_AB R5, R149, R134 ;  /* 0x000000869505723e */ /* 0x000fe400000010ff */
[----:B------:R-:W-:-:S02]  /*e560*/  F2FP.BF16.F32.PACK_AB R6, R120, R3 ;  /* 0x000000037806723e */ /* 0x000fc400000010ff */
[----:B------:R-:W-:Y:S02]  /*e570*/  F2FP.BF16.F32.PACK_AB R7, R148, R133 ;  /* 0x000000859407723e */ /* 0x000fe400000010ff */
[----:B-1----:R-:W-:Y:S02]  /*e580*/  @P1 SHF.R.U32.HI R50, RZ, R27, R4 ;  /* 0x0000001bff321219 */ /* 0x002fe40000011604 */
[----:B------:R-:W-:Y:S02]  /*e590*/  F2FP.BF16.F32.PACK_AB R4, R122, R9 ;  /* 0x000000097a04723e */ /* 0x000fe400000010ff */
[----:B------:R-:W-:Y:S01]  /*e5a0*/  F2FP.BF16.F32.PACK_AB R9, R147, R132 ;  /* 0x000000849309723e */ /* 0x000fe200000010ff */
[----:B------:R-:W-:Y:S01]  /*e5b0*/  IMAD.MOV R3, RZ, RZ, -R50 ;  /* 0x000000ffff037224 */ /* 0x000fe200078e0a32 */
[----:B------:R-:W-:Y:S01]  /*e5c0*/  F2FP.BF16.F32.PACK_AB R25, R143, R128 ;  /* 0x000000808f19723e */ /* 0x000fe200000010ff */
[----:B------:R0:W-:Y:S01]  /*e5d0*/  STSM.16.M88.4 [R66], R4 ;  /* 0x0000000442007844 */ /* 0x0001e20000000200 */
[----:B------:R-:W-:Y:S01]  /*e5e0*/  F2FP.BF16.F32.PACK_AB R27, R142, R127 ;  /* 0x0000007f8e1b723e */ /* 0x000fe200000010ff */
[----:B------:R-:W-:Y:S01]  /*e5f0*/  IMAD R3, R52, R3, R26 ;  /* 0x0000000334037224 */ /* 0x000fe200078e021a */
[----:B------:R-:W-:Y:S01]  /*e600*/  F2FP.BF16.F32.PACK_AB R26, R61, R60 ;  /* 0x0000003c3d1a723e */ /* 0x000fe200000010ff */
[----:B------:R1:W-:Y:S01]  /*e610*/  STSM.16.M88.4 [R86], R8 ;  /* 0x0000000856007844 */ /* 0x0003e20000000200 */
[----:B------:R-:W-:-:S02]  /*e620*/  MOV R74, R74 ;  /* 0x0000004a004a7202 */ /* 0x000fc40000000f00 */
[----:B------:R-:W-:Y:S01]  /*e630*/  SHF.R.U64 R38, R38, 0x3, RZ ;  /* 0x0000000326267819 */ /* 0x000fe200000012ff */
[----:B------:R3:W-:Y:S01]  /*e640*/  STSM.16.M88.4 [R82], R12 ;  /* 0x0000000c52007844 */ /* 0x0007e20000000200 */
[----:B------:R-:W-:Y:S02]  /*e650*/  SHF.R.U64 R36, R36, 0x3, RZ ;  /* 0x0000000324247819 */ /* 0x000fe400000012ff */
[----:B------:R-:W-:Y:S01]  /*e660*/  LOP3.LUT R38, R38, R39, RZ, 0x3c, !PT ;  /* 0x0000002726267212 */ /* 0x000fe200078e3cff */
[----:B------:R-:W-:Y:S01]  /*e670*/  STSM.16.M88.4 [R78], R24 ;  /* 0x000000184e007844 */ /* 0x000fe20000000200 */
[--C-:B------:R-:W-:Y:S01]  /*e680*/  IMAD.X R39, RZ, RZ, R49.reuse, P3 ;  /* 0x000000ffff277224 */ /* 0x100fe200018e0631 */
[----:B------:R-:W-:Y:S01]  /*e690*/  LOP3.LUT R36, R36, R37, RZ, 0x3c, !PT ;  /* 0x0000002524247212 */ /* 0x000fe200078e3cff */
[----:B------:R-:W-:Y:S01]  /*e6a0*/  IMAD.X R37, RZ, RZ, R49, P2 ;  /* 0x000000ffff257224 */ /* 0x000fe200010e0631 */
[----:B0-----:R-:W-:Y:S02]  /*e6b0*/  F2FP.BF16.F32.PACK_AB R4, R65, R64 ;  /* 0x000000404104723e */ /* 0x001fe400000010ff */
[----:B------:R-:W-:Y:S01]  /*e6c0*/  F2FP.BF16.F32.PACK_AB R5, R141, R126 ;  /* 0x0000007e8d05723e */ /* 0x000fe200000010ff */
[----:B-1----:R-:W-:Y:S01]  /*e6d0*/  IMAD.U32 R10, RZ, RZ, UR5 ;  /* 0x00000005ff0a7e24 */ /* 0x002fe2000f8e00ff */
[----:B------:R-:W-:Y:S01]  /*e6e0*/  SHF.R.S32.HI R9, RZ, 0x1f, R50 ;  /* 0x0000001fff097819 */ /* 0x000fe20000011432 */
[----:B------:R-:W-:Y:S01]  /*e6f0*/  ULDC UR5, c[0x0][0xa88] ;  /* 0x0002a20000057ab9 */ /* 0x000fe20000000800 */
[----:B------:R-:W-:Y:S01]  /*e700*/  SHF.R.S32.HI R8, RZ, 0x1f, R3 ;  /* 0x0000001fff087819 */ /* 0x000fe20000011403 */
[----:B---3--:R-:W-:Y:S01]  /*e710*/  VIADD R14, R201, UR41 ;  /* 0x00000029c90e7c36 */ /* 0x008fe20008000000 */
[----:B------:R-:W-:-:S02]  /*e720*/  IADD3 R12, P0, R50, UR6, RZ ;  /* 0x00000006320c7c10 */ /* 0x000fc4000ff1e0ff */
[----:B------:R-:W-:Y:S02]  /*e730*/  F2FP.BF16.F32.PACK_AB R6, R69, R68 ;  /* 0x000000444506723e */ /* 0x000fe400000010ff */
[----:B------:R-:W-:Y:S01]  /*e740*/  IADD3.X R13, R9, UR7, R10, P0, !PT ;  /* 0x00000007090d7c10 */ /* 0x000fe200087fe40a */
[----:B------:R-:W-:Y:S01]  /*e750*/  ULDC.64 UR6, c[0x0][0xb88] ;  /* 0x0002e20000067ab9 */ /* 0x000fe20000000a00 */
[----:B------:R-:W-:Y:S01]  /*e760*/  F2FP.BF16.F32.PACK_AB R7, R140, R125 ;  /* 0x0000007d8c07723e */ /* 0x000fe200000010ff */
[----:B------:R-:W-:Y:S01]  /*e770*/  IMAD R8, R8, UR6, RZ ;  /* 0x0000000608087c24 */ /* 0x000fe2000f8e02ff */
[----:B------:R-:W-:Y:S01]  /*e780*/  LOP3.LUT P0, RZ, R198, 0x3, RZ, 0xc0, !PT ;  /* 0x00000003c6ff7812 */ /* 0x000fe2000780c0ff */
[----:B------:R-:W-:Y:S01]  /*e790*/  IMAD.WIDE.U32 R12, R3, UR6, R12 ;  /* 0x00000006030c7c25 */ /* 0x000fe2000f8e000c */
[----:B------:R-:W-:Y:S01]  /*e7a0*/  MOV R70, R70 ;  /* 0x0000004600467202 */ /* 0x000fe20000000f00 */
[----:B------:R0:W-:Y:S01]  /*e7b0*/  STSM.16.M88.4 [R74], R4 ;  /* 0x000000044a007844 */ /* 0x0001e20000000200 */
[----:B------:R-:W-:Y:S01]  /*e7c0*/  F2FP.BF16.F32.PACK_AB R9, R139, R124 ;  /* 0x0000007c8b09723e */ /* 0x000fe200000010ff */
[----:B------:R-:W-:Y:S01]  /*e7d0*/  IMAD R15, R3, UR7, R8 ;  /* 0x00000007030f7c24 */ /* 0x000fe2000f8e0208 */
[----:B------:R-:W-:Y:S01]  /*e7e0*/  ULDC.64 UR6, c[0x0][0xb50] ;  /* 0x0002d40000067ab9 */ /* 0x000fe20000000a00 */
[----:B------:R-:W-:Y:S01]  /*e7f0*/  IMAD R3, R52, UR5, RZ ;  /* 0x0000000534037c24 */ /* 0x000fe2000f8e02ff */
[----:B------:R-:W-:-:S02]  /*e800*/  F2FP.BF16.F32.PACK_AB R8, R73, R72 ;  /* 0x000000484908723e */ /* 0x000fc400000010ff */
[----:B------:R-:W-:Y:S02]  /*e810*/  F2FP.BF16.F32.PACK_AB R10, R77, R76 ;  /* 0x0000004c4d0a723e */ /* 0x000fe400000010ff */
[----:B------:R-:W-:Y:S02]  /*e820*/  ISETP.GE.OR P2, PT, R14, R3, P0 ;  /* 0x000000030e00720c */ /* 0x000fe40000746670 */
[----:B------:R-:W-:Y:S02]  /*e830*/  F2FP.BF16.F32.PACK_AB R11, R138, R123 ;  /* 0x0000007b8a0b723e */ /* 0x000fe400000010ff */
[----:B------:R-:W-:Y:S02]  /*e840*/  MOV R62, R62 ;  /* 0x0000003e003e7202 */ /* 0x000fe40000000f00 */
[----:B------:R-:W-:Y:S01]  /*e850*/  MOV R58, R58 ;  /* 0x0000003a003a7202 */ /* 0x000fe20000000f00 */
[----:B0-----:R-:W-:Y:S01]  /*e860*/  VIADD R4, R14, 0x8 ;  /* 0x000000080e047836 */ /* 0x001fe20000000000 */
[----:B------:R-:W-:Y:S01]  /*e870*/  F2FP.BF16.F32.PACK_AB R6, R85, R84 ;  /* 0x000000545506723e */ /* 0x000fe200000010ff */
[----:B------:R-:W-:Y:S01]  /*e880*/  IMAD.IADD R5, R13, 0x1, R15 ;  /* 0x000000010d057824 */ /* 0x000fe200078e020f */
[----:B------:R-:W-:Y:S01]  /*e890*/  LEA R13, P3, R12, UR6, 0x2 ;  /* 0x000000060c0d7c11 */ /* 0x000fe2000f8610ff */
[----:B------:R-:W-:Y:S01]  /*e8a0*/  STSM.16.M88.4 [R70], R8 ;  /* 0x0000000846007844 */ /* 0x000fe20000000200 */
[----:B------:R-:W-:-:S02]  /*e8b0*/  ISETP.GE.OR P0, PT, R4, R3, P0 ;  /* 0x000000030400720c */ /* 0x000fc40000706670 */
[----:B------:R-:W-:Y:S01]  /*e8c0*/  LEA.HI.X R12, R12, UR7, R5, 0x2, P3 ;  /* 0x000000070c0c7c11 */ /* 0x000fe200098f1405 */
[----:B------:R-:W-:Y:S01]  /*e8d0*/  SHFL.IDX PT, R64, R13, RZ, 0x1c1f ;  /* 0x001c1fff0d407589 */ /* 0x000fe200000e0000 */
[----:B------:R-:W-:Y:S02]  /*e8e0*/  F2FP.BF16.F32.PACK_AB R4, R81, R80 ;  /* 0x000000505104723e */ /* 0x000fe400000010ff */
[----:B------:R-:W-:Y:S01]  /*e8f0*/  F2FP.BF16.F32.PACK_AB R5, R136, R121 ;  /* 0x000000798805723e */ /* 0x000fe200000010ff */
[----:B------:R-:W0:Y:S01]  /*e900*/  SHFL.IDX PT, R65, R12, RZ, 0x1c1f ;  /* 0x001c1fff0c417589 */ /* 0x000e2200000e0000 */
[----:B------:R-:W-:Y:S02]  /*e910*/  F2FP.BF16.F32.PACK_AB R7, R135, R56 ;  /* 0x000000388707723e */ /* 0x000fe400000010ff */
[----:B------:R-:W-:Y:S01]  /*e920*/  F2FP.BF16.F32.PACK_AB R90, R93, R92 ;  /* 0x0000005c5d5a723e */ /* 0x000fe200000010ff */
[----:B------:R-:W-:Y:S01]  /*e930*/  SHFL.IDX PT, R66, R13, 0x1, 0x1c1f ;  /* 0x003c1f000d427f89 */ /* 0x000fe200000e0000 */
[----:B------:R-:W-:-:S02]  /*e940*/  F2FP.BF16.F32.PACK_AB R91, R94, R91 ;  /* 0x0000005b5e5b723e */ /* 0x000fc400000010ff */
[----:B------:R-:W-:Y:S01]  /*e950*/  F2FP.BF16.F32.PACK_AB R97, R95, R98 ;  /* 0x000000625f61723e */ /* 0x000fe200000010ff */
[----:B------:R-:W-:Y:S01]  /*e960*/  STSM.16.M88.4 [R62], R4 ;  /* 0x000000043e007844 */ /* 0x000fe20000000200 */
[----:B------:R-:W-:Y:S02]  /*e970*/  F2FP.BF16.F32.PACK_AB R104, R105, R104 ;  /* 0x000000686968723e */ /* 0x000fe400000010ff */
[----:B------:R-:W-:Y:S01]  /*e980*/  MOV R54, R54 ;  /* 0x0000003600367202 */ /* 0x000fe20000000f00 */
[----:B------:R-:W-:Y:S01]  /*e990*/  STSM.16.M88.4 [R58], R88 ;  /* 0x000000583a007844 */ /* 0x000fe20000000200 */
[----:B------:R-:W-:Y:S02]  /*e9a0*/  F2FP.BF16.F32.PACK_AB R98, R101, R100 ;  /* 0x000000646562723e */ /* 0x000fe400000010ff */
[----:B------:R-:W-:Y:S01]  /*e9b0*/  F2FP.BF16.F32.PACK_AB R99, R102, R99 ;  /* 0x000000636663723e */ /* 0x000fe200000010ff */
[----:B------:R-:W1:Y:S01]  /*e9c0*/  SHFL.IDX PT, R67, R12, 0x1, 0x1c1f ;  /* 0x003c1f000c437f89 */ /* 0x000e6200000e0000 */
        /* <DEDUP_REMOVED lines=10> */
[----:B------:R-:W-:Y:S01]  /*ea70*/  IADD3 R29, P5, R48, 0x2000, RZ ;  /* 0x00002000301d7810 */ /* 0x000fe20007fbe0ff */
[----:B------:R-:W-:Y:S01]  /*ea80*/  STSM.16.M88.4 [R103], R112 ;  /* 0x0000007067007844 */ /* 0x000fe20000000200 */
[----:B------:R-:W-:Y:S02]  /*ea90*/  SHF.R.U64 R32, R32, 0x3, RZ ;  /* 0x0000000320207819 */ /* 0x000fe400000012ff */
[----:B------:R-:W-:Y:S01]  /*eaa0*/  LOP3.LUT R28, R29, 0x380, RZ, 0xc0, !PT ;  /* 0x000003801d1c7812 */ /* 0x000fe200078ec0ff */
[----:B------:R-:W-:Y:S01]  /*eab0*/  BAR.SYNC.DEFER_BLOCKING 0x1, 0x100 ;  /* 0x0044000000007b1d */ /* 0x000fe20000010000 */
[----:B------:R-:W-:Y:S01]  /*eac0*/  LOP3.LUT R32, R32, R21, RZ, 0x3c, !PT ;  /* 0x0000001520207212 */ /* 0x000fe200078e3cff */
[----:B------:R-:W-:Y:S01]  /*ead0*/  IMAD.X R21, RZ, RZ, R49, P4 ;  /* 0x000000ffff157224 */ /* 0x000fe200020e0631 */
[----:B------:R-:W-:-:S02]  /*eae0*/  SHF.R.U64 R28, R28, 0x3, RZ ;  /* 0x000000031c1c7819 */ /* 0x000fc400000012ff */
[----:B------:R-:W-:Y:S02]  /*eaf0*/  IADD3 R31, P6, R48, 0x3000, RZ ;  /* 0x00003000301f7810 */ /* 0x000fe40007fde0ff */
[----:B------:R-:W-:Y:S01]  /*eb00*/  LOP3.LUT R28, R28, R29, RZ, 0x3c, !PT ;  /* 0x0000001d1c1c7212 */ /* 0x000fe200078e3cff */
[----:B------:R-:W-:Y:S01]  /*eb10*/  IMAD.X R29, RZ, RZ, R49, P5 ;  /* 0x000000ffff1d7224 */ /* 0x000fe200028e0631 */
[----:B------:R-:W-:Y:S02]  /*eb20*/  LOP3.LUT R30, R31, 0x380, RZ, 0xc0, !PT ;  /* 0x000003801f1e7812 */ /* 0x000fe400078ec0ff */
[----:B------:R-:W-:Y:S02]  /*eb30*/  IADD3 R43, P5, R48, 0x9000, RZ ;  /* 0x00009000302b7810 */ /* 0x000fe40007fbe0ff */
[----:B------:R-:W-:Y:S01]  /*eb40*/  SHF.R.U64 R30, R30, 0x3, RZ ;  /* 0x000000031e1e7819 */ /* 0x000fe200000012ff */
[----:B------:R-:W-:Y:S01]  /*eb50*/  UIMAD UR5, UR10, UR8, URZ ;  /* 0x000000080a0572a4 */ /* 0x000fe2000f8e023f */
[----:B------:R-:W-:-:S02]  /*eb60*/  LOP3.LUT R42, R43, 0x380, RZ, 0xc0, !PT ;  /* 0x000003802b2a7812 */ /* 0x000fc400078ec0ff */
[----:B------:R-:W-:Y:S01]  /*eb70*/  LOP3.LUT R30, R30, R31, RZ, 0x3c, !PT ;  /* 0x0000001f1e1e7212 */ /* 0x000fe200078e3cff */
[--C-:B------:R-:W-:Y:S01]  /*eb80*/  IMAD.X R31, RZ, RZ, R49.reuse, P6 ;  /* 0x000000ffff1f7224 */ /* 0x100fe200030e0631 */
[----:B------:R-:W-:Y:S01]  /*eb90*/  SHF.R.U64 R42, R42, 0x3, RZ ;  /* 0x000000032a2a7819 */ /* 0x000fe200000012ff */
[----:B0-----:R0:W-:Y:S01]  /*eba0*/  @!P2 ST.E desc[UR36][R64.64], R0 ;  /* 0x000000004000a985 */ /* 0x0011e2000c101924 */
[C---:B------:R-:W-:Y:S01]  /*ebb0*/  IADD3 R41, P4, R48.reuse, 0x8000, RZ ;  /* 0x0000800030297810 */ /* 0x040fe20007f9e0ff */
[----:B------:R-:W-:Y:S01]  /*ebc0*/  UIMAD.WIDE.U32 UR6, UR11, UR8, URZ ;  /* 0x000000080b0672a5 */ /* 0x000fe2000f8e003f */
[----:B------:R-:W-:Y:S01]  /*ebd0*/  IADD3 R45, P6, R48, 0xa000, RZ ;  /* 0x0000a000302d7810 */ /* 0x000fe20007fde0ff */
[----:B-1----:R1:W-:Y:S01]  /*ebe0*/  @!P0 ST.E desc[UR36][R66.64], R2 ;  /* 0x0000000242008985 */ /* 0x0023e2000c101924 */
[----:B------:R-:W-:Y:S01]  /*ebf0*/  UIMAD UR5, UR11, UR9, UR5 ;  /* 0x000000090b0572a4 */ /* 0x000fe2000f8e0205 */
[----:B------:R-:W-:Y:S02]  /*ec00*/  LOP3.LUT R42, R42, R43, RZ, 0x3c, !PT ;  /* 0x0000002b2a2a7212 */ /* 0x000fe400078e3cff */
[----:B------:R3:W5:Y:S01]  /*ec10*/  LD.E.128 R12, desc[UR36][R20.64] ;  /* 0x00000024140c7980 */ /* 0x000762000c101d00 */
[----:B------:R-:W-:Y:S01]  /*ec20*/  ULDC.64 UR10, c[0x0][0xaf0] ;  /* 0x0002bc00000a7ab9 */ /* 0x000fe20000000a00 */
[----:B------:R-:W-:Y:S01]  /*ec30*/  LOP3.LUT R40, R41, 0x380, RZ, 0xc0, !PT ;  /* 0x0000038029287812 */ /* 0x000fe200078ec0ff */
[----:B0-----:R-:W-:Y:S01]  /*ec40*/  IMAD R0, R193, 0x20, R196 ;  /* 0x00000020c1007824 */ /* 0x001fe200078e02c4 */
[----:B------:R-:W-:Y:S01]  /*ec50*/  LOP3.LUT R44, R45, 0x380, RZ, 0xc0, !PT ;  /* 0x000003802d2c7812 */ /* 0x000fe200078ec0ff */
[----:B------:R-:W-:Y:S01]  /*ec60*/  UIADD3 UR7, UR7, UR5, URZ ;  /* 0x0000000507077290 */ /* 0x000fe2000fffe03f */
[----:B------:R-:W-:Y:S01]  /*ec70*/  LOP3.LUT R43, R48, 0x380, RZ, 0xc0, !PT ;  /* 0x00000380302b7812 */ /* 0x000fe200078ec0ff */
[----:B------:R0:W5:Y:S01]  /*ec80*/  LD.E.128 R8, desc[UR36][R28.64] ;  /* 0x000000241c087980 */ /* 0x000162000c101d00 */
[----:B---3--:R-:W3:Y:S01]  /*ec90*/  @P1 LDC R21, c[0x0][0xbec] ;  /* 0x0002fb00ff151b82 */ /* 0x008ee20000000800 */
[----:B-1----:R-:W-:Y:S01]  /*eca0*/  VIADD R2, R0, UR41 ;  /* 0x0000002900027c36 */ /* 0x002fe20008000000 */
[----:B------:R-:W-:Y:S01]  /*ecb0*/  UIMAD UR8, UR12, UR10, URZ ;  /* 0x0000000a0c0872a4 */ /* 0x000fe2000f8e023f */
[----:B------:R-:W-:Y:S01]  /*ecc0*/  SHF.R.U64 R40, R40, 0x3, RZ ;  /* 0x0000000328287819 */ /* 0x000fe200000012ff */
[----:B------:R-:W-:Y:S01]  /*ecd0*/  UIMAD.WIDE.U32 UR6, UR13, UR10, UR6 ;  /* 0x0000000a0d0672a5 */ /* 0x000fe2000f8e0006 */
[----:B------:R-:W-:Y:S01]  /*ece0*/  SHF.R.U64 R44, R44, 0x3, RZ ;  /* 0x000000032c2c7819 */ /* 0x000fe200000012ff */
[----:B------:R-:W-:Y:S01]  /*ecf0*/  UIMAD UR5, UR13, UR11, UR8 ;  /* 0x0000000b0d0572a4 */ /* 0x000fe2000f8e0208 */
[----:B------:R-:W-:Y:S01]  /*ed00*/  SHF.R.U64 R43, R43, 0x3, RZ ;  /* 0x000000032b2b7819 */ /* 0x000fe200000012ff */
[----:B0-----:R-:W-:Y:S01]  /*ed10*/  IMAD.MOV.U32 R29, RZ, RZ, R2 ;  /* 0x000000ffff1d7224 */ /* 0x001fe200078e0002 */
[----:B------:R0:W5:Y:S01]  /*ed20*/  LD.E.128 R4, desc[UR36][R30.64] ;  /* 0x000000241e047980 */ /* 0x000162000c101d00 */
[----:B------:R-:W-:Y:S01]  /*ed30*/  LOP3.LUT R40, R40, R41, RZ, 0x3c, !PT ;  /* 0x0000002928287212 */ /* 0x000fe200078e3cff */
[----:B------:R-:W-:Y:S01]  /*ed40*/  UIADD3 UR5, UR7, UR5, URZ ;  /* 0x0000000507057290 */ /* 0x000fe2000fffe03f */
[----:B------:R-:W-:Y:S01]  /*ed50*/  LOP3.LUT R44, R44, R45, RZ, 0x3c, !PT ;  /* 0x0000002d2c2c7212 */ /* 0x000fe200078e3cff */
[--C-:B------:R-:W-:Y:S01]  /*ed60*/  IMAD.X R41, RZ, RZ, R49.reuse, P4 ;  /* 0x000000ffff297224 */ /* 0x100fe200020e0631 */
[----:B------:R-:W-:Y:S01]  /*ed70*/  LOP3.LUT R48, R43, R48, RZ, 0x3c, !PT ;  /* 0x000000302b307212 */ /* 0x000fe200078e3cff */
[--C-:B------:R-:W-:Y:S01]  /*ed80*/  IMAD.X R43, RZ, RZ, R49.reuse, P5 ;  /* 0x000000ffff2b7224 */ /* 0x100fe200028e0631 */
[----:B------:R-:W-:Y:S01]  /*ed90*/  ULDC.64 UR8, c[0x0][0xae0] ;  /* 0x0002b80000087ab9 */ /* 0x000fe20000000a00 */
[----:B------:R-:W-:Y:S01]  /*eda0*/  IMAD.X R45, RZ, RZ, R49, P6 ;  /* 0x000000ffff2d7224 */ /* 0x000fe200030e0631 */
[----:B------:R1:W5:Y:S04]  /*edb0*/  LD.E.128 R68, desc[UR36][R32.64] ;  /* 0x0000002420447980 */ /* 0x000368000c101d00 */
[----:B------:R4:W5:Y:S01]  /*edc0*/  LD.E.128 R60, desc[UR36][R34.64] ;  /* 0x00000024223c7980 */ /* 0x000962000c101d00 */
[----:B---3--:R-:W-:-:S03]  /*edd0*/  @P1 IMAD.HI.U32 R0, R2, R21, RZ ;  /* 0x0000001502001227 */ /* 0x008fc600078e00ff */
[----:B------:R-:W5:Y:S02]  /*ede0*/  LD.E.128 R48, desc[UR36][R48.64] ;  /* 0x0000002430307980 */ /* 0x000f64000c101d00 */
[----:B--2---:R-:W-:Y:S02]  /*edf0*/  @P1 SHF.R.U32.HI R29, RZ, R53, R0 ;  /* 0x00000035ff1d1219 */ /* 0x004fe40000011600 */
[----:B------:R2:W5:Y:S02]  /*ee00*/  LD.E.128 R56, desc[UR36][R36.64] ;  /* 0x0000002424387980 */ /* 0x000564000c101d00 */
[--C-:B------:R-:W-:Y:S01]  /*ee10*/  SHF.R.S32.HI R0, RZ, 0x1f, R29.reuse ;  /* 0x0000001fff007819 */ /* 0x100fe2000001141d */
[----:B0-----:R-:W-:Y:S01]  /*ee20*/  IMAD.MOV R31, RZ, RZ, -R29 ;  /* 0x000000ffff1f7224 */ /* 0x001fe200078e0a1d */
[----:B------:R2:W5:Y:S01]  /*ee30*/  LD.E.128 R24, desc[UR36][R38.64] ;  /* 0x0000002426187980 */ /* 0x000562000c101d00 */
[----:B------:R-:W-:Y:S02]  /*ee40*/  IMAD.U32 R21, RZ, RZ, UR7 ;  /* 0x00000007ff157e24 */ /* 0x000fe4000f8e00ff */
[----:B------:R-:W-:Y:S01]  /*ee50*/  IMAD R0, R0, UR8, RZ ;  /* 0x0000000800007c24 */ /* 0x000fe2000f8e02ff */
[----:B------:R2:W5:Y:S01]  /*ee60*/  LD.E.128 R80, desc[UR36][R40.64] ;  /* 0x0000002428507980 */ /* 0x000562000c101d00 */
[----:B------:R-:W-:-:S02]  /*ee70*/  IMAD R31, R52, R31, R2 ;  /* 0x0000001f341f7224 */ /* 0x000fc400078e0202 */
[----:B------:R-:W-:Y:S01]  /*ee80*/  IMAD.U32 R20, RZ, RZ, UR6 ;  /* 0x00000006ff147e24 */ /* 0x000fe2000f8e00ff */
[----:B------:R2:W5:Y:S01]  /*ee90*/  LD.E.128 R76, desc[UR36][R42.64] ;  /* 0x000000242a4c7980 */ /* 0x000562000c101d00 */
[----:B------:R-:W-:Y:S01]  /*eea0*/  IMAD.U32 R21, RZ, RZ, UR5 ;  /* 0x00000005ff157e24 */ /* 0x000fe2000f8e00ff */
[----:B------:R-:W-:Y:S02]  /*eeb0*/  ULDC.64 UR6, c[0x0][0xad8] ;  /* 0x0002b60000067ab9 */ /* 0x000fe40000000a00 */
[----:B------:R2:W5:Y:S01]  /*eec0*/  LD.E.128 R72, desc[UR36][R44.64] ;  /* 0x000000242c487980 */ /* 0x000562000c101d00 */
[----:B-1----:R-:W-:-:S03]  /*eed0*/  IMAD R33, R29, UR9, R0 ;  /* 0x000000091d217c24 */ /* 0x002fc6000f8e0200 */
[----:B------:R2:W5:Y:S01]  /*eee0*/  LD.E.128 R64, desc[UR36][R46.64] ;  /* 0x000000242e407980 */ /* 0x000562000c101d00 */
[----:B------:R-:W-:Y:S01]  /*eef0*/  SHF.R.S32.HI R0, RZ, 0x1f, R31 ;  /* 0x0000001fff007819 */ /* 0x000fe2000001141f */
[----:B------:R-:W-:Y:S01]  /*ef00*/  @!PT LDS RZ, [RZ] ;  /* 0x00000000fffff984 */ /* 0x000fe20000000800 */
[----:B------:R-:W-:Y:S01]  /*ef10*/  @!PT LDS RZ, [RZ] ;  /* 0x00000000fffff984 */ /* 0x000fe20000000800 */
[----:B------:R-:W-:Y:S01]  /*ef20*/  @!PT LDS RZ, [RZ] ;  /* 0x00000000fffff984 */ /* 0x000fe20000000800 */
[----:B------:R-:W-:Y:S01]  /*ef30*/  @!PT LDS RZ, [RZ] ;  /* 0x00000000fffff984 */ /* 0x000fe20000000800 */
[----:B------:R0:W-:Y:S06]  /*ef40*/  MEMBAR.ALL.CTA ;  /* 0x0000000000007992 */ /* 0x0001ec0000008000 */
[----:B0-----:R-:W0:Y:S01]  /*ef50*/  FENCE.VIEW.ASYNC.S ;  /* 0x00000000000073c6 */ /* 0x001e220000000000 */
[----:B------:R-:W-:-:S04]  /*ef60*/  IMAD.WIDE.U32 R20, R29, UR8, R20 ;  /* 0x000000081d147c25 */ /* 0x000fc8000f8e0014 */
[----:B------:R-:W-:Y:S02]  /*ef70*/  IMAD.IADD R21, R21, 0x1, R33 ;  /* 0x0000000115157824 */ /* 0x000fe400078e0221 */
[----:B------:R-:W-:Y:S02]  /*ef80*/  IMAD R2, R0, UR6, RZ ;  /* 0x0000000600027c24 */ /* 0x000fe4000f8e02ff */
[----:B----4-:R-:W-:Y:S02]  /*ef90*/  VIADD R34, R196, UR41 ;  /* 0x00000029c4227c36 */ /* 0x010fe40008000000 */
[C---:B------:R-:W-:Y:S02]  /*efa0*/  IMAD R29, R31.reuse, UR7, R2 ;  /* 0x000000071f1d7c24 */ /* 0x040fe4000f8e0202 */
[----:B------:R-:W-:Y:S01]  /*efb0*/  IMAD.WIDE.U32 R20, R31, UR6, R20 ;  /* 0x000000061f147c25 */ /* 0x000fe2000f8e0014 */
[----:B------:R-:W-:Y:S01]  /*efc0*/  ISETP.GE.AND P2, PT, R34, R3, PT ;  /* 0x000000032200720c */ /* 0x000fe20003f46270 */
[----:B------:R-:W-:-:S02]  /*efd0*/  ULDC.64 UR6, c[0x0][0xa80] ;  /* 0x0002a00000067ab9 */ /* 0x000fc40000000a00 */
[----:B------:R-:W-:Y:S01]  /*efe0*/  VIADD R17, R17, 0x30820 ;  /* 0x0003082011117836 */ /* 0x000fe20000000000 */
[----:B------:R-:W-:Y:S01]  /*eff0*/  LEA R2, P3, R20, UR6, 0x1 ;  /* 0x0000000614027c11 */ /* 0x000fe2000f8608ff */
[----:B------:R-:W-:Y:S02]  /*f000*/  IMAD.IADD R21, R21, 0x1, R29 ;  /* 0x0000000115157824 */ /* 0x000fe400078e021d */
[----:B------:R-:W-:Y:S01]  /*f010*/  VIADD R0, R34, 0x20 ;  /* 0x0000002022007836 */ /* 0x000fe20000000000 */
[----:B------:R-:W-:Y:S02]  /*f020*/  PRMT R17, RZ, 0x654, R17 ;  /* 0x00000654ff117816 */ /* 0x000fe40000000011 */
[----:B------:R-:W-:Y:S02]  /*f030*/  LEA.HI.X R32, R20, UR7, R21, 0x1, P3 ;  /* 0x0000000714207c11 */ /* 0x000fe400098f0c15 */
[-C--:B------:R-:W-:Y:S01]  /*f040*/  ISETP.GE.AND P1, PT, R0, R3.reuse, PT ;  /* 0x000000030000720c */ /* 0x080fe20003f26270 */
[----:B------:R-:W-:Y:S01]  /*f050*/  VIADD R0, R34, 0x40 ;  /* 0x0000004022007836 */ /* 0x000fe20000000000 */
[----:B0-----:R0:W-:Y:S01]  /*f060*/  SYNCS.ARRIVE.TRANS64.RED.A1T0 RZ, [R17+URZ], RZ ;  /* 0x000000ff11ff79a7 */ /* 0x0011e2000810043f */
[----:B------:R2:W1:Y:S01]  /*f070*/  SHFL.IDX PT, R31, R2, RZ, 0x181f ;  /* 0x00181fff021f7589 */ /* 0x00046200000e0000 */
[----:B------:R-:W-:Y:S02]  /*f080*/  BSSY B1, `(.L_x_1052) ;  /* 0x0000011000017945 */ /* 0x000fe40003800000 */
[----:B------:R-:W-:Y:S01]  /*f090*/  ISETP.GE.AND P0, PT, R0, R3, PT ;  /* 0x000000030000720c */ /* 0x000fe20003f06270 */
[----:B0-----:R2:W0:Y:S01]  /*f0a0*/  SHFL.IDX PT, R17, R32, RZ, 0x181f ;  /* 0x00181fff20117589 */ /* 0x00142200000e0000 */
[----:B------:R-:W-:Y:S11]  /*f0b0*/  @P2 BRA `(.L_x_1053) ;  /* 0x0000000000342947 */ /* 0x000ff60003800000 */
[----:B------:R-:W-:Y:S02]  /*f0c0*/  ULDC UR5, c[0x0][0xac8] ;  /* 0x0002b20000057ab9 */ /* 0x000fe40000000800 */
[----:B------:R-:W-:Y:S02]  /*f0d0*/  ISETP.GE.AND P4, PT, R22, UR5, PT ;  /* 0x0000000516007c0c */ /* 0x000fe4000bf86270 */
[----:B------:R-:W-:Y:S02]  /*f0e0*/  ISETP.GE.AND P3, PT, R23, UR5, PT ;  /* 0x0000000517007c0c */ /* 0x000fe4000bf66270 */
[----:B------:R-:W-:-:S09]  /*f0f0*/  ISETP.GE.AND P2, PT, R192, UR5, PT ;  /* 0x00000005c0007c0c */ /* 0x000fd2000bf46270 */
[CC--:B-1----:R-:W-:Y:S02]  /*f100*/  @!P4 LEA R20, P6, R22.reuse, R31.reuse, 0x1 ;  /* 0x0000001f1614c211 */ /* 0x0c2fe400078c08ff */
[C---:B------:R-:W-:Y:S02]  /*f110*/  @!P3 LEA R28, P5, R23.reuse, R31, 0x1 ;  /* 0x0000001f171cb211 */ /* 0x040fe400078a08ff */
[----:B0-----:R-:W-:Y:S02]  /*f120*/  @!P4 LEA.HI.X R21, R22, R17, R206, 0x1, P6 ;  /* 0x000000111615c211 */ /* 0x001fe400030f0cce */
[C---:B------:R-:W-:Y:S02]  /*f130*/  @!P2 LEA R30, P6, R192.reuse, R31, 0x1 ;  /* 0x0000001fc01ea211 */ /* 0x040fe400078c08ff */
[-C--:B------:R-:W-:Y:S01]  /*f140*/  @!P3 LEA.HI.X R29, R23, R17.reuse, R205, 0x1, P5 ;  /* 0x00000011171db211 */ /* 0x080fe200028f0ccd */
[----:B-----5:R3:W-:Y:S01]  /*f150*/  @!P4 ST.E.128 desc[UR36][R20.64], R48 ;  /* 0x000000301400c985 */ /* 0x0207e2000c101d24 */
[----:B------:R-:W-:-:S03]  /*f160*/  @!P2 LEA.HI.X R31, R192, R17, R204, 0x1, P6 ;  /* 0x00000011c01fa211 */ /* 0x000fc600030f0ccc */
[----:B------:R3:W-:Y:S04]  /*f170*/  @!P3 ST.E.128 desc[UR36][R28.64], R68 ;  /* 0x000000441c00b985 */ /* 0x0007e8000c101d24 */
[----:B------:R3:W-:Y:S02]  /*f180*/  @!P2 ST.E.128 desc[UR36][R30.64], R80 ;  /* 0x000000501e00a985 */ /* 0x0007e4000c101d24 */
.L_x_1053:
[----:B------:R-:W-:Y:S05]  /*f190*/  BSYNC B1 ;  /* 0x0000000000017941 */ /* 0x000fea0003800000 */
.L_x_1052:
[----:B0-----:R0:W4:Y:S01]  /*f1a0*/  SHFL.IDX PT, R17, R32, 0x1, 0x181f ;  /* 0x00381f0020117f89 */ /* 0x00112200000e0000 */
        /* <DEDUP_REMOVED lines=13> */
[----:B-----5:R3:W-:Y:S04]  /*f280*/  @!P4 ST.E.128 desc[UR36][R20.64], R12 ;  /* 0x0000000c1400c985 */ /* 0x0207e8000c101d24 */
[----:B------:R3:W-:Y:S04]  /*f290*/  @!P5 ST.E.128 desc[UR36][R28.64], R60 ;  /* 0x0000003c1c00d985 */ /* 0x0007e8000c101d24 */
[----:B------:R3:W-:Y:S02]  /*f2a0*/  @!P6 ST.E.128 desc[UR36][R30.64], R76 ;  /* 0x0000004c1e00e985 */ /* 0x0007e4000c101d24 */
.L_x_1055:
[----:B------:R-:W-:Y:S05]  /*f2b0*/  BSYNC B1 ;  /* 0x0000000000017941 */ /* 0x000fea0003800000 */
.L_x_1054:
        /* <DEDUP_REMOVED lines=8> */
[-C--:B---3-5:R-:W-:Y:S02]  /*f340*/  @!P3 LEA R12, P0, R22, R21.reuse, 0x1 ;  /* 0x00000015160cb211 */ /* 0x0a8fe400078008ff */
        /* <DEDUP_REMOVED lines=8> */
.L_x_1057:
[----:B------:R-:W-:Y:S05]  /*f3d0*/  BSYNC B1 ;  /* 0x0000000000017941 */ /* 0x000fea0003800000 */
.L_x_1056:
[----:B------:R-:W-:Y:S01]  /*f3e0*/  VIADD R0, R34, 0x60 ;  /* 0x0000006022007836 */ /* 0x000fe20000000000 */
[----:B0----5:R0:W0:Y:S04]  /*f3f0*/  SHFL.IDX PT, R11, R32, 0x3, 0x181f ;  /* 0x00781f00200b7f89 */ /* 0x02102800000e0000 */
[----:B------:R-:W-:Y:S01]  /*f400*/  ISETP.GE.AND P0, PT, R0, R3, PT ;  /* 0x000000030000720c */ /* 0x000fe20003f06270 */
[----:B------:R0:W0:-:S12]  /*f410*/  SHFL.IDX PT, R13, R2, 0x3, 0x181f ;  /* 0x00781f00020d7f89 */ /* 0x00001800000e0000 */
[----:B------:R-:W-:Y:S05]  /*f420*/  @P0 BRA `(.L_x_1058) ;  /* 0x0000000800e80947 */ /* 0x000fea0003800000 */
[----:B------:R-:W-:Y:S02]  /*f430*/  ULDC UR5, c[0x0][0xac8] ;  /* 0x0002b20000057ab9 */ /* 0x000fe40000000800 */
[----:B------:R-:W-:Y:S02]  /*f440*/  ISETP.GE.AND P2, PT, R22, UR5, PT ;  /* 0x0000000516007c0c */ /* 0x000fe4000bf46270 */
[----:B------:R-:W-:-:S11]  /*f450*/  ISETP.GE.AND P3, PT, R23, UR5, PT ;  /* 0x0000000517007c0c */ /* 0x000fd6000bf66270 */
[CC--:B0-2-4-:R-:W-:Y:S02]  /*f460*/  @!P2 LEA R2, P0, R22.reuse, R13.reuse, 0x1 ;  /* 0x0000000d1602a211 */ /* 0x0d5fe400078008ff */
[C---:B------:R-:W-:Y:S02]  /*f470*/  @!P3 LEA R8, P1, R23.reuse, R13, 0x1 ;  /* 0x0000000d1708b211 */ /* 0x040fe400078208ff */
[-C--:B------:R-:W-:Y:S02]  /*f480*/  @!P2 LEA.HI.X R3, R22, R11.reuse, R206, 0x1, P0 ;  /* 0x0000000b1603a211 */ /* 0x080fe400000f0cce */
        /* <DEDUP_REMOVED lines=9> */
.L_x_1051:
[----:B------:R-:W0:Y:S01]  /*f520*/  LDC R8, c[0x0][0xbe8] ;  /* 0x0002fa00ff087b82 */ /* 0x000e220000000800 */
[----:B------:R-:W-:Y:S01]  /*f530*/  R2UR UR6, R194 ;  /* 0x00000000c20672ca */ /* 0x000fe200000e0000 */
[----:B------:R-:W-:Y:S01]  /*f540*/  BSSY B1, `(.L_x_1059) ;  /* 0x0000034000017945 */ /* 0x000fe20003800000 */
[----:B------:R-:W-:Y:S01]  /*f550*/  R2UR UR5, R195 ;  /* 0x00000000c30572ca */ /* 0x000fe200000e0000 */
[----:B------:R-:W-:Y:S01]  /*f560*/  IMAD R6, R193, 0x20, R196 ;  /* 0x00000020c1067824 */ /* 0x000fe200078e02c4 */
[----:B------:R-:W-:-:S09]  /*f570*/  ISETP.GE.AND P0, PT, R207, 0x80, PT ;  /* 0x00000080cf00780c */ /* 0x000fd20003f06270 */
[----:B------:R-:W-:Y:S02]  /*f580*/  USHF.R.S32.HI UR8, URZ, 0x1f, UR6 ;  /* 0x0000001f3f087899 */ /* 0x000fe40008011406 */
[----:B------:R-:W-:Y:S01]  /*f590*/  USHF.R.S32.HI UR9, URZ, 0x1f, UR5 ;  /* 0x0000001f3f097899 */ /* 0x000fe20008011405 */
[----:B0-----:R-:W-:-:S13]  /*f5a0*/  ISETP.NE.AND P1, PT, R8, 0x1, PT ;  /* 0x000000010800780c */ /* 0x001fda0003f25270 */
[----:B------:R-:W0:Y:S08]  /*f5b0*/  @P1 LDC R9, c[0x0][0xbec] ;  /* 0x0002fb00ff091b82 */ /* 0x000e300000000800 */
[----:B------:R-:W1:Y:S01]  /*f5c0*/  @P1 LDC R11, c[0x0][0xbf0] ;  /* 0x0002fc00ff0b1b82 */ /* 0x000e620000000800 */
[----:B------:R-:W-:Y:S05]  /*f5d0*/  @P0 BRA `(.L_x_1060) ;  /* 0x0000000000a80947 */ /* 0x000fea0003800000 */
[----:B------:R-:W2:Y:S01]  /*f5e0*/  S2R R4, SR_TID.X ;  /* 0x0000000000047919 */ /* 0x000ea20000002100 */
[----:B------:R-:W3:Y:S01]  /*f5f0*/  LDC R3, c[0x0][0xbe8] ;  /* 0x0002fa00ff037b82 */ /* 0x000ee20000000800 */
[----:B------:R-:W-:Y:S01]  /*f600*/  IMAD.U32 R7, RZ, RZ, UR41 ;  /* 0x00000029ff077e24 */ /* 0x000fe2000f8e00ff */
[----:B------:R-:W-:Y:S02]  /*f610*/  ULDC UR5, c[0x0][0xa88] ;  /* 0x0002a20000057ab9 */ /* 0x000fe40000000800 */
[----:B---3--:R-:W-:Y:S02]  /*f620*/  IMAD R5, R3, UR5, RZ ;  /* 0x0000000503057c24 */ /* 0x008fe4000f8e02ff */
[----:B--2---:R-:W-:-:S04]  /*f630*/  IADD3 R4, R7, -0x80, R4 ;  /* 0xffffff8007047810 */ /* 0x004fc80007ffe004 */
[----:B------:R-:W-:-:S13]  /*f640*/  ISETP.GE.AND P0, PT, R4, R5, PT ;  /* 0x000000050400720c */ /* 0x000fda0003f06270 */
[----:B------:R-:W-:Y:S05]  /*f650*/  @P0 BRA `(.L_x_1060) ;  /* 0x0000000000880947 */ /* 0x000fea0003800000 */
[----:B------:R-:W-:Y:S01]  /*f660*/  ISETP.NE.AND P0, PT, R3, 0x1, PT ;  /* 0x000000010300780c */ /* 0x000fe20003f05270 */
[----:B------:R-:W-:Y:S01]  /*f670*/  ULDC.64 UR10, c[0x0][0xb90] ;  /* 0x0002e400000a7ab9 */ /* 0x000fe20000000a00 */
[----:B------:R-:W-:Y:S01]  /*f680*/  R2UR UR13, R194 ;  /* 0x00000000c20d72ca */ /* 0x000fe200000e0000 */
[----:B------:R-:W-:Y:S01]  /*f690*/  UIMAD UR5, UR8, UR10, URZ ;  /* 0x0000000a080572a4 */ /* 0x000fe2000f8e023f */
[----:B------:R-:W-:Y:S01]  /*f6a0*/  R2UR UR12, R195 ;  /* 0x00000000c30c72ca */ /* 0x000fe200000e0000 */
[----:B------:R-:W-:-:S08]  /*f6b0*/  IMAD.MOV.U32 R2, RZ, RZ, R4 ;  /* 0x000000ffff027224 */ /* 0x000fd000078e0004 */
[----:B------:R-:W2:Y:S02]  /*f6c0*/  @P0 LDC R5, c[0x0][0xbec] ;  /* 0x0002fb00ff050b82 */ /* 0x000ea40000000800 */
[----:B------:R-:W-:Y:S02]  /*f6d0*/  UIMAD.WIDE.U32 UR6, UR13, UR10, URZ ;  /* 0x0000000a0d0672a5 */ /* 0x000fe4000f8e003f */
[----:B------:R-:W-:-:S03]  /*f6e0*/  UIMAD UR5, UR13, UR11, UR5 ;  /* 0x0000000b0d0572a4 */ /* 0x000fc6000f8e0205 */
[----:B------:R-:W-:Y:S01]  /*f6f0*/  ULDC.64 UR10, c[0x0][0xb98] ;  /* 0x0002e600000a7ab9 */ /* 0x000fe20000000a00 */
[----:B------:R-:W3:Y:S01]  /*f700*/  @P0 LDC R7, c[0x0][0xbf0] ;  /* 0x0002fc00ff070b82 */ /* 0x000ee20000000800 */
[----:B------:R-:W-:Y:S02]  /*f710*/  UIADD3 UR7, UR7, UR5, URZ ;  /* 0x0000000507077290 */ /* 0x000fe4000fffe03f */
[----:B------:R-:W-:Y:S02]  /*f720*/  UIMAD UR5, UR9, UR10, URZ ;  /* 0x0000000a090572a4 */ /* 0x000fe4000f8e023f */
[----:B------:R-:W-:Y:S02]  /*f730*/  UIMAD.WIDE.U32 UR6, UR12, UR10, UR6 ;  /* 0x0000000a0c0672a5 */ /* 0x000fe4000f8e0006 */
[----:B------:R-:W-:-:S03]  /*f740*/  UIMAD UR5, UR12, UR11, UR5 ;  /* 0x0000000b0c0572a4 */ /* 0x000fc6000f8e0205 */
[----:B------:R-:W-:Y:S01]  /*f750*/  ULDC.64 UR10, c[0x0][0xb88] ;  /* 0x0002e200000a7ab9 */ /* 0x000fe20000000a00 */
[----:B--2---:R-:W-:-:S05]  /*f760*/  @P0 IMAD.HI.U32 R0, R4, R5, RZ ;  /* 0x0000000504000227 */ /* 0x004fca00078e00ff */
[----:B---3--:R-:W-:-:S05]  /*f770*/  @P0 SHF.R.U32.HI R2, RZ, R7, R0 ;  /* 0x00000007ff020219 */ /* 0x008fca0000011600 */
[----:B------:R-:W-:-:S04]  /*f780*/  IMAD.MOV R5, RZ, RZ, -R2 ;  /* 0x000000ffff057224 */ /* 0x000fc800078e0a02 */
[----:B------:R-:W-:Y:S01]  /*f790*/  IMAD R5, R3, R5, R4 ;  /* 0x0000000503057224 */ /* 0x000fe200078e0204 */
[----:B------:R-:W-:Y:S01]  /*f7a0*/  SHF.R.S32.HI R3, RZ, 0x1f, R2 ;  /* 0x0000001fff037819 */ /* 0x000fe20000011402 */
[----:B------:R-:W-:Y:S01]  /*f7b0*/  IMAD.U32 R4, RZ, RZ, UR5 ;  /* 0x00000005ff047e24 */ /* 0x000fe2000f8e00ff */
[----:B------:R-:W-:Y:S02]  /*f7c0*/  IADD3 R2, P0, R2, UR6, RZ ;  /* 0x0000000602027c10 */ /* 0x000fe4000ff1e0ff */
[----:B------:R-:W-:Y:S02]  /*f7d0*/  SHF.R.S32.HI R0, RZ, 0x1f, R5 ;  /* 0x0000001fff007819 */ /* 0x000fe40000011405 */
[----:B------:R-:W-:Y:S01]  /*f7e0*/  IADD3.X R3, R3, UR7, R4, P0, !PT ;  /* 0x0000000703037c10 */ /* 0x000fe200087fe404 */
[----:B------:R-:W-:Y:S02]  /*f7f0*/  ULDC.64 UR6, c[0x0][0xb50] ;  /* 0x0002d40000067ab9 */ /* 0x000fe40000000a00 */
[----:B------:R-:W-:-:S02]  /*f800*/  IMAD R0, R0, UR10, RZ ;  /* 0x0000000a00007c24 */ /* 0x000fc4000f8e02ff */
[----:B------:R-:W-:-:S04]  /*f810*/  IMAD.WIDE.U32 R2, R5, UR10, R2 ;  /* 0x0000000a05027c25 */ /* 0x000fc8000f8e0002 */
[----:B------:R-:W-:Y:S01]  /*f820*/  IMAD R7, R5, UR11, R0 ;  /* 0x0000000b05077c24 */ /* 0x000fe2000f8e0200 */
[----:B------:R-:W-:-:S03]  /*f830*/  LEA R4, P0, R2, UR6, 0x2 ;  /* 0x0000000602047c11 */ /* 0x000fc6000f8010ff */
[----:B------:R-:W-:-:S05]  /*f840*/  IMAD.IADD R3, R3, 0x1, R7 ;  /* 0x0000000103037824 */ /* 0x000fca00078e0207 */
[----:B------:R-:W-:Y:S01]  /*f850*/  LEA.HI.X R5, R2, UR7, R3, 0x2, P0 ;  /* 0x0000000702057c11 */ /* 0x000fe200080f1403 */
[----:B------:R-:W-:-:S05]  /*f860*/  IMAD.MOV.U32 R3, RZ, RZ, -0x800000 ;  /* 0xff800000ff037424 */ /* 0x000fca00078e00ff */
[----:B------:R2:W-:Y:S02]  /*f870*/  STG.E desc[UR36][R4.64], R3 ;  /* 0x0000000304007986 */ /* 0x0005e4000c101924 */
.L_x_1060:
[----:B------:R-:W-:Y:S05]  /*f880*/  BSYNC B1 ;  /* 0x0000000000017941 */ /* 0x000fea0003800000 */
.L_x_1059:
[----:B------:R-:W-:Y:S01]  /*f890*/  R2UR UR13, R194 ;  /* 0x00000000c20d72ca */ /* 0x000fe200000e0000 */
[----:B------:R-:W-:Y:S01]  /*f8a0*/  ULDC.64 UR10, c[0x0][0xae8] ;  /* 0x0002ba00000a7ab9 */ /* 0x000fe20000000a00 */
[----:B------:R-:W-:Y:S01]  /*f8b0*/  R2UR UR12, R195 ;  /* 0x00000000c30c72ca */ /* 0x000fe200000e0000 */
[----:B------:R-:W-:Y:S01]  /*f8c0*/  UIMAD UR5, UR8, UR10, URZ ;  /* 0x0000000a080572a4 */ /* 0x000fe2000f8e023f */
[----:B------:R-:W-:Y:S01]  /*f8d0*/  VIADD R6, R6, UR41 ;  /* 0x0000002906067c36 */ /* 0x000fe20008000000 */
[----:B------:R-:W-:Y:S03]  /*f8e0*/  BSSY B1, `(.L_x_1061) ;  /* 0x0000038000017945 */ /* 0x000fe60003800000 */
[----:B0-----:R-:W-:-:S04]  /*f8f0*/  @P1 IMAD.HI.U32 R0, R6, R9, RZ ;  /* 0x0000000906001227 */ /* 0x001fc800078e00ff */
[----:B--2---:R-:W-:Y:S01]  /*f900*/  IMAD.MOV.U32 R5, RZ, RZ, R6 ;  /* 0x000000ffff057224 */ /* 0x004fe200078e0006 */
[----:B------:R-:W-:Y:S01]  /*f910*/  UIMAD.WIDE.U32 UR6, UR13, UR10, URZ ;  /* 0x0000000a0d0672a5 */ /* 0x000fe2000f8e003f */
[----:B-1----:R-:W-:Y:S01]  /*f920*/  @P1 SHF.R.U32.HI R5, RZ, R11, R0 ;  /* 0x0000000bff051219 */ /* 0x002fe20000011600 */
[----:B------:R-:W-:-:S03]  /*f930*/  UIMAD UR5, UR13, UR11, UR5 ;  /* 0x0000000b0d0572a4 */ /* 0x000fc6000f8e0205 */
[----:B------:R-:W-:Y:S01]  /*f940*/  ULDC.64 UR10, c[0x0][0xaf0] ;  /* 0x0002bc00000a7ab9 */ /* 0x000fe20000000a00 */
[----:B------:R-:W-:Y:S01]  /*f950*/  UIADD3 UR7, UR7, UR5, URZ ;  /* 0x0000000507077290 */ /* 0x000fe2000fffe03f */
[--C-:B------:R-:W-:Y:S01]  /*f960*/  SHF.R.S32.HI R0, RZ, 0x1f, R5.reuse ;  /* 0x0000001fff007819 */ /* 0x100fe20000011405 */
[----:B------:R-:W-:Y:S01]  /*f970*/  UIMAD UR5, UR9, UR10, URZ ;  /* 0x0000000a090572a4 */ /* 0x000fe2000f8e023f */
[----:B------:R-:W-:Y:S01]  /*f980*/  IMAD.MOV R7, RZ, RZ, -R5 ;  /* 0x000000ffff077224 */ /* 0x000fe200078e0a05 */
[----:B------:R-:W-:Y:S02]  /*f990*/  UIMAD.WIDE.U32 UR6, UR12, UR10, UR6 ;  /* 0x0000000a0c0672a5 */ /* 0x000fe4000f8e0006 */
[----:B------:R-:W-:Y:S01]  /*f9a0*/  UIMAD UR5, UR12, UR11, UR5 ;  /* 0x0000000b0c0572a4 */ /* 0x000fe2000f8e0205 */
[----:B------:R-:W-:Y:S01]  /*f9b0*/  IMAD R7, R8, R7, R6 ;  /* 0x0000000708077224 */ /* 0x000fe200078e0206 */
[----:B------:R-:W-:Y:S01]  /*f9c0*/  ULDC.64 UR8, c[0x0][0xae0] ;  /* 0x0002b80000087ab9 */ /* 0x000fe20000000a00 */
[----:B------:R-:W-:Y:S01]  /*f9d0*/  VIADD R6, R196, UR41 ;  /* 0x00000029c4067c36 */ /* 0x000fe20008000000 */
[----:B------:R-:W-:Y:S01]  /*f9e0*/  UIADD3 UR5, UR7, UR5, URZ ;  /* 0x0000000507057290 */ /* 0x000fe2000fffe03f */
[----:B------:R-:W-:-:S02]  /*f9f0*/  IMAD R0, R0, UR8, RZ ;  /* 0x0000000800007c24 */ /* 0x000fc4000f8e02ff */
[----:B------:R-:W-:Y:S02]  /*fa00*/  IMAD.U32 R3, RZ, RZ, UR7 ;  /* 0x00000007ff037e24 */ /* 0x000fe4000f8e00ff */
[----:B------:R-:W-:Y:S01]  /*fa10*/  IMAD.U32 R2, RZ, RZ, UR6 ;  /* 0x00000006ff027e24 */ /* 0x000fe2000f8e00ff */
[----:B------:R-:W-:Y:S01]  /*fa20*/  ULDC.64 UR6, c[0x0][0xad8] ;  /* 0x0002b60000067ab9 */ /* 0x000fe20000000a00 */
[----:B------:R-:W-:Y:S01]  /*fa30*/  IMAD.U32 R3, RZ, RZ, UR5 ;  /* 0x00000005ff037e24 */ /* 0x000fe2000f8e00ff */
[----:B------:R-:W-:Y:S01]  /*fa40*/  ULDC UR5, c[0x0][0xa88] ;  /* 0x0002a20000057ab9 */ /* 0x000fe20000000800 */
[C---:B------:R-:W-:Y:S01]  /*fa50*/  IMAD R9, R5.reuse, UR9, R0 ;  /* 0x0000000905097c24 */ /* 0x040fe2000f8e0200 */
[----:B------:R-:W-:Y:S01]  /*fa60*/  SHF.R.S32.HI R0, RZ, 0x1f, R7 ;  /* 0x0000001fff007819 */ /* 0x000fe20000011407 */
[----:B------:R-:W-:-:S04]  /*fa70*/  IMAD.WIDE.U32 R2, R5, UR8, R2 ;  /* 0x0000000805027c25 */ /* 0x000fc8000f8e0002 */
[----:B------:R-:W-:Y:S02]  /*fa80*/  IMAD.IADD R3, R3, 0x1, R9 ;  /* 0x0000000103037824 */ /* 0x000fe400078e0209 */
[----:B------:R-:W-:Y:S02]  /*fa90*/  IMAD R4, R0, UR6, RZ ;  /* 0x0000000600047c24 */ /* 0x000fe4000f8e02ff */
[----:B------:R-:W-:Y:S02]  /*faa0*/  IMAD R9, R8, UR5, RZ ;  /* 0x0000000508097c24 */ /* 0x000fe4000f8e02ff */
[C---:B------:R-:W-:Y:S02]  /*fab0*/  IMAD R5, R7.reuse, UR7, R4 ;  /* 0x0000000707057c24 */ /* 0x040fe4000f8e0204 */
[----:B------:R-:W-:Y:S01]  /*fac0*/  IMAD.WIDE.U32 R2, R7, UR6, R2 ;  /* 0x0000000607027c25 */ /* 0x000fe2000f8e0002 */
[----:B------:R-:W-:Y:S01]  /*fad0*/  ISETP.GE.AND P2, PT, R6, R9, PT ;  /* 0x000000090600720c */ /* 0x000fe20003f46270 */
[----:B------:R-:W-:-:S02]  /*fae0*/  ULDC.64 UR6, c[0x0][0xa80] ;  /* 0x0002a00000067ab9 */ /* 0x000fc40000000a00 */
[----:B------:R-:W-:Y:S01]  /*faf0*/  IMAD.IADD R3, R3, 0x1, R5 ;  /* 0x0000000103037824 */ /* 0x000fe200078e0205 */
[----:B------:R-:W-:Y:S01]  /*fb00*/  LEA R4, P3, R2, UR6, 0x1 ;  /* 0x0000000602047c11 */ /* 0x000fe2000f8608ff */
[----:B------:R-:W-:-:S03]  /*fb10*/  VIADD R0, R6, 0x20 ;  /* 0x0000002006007836 */ /* 0x000fc60000000000 */
[----:B------:R-:W-:Y:S01]  /*fb20*/  LEA.HI.X R5, R2, UR7, R3, 0x1, P3 ;  /* 0x0000000702057c11 */ /* 0x000fe200098f0c03 */
[----:B------:R0:W1:Y:S01]  /*fb30*/  SHFL.IDX PT, R7, R4, RZ, 0x181f ;  /* 0x00181fff04077589 */ /* 0x00006200000e0000 */
[-C--:B------:R-:W-:Y:S01]  /*fb40*/  ISETP.GE.AND P1, PT, R0, R9.reuse, PT ;  /* 0x000000090000720c */ /* 0x080fe20003f26270 */
[----:B------:R-:W-:Y:S02]  /*fb50*/  VIADD R0, R6, 0x40 ;  /* 0x0000004006007836 */ /* 0x000fe40000000000 */
[----:B------:R0:W2:Y:S03]  /*fb60*/  SHFL.IDX PT, R3, R5, RZ, 0x181f ;  /* 0x00181fff05037589 */ /* 0x0000a600000e0000 */
[----:B------:R-:W-:Y:S01]  /*fb70*/  ISETP.GE.AND P0, PT, R0, R9, PT ;  /* 0x000000090000720c */ /* 0x000fe20003f06270 */
[----:B------:R-:W-:-:S12]  /*fb80*/  @P2 BRA `(.L_x_1062) ;  /* 0x0000000000342947 */ /* 0x000fd80003800000 */
[----:B------:R-:W-:Y:S02]  /*fb90*/  ULDC UR5, c[0x0][0xac8] ;  /* 0x0002b20000057ab9 */ /* 0x000fe40000000800 */
[----:B------:R-:W-:Y:S02]  /*fba0*/  ISETP.GE.AND P4, PT, R22, UR5, PT ;  /* 0x0000000516007c0c */ /* 0x000fe4000bf86270 */
[----:B------:R-:W-:Y:S02]  /*fbb0*/  ISETP.GE.AND P3, PT, R23, UR5, PT ;  /* 0x0000000517007c0c */ /* 0x000fe4000bf66270 */
[----:B------:R-:W-:-:S09]  /*fbc0*/  ISETP.GE.AND P2, PT, R192, UR5, PT ;  /* 0x00000005c0007c0c */ /* 0x000fd2000bf46270 */
[CC--:B-1----:R-:W-:Y:S02]  /*fbd0*/  @!P4 LEA R10, P6, R22.reuse, R7.reuse, 0x1 ;  /* 0x00000007160ac211 */ /* 0x0c2fe400078c08ff */
[C---:B------:R-:W-:Y:S02]  /*fbe0*/  @!P3 LEA R12, P5, R23.reuse, R7, 0x1 ;  /* 0x00000007170cb211 */ /* 0x040fe400078a08ff */
[----:B--2---:R-:W-:Y:S02]  /*fbf0*/  @!P4 LEA.HI.X R11, R22, R3, R206, 0x1, P6 ;  /* 0x00000003160bc211 */ /* 0x004fe400030f0cce */
[C---:B------:R-:W-:Y:S02]  /*fc00*/  @!P2 LEA R2, P6, R192.reuse, R7, 0x1 ;  /* 0x00000007c002a211 */ /* 0x040fe400078c08ff */
[-C--:B------:R-:W-:Y:S01]  /*fc10*/  @!P3 LEA.HI.X R13, R23, R3.reuse, R205, 0x1, P5 ;  /* 0x00000003170db211 */ /* 0x080fe200028f0ccd */
[----:B------:R3:W-:Y:S01]  /*fc20*/  @!P4 ST.E.128 desc[UR36][R10.64], RZ ;  /* 0x000000ff0a00c985 */ /* 0x0007e2000c101d24 */
[----:B------:R-:W-:-:S03]  /*fc30*/  @!P2 LEA.HI.X R3, R192, R3, R204, 0x1, P6 ;  /* 0x00000003c003a211 */ /* 0x000fc600030f0ccc */
[----:B------:R3:W-:Y:S04]  /*fc40*/  @!P3 ST.E.128 desc[UR36][R12.64], RZ ;  /* 0x000000ff0c00b985 */ /* 0x0007e8000c101d24 */
[----:B------:R3:W-:Y:S02]  /*fc50*/  @!P2 ST.E.128 desc[UR36][R2.64], RZ ;  /* 0x000000ff0200a985 */ /* 0x0007e4000c101d24 */
.L_x_1062:
[----:B------:R-:W-:Y:S05]  /*fc60*/  BSYNC B1 ;  /* 0x0000000000017941 */ /* 0x000fea0003800000 */
.L_x_1061:
[----:B--23--:R2:W3:Y:S01]  /*fc70*/  SHFL.IDX PT, R3, R5, 0x1, 0x181f ;  /* 0x00381f0005037f89 */ /* 0x00c4e200000e0000 */
        /* <DEDUP_REMOVED lines=10> */
[-C--:B---3--:R-:W-:Y:S02]  /*fd20*/  @!P4 LEA.HI.X R11, R22, R3.reuse, R206, 0x1, P1 ;  /* 0x00000003160bc211 */ /* 0x088fe400008f0cce */
[-C--:B------:R-:W-:Y:S02]  /*fd30*/  @!P5 LEA.HI.X R13, R23, R3.reuse, R205, 0x1, P2 ;  /* 0x00000003170dd211 */ /* 0x080fe400010f0ccd */
[----:B------:R-:W-:Y:S01]  /*fd40*/  @!P6 LEA.HI.X R3, R192, R3, R204, 0x1, P3 ;  /* 0x00000003c003e211 */ /* 0x000fe200018f0ccc */
[----:B------:R4:W-:Y:S04]  /*fd50*/  @!P4 ST.E.128 desc[UR36][R10.64], RZ ;  /* 0x000000ff0a00c985 */ /* 0x0009e8000c101d24 */
[----:B------:R4:W-:Y:S04]  /*fd60*/  @!P5 ST.E.128 desc[UR36][R12.64], RZ ;  /* 0x000000ff0c00d985 */ /* 0x0009e8000c101d24 */
[----:B------:R4:W-:Y:S02]  /*fd70*/  @!P6 ST.E.128 desc[UR36][R2.64], RZ ;  /* 0x000000ff0200e985 */ /* 0x0009e4000c101d24 */
.L_x_1064:
[----:B------:R-:W-:Y:S05]  /*fd80*/  BSYNC B1 ;  /* 0x0000000000017941 */ /* 0x000fea0003800000 */
.L_x_1063:
        /* <DEDUP_REMOVED lines=17> */
.L_x_1066:
[----:B------:R-:W-:Y:S05]  /*fea0*/  BSYNC B1 ;  /* 0x0000000000017941 */ /* 0x000fea0003800000 */
.L_x_1065:
[----:B------:R-:W-:Y:S01]  /*feb0*/  VIADD R0, R6, 0x60 ;  /* 0x0000006006007836 */ /* 0x000fe20000000000 */
[----:B0-23--:R-:W0:Y:S04]  /*fec0*/  SHFL.IDX PT, R5, R5, 0x3, 0x181f ;  /* 0x00781f0005057f89 */ /* 0x00de2800000e0000 */
[----:B------:R-:W-:Y:S01]  /*fed0*/  ISETP.GE.AND P0, PT, R0, R9, PT ;  /* 0x000000090000720c */ /* 0x000fe20003f06270 */
[----:B-1--4-:R1:W2:-:S12]  /*fee0*/  SHFL.IDX PT, R3, R4, 0x3, 0x181f ;  /* 0x00781f0004037f89 */ /* 0x01229800000e0000 */
        /* <DEDUP_REMOVED lines=14> */
.L_x_1058:
[----:B------:R-:W-:Y:S05]  /*ffd0*/  BSYNC B0 ;  /* 0x0000000000007941 */ /* 0x000fea0003800000 */
.L_x_1050:
[----:B------:R-:W-:Y:S02]  /*ffe0*/  ULDC UR5, c[0x0][0xc38] ;  /* 0x00030e0000057ab9 */ /* 0x000fe40000000800 */
[----:B------:R-:W-:-:S06]  /*fff0*/  UISETP.GE.AND UP0, UPT, UR4, UR5, UPT ;  /* 0x000000050400728c */ /* 0x000fcc000bf06270 */
[----:B------:R-:W-:-:S13]  /*10000*/  PLOP3.LUT P0, PT, PT, PT, UP0, 0x80, 0x0 ;  /* 0x000000000000781c */ /* 0x000fda0003f0f008 */
[----:B------:R-:W-:Y:S05]  /*10010*/  @!P0 BRA `(.L_x_1067) ;  /* 0xffffff0c003c8947 */ /* 0x000fea000383ffff */
[----:B------:R-:W-:Y:S05]  /*10020*/  EXIT ;  /* 0x000000000000794d */ /* 0x000fea0003800000 */
.L_x_961:
[----:B------:R-:W-:-:S08]  /*10030*/  NOP ;  /* 0x0000000000007918 */ /* 0x000fd00000000000 */
[----:B0-----:R-:W0:-:S00]  /*10040*/  USETMAXREG.DEALLOC.CTAPOOL 0x28 ;  /* 0x00000028000079c8 */ /* 0x001e0000080e0500 */
[----:B0-----:R-:W-:-:S06]  /*10050*/  LOP3.LUT R0, R0, 0x3, RZ, 0xc0, !PT ;  /* 0x0000000300007812 */ /* 0x001fcc00078ec0ff */
[----:B------:R-:W0:Y:S01]  /*10060*/  S2UR UR10, SR_CTAID.X ;  /* 0x00000000000a79c3 */ /* 0x000e220000002500 */
[----:B------:R-:W-:Y:S01]  /*10070*/  LOP3.LUT R16, R16, 0xffffefff, RZ, 0xc0, !PT ;  /* 0xffffefff10107812 */ /* 0x000fe200078ec0ff */
[----:B------:R-:W-:Y:S01]  /*10080*/  STL [R1], RZ ;  /* 0x000000ff01007387 */ /* 0x000fe20000100800 */
[----:B------:R-:W-:Y:S02]  /*10090*/  IMAD.MOV.U32 R23, RZ, RZ, RZ ;  /* 0x000000ffff177224 */ /* 0x000fe400078e00ff */
[----:B------:R-:W-:Y:S01]  /*100a0*/  IMAD.MOV.U32 R26, RZ, RZ, 0x1 ;  /* 0x00000001ff1a7424 */ /* 0x000fe200078e00ff */
[----:B------:R1:W2:Y:S02]  /*100b0*/  SHFL.IDX PT, R2, R0, RZ, 0x1f ;  /* 0x00001fff00027589 */ /* 0x0002a400000e0000 */
[----:B-1----:R-:W0:Y:S01]  /*100c0*/  LDC R0, c[0x0][0xc38] ;  /* 0x00030e00ff007b82 */ /* 0x002e220000000800 */
[----:B--2---:R-:W-:-:S13]  /*100d0*/  ISETP.NE.AND P0, PT, R2, RZ, PT ;  /* 0x000000ff0200720c */ /* 0x004fda0003f05270 */
[----:B------:R-:W-:Y:S01]  /*100e0*/  @P0 LOP3.LUT R16, R16, 0x1000, RZ, 0xfc, !PT ;  /* 0x0000100010100812 */ /* 0x000fe200078efcff */
[----:B------:R-:W-:Y:S06]  /*100f0*/  @P0 BAR.ARV 0x4, 0x180 ;  /* 0x0106000000000b1d */ /* 0x000fec0000002000 */
[----:B0-----:R-:W-:-:S13]  /*10100*/  ISETP.LE.AND P0, PT, R0, UR10, PT ;  /* 0x0000000a00007c0c */ /* 0x001fda000bf03270 */
[----:B------:R-:W-:Y:S05]  /*10110*/  @P0 BRA `(.L_x_1068) ;  /* 0x00000040005c0947 */ /* 0x000fea0003800000 */
[----:B------:R-:W2:Y:S01]  /*10120*/  LDL R4, [R1+0x4] ;  /* 0x0000040001047983 */ /* 0x000ea20000100800 */
[----:B------:R-:W-:Y:S01]  /*10130*/  IMAD.SHL.U32 R37, R3, 0x8, RZ ;  /* 0x0000000803257824 */ /* 0x000fe200078e00ff */
[----:B------:R-:W-:Y:S01]  /*10140*/  ULDC UR9, c[0x0][0x2b8] ;  /* 0x0000ae0000097ab9 */ /* 0x000fe20000000800 */
[----:B------:R-:W-:Y:S01]  /*10150*/  LOP3.LUT R16, R16, 0xfffffffd, RZ, 0xc0, !PT ;  /* 0xfffffffd10107812 */ /* 0x000fe200078ec0ff */
[----:B------:R-:W0:Y:S01]  /*10160*/  S2UR UR8, SR_CgaCtaId ;  /* 0x00000000000879c3 */ /* 0x000e220000008800 */
[----:B------:R-:W-:Y:S01]  /*10170*/  ULDC.64 UR4, c[0x0][0x418] ;  /* 0x0001060000047ab9 */ /* 0x000fe20000000a00 */
[C---:B------:R-:W-:Y:S01]  /*10180*/  LOP3.LUT R0, R37.reuse, 0x1f8, RZ, 0xc0, !PT ;  /* 0x000001f825007812 */ /* 0x040fe200078ec0ff */
[----:B------:R-:W-:Y:S01]  /*10190*/  UISETP.NE.U32.AND UP0, UPT, UR4, URZ, UPT ;  /* 0x0000003f0400728c */ /* 0x000fe2000bf05070 */
[----:B------:R1:W-:Y:S01]  /*101a0*/  STL [R1], RZ ;  /* 0x000000ff01007387 */ /* 0x0003e20000100800 */
[----:B------:R-:W-:Y:S01]  /*101b0*/  ULDC UR40, c[0x0][0x288] ;  /* 0x0000a20000287ab9 */ /* 0x000fe20000000800 */
[----:B------:R-:W-:Y:S01]  /*101c0*/  LOP3.LUT R0, R0, 0x38, R3, 0x78, !PT ;  /* 0x0000003800007812 */ /* 0x000fe200078e7803 */
[----:B------:R-:W-:Y:S01]  /*101d0*/  UISETP.NE.AND.EX UP0, UPT, UR5, URZ, UPT, UP0 ;  /* 0x0000003f0500728c */ /* 0x000fe2000bf05300 */
[----:B------:R-:W-:Y:S01]  /*101e0*/  IMAD.U32 R34, RZ, RZ, UR10 ;  /* 0x0000000aff227e24 */ /* 0x000fe2000f8e00ff */
[----:B------:R-:W-:Y:S01]  /*101f0*/  ULDC UR4, c[0x0][0x424] ;  /* 0x0001090000047ab9 */ /* 0x000fe20000000800 */
[----:B------:R-:W-:Y:S01]  /*10200*/  LOP3.LUT R30, R0, 0x200, R37, 0xf8, !PT ;  /* 0x00000200001e7812 */ /* 0x000fe200078ef825 */
[----:B------:R-:W-:Y:S01]  /*10210*/  USEL UR4, UR4, 0x1, UP0 ;  /* 0x0000000104047887 */ /* 0x000fe20008000000 */
[----:B------:R-:W-:Y:S01]  /*10220*/  LOP3.LUT R37, R37, 0x38, RZ, 0xc0, !PT ;  /* 0x0000003825257812 */ /* 0x000fe200078ec0ff */
[----:B------:R-:W-:Y:S01]  /*10230*/  UMOV UR5, 0x400 ;  /* 0x0000040000057882 */ /* 0x000fe20000000000 */
[----:B------:R-:W-:Y:S01]  /*10240*/  ULDC UR39, c[0x0][0x448] ;  /* 0x0001120000277ab9 */ /* 0x000fe20000000800 */
[----:B------:R-:W-:Y:S01]  /*10250*/  IMAD.MOV.U32 R26, RZ, RZ, 0x1 ;  /* 0x00000001ff1a7424 */ /* 0x000fe200078e00ff */
[C---:B------:R-:W-:Y:S01]  /*10260*/  LOP3.LUT R0, R37.reuse, 0x40, RZ, 0xfc, !PT ;  /* 0x0000004025007812 */ /* 0x040fe200078efcff */
[----:B------:R-:W-:Y:S01]  /*10270*/  IMAD.MOV.U32 R23, RZ, RZ, RZ ;  /* 0x000000ffff177224 */ /* 0x000fe200078e00ff */
[----:B------:R-:W-:Y:S01]  /*10280*/  LOP3.LUT R2, R37, 0x80, RZ, 0xfc, !PT ;  /* 0x0000008025027812 */ /* 0x000fe200078efcff */
[----:B------:R-:W-:Y:S01]  /*10290*/  UIMAD UR39, UR39, UR40, URZ ;  /* 0x00000028272772a4 */ /* 0x000fe2000f8e023f */
[----:B------:R-:W-:Y:S01]  /*102a0*/  ISETP.GE.AND P1, PT, R0, UR9, PT ;  /* 0x0000000900007c0c */ /* 0x000fe2000bf26270 */
[----:B------:R-:W-:Y:S01]  /*102b0*/  ULDC UR47, c[0x0][0xc] ;  /* 0x00000300002f7ab9 */ /* 0x000fe20000000800 */
[----:B0-----:R-:W-:-:S06]  /*102c0*/  ULEA UR8, UR8, UR5, 0x18 ;  /* 0x0000000508087291 */ /* 0x001fcc000f8ec03f */
[----:B------:R-:W-:-:S04]  /*102d0*/  IMAD.U32 R17, RZ, RZ, UR8 ;  /* 0x00000008ff117e24 */ /* 0x000fc8000f8e00ff */
[----:B------:R-:W-:Y:S01]  /*102e0*/  IMAD R31, R30, 0x2, R17 ;  /* 0x000000021e1f7824 */ /* 0x000fe200078e0211 */
[----:B--2---:R-:W-:Y:S02]  /*102f0*/  R2UR UR6, R4 ;  /* 0x00000000040672ca */ /* 0x004fe400000e0000 */
[C---:B------:R-:W-:Y:S01]  /*10300*/  LOP3.LUT R4, R3.reuse, 0x7f, RZ, 0xc0, !PT ;  /* 0x0000007f03047812 */ /* 0x040fe200078ec0ff */
[----:B------:R-:W-:-:S03]  /*10310*/  IMAD.SHL.U32 R3, R3, 0x10, RZ ;  /* 0x0000001003037824 */ /* 0x000fc600078e00ff */
[----:B------:R-:W-:-:S07]  /*10320*/  SHF.R.U32.HI R36, RZ, 0x3, R4 ;  /* 0x00000003ff247819 */ /* 0x000fce0000011604 */
[----:B------:R-:W-:-:S03]  /*10330*/  ULOP3.LUT UR48, UR6, 0x2, URZ, 0xfc, !UPT ;  /* 0x0000000206307892 */ /* 0x000fc6000f8efc3f */
[----:B------:R-:W-:Y:S02]  /*10340*/  ULDC.64 UR6, c[0x0][0x2f0] ;  /* 0x0000bc0000067ab9 */ /* 0x000fe40000000a00 */
[----:B------:R-:W-:Y:S01]  /*10350*/  ISETP.GE.AND P0, PT, R0, UR7, PT ;  /* 0x0000000700007c0c */ /* 0x000fe2000bf06270 */
[----:B------:R-:W-:Y:S01]  /*10360*/  UIMAD UR38, UR4, UR6, URZ ;  /* 0x00000006042672a4 */ /* 0x000fe2000f8e023f */
[----:B------:R-:W-:-:S03]  /*10370*/  ISETP.GE.AND P2, PT, R2, UR7, PT ;  /* 0x0000000702007c0c */ /* 0x000fc6000bf46270 */
[----:B------:R-:W-:Y:S02]  /*10380*/  UIADD3 UR4, UR38, 0x5f, URZ ;  /* 0x0000005f26047890 */ /* 0x000fe4000fffe03f */
[----:B------:R-:W-:Y:S02]  /*10390*/  UIADD3 UR49, UR38, 0x1, -UR40 ;  /* 0x0000000126317890 */ /* 0x000fe4000fffe828 */
[----:B------:R-:W-:Y:S02]  /*103a0*/  UIMAD.WIDE UR4, UR4, 0x2aaaaaab, URZ ;  /* 0x2aaaaaab040478a5 */ /* 0x000fe4000f8e023f */
[----:B------:R-:W-:Y:S02]  /*103b0*/  UIADD3 UR40, UR38, -UR40, URZ ;  /* 0x8000002826287290 */ /* 0x000fe4000fffe03f */
[----:B------:R-:W-:Y:S01]  /*103c0*/  @P0 LOP3.LUT R16, R16, 0x2, RZ, 0xfc, !PT ;  /* 0x0000000210100812 */ /* 0x000fe200078efcff */
[----:B------:R-:W-:Y:S01]  /*103d0*/  USHF.R.U32.HI UR41, URZ, 0x1f, UR5 ;  /* 0x0000001f3f297899 */ /* 0x000fe20008011605 */
[----:B------:R-:W-:-:S02]  /*103e0*/  ISETP.GE.AND P0, PT, R0, UR7, PT ;  /* 0x0000000700007c0c */ /* 0x000fc4000bf06270 */
[----:B------:R-:W-:Y:S01]  /*103f0*/  LOP3.LUT R16, R16, 0xfffffbff, RZ, 0xc0, !PT ;  /* 0xfffffbff10107812 */ /* 0x000fe200078ec0ff */
[----:B------:R-:W-:Y:S01]  /*10400*/  ULEA.HI.SX32 UR41, UR5, UR41, 0x1c ;  /* 0x0000002905297291 */ /* 0x000fe2000f8fe23f */
[----:B------:R-:W-:Y:S02]  /*10410*/  LOP3.LUT R0, R36, 0x70, R3, 0xf8, !PT ;  /* 0x0000007024007812 */ /* 0x000fe400078ef803 */
[----:B------:R-:W-:Y:S02]  /*10420*/  @P1 LOP3.LUT R16, R16, 0x400, RZ, 0xfc, !PT ;  /* 0x0000040010101812 */ /* 0x000fe400078efcff */
[----:B------:R-:W-:Y:S02]  /*10430*/  ISETP.GE.AND P1, PT, R2, UR9, PT ;  /* 0x0000000902007c0c */ /* 0x000fe4000bf26270 */
[----:B------:R-:W-:-:S04]  /*10440*/  LOP3.LUT R16, R16, 0xffffffef, RZ, 0xc0, !PT ;  /* 0xffffffef10107812 */ /* 0x000fc800078ec0ff */
        /* <DEDUP_REMOVED lines=12> */
[----:B------:R-:W-:-:S04]  /*10510*/  @P2 LOP3.LUT R16, R16, 0x4, RZ, 0xfc, !PT ;  /* 0x0000000410102812 */ /* 0x000fc800078efcff */
[----:B------:R-:W-:-:S04]  /*10520*/  LOP3.LUT R16, R16, 0xfffff7ff, RZ, 0xc0, !PT ;  /* 0xfffff7ff10107812 */ /* 0x000fc800078ec0ff */
[----:B------:R-:W-:-:S04]  /*10530*/  LOP3.LUT R16, R16, 0xffffffdf, RZ, 0xc0, !PT ;  /* 0xffffffdf10107812 */ /* 0x000fc800078ec0ff */
[----:B------:R-:W-:-:S04]  /*10540*/  @P1 LOP3.LUT R16, R16, 0x20, RZ, 0xfc, !PT ;  /* 0x0000002010101812 */ /* 0x000fc800078efcff */
[----:B-1----:R-:W-:-:S07]  /*10550*/  @P0 LOP3.LUT R16, R16, 0x800, RZ, 0xfc, !PT ;  /* 0x0000080010100812 */ /* 0x002fce00078efcff */
.L_x_1123:
[----:B------:R-:W-:Y:S01]  /*10560*/  ULDC UR7, c[0x0][0xc60] ;  /* 0x0003180000077ab9 */ /* 0x000fe20000000800 */
[C---:B------:R-:W-:Y:S01]  /*10570*/  R2UR UR42, R34.reuse ;  /* 0x00000000222a72ca */ /* 0x040fe200000e0000 */
[----:B------:R-:W-:Y:S01]  /*10580*/  UISETP.NE.AND UP0, UPT, UR7, 0x1, UPT ;  /* 0x000000010700788c */ /* 0x000fe2000bf05270 */
[----:B------:R-:W-:-:S10]  /*10590*/  R2UR UR6, R34 ;  /* 0x00000000220672ca */ /* 0x000fd400000e0000 */
        /* <DEDUP_REMOVED lines=9> */
[----:B0----5:R-:W-:Y:S05]  /*10630*/  @P0 BRA `(.L_x_1069) ;  /* 0x0000000000200947 */ /* 0x021fea0003800000 */
        /* <DEDUP_REMOVED lines=8> */
.L_x_1069:
[----:B------:R-:W-:Y:S01]  /*106c0*/  ULDC UR8, c[0x0][0xc54] ;  /* 0x0003150000087ab9 */ /* 0x000fe20000000800 */
[----:B------:R-:W-:Y:S01]  /*106d0*/  UMOV UR6, UR7 ;  /* 0x0000000700067c82 */ /* 0x000fe20008000000 */
[----:B------:R-:W-:-:S11]  /*106e0*/  UISETP.NE.AND UP0, UPT, UR8, 0x1, UPT ;  /* 0x000000010800788c */ /* 0x000fd6000bf05270 */
[----:B------:R-:W-:Y:S02]  /*106f0*/  @UP0 ULDC.64 UR10, c[0x0][0xc58] ;  /* 0x00031600000a0ab9 */ /* 0x000fe40000000a00 */
[----:B------:R-:W-:-:S04]  /*10700*/  UIMAD.WIDE.U32 UR4, UR7, UR10, URZ ;  /* 0x0000000a070472a5 */ /* 0x000fc8000f8e003f */
[----:B------:R-:W-:-:S04]  /*10710*/  @UP0 USHF.R.U32.HI UR6, URZ, UR11, UR5 ;  /* 0x0000000b3f060299 */ /* 0x000fc80008011605 */
[----:B------:R-:W-:-:S12]  /*10720*/  UIMAD UR4, UR6, UR8, URZ ;  /* 0x00000008060472a4 */ /* 0x000fd8000f8e023f */
.L_x_1070:
[----:B------:R-:W-:Y:S01]  /*10730*/  ULDC UR5, c[0x0][0xc48] ;  /* 0x0003120000057ab9 */ /* 0x000fe20000000800 */
[----:B------:R-:W-:Y:S01]  /*10740*/  ULDC.64 UR8, c[0x0][0xa28] ;  /* 0x00028a0000087ab9 */ /* 0x000fe20000000a00 */
[----:B------:R-:W-:Y:S01]  /*10750*/  UISETP.NE.AND UP1, UPT, UR5, 0x1, UPT ;  /* 0x000000010500788c */ /* 0x000fe2000bf25270 */
[----:B------:R-:W-:Y:S01]  /*10760*/  IMAD.MOV.U32 R32, RZ, RZ, RZ ;  /* 0x000000ffff207224 */ /* 0x000fe200078e00ff */
[----:B------:R-:W-:Y:S02]  /*10770*/  UIADD3 UR4, UR7, -UR4, URZ ;  /* 0x8000000407047290 */ /* 0x000fe4000fffe03f */
[----:B------:R-:W-:Y:S01]  /*10780*/  UISETP.NE.U32.AND UP0, UPT, UR8, URZ, UPT ;  /* 0x0000003f0800728c */ /* 0x000fe2000bf05070 */
[----:B------:R-:W-:Y:S02]  /*10790*/  ULDC UR5, c[0x0][0xc54] ;  /* 0x0003150000057ab9 */ /* 0x000fe40000000800 */
[----:B------:R-:W-:Y:S02]  /*107a0*/  UIMAD UR42, UR42, UR5, UR4 ;  /* 0x000000052a2a72a4 */ /* 0x000fe4000f8e0204 */
[----:B------:R-:W-:-:S02]  /*107b0*/  UISETP.NE.AND.EX UP0, UPT, UR9, URZ, UPT, UP0 ;  /* 0x0000003f0900728c */ /* 0x000fc4000bf05300 */
[----:B------:R-:W-:Y:S01]  /*107c0*/  @UP1 ULDC UR4, c[0x0][0xc4c] ;  /* 0x0003130000041ab9 */ /* 0x000fe20000000800 */
[----:B------:R-:W-:Y:S01]  /*107d0*/  @UP1 ULDC UR7, c[0x0][0xc50] ;  /* 0x0003140000071ab9 */ /* 0x000fe20000000800 */
[----:B------:R-:W-:Y:S02]  /*107e0*/  UIMAD.WIDE.U32 UR4, UR42, UR4, URZ ;  /* 0x000000042a0472a5 */ /* 0x000fe4000f8e003f */
[----:B------:R-:W-:Y:S01]  /*107f0*/  UMOV UR43, UR42 ;  /* 0x0000002a002b7c82 */ /* 0x000fe20008000000 */
[----:B------:R-:W-:Y:S01]  /*10800*/  ULOP3.LUT UR6, UR6, 0x1ffffff, URZ, 0x3c, !UPT ;  /* 0x01ffffff06067892 */ /* 0x000fe2000f8e3c3f */
[----:B------:R-:W-:Y:S01]  /*10810*/  PLOP3.LUT P0, PT, PT, PT, UP0, 0x80, 0x0 ;  /* 0x000000000000781c */ /* 0x000fe20003f0f008 */
[----:B------:R-:W-:-:S03]  /*10820*/  @UP1 USHF.R.U32.HI UR43, URZ, UR7, UR5 ;  /* 0x000000073f2b1299 */ /* 0x000fc60008011605 */
[----:B------:R-:W-:Y:S02]  /*10830*/  @UP0 ULDC.64 UR4, c[0x0][0xa28] ;  /* 0x00028a0000040ab9 */ /* 0x000fe40000000a00 */
[----:B------:R-:W-:-:S06]  /*10840*/  @UP0 UIMAD.WIDE UR4, UR43, 0x4, UR4 ;  /* 0x000000042b0408a5 */ /* 0x000fcc000f8e0204 */
[----:B------:R-:W-:Y:S01]  /*10850*/  IMAD.U32 R3, RZ, RZ, UR5 ;  /* 0x00000005ff037e24 */ /* 0x000fe2000f8e00ff */
[----:B------:R-:W-:Y:S01]  /*10860*/  ULDC UR5, c[0x0][0x448] ;  /* 0x0001120000057ab9 */ /* 0x000fe20000000800 */
[----:B------:R-:W-:Y:S01]  /*10870*/  IMAD.U32 R2, RZ, RZ, UR4 ;  /* 0x00000004ff027e24 */ /* 0x000fe2000f8e00ff */
[----:B------:R-:W-:Y:S01]  /*10880*/  ULDC UR4, c[0x0][0xc3c] ;  /* 0x00030f0000047ab9 */ /* 0x000fe20000000800 */
[----:B------:R-:W-:Y:S02]  /*10890*/  UISETP.NE.AND UP2, UPT, UR5, 0x1, UPT ;  /* 0x000000010500788c */ /* 0x000fe4000bf45270 */
[----:B------:R-:W-:Y:S01]  /*108a0*/  UIADD3 UR6, UR6, UR4, URZ ;  /* 0x0000000406067290 */ /* 0x000fe2000fffe03f */
[----:B------:R0:W5:Y:S01]  /*108b0*/  @P0 LDG.E R32, desc[UR36][R2.64] ;  /* 0x0000002402200981 */ /* 0x000162000c1e1900 */
[----:B------:R-:W-:Y:S02]  /*108c0*/  UP2UR UR50, UPR, URZ, 0x4 ;  /* 0x000000043f327883 */ /* 0x000fe40008000000 */
[----:B------:R-:W-:-:S04]  /*108d0*/  USHF.L.U32 UR44, UR6, 0x7, URZ ;  /* 0x00000007062c7899 */ /* 0x000fc8000800063f */
[----:B------:R-:W-:Y:S01]  /*108e0*/  UIADD3 UR6, UR44, 0x7f, URZ ;  /* 0x0000007f2c067890 */ /* 0x000fe2000fffe03f */
[----:B------:R-:W-:Y:S01]  /*108f0*/  @UP2 ULDC UR4, c[0x0][0x44c] ;  /* 0x0001130000042ab9 */ /* 0x000fe20000000800 */
[----:B------:R-:W-:Y:S02]  /*10900*/  @UP2 ULDC UR7, c[0x0][0x450] ;  /* 0x0001140000072ab9 */ /* 0x000fe40000000800 */
[----:B------:R-:W-:-:S04]  /*10910*/  UIMAD.WIDE.U32 UR4, UR6, UR4, URZ ;  /* 0x00000004060472a5 */ /* 0x000fc8000f8e003f */
[----:B------:R-:W-:-:S03]  /*10920*/  @UP2 USHF.R.U32.HI UR6, URZ, UR7, UR5 ;  /* 0x000000073f062299 */ /* 0x000fc60008011605 */
[----:B------:R-:W-:Y:S01]  /*10930*/  ULDC.64 UR4, c[0x0][0x9e0] ;  /* 0x0002780000047ab9 */ /* 0x000fe20000000a00 */
[----:B------:R-:W-:Y:S02]  /*10940*/  UIADD3 UR6, UR49, UR6, URZ ;  /* 0x0000000631067290 */ /* 0x000fe4000fffe03f */
[----:B------:R-:W-:Y:S02]  /*10950*/  UISETP.GE.AND UP0, UPT, UR5, 0x1, UPT ;  /* 0x000000010500788c */ /* 0x000fe4000bf06270 */
[----:B------:R-:W-:-:S04]  /*10960*/  UIADD3 UR4, UR6, UR4, URZ ;  /* 0x0000000406047290 */ /* 0x000fc8000fffe03f */
[----:B------:R-:W-:-:S13]  /*10970*/  PLOP3.LUT P0, PT, PT, PT, UP0, 0x40, 0x0 ;  /* 0x000000000000781c */ /* 0x000fda0003f0e808 */
[----:B0-----:R-:W-:Y:S05]  /*10980*/  @P0 BRA `(.L_x_1071) ;  /* 0x0000000000440947 */ /* 0x001fea0003800000 */
[----:B------:R-:W-:Y:S01]  /*10990*/  ISETP.LT.AND P0, PT, RZ, UR6, PT ;  /* 0x00000006ff007c0c */ /* 0x000fe2000bf01270 */
[----:B------:R-:W-:-:S12]  /*109a0*/  UIADD3 UR8, UR6, -0x1, URZ ;  /* 0xffffffff06087890 */ /* 0x000fd8000fffe03f */
[----:B------:R-:W-:Y:S05]  /*109b0*/  @P0 BRA `(.L_x_1072) ;  /* 0x00000000001c0947 */ /* 0x000fea0003800000 */
[----:B------:R-:W-:Y:S02]  /*109c0*/  UISETP.NE.AND UP1, UPT, UR5, 0x1, UPT ;  /* 0x000000010500788c */ /* 0x000fe4000bf25270 */
[----:B------:R-:W-:-:S09]  /*109d0*/  UIADD3 UR8, -UR6, URZ, URZ ;  /* 0x0000003f06087290 */ /* 0x000fd2000fffe13f */
[----:B------:R-:W-:Y:S02]  /*109e0*/  @UP1 ULDC.64 UR10, c[0x0][0x9e8] ;  /* 0x00027a00000a1ab9 */ /* 0x000fe40000000a00 */
[----:B------:R-:W-:-:S04]  /*109f0*/  UIMAD.WIDE.U32 UR6, UR8, UR10, URZ ;  /* 0x0000000a080672a5 */ /* 0x000fc8000f8e003f */
[----:B------:R-:W-:-:S04]  /*10a00*/  @UP1 USHF.R.U32.HI UR8, URZ, UR11, UR7 ;  /* 0x0000000b3f081299 */ /* 0x000fc80008011607 */
[----:B------:R-:W-:Y:S01]  /*10a10*/  ULOP3.LUT UR8, URZ, UR8, URZ, 0x33, !UPT ;  /* 0x000000083f087292 */ /* 0x000fe2000f8e333f */
[----:B------:R-:W-:Y:S11]  /*10a20*/  BRA `(.L_x_1073) ;  /* 0x0000000000107947 */ /* 0x000ff60003800000 */
.L_x_1072:
[----:B------:R-:W-:-:S11]  /*10a30*/  UISETP.NE.AND UP1, UPT, UR5, 0x1, UPT ;  /* 0x000000010500788c */ /* 0x000fd6000bf25270 */
[----:B------:R-:W-:Y:S02]  /*10a40*/  @UP1 ULDC.64 UR10, c[0x0][0x9e8] ;  /* 0x00027a00000a1ab9 */ /* 0x000fe40000000a00 */
[----:B------:R-:W-:-:S04]  /*10a50*/  UIMAD.WIDE.U32 UR6, UR8, UR10, URZ ;  /* 0x0000000a080672a5 */ /* 0x000fc8000f8e003f */
[----:B------:R-:W-:-:S12]  /*10a60*/  @UP1 USHF.R.U32.HI UR8, URZ, UR11, UR7 ;  /* 0x0000000b3f081299 */ /* 0x000fd80008011607 */
.L_x_1073:
[----:B------:R-:W-:-:S04]  /*10a70*/  UIMAD UR8, UR8, UR5, UR5 ;  /* 0x00000005080872a4 */ /* 0x000fc8000f8e0205 */
[----:B------:R-:W-:-:S04]  /*10a80*/  UISETP.LT.AND UP1, UPT, UR4, UR8, UPT ;  /* 0x000000080400728c */ /* 0x000fc8000bf21270 */
[----:B------:R-:W-:-:S12]  /*10a90*/  USEL UR4, UR4, UR8, UP1 ;  /* 0x0000000804047287 */ /* 0x000fd80008800000 */
.L_x_1071:
[----:B------:R-:W-:Y:S01]  /*10aa0*/  UISETP.NE.AND UP1, UPT, UR50, URZ, UPT ;  /* 0x0000003f3200728c */ /* 0x000fe2000bf25270 */
[----:B------:R-:W-:Y:S01]  /*10ab0*/  PLOP3.LUT P0, PT, PT, PT, UP0, 0x40, 0x0 ;  /* 0x000000000000781c */ /* 0x000fe20003f0e808 */
[----:B------:R-:W-:Y:S01]  /*10ac0*/  UIADD3 UR6, UR4, 0x5f, URZ ;  /* 0x0000005f04067890 */ /* 0x000fe2000fffe03f */
[----:B------:R-:W-:-:S03]  /*10ad0*/  UMOV UR10, UR44 ;  /* 0x0000002c000a7c82 */ /* 0x000fc60008000000 */
[----:B------:R-:W-:-:S04]  /*10ae0*/  UIMAD.WIDE UR6, UR6, 0x2aaaaaab, URZ ;  /* 0x2aaaaaab060678a5 */ /* 0x000fc8000f8e023f */
[----:B------:R-:W-:Y:S01]  /*10af0*/  USHF.R.U32.HI UR4, URZ, 0x1f, UR7 ;  /* 0x0000001f3f047899 */ /* 0x000fe20008011607 */
[----:B------:R-:W-:Y:S02]  /*10b00*/  @UP1 ULDC UR8, c[0x0][0x44c] ;  /* 0x0001130000081ab9 */ /* 0x000fe40000000800 */
[----:B------:R-:W-:Y:S01]  /*10b10*/  @UP1 ULDC UR6, c[0x0][0x450] ;  /* 0x0001140000061ab9 */ /* 0x000fe20000000800 */
[----:B------:R-:W-:Y:S02]  /*10b20*/  UIMAD.WIDE.U32 UR8, UR44, UR8, URZ ;  /* 0x000000082c0872a5 */ /* 0x000fe4000f8e003f */
[----:B------:R-:W-:Y:S02]  /*10b30*/  ULEA.HI.SX32 UR4, UR7, UR4, 0x1c ;  /* 0x0000000407047291 */ /* 0x000fe4000f8fe23f */
[----:B------:R-:W-:Y:S02]  /*10b40*/  @UP1 USHF.R.U32.HI UR10, URZ, UR6, UR9 ;  /* 0x000000063f0a1299 */ /* 0x000fe40008011609 */
[----:B------:R-:W-:-:S02]  /*10b50*/  UISETP.LT.AND UP1, UPT, UR41, UR4, UPT ;  /* 0x000000042900728c */ /* 0x000fc4000bf21270 */
[----:B------:R-:W-:Y:S01]  /*10b60*/  UIADD3 UR6, UR40, UR10, URZ ;  /* 0x0000000a28067290 */ /* 0x000fe2000fffe03f */
[----:B------:R-:W-:Y:S01]  /*10b70*/  ULDC UR8, c[0x0][0x9dc] ;  /* 0x0002770000087ab9 */ /* 0x000fe20000000800 */
[----:B------:R-:W-:Y:S02]  /*10b80*/  USEL UR45, UR41, UR4, UP1 ;  /* 0x00000004292d7287 */ /* 0x000fe40008800000 */
[----:B------:R-:W-:Y:S01]  /*10b90*/  UIADD3 UR8, UR6, -UR8, URZ ;  /* 0x8000000806087290 */ /* 0x000fe2000fffe03f */
[----:B------:R-:W-:Y:S11]  /*10ba0*/  @P0 BRA `(.L_x_1074) ;  /* 0x0000000000480947 */ /* 0x000ff60003800000 */
[----:B------:R-:W-:Y:S02]  /*10bb0*/  UMOV UR4, UR6 ;  /* 0x0000000600047c82 */ /* 0x000fe40008000000 */
[----:B------:R-:W-:-:S06]  /*10bc0*/  UISETP.GT.AND UP0, UPT, UR4, -0x1, UPT ;  /* 0xffffffff0400788c */ /* 0x000fcc000bf04270 */
[----:B------:R-:W-:-:S13]  /*10bd0*/  PLOP3.LUT P0, PT, PT, PT, UP0, 0x80, 0x0 ;  /* 0x000000000000781c */ /* 0x000fda0003f0f008 */
[----:B------:R-:W-:Y:S05]  /*10be0*/  @P0 BRA `(.L_x_1075) ;  /* 0x00000000001c0947 */ /* 0x000fea0003800000 */
[----:B------:R-:W-:Y:S02]  /*10bf0*/  UISETP.NE.AND UP0, UPT, UR5, 0x1, UPT ;  /* 0x000000010500788c */ /* 0x000fe4000bf05270 */
[----:B------:R-:W-:-:S09]  /*10c00*/  ULOP3.LUT UR4, URZ, UR4, URZ, 0x33, !UPT ;  /* 0x000000043f047292 */ /* 0x000fd2000f8e333f */
[----:B------:R-:W-:Y:S02]  /*10c10*/  @UP0 ULDC.64 UR10, c[0x0][0x9e8] ;  /* 0x00027a00000a0ab9 */ /* 0x000fe40000000a00 */
[----:B------:R-:W-:-:S04]  /*10c20*/  UIMAD.WIDE.U32 UR6, UR4, UR10, URZ ;  /* 0x0000000a040672a5 */ /* 0x000fc8000f8e003f */
[----:B------:R-:W-:-:S04]  /*10c30*/  @UP0 USHF.R.U32.HI UR4, URZ, UR11, UR7 ;  /* 0x0000000b3f040299 */ /* 0x000fc80008011607 */
[----:B------:R-:W-:Y:S01]  /*10c40*/  ULOP3.LUT UR4, URZ, UR4, URZ, 0x33, !UPT ;  /* 0x000000043f047292 */ /* 0x000fe2000f8e333f */
[----:B------:R-:W-:Y:S11]  /*10c50*/  BRA `(.L_x_1076) ;  /* 0x0000000000107947 */ /* 0x000ff60003800000 */
.L_x_1075:
[----:B------:R-:W-:-:S11]  /*10c60*/  UISETP.NE.AND UP0, UPT, UR5, 0x1, UPT ;  /* 0x000000010500788c */ /* 0x000fd6000bf05270 */
[----:B------:R-:W-:Y:S02]  /*10c70*/  @UP0 ULDC.64 UR10, c[0x0][0x9e8] ;  /* 0x00027a00000a0ab9 */ /* 0x000fe40000000a00 */
[----:B------:R-:W-:-:S04]  /*10c80*/  UIMAD.WIDE.U32 UR6, UR4, UR10, URZ ;  /* 0x0000000a040672a5 */ /* 0x000fc8000f8e003f */
[----:B------:R-:W-:-:S12]  /*10c90*/  @UP0 USHF.R.U32.HI UR4, URZ, UR11, UR7 ;  /* 0x0000000b3f040299 */ /* 0x000fd80008011607 */
.L_x_1076:
[----:B------:R-:W-:-:S04]  /*10ca0*/  UIMAD UR4, UR4, UR5, URZ ;  /* 0x00000005040472a4 */ /* 0x000fc8000f8e023f */
[----:B------:R-:W-:-:S04]  /*10cb0*/  UISETP.LT.AND UP0, UPT, UR8, UR4, UPT ;  /* 0x000000040800728c */ /* 0x000fc8000bf01270 */
[----:B------:R-:W-:-:S12]  /*10cc0*/  USEL UR8, UR8, UR4, !UP0 ;  /* 0x0000000408087287 */ /* 0x000fd8000c000000 */
.L_x_1074:
[----:B------:R-:W-:Y:S01]  /*10cd0*/  UIMAD.WIDE UR4, UR8, 0x2aaaaaab, URZ ;  /* 0x2aaaaaab080478a5 */ /* 0x000fe2000f8e023f */
[----:B------:R-:W-:Y:S03]  /*10ce0*/  BSSY B7, `(.L_x_1077) ;  /* 0x0000341000077945 */ /* 0x000fe60003800000 */
[----:B------:R-:W-:-:S04]  /*10cf0*/  USHF.R.U32.HI UR4, URZ, 0x1f, UR5 ;  /* 0x0000001f3f047899 */ /* 0x000fc80008011605 */
[----:B------:R-:W-:-:S04]  /*10d00*/  ULEA.HI.SX32 UR4, UR5, UR4, 0x1c ;  /* 0x0000000405047291 */ /* 0x000fc8000f8fe23f */
[----:B------:R-:W-:-:S04]  /*10d10*/  UISETP.LT.AND UP0, UPT, URZ, UR4, UPT ;  /* 0x000000043f00728c */ /* 0x000fc8000bf01270 */
[----:B------:R-:W-:-:S04]  /*10d20*/  USEL UR46, URZ, UR4, !UP0 ;  /* 0x000000043f2e7287 */ /* 0x000fc8000c000000 */
[----:B------:R-:W-:-:S06]  /*10d30*/  UISETP.GT.AND UP0, UPT, UR45, UR46, UPT ;  /* 0x0000002e2d00728c */ /* 0x000fcc000bf04270 */
[----:B------:R-:W-:-:S13]  /*10d40*/  PLOP3.LUT P0, PT, PT, PT, UP0, 0x80, 0x0 ;  /* 0x000000000000781c */ /* 0x000fda0003f0f008 */
[----:B------:R-:W-:Y:S05]  /*10d50*/  @P0 BRA `(.L_x_1078) ;  /* 0x0000000000440947 */ /* 0x000fea0003800000 */
[----:B------:R-:W0:Y:S02]  /*10d60*/  S2R R0, SR_TID.X ;  /* 0x0000000000007919 */ /* 0x000e240000002100 */
[----:B0-----:R-:W-:-:S04]  /*10d70*/  LOP3.LUT R0, R0, 0x7f, RZ, 0xc0, !PT ;  /* 0x0000007f00007812 */ /* 0x001fc800078ec0ff */
[----:B------:R-:W-:-:S13]  /*10d80*/  ISETP.NE.AND P2, PT, R0, RZ, PT ;  /* 0x000000ff0000720c */ /* 0x000fda0003f45270 */
[----:B------:R-:W-:Y:S05]  /*10d90*/  @P2 BRA `(.L_x_1079) ;  /* 0x0000003000d42947 */ /* 0x000fea0003800000 */
[----:B------:R-:W0:Y:S01]  /*10da0*/  S2R R7, SR_LANEID ;  /* 0x0000000000077919 */ /* 0x000e220000000000 */
[----:B------:R-:W-:Y:S01]  /*10db0*/  VOTEU.ANY UR4, UPT, PT ;  /* 0x0000000000047886 */ /* 0x000fe200038e0100 */
[----:B------:R-:W1:Y:S01]  /*10dc0*/  LDC.64 R2, c[0x0][0xc80] ;  /* 0x00032000ff027b82 */ /* 0x000e620000000a00 */
[----:B------:R-:W0:Y:S08]  /*10dd0*/  FLO.U32 R0, UR4 ;  /* 0x0000000400007d00 */ /* 0x000e3000080e0000 */
[----:B------:R-:W1:Y:S01]  /*10de0*/  POPC R5, UR4 ;  /* 0x0000000400057d09 */ /* 0x000e620008000000 */
[----:B0-----:R-:W-:-:S13]  /*10df0*/  ISETP.EQ.U32.AND P0, PT, R0, R7, PT ;  /* 0x000000070000720c */ /* 0x001fda0003f02070 */
[----:B-1----:R-:W2:Y:S01]  /*10e00*/  @P0 ATOMG.E.ADD.STRONG.GPU PT, R3, desc[UR36][R2.64], R5 ;  /* 0x00000005020309a8 */ /* 0x002ea200081ee1e4 */
[----:B------:R-:W0:Y:S02]  /*10e10*/  S2R R4, SR_LTMASK ;  /* 0x0000000000047919 */ /* 0x000e240000003900 */
[----:B0-----:R-:W-:-:S04]  /*10e20*/  LOP3.LUT R4, R4, UR4, RZ, 0xc0, !PT ;  /* 0x0000000404047c12 */ /* 0x001fc8000f8ec0ff */
[----:B------:R-:W0:Y:S01]  /*10e30*/  POPC R7, R4 ;  /* 0x0000000400077309 */ /* 0x000e220000000000 */
[----:B--2---:R-:W0:Y:S02]  /*10e40*/  SHFL.IDX PT, R0, R3, R0, 0x1f ;  /* 0x00001f0003007589 */ /* 0x004e2400000e0000 */
[----:B0-----:R-:W-:Y:S01]  /*10e50*/  IADD3 R34, R0, UR47, R7 ;  /* 0x0000002f00227c10 */ /* 0x001fe2000fffe007 */
[----:B------:R-:W-:Y:S06]  /*10e60*/  BRA `(.L_x_1079) ;  /* 0x0000003000a07947 */ /* 0x000fec0003800000 */
.L_x_1078:
[----:B------:R-:W-:Y:S01]  /*10e70*/  VIADD R0, R17, 0x1e400 ;  /* 0x0001e40011007836 */ /* 0x000fe20000000000 */
[----:B------:R-:W-:Y:S04]  /*10e80*/  BSSY B6, `(.L_x_1080) ;  /* 0x0000013000067945 */ /* 0x000fe80003800000 */
[----:B------:R-:W-:-:S13]  /*10e90*/  LOP3.LUT P0, RZ, R0, 0x3ff, RZ, 0xc0, !PT ;  /* 0x000003ff00ff7812 */ /* 0x000fda000780c0ff */
[----:B------:R-:W-:Y:S05]  /*10ea0*/  @!P0 BRA `(.L_x_1081) ;  /* 0x0000000000408947 */ /* 0x000fea0003800000 */
[----:B------:R-:W-:Y:S01]  /*10eb0*/  MOV R2, 0x0 ;  /* 0x0000000000027802 */ /* 0x000fe20000000f00 */
[----:B------:R-:W-:Y:S01]  /*10ec0*/  ULDC.64 UR4, c[0x4][0x88] ;  /* 0x0100220000047ab9 */ /* 0x000fe20000000a00 */
[----:B------:R-:W-:Y:S01]  /*10ed0*/  ULDC.64 UR6, c[0x4][0x90] ;  /* 0x0100240000067ab9 */ /* 0x000fe20000000a00 */
[----:B------:R-:W-:Y:S02]  /*10ee0*/  IMAD.U32 R4, RZ, RZ, UR4 ;  /* 0x00000004ff047e24 */ /* 0x000fe4000f8e00ff */
[----:B------:R-:W-:Y:S01]  /*10ef0*/  IMAD.U32 R5, RZ, RZ, UR5 ;  /* 0x00000005ff057e24 */ /* 0x000fe2000f8e00ff */
[----:B------:R-:W0:Y:S01]  /*10f00*/  LDC.64 R2, c[0x4][R2] ;  /* 0x0100000002027b82 */ /* 0x000e220000000a00 */
[----:B------:R-:W-:Y:S01]  /*10f10*/  ULDC.64 UR4, c[0x4][0x8] ;  /* 0x0100020000047ab9 */ /* 0x000fe20000000a00 */
[----:B------:R-:W-:Y:S02]  /*10f20*/  IMAD.U32 R6, RZ, RZ, UR6 ;  /* 0x00000006ff067e24 */ /* 0x000fe4000f8e00ff */
[----:B------:R-:W-:-:S02]  /*10f30*/  IMAD.U32 R7, RZ, RZ, UR7 ;  /* 0x00000007ff077e24 */ /* 0x000fc4000f8e00ff */
[----:B------:R-:W-:Y:S02]  /*10f40*/  IMAD.U32 R10, RZ, RZ, UR4 ;  /* 0x00000004ff0a7e24 */ /* 0x000fe4000f8e00ff */
[----:B------:R-:W-:Y:S02]  /*10f50*/  IMAD.U32 R11, RZ, RZ, UR5 ;  /* 0x00000005ff0b7e24 */ /* 0x000fe4000f8e00ff */
[----:B------:R-:W-:Y:S02]  /*10f60*/  IMAD.MOV.U32 R8, RZ, RZ, 0x70 ;  /* 0x00000070ff087424 */ /* 0x000fe400078e00ff */
[----:B------:R-:W-:Y:S02]  /*10f70*/  IMAD.MOV.U32 R12, RZ, RZ, 0x1 ;  /* 0x00000001ff0c7424 */ /* 0x000fe400078e00ff */
[----:B------:R-:W-:-:S07]  /*10f80*/  IMAD.MOV.U32 R13, RZ, RZ, RZ ;  /* 0x000000ffff0d7224 */ /* 0x000fce00078e00ff */
[----:B------:R-:W-:-:S07]  /*10f90*/  LEPC R20, `(.L_x_1081) ;  /* 0x000000001014794e */ /* 0x000fce0000000000 */
[----:B0----5:R-:W-:Y:S05]  /*10fa0*/  CALL.ABS.NOINC R2 ;  /* 0x0000000002007343 */ /* 0x021fea0003c00000 */
.L_x_1081:
[----:B------:R-:W-:Y:S05]  /*10fb0*/  BSYNC B6 ;  /* 0x0000000000067941 */ /* 0x000fea0003800000 */
.L_x_1080:
        /* <DEDUP_REMOVED lines=20> */
.L_x_1084:
[----:B------:R0:W1:Y:S01]  /*11100*/  LDC.64 R2, c[0x4][R18] ;  /* 0x0100000012027b82 */ /* 0x0000620000000a00 */
[----:B------:R-:W-:Y:S01]  /*11110*/  ULDC.64 UR4, c[0x4][0x88] ;  /* 0x0100220000047ab9 */ /* 0x000fe20000000a00 */
[----:B------:R-:W-:Y:S01]  /*11120*/  ULDC.64 UR6, c[0x4][0x90] ;  /* 0x0100240000067ab9 */ /* 0x000fe20000000a00 */
[----:B------:R-:W-:Y:S02]  /*11130*/  IMAD.U32 R4, RZ, RZ, UR4 ;  /* 0x00000004ff047e24 */ /* 0x000fe4000f8e00ff */
        /* <DEDUP_REMOVED lines=11> */
.L_x_1083:
[----:B------:R-:W-:Y:S05]  /*111f0*/  BSYNC B6 ;  /* 0x0000000000067941 */ /* 0x000fea0003800000 */
.L_x_1082:
[----:B------:R-:W-:Y:S01]  /*11200*/  ULDC.64 UR4, c[0x0][0x9f8] ;  /* 0x00027e0000047ab9 */ /* 0x000fe20000000a00 */
[----:B------:R-:W-:Y:S01]  /*11210*/  IMAD.U32 R29, RZ, RZ, UR43 ;  /* 0x0000002bff1d7e24 */ /* 0x000fe2000f8e00ff */
[----:B------:R-:W-:Y:S01]  /*11220*/  UISETP.NE.U32.AND UP0, UPT, UR4, URZ, UPT ;  /* 0x0000003f0400728c */ /* 0x000fe2000bf05070 */
[----:B------:R-:W0:Y:S03]  /*11230*/  LDC R10, c[0x0][0x430] ;  /* 0x00010c00ff0a7b82 */ /* 0x000e260000000800 */
[----:B------:R-:W-:-:S06]  /*11240*/  UISETP.NE.AND.EX UP0, UPT, UR5, URZ, UPT, UP0 ;  /* 0x0000003f0500728c */ /* 0x000fcc000bf05300 */
[----:B------:R-:W-:-:S05]  /*11250*/  PLOP3.LUT P0, PT, PT, PT, UP0, 0x80, 0x0 ;  /* 0x000000000000781c */ /* 0x000fca0003f0f008 */
[----:B------:R-:W-:Y:S02]  /*11260*/  @UP0 ULDC.64 UR4, c[0x0][0x9f8] ;  /* 0x00027e0000040ab9 */ /* 0x000fe40000000a00 */
[----:B------:R-:W-:-:S06]  /*11270*/  @UP0 UIMAD.WIDE UR4, UR43, 0x4, UR4 ;  /* 0x000000042b0408a5 */ /* 0x000fcc000f8e0204 */
[----:B------:R-:W-:Y:S01]  /*11280*/  IMAD.U32 R2, RZ, RZ, UR4 ;  /* 0x00000004ff027e24 */ /* 0x000fe2000f8e00ff */
[----:B------:R-:W-:Y:S01]  /*11290*/  ULDC UR4, c[0x0][0xc48] ;  /* 0x0003120000047ab9 */ /* 0x000fe20000000800 */
[----:B------:R-:W-:-:S05]  /*112a0*/  IMAD.U32 R3, RZ, RZ, UR5 ;  /* 0x00000005ff037e24 */ /* 0x000fca000f8e00ff */
[----:B------:R1:W5:Y:S01]  /*112b0*/  @P0 LDG.E R29, desc[UR36][R2.64] ;  /* 0x00000024021d0981 */ /* 0x000362000c1e1900 */
[----:B------:R-:W-:Y:S01]  /*112c0*/  UMOV UR5, 0xffffffff ;  /* 0xffffffff00057882 */ /* 0x000fe20000000000 */
[----:B------:R-:W-:Y:S02]  /*112d0*/  IMAD.U32 R22, RZ, RZ, UR4 ;  /* 0x00000004ff167e24 */ /* 0x000fe4000f8e00ff */
[----:B------:R-:W-:Y:S05]  /*112e0*/  BRA.DIV UR5, `(.L_x_1085) ;  /* 0x0000003605ac7947 */ /* 0x000fea000b800000 */
.L_x_1139:
[----:B------:R-:W2:Y:S01]  /*112f0*/  S2R R8, SR_TID.X ;  /* 0x0000000000087919 */ /* 0x000ea20000002100 */
[----:B------:R-:W-:Y:S01]  /*11300*/  UIADD3 UR4, UR45, -0x1, URZ ;  /* 0xffffffff2d047890 */ /* 0x000fe2000fffe03f */
[----:B0-----:R-:W-:Y:S02]  /*11310*/  ISETP.NE.AND P1, PT, R10, 0x1, PT ;  /* 0x000000010a00780c */ /* 0x001fe40003f25270 */
[----:B-----5:R-:W-:Y:S02]  /*11320*/  SHF.R.S32.HI R33, RZ, 0x1f, R29 ;  /* 0x0000001fff217819 */ /* 0x020fe4000001141d */
[----:B------:R-:W-:Y:S01]  /*11330*/  LOP3.LUT R16, R16, 0xfffffeff, RZ, 0xc0, !PT ;  /* 0xfffffeff10107812 */ /* 0x000fe200078ec0ff */
[----:B------:R-:W-:-:S08]  /*11340*/  IMAD.U32 R7, RZ, RZ, UR4 ;  /* 0x00000004ff077e24 */ /* 0x000fd0000f8e00ff */
[----:B-1----:R-:W0:Y:S01]  /*11350*/  @P1 LDC R3, c[0x0][0x434] ;  /* 0x00010d00ff031b82 */ /* 0x002e220000000800 */
[----:B------:R-:W-:-:S07]  /*11360*/  @P1 LOP3.LUT R16, R16, 0x100, RZ, 0xfc, !PT ;  /* 0x0000010010101812 */ /* 0x000fce00078efcff */
[----:B------:R-:W1:Y:S01]  /*11370*/  @P1 LDC R5, c[0x0][0x438] ;  /* 0x00010e00ff051b82 */ /* 0x000e620000000800 */
[----:B--2---:R-:W-:-:S05]  /*11380*/  IMAD.SHL.U32 R8, R8, 0x10, RZ ;  /* 0x0000001008087824 */ /* 0x004fca00078e00ff */
[----:B------:R-:W-:-:S05]  /*11390*/  LOP3.LUT R8, R36, 0x70, R8, 0xf8, !PT ;  /* 0x0000007024087812 */ /* 0x000fca00078ef808 */
[----:B------:R-:W-:-:S04]  /*113a0*/  IMAD R7, R7, 0x60, R8 ;  /* 0x0000006007077824 */ /* 0x000fc800078e0208 */
[C---:B------:R-:W-:Y:S01]  /*113b0*/  IMAD.IADD R0, R7.reuse, 0x1, R32 ;  /* 0x0000000107007824 */ /* 0x040fe200078e0220 */
[----:B------:R-:W-:-:S03]  /*113c0*/  ISETP.GE.AND P0, PT, R7, UR38, PT ;  /* 0x0000002607007c0c */ /* 0x000fc6000bf06270 */
[----:B0-----:R-:W-:Y:S01]  /*113d0*/  @P1 IMAD.HI.U32 R2, R0, R3, RZ ;  /* 0x0000000300021227 */ /* 0x001fe200078e00ff */
[----:B------:R-:W-:-:S03]  /*113e0*/  ISETP.GT.U32.OR P0, PT, R8, 0x5f, P0 ;  /* 0x0000005f0800780c */ /* 0x000fc60000704470 */
[----:B------:R-:W-:Y:S01]  /*113f0*/  IMAD.MOV.U32 R9, RZ, RZ, R0 ;  /* 0x000000ffff097224 */ /* 0x000fe200078e0000 */
[----:B-1----:R-:W-:-:S09]  /*11400*/  @P1 SHF.R.U32.HI R9, RZ, R5, R2 ;  /* 0x00000005ff091219 */ /* 0x002fd20000011602 */
[----:B------:R-:W0:Y:S01]  /*11410*/  @!P0 LDC.64 R6, c[0x0][0x428] ;  /* 0x00010a00ff068b82 */ /* 0x000e220000000a00 */
[----:B------:R-:W-:-:S07]  /*11420*/  @!P0 SHF.R.S32.HI R3, RZ, 0x1f, R9 ;  /* 0x0000001fff038819 */ /* 0x000fce0000011409 */
[----:B------:R-:W1:Y:S01]  /*11430*/  @!P0 LDC.64 R4, c[0x0][0x418] ;  /* 0x00010600ff048b82 */ /* 0x000e620000000a00 */
[----:B0-----:R-:W-:-:S04]  /*11440*/  @!P0 IMAD R2, R33, R6, RZ ;  /* 0x0000000621028224 */ /* 0x001fc800078e02ff */
[----:B------:R-:W-:Y:S02]  /*11450*/  @!P0 IMAD R7, R29, R7, R2 ;  /* 0x000000071d078224 */ /* 0x000fe400078e0202 */
[----:B------:R-:W-:-:S04]  /*11460*/  @!P0 IMAD.MOV.U32 R2, RZ, RZ, R9 ;  /* 0x000000ffff028224 */ /* 0x000fc800078e0009 */
[----:B------:R-:W-:-:S04]  /*11470*/  @!P0 IMAD.WIDE.U32 R2, R29, R6, R2 ;  /* 0x000000061d028225 */ /* 0x000fc800078e0002 */
[----:B------:R-:W-:Y:S01]  /*11480*/  @!P0 IMAD.IADD R3, R3, 0x1, R7 ;  /* 0x0000000103038824 */ /* 0x000fe200078e0207 */
[----:B-1----:R-:W-:Y:S01]  /*11490*/  @!P0 LEA R4, P1, R2, R4, 0x2 ;  /* 0x0000000402048211 */ /* 0x002fe200078210ff */
[----:B------:R-:W-:-:S03]  /*114a0*/  IMAD.MOV.U32 R6, RZ, RZ, RZ ;  /* 0x000000ffff067224 */ /* 0x000fc600078e00ff */
[----:B------:R-:W-:Y:S01]  /*114b0*/  @!P0 LEA.HI.X R5, R2, R5, R3, 0x2, P1 ;  /* 0x0000000502058211 */ /* 0x000fe200008f1403 */
[----:B------:R-:W-:-:S04]  /*114c0*/  IMAD.MOV R7, RZ, RZ, -R9 ;  /* 0x000000ffff077224 */ /* 0x000fc800078e0a09 */
[----:B------:R0:W5:Y:S01]  /*114d0*/  @!P0 LDG.E R6, desc[UR36][R4.64] ;  /* 0x0000002404068981 */ /* 0x000162000c1e1900 */
[----:B------:R-:W-:Y:S01]  /*114e0*/  ISETP.GT.U32.AND P0, PT, R8, 0x5f, PT ;  /* 0x0000005f0800780c */ /* 0x000fe20003f04070 */
[----:B------:R-:W-:Y:S01]  /*114f0*/  IMAD R3, RZ, RZ, -UR43 ;  /* 0x8000002bff037e24 */ /* 0x000fe2000f8e02ff */
[----:B------:R-:W-:Y:S01]  /*11500*/  LOP3.LUT R16, R16, 0xffffff7f, RZ, 0xc0, !PT ;  /* 0xffffff7f10107812 */ /* 0x000fe200078ec0ff */
[----:B------:R-:W-:Y:S02]  /*11510*/  IMAD.U32 R24, RZ, RZ, UR4 ;  /* 0x00000004ff187e24 */ /* 0x000fe4000f8e00ff */
[----:B------:R-:W-:Y:S02]  /*11520*/  IMAD R22, R22, R3, UR42 ;  /* 0x0000002a16167e24 */ /* 0x000fe4000f8e0203 */
[----:B0-----:R-:W-:-:S03]  /*11530*/  IMAD R5, R10, R7, R0 ;  /* 0x000000070a057224 */ /* 0x001fc600078e0200 */
[----:B------:R-:W-:Y:S01]  /*11540*/  SHF.R.S32.HI R28, RZ, 0x1f, R22 ;  /* 0x0000001fff1c7819 */ /* 0x000fe20000011416 */
[----:B------:R-:W-:-:S05]  /*11550*/  IMAD.U32 R0, RZ, RZ, UR48 ;  /* 0x00000030ff007e24 */ /* 0x000fca000f8e00ff */
[----:B------:R-:W-:-:S13]  /*11560*/  ISETP.NE.AND P2, PT, R0, 0x3, PT ;  /* 0x000000030000780c */ /* 0x000fda0003f45270 */
[----:B------:R-:W-:-:S04]  /*11570*/  @P2 LOP3.LUT R16, R16, 0x80, RZ, 0xfc, !PT ;  /* 0x0000008010102812 */ /* 0x000fc800078efcff */
[----:B------:R-:W-:-:S04]  /*11580*/  LOP3.LUT R16, R16, 0xffffffbf, RZ, 0xc0, !PT ;  /* 0xffffffbf10107812 */ /* 0x000fc800078ec0ff */
[----:B------:R-:W-:Y:S01]  /*11590*/  @P0 LOP3.LUT R16, R16, 0x40, RZ, 0xfc, !PT ;  /* 0x0000004010100812 */ /* 0x000fe200078efcff */
[----:B------:R-:W-:Y:S06]  /*115a0*/  @!P2 BRA `(.L_x_1086) ;  /* 0x000000000004a947 */ /* 0x000fec0003800000 */
[----:B------:R-:W-:Y:S01]  /*115b0*/  BPT.TRAP 0x1 ;  /* 0x000000040000795c */ /* 0x000fe20000300000 */
.L_x_1086:
[----:B------:R-:W-:Y:S01]  /*115c0*/  SHF.R.S32.HI R7, RZ, 0x1f, R5 ;  /* 0x0000001fff077819 */ /* 0x000fe20000011405 */
[----:B------:R-:W-:Y:S01]  /*115d0*/  ULDC.64 UR4, c[0x0][0x328] ;  /* 0x0000ca0000047ab9 */ /* 0x000fe20000000a00 */
[----:B-----5:R-:W-:Y:S01]  /*115e0*/  SHF.R.S32.HI R4, RZ, 0x1f, R6 ;  /* 0x0000001fff047819 */ /* 0x020fe20000011406 */
[----:B------:R-:W-:Y:S01]  /*115f0*/  IMAD.WIDE.U32 R2, R5, UR4, RZ ;  /* 0x0000000405027c25 */ /* 0x000fe2000f8e00ff */
[----:B------:R-:W-:Y:S03]  /*11600*/  BSSY B0, `(.L_x_1087) ;  /* 0x0000015000007945 */ /* 0x000fe60003800000 */
[----:B------:R-:W-:-:S04]  /*11610*/  IMAD R0, R7, UR4, RZ ;  /* 0x0000000407007c24 */ /* 0x000fc8000f8e02ff */
[----:B------:R-:W-:Y:S01]  /*11620*/  IMAD R9, R5, UR5, R0 ;  /* 0x0000000505097c24 */ /* 0x000fe2000f8e0200 */
[----:B------:R-:W-:Y:S01]  /*11630*/  ULDC.64 UR4, c[0x0][0x338] ;  /* 0x0000ce0000047ab9 */ /* 0x000fe20000000a00 */
[----:B------:R-:W-:Y:S02]  /*11640*/  IMAD R0, R23, 0x8, R17 ;  /* 0x0000000817007824 */ /* 0x000fe400078e0211 */
        /* <DEDUP_REMOVED lines=12> */
[----:B------:R-:W-:-:S04]  /*11710*/  SHF.L.U32 R3, R26, 0x1f, RZ ;  /* 0x0000001f1a037819 */ /* 0x000fc800000006ff */
[----:B------:R-:W-:-:S06]  /*11720*/  LEA.HI.X R19, R2, UR5, R19, 0x1, P0 ;  /* 0x0000000502137c11 */ /* 0x000fcc00080f0c13 */
[----:B------:R-:W0:Y:S02]  /*11730*/  SYNCS.PHASECHK.TRANS64.TRYWAIT P0, [R0+URZ+0x30840], R3 ;  /* 0x03084003000075a7 */ /* 0x000e24000800017f */
[----:B0-----:R-:W-:Y:S05]  /*11740*/  @!P0 BRA `(.L_x_1088) ;  /* 0x0000003000c08947 */ /* 0x001fea0003800000 */
.L_x_1140:
[----:B------:R-:W-:Y:S05]  /*11750*/  BSYNC B0 ;  /* 0x0000000000007941 */ /* 0x000fea0003800000 */
.L_x_1087:
        /* <DEDUP_REMOVED lines=12> */
[----:B------:R-:W-:Y:S01]  /*11820*/  ULDC.64 UR4, c[0x0][0x308] ;  /* 0x0000c20000047ab9 */ /* 0x000fe20000000a00 */
[----:B------:R-:W-:Y:S02]  /*11830*/  IMAD.MOV.U32 R7, RZ, RZ, -0x60 ;  /* 0xffffffa0ff077424 */ /* 0x000fe400078e00ff */
[----:B------:R-:W-:Y:S02]  /*11840*/  IMAD.IADD R3, R3, 0x1, R5 ;  /* 0x0000000103037824 */ /* 0x000fe400078e0205 */
[----:B------:R-:W-:Y:S02]  /*11850*/  IMAD R5, R28, UR4, RZ ;  /* 0x000000041c057c24 */ /* 0x000fe4000f8e02ff */
[----:B------:R-:W-:-:S04]  /*11860*/  IMAD.WIDE.U32 R2, R22, UR4, R2 ;  /* 0x0000000416027c25 */ /* 0x000fc8000f8e0002 */
[----:B------:R-:W-:Y:S01]  /*11870*/  IMAD R5, R22, UR5, R5 ;  /* 0x0000000516057c24 */ /* 0x000fe2000f8e0205 */
[----:B------:R-:W-:Y:S01]  /*11880*/  ULDC.64 UR4, c[0x0][0x2e8] ;  /* 0x0000ba0000047ab9 */ /* 0x000fe20000000a00 */
[----:B------:R-:W-:Y:S01]  /*11890*/  IMAD R7, R24, R7, UR38 ;  /* 0x0000002618077e24 */ /* 0x000fe2000f8e0207 */
[C---:B------:R-:W-:Y:S01]  /*118a0*/  LEA R4, P0, R2.reuse, UR4, 0x1 ;  /* 0x0000000402047c11 */ /* 0x040fe2000f8008ff */
[----:B------:R-:W-:Y:S01]  /*118b0*/  IMAD.IADD R3, R3, 0x1, R5 ;  /* 0x0000000103037824 */ /* 0x000fe200078e0205 */
[----:B------:R-:W-:Y:S01]  /*118c0*/  UMOV UR4, 0xffffffff ;  /* 0xffffffff00047882 */ /* 0x000fe20000000000 */
[----:B------:R-:W-:Y:S02]  /*118d0*/  IMAD.IADD R7, R7, 0x1, -R36 ;  /* 0x0000000107077824 */ /* 0x000fe400078e0a24 */
[----:B------:R-:W-:Y:S01]  /*118e0*/  IMAD R5, R23, 0x4800, R30 ;  /* 0x0000480017057824 */ /* 0x000fe200078e021e */
[----:B------:R-:W-:Y:S02]  /*118f0*/  LEA.HI.X R6, R2, UR5, R3, 0x1, P0 ;  /* 0x0000000502067c11 */ /* 0x000fe400080f0c03 */
[----:B------:R-:W-:Y:S01]  /*11900*/  ISETP.GE.AND P0, PT, R7, 0x1, PT ;  /* 0x000000010700780c */ /* 0x000fe20003f06270 */
[----:B------:R-:W-:-:S12]  /*11910*/  BRA.DIV UR4, `(.L_x_1089) ;  /* 0x0000003204607947 */ /* 0x000fd8000b800000 */
[----:B------:R-:W0:Y:S01]  /*11920*/  SHFL.IDX PT, R14, R4, RZ, 0x181f ;  /* 0x00181fff040e7589 */ /* 0x000e2200000e0000 */
[----:B------:R-:W-:-:S03]  /*11930*/  @P0 IMAD R9, R5, 0x2, R17 ;  /* 0x0000000205090824 */ /* 0x000fc600078e0211 */
[----:B------:R-:W1:Y:S04]  /*11940*/  SHFL.IDX PT, R2, R6, RZ, 0x181f ;  /* 0x00181fff06027589 */ /* 0x000e6800000e0000 */
[----:B------:R-:W-:Y:S01]  /*11950*/  SHFL.IDX PT, R8, R6, 0x1, 0x181f ;  /* 0x00381f0006087f89 */ /* 0x000fe200000e0000 */
[----:B0-----:R-:W-:-:S05]  /*11960*/  @P0 LEA R14, P1, R37, R14, 0x1 ;  /* 0x0000000e250e0211 */ /* 0x001fca00078208ff */
[----:B-1----:R-:W-:Y:S02]  /*11970*/  @P0 IMAD.X R3, RZ, RZ, R2, P1 ;  /* 0x000000ffff030224 */ /* 0x002fe400008e0602 */
[----:B------:R-:W-:Y:S02]  /*11980*/  @P0 IMAD.MOV.U32 R2, RZ, RZ, R14 ;  /* 0x000000ffff020224 */ /* 0x000fe400078e000e */
[----:B------:R-:W0:Y:S04]  /*11990*/  SHFL.IDX PT, R14, R4, 0x1, 0x181f ;  /* 0x00381f00040e7f89 */ /* 0x000e2800000e0000 */
[----:B------:R-:W-:Y:S04]  /*119a0*/  @P0 LDGSTS.E.BYPASS.LTC128B.128 [R9+0x1e400], desc[UR36][R2.64], !P4 ;  /* 0x1e40000002090fae */ /* 0x000fe8000e101d64 */
[----:B------:R-:W-:Y:S04]  /*119b0*/  @P0 LDGSTS.E.BYPASS.LTC128B.128 [R9+0x21400], desc[UR36][R2.64+0x80], !P3 ;  /* 0x2140008002090fae */ /* 0x000fe8000d901d64 */
[----:B------:R1:W-:Y:S01]  /*119c0*/  @P0 LDGSTS.E.BYPASS.LTC128B.128 [R9+0x24400], desc[UR36][R2.64+0x100], !P2 ;  /* 0x2440010002090fae */ /* 0x0003e2000d101d64 */
[----:B------:R-:W-:-:S13]  /*119d0*/  ISETP.GE.AND P0, PT, R7, 0x11, PT ;  /* 0x000000110700780c */ /* 0x000fda0003f06270 */
[----:B0-----:R-:W-:Y:S01]  /*119e0*/  @P0 LEA R14, P1, R37, R14, 0x1 ;  /* 0x0000000e250e0211 */ /* 0x001fe200078208ff */
[----:B------:R-:W-:-:S04]  /*119f0*/  @P0 IMAD R25, R5, 0x2, R17 ;  /* 0x0000000205190824 */ /* 0x000fc800078e0211 */
[----:B------:R-:W-:Y:S02]  /*11a00*/  @P0 IMAD.X R21, RZ, RZ, R8, P1 ;  /* 0x000000ffff150224 */ /* 0x000fe400008e0608 */
[----:B-1----:R-:W-:Y:S01]  /*11a10*/  @P0 IMAD.MOV.U32 R2, RZ, RZ, R14 ;  /* 0x000000ffff020224 */ /* 0x002fe200078e000e */
[----:B------:R-:W-:Y:S01]  /*11a20*/  SHFL.IDX PT, R8, R6, 0x2, 0x181f ;  /* 0x00581f0006087f89 */ /* 0x000fe200000e0000 */
[----:B------:R-:W-:-:S03]  /*11a30*/  @P0 IMAD.MOV.U32 R3, RZ, RZ, R21 ;  /* 0x000000ffff030224 */ /* 0x000fc600078e0015 */
        /* <DEDUP_REMOVED lines=31> */
[----:B------:R0:W1:Y:S01]  /*11c30*/  SHFL.IDX PT, R8, R6, 0x5, 0x181f ;  /* 0x00b81f0006087f89 */ /* 0x00006200000e0000 */
[----:B------:R-:W-:-:S03]  /*11c40*/  @P0 IMAD.MOV.U32 R3, RZ, RZ, R9 ;  /* 0x000000ffff030224 */ /* 0x000fc600078e0009 */
[----:B------:R0:W2:Y:S04]  /*11c50*/  SHFL.IDX PT, R14, R4, 0x5, 0x181f ;  /* 0x00b81f00040e7f89 */ /* 0x0000a800000e0000 */
[----:B------:R0:W-:Y:S04]  /*11c60*/  @P0 LDGSTS.E.BYPASS.LTC128B.128 [R21+0x20400], desc[UR36][R2.64], !P4 ;  /* 0x2040000002150fae */ /* 0x0001e8000e101d64 */
[----:B------:R0:W-:Y:S04]  /*11c70*/  @P0 LDGSTS.E.BYPASS.LTC128B.128 [R21+0x23400], desc[UR36][R2.64+0x80], !P3 ;  /* 0x2340008002150fae */ /* 0x0001e8000d901d64 */
[----:B------:R0:W-:Y:S02]  /*11c80*/  @P0 LDGSTS.E.BYPASS.LTC128B.128 [R21+0x26400], desc[UR36][R2.64+0x100], !P2 ;  /* 0x2640010002150fae */ /* 0x0001e4000d101d64 */
.L_x_1154:
[----:B------:R-:W-:-:S13]  /*11c90*/  ISETP.GE.AND P0, PT, R7, 0x51, PT ;  /* 0x000000510700780c */ /* 0x000fda0003f06270 */
[----:B0-2---:R-:W-:Y:S01]  /*11ca0*/  @P0 LEA R2, P1, R37, R14, 0x1 ;  /* 0x0000000e25020211 */ /* 0x005fe200078208ff */
[----:B------:R-:W-:-:S04]  /*11cb0*/  @P0 IMAD R5, R5, 0x2, R17 ;  /* 0x0000000205050824 */ /* 0x000fc800078e0211 */
[----:B-1----:R-:W-:-:S05]  /*11cc0*/  @P0 IMAD.X R3, RZ, RZ, R8, P1 ;  /* 0x000000ffff030224 */ /* 0x002fca00008e0608 */
        /* <DEDUP_REMOVED lines=8> */
.L_x_1090:
        /* <DEDUP_REMOVED lines=10> */
.L_x_1091:
[----:B------:R1:W-:Y:S02]  /*11df0*/  SYNCS.ARRIVE.TRANS64.A1T0 RZ, [R0+URZ+0x30830], RZ ;  /* 0x030830ff00ff79a7 */ /* 0x0003e4000810003f */
[----:B------:R-:W-:Y:S05]  /*11e00*/  WARPSYNC.ALL ;  /* 0x0000000000007948 */ /* 0x000fea0003800000 */
[----:B------:R-:W-:Y:S01]  /*11e10*/  BSSY B6, `(.L_x_1092) ;  /* 0x0000015000067945 */ /* 0x000fe20003800000 */
[----:B-1----:R-:W-:Y:S01]  /*11e20*/  VIADD R0, R17, 0x12400 ;  /* 0x0001240011007836 */ /* 0x002fe20000000000 */
[----:B------:R-:W-:Y:S04]  /*11e30*/  BAR.SYNC.DEFER_BLOCKING 0x8, 0x180 ;  /* 0x0206000000007b1d */ /* 0x000fe80000010000 */
[----:B------:R-:W-:-:S13]  /*11e40*/  LOP3.LUT P0, RZ, R0, 0x3ff, RZ, 0xc0, !PT ;  /* 0x000003ff00ff7812 */ /* 0x000fda000780c0ff */
[----:B------:R-:W-:Y:S05]  /*11e50*/  @!P0 BRA `(.L_x_1093) ;  /* 0x0000000000408947 */ /* 0x000fea0003800000 */
[----:B0-----:R-:W-:Y:S01]  /*11e60*/  MOV R2, 0x0 ;  /* 0x0000000000027802 */ /* 0x001fe20000000f00 */
[----:B------:R-:W-:Y:S01]  /*11e70*/  ULDC.64 UR6, c[0x4][0x88] ;  /* 0x0100220000067ab9 */ /* 0x000fe20000000a00 */
[----:B------:R-:W-:Y:S01]  /*11e80*/  ULDC.64 UR8, c[0x4][0x90] ;  /* 0x0100240000087ab9 */ /* 0x000fe20000000a00 */
[----:B------:R-:W-:Y:S01]  /*11e90*/  ULDC.64 UR4, c[0x4][0x20] ;  /* 0x0100080000047ab9 */ /* 0x000fe20000000a00 */
[----:B------:R-:W-:Y:S02]  /*11ea0*/  IMAD.U32 R4, RZ, RZ, UR6 ;  /* 0x00000006ff047e24 */ /* 0x000fe4000f8e00ff */
[----:B------:R-:W0:Y:S01]  /*11eb0*/  LDC.64 R2, c[0x4][R2] ;  /* 0x0100000002027b82 */ /* 0x000e220000000a00 */
[----:B------:R-:W-:Y:S02]  /*11ec0*/  IMAD.U32 R5, RZ, RZ, UR7 ;  /* 0x00000007ff057e24 */ /* 0x000fe4000f8e00ff */
        /* <DEDUP_REMOVED lines=8> */
[----:B0-----:R-:W-:Y:S05]  /*11f50*/  CALL.ABS.NOINC R2 ;  /* 0x0000000002007343 */ /* 0x001fea0003c00000 */
.L_x_1093:
[----:B------:R-:W-:Y:S05]  /*11f60*/  BSYNC B6 ;  /* 0x0000000000067941 */ /* 0x000fea0003800000 */
.L_x_1092:
[----:B0-----:R-:W0:Y:S01]  /*11f70*/  S2R R2, SR_TID.X ;  /* 0x0000000000027919 */ /* 0x001e220000002100 */
[----:B------:R-:W-:Y:S01]  /*11f80*/  UISETP.NE.AND UP0, UPT, UR50, URZ, UPT ;  /* 0x0000003f3200728c */ /* 0x000fe2000bf05270 */
[----:B------:R-:W-:Y:S01]  /*11f90*/  R2UR UR6, R28 ;  /* 0x000000001c0672ca */ /* 0x000fe200000e0000 */
[----:B------:R-:W-:Y:S01]  /*11fa0*/  ULDC.64 UR8, c[0x0][0x2d8] ;  /* 0x0000b60000087ab9 */ /* 0x000fe20000000a00 */
[----:B------:R-:W-:Y:S02]  /*11fb0*/  R2UR UR7, R22 ;  /* 0x00000000160772ca */ /* 0x000fe400000e0000 */
[C---:B------:R-:W-:Y:S02]  /*11fc0*/  LOP3.LUT P3, RZ, R16.reuse, 0x800, RZ, 0xc0, !PT ;  /* 0x0000080010ff7812 */ /* 0x040fe4000786c0ff */
[----:B------:R-:W-:Y:S02]  /*11fd0*/  PLOP3.LUT P0, PT, PT, PT, UP0, 0x80, 0x0 ;  /* 0x000000000000781c */ /* 0x000fe40003f0f008 */
[----:B------:R-:W-:-:S02]  /*11fe0*/  LOP3.LUT P4, RZ, R16, 0x400, RZ, 0xc0, !PT ;  /* 0x0000040010ff7812 */ /* 0x000fc4000788c0ff */
[----:B------:R-:W-:Y:S01]  /*11ff0*/  @UP0 ULDC UR4, c[0x0][0x44c] ;  /* 0x0001130000040ab9 */ /* 0x000fe20000000800 */
[----:B------:R-:W-:Y:S02]  /*12000*/  LOP3.LUT P5, RZ, R16, 0x200, RZ, 0xc0, !PT ;  /* 0x0000020010ff7812 */ /* 0x000fe400078ac0ff */
[----:B------:R-:W-:-:S04]  /*12010*/  UIMAD UR6, UR6, UR8, URZ ;  /* 0x00000008060672a4 */ /* 0x000fc8000f8e023f */
[----:B------:R-:W-:Y:S02]  /*12020*/  UIMAD UR7, UR7, UR9, UR6 ;  /* 0x00000009070772a4 */ /* 0x000fe4000f8e0206 */
[----:B------:R-:W-:Y:S01]  /*12030*/  USHF.R.S32.HI UR6, URZ, 0x1f, UR43 ;  /* 0x0000001f3f067899 */ /* 0x000fe2000801142b */
[----:B0-----:R-:W-:-:S05]  /*12040*/  IMAD.SHL.U32 R2, R2, 0x10, RZ ;  /* 0x0000001002027824 */ /* 0x001fca00078e00ff */
[----:B------:R-:W-:-:S05]  /*12050*/  LOP3.LUT R2, R36, 0x70, R2, 0xf8, !PT ;  /* 0x0000007024027812 */ /* 0x000fca00078ef802 */
[----:B------:R-:W-:-:S04]  /*12060*/  VIADD R0, R2, UR44 ;  /* 0x0000002c02007c36 */ /* 0x000fc80008000000 */
[----:B------:R-:W-:Y:S01]  /*12070*/  @P0 IMAD.HI.U32 R3, R0, UR4, RZ ;  /* 0x0000000400030c27 */ /* 0x000fe2000f8e00ff */
[----:B------:R-:W-:Y:S01]  /*12080*/  PLOP3.LUT P0, PT, PT, PT, UP0, 0x80, 0x0 ;  /* 0x000000000000781c */ /* 0x000fe20003f0f008 */
[----:B------:R-:W-:Y:S02]  /*12090*/  @UP0 ULDC UR4, c[0x0][0x450] ;  /* 0x0001140000040ab9 */ /* 0x000fe40000000800 */
[----:B------:R-:W-:-:S10]  /*120a0*/  IMAD.MOV.U32 R2, RZ, RZ, R0 ;  /* 0x000000ffff027224 */ /* 0x000fd400078e0000 */
[----:B------:R-:W-:Y:S02]  /*120b0*/  @P0 SHF.R.U32.HI R2, RZ, UR4, R3 ;  /* 0x00000004ff020c19 */ /* 0x000fe40008011603 */
[----:B------:R-:W-:-:S03]  /*120c0*/  R2UR UR4, R22 ;  /* 0x00000000160472ca */ /* 0x000fc600000e0000 */
[----:B------:R-:W-:-:S10]  /*120d0*/  IMAD.MOV R5, RZ, RZ, -R2 ;  /* 0x000000ffff057224 */ /* 0x000fd400078e0a02 */
[----:B------:R-:W-:-:S03]  /*120e0*/  UIMAD.WIDE.U32 UR4, UR4, UR8, URZ ;  /* 0x00000008040472a5 */ /* 0x000fc6000f8e003f */
[----:B------:R-:W-:Y:S01]  /*120f0*/  ULDC.64 UR8, c[0x0][0x2e0] ;  /* 0x0000b80000087ab9 */ /* 0x000fe20000000a00 */
[----:B------:R-:W-:Y:S02]  /*12100*/  UIADD3 UR5, UR5, UR7, URZ ;  /* 0x0000000705057290 */ /* 0x000fe4000fffe03f */
[----:B------:R-:W-:Y:S01]  /*12110*/  UIMAD UR6, UR6, UR8, URZ ;  /* 0x00000008060672a4 */ /* 0x000fe2000f8e023f */
[----:B------:R-:W-:Y:S01]  /*12120*/  ULDC UR7, c[0x0][0x448] ;  /* 0x0001120000077ab9 */ /* 0x000fe20000000800 */
[----:B------:R-:W-:Y:S01]  /*12130*/  UIMAD.WIDE.U32 UR4, UR43, UR8, UR4 ;  /* 0x000000082b0472a5 */ /* 0x000fe2000f8e0004 */
[----:B------:R-:W-:Y:S01]  /*12140*/  IMAD R5, R5, UR7, R0 ;  /* 0x0000000705057c24 */ /* 0x000fe2000f8e0200 */
[----:B------:R-:W-:Y:S01]  /*12150*/  UIMAD UR6, UR43, UR9, UR6 ;  /* 0x000000092b0672a4 */ /* 0x000fe2000f8e0206 */
[----:B------:R-:W-:Y:S02]  /*12160*/  SHF.R.S32.HI R0, RZ, 0x1f, R2 ;  /* 0x0000001fff007819 */ /* 0x000fe40000011402 */
[----:B------:R-:W-:Y:S01]  /*12170*/  ULDC.64 UR8, c[0x0][0x2d0] ;  /* 0x0000b40000087ab9 */ /* 0x000fe20000000a00 */
[----:B------:R-:W-:Y:S01]  /*12180*/  UIADD3 UR5, UR5, UR6, URZ ;  /* 0x0000000605057290 */ /* 0x000fe2000fffe03f */
[----:B------:R-:W-:-:S02]  /*12190*/  IMAD.U32 R9, RZ, RZ, UR8 ;  /* 0x00000008ff097e24 */ /* 0x000fc4000f8e00ff */
[----:B------:R-:W-:Y:S01]  /*121a0*/  IMAD R3, R0, UR8, RZ ;  /* 0x0000000800037c24 */ /* 0x000fe2000f8e02ff */
[----:B------:R-:W-:-:S03]  /*121b0*/  SHF.R.S32.HI R0, RZ, 0x1f, R5 ;  /* 0x0000001fff007819 */ /* 0x000fc60000011405 */
[C---:B------:R-:W-:Y:S02]  /*121c0*/  IMAD R7, R2.reuse, UR9, R3 ;  /* 0x0000000902077c24 */ /* 0x040fe4000f8e0203 */
[----:B------:R-:W-:Y:S01]  /*121d0*/  IMAD.WIDE.U32 R2, R2, R9, UR4 ;  /* 0x0000000402027e25 */ /* 0x000fe2000f8e0009 */
        /* <DEDUP_REMOVED lines=12> */
[----:B------:R-:W-:-:S03]  /*122a0*/  VIADD R4, R36, UR44 ;  /* 0x0000002c24047c36 */ /* 0x000fc60008000000 */
[----:B------:R-:W1:Y:S01]  /*122b0*/  SHFL.IDX PT, R2, R5, RZ, 0x181f ;  /* 0x00181fff05027589 */ /* 0x000e6200000e0000 */
[C---:B------:R-:W-:Y:S01]  /*122c0*/  VIADD R7, R4.reuse, 0x10 ;  /* 0x0000001004077836 */ /* 0x040fe20000000000 */
[----:B------:R-:W-:Y:S02]  /*122d0*/  ISETP.GE.AND P0, PT, R4, UR39, PT ;  /* 0x0000002704007c0c */ /* 0x000fe4000bf06270 */
[----:B------:R-:W-:Y:S11]  /*122e0*/  SHFL.IDX PT, R6, R5, 0x1, 0x181f ;  /* 0x00381f0005067f89 */ /* 0x000ff600000e0000 */
[----:B0-----:R-:W-:-:S05]  /*122f0*/  @!P0 LEA R14, P1, R37, R14, 0x1 ;  /* 0x0000000e250e8211 */ /* 0x001fca00078208ff */
[----:B-1----:R-:W-:Y:S02]  /*12300*/  @!P0 IMAD.X R3, RZ, RZ, R2, P1 ;  /* 0x000000ffff038224 */ /* 0x002fe400008e0602 */
[----:B------:R-:W-:Y:S02]  /*12310*/  @!P0 IMAD.MOV.U32 R2, RZ, RZ, R14 ;  /* 0x000000ffff028224 */ /* 0x000fe400078e000e */
        /* <DEDUP_REMOVED lines=8> */
[----:B------:R-:W-:Y:S01]  /*123a0*/  SHFL.IDX PT, R6, R5, 0x2, 0x181f ;  /* 0x00581f0005067f89 */ /* 0x000fe200000e0000 */
[----:B------:R-:W-:Y:S02]  /*123b0*/  @!P0 IMAD.MOV.U32 R3, RZ, RZ, R7 ;  /* 0x000000ffff038224 */ /* 0x000fe400078e0007 */
        /* <DEDUP_REMOVED lines=53> */
[----:B------:R0:W1:Y:S01]  /*12710*/  SHFL.IDX PT, R6, R5, 0x7, 0x181f ;  /* 0x00f81f0005067f89 */ /* 0x00006200000e0000 */
[----:B------:R-:W-:-:S03]  /*12720*/  @!P0 IMAD.MOV.U32 R3, RZ, RZ, R7 ;  /* 0x000000ffff038224 */ /* 0x000fc600078e0007 */
[----:B------:R0:W2:Y:S04]  /*12730*/  SHFL.IDX PT, R14, R0, 0x7, 0x181f ;  /* 0x00f81f00000e7f89 */ /* 0x0000a800000e0000 */
[----:B------:R0:W-:Y:S04]  /*12740*/  @!P0 LDGSTS.E.BYPASS.LTC128B.128 [R31+0x15400], desc[UR36][R2.64], !P3 ;  /* 0x15400000021f8fae */ /* 0x0001e8000d901d64 */
[----:B------:R0:W-:Y:S04]  /*12750*/  @!P0 LDGSTS.E.BYPASS.LTC128B.128 [R31+0x19400], desc[UR36][R2.64+0x80], !P4 ;  /* 0x19400080021f8fae */ /* 0x0001e8000e101d64 */
[----:B------:R0:W-:Y:S02]  /*12760*/  @!P0 LDGSTS.E.BYPASS.LTC128B.128 [R31+0x1d400], desc[UR36][R2.64+0x100], !P5 ;  /* 0x1d400100021f8fae */ /* 0x0001e4000e901d64 */
.L_x_1171:
[----:B------:R-:W-:-:S05]  /*12770*/  VIADD R4, R4, 0x70 ;  /* 0x0000007004047836 */ /* 0x000fca0000000000 */
[----:B------:R-:W-:-:S13]  /*12780*/  ISETP.GE.AND P0, PT, R4, UR39, PT ;  /* 0x0000002704007c0c */ /* 0x000fda000bf06270 */
[----:B0-2---:R-:W-:-:S05]  /*12790*/  @!P0 LEA R2, P1, R37, R14, 0x1 ;  /* 0x0000000e25028211 */ /* 0x005fca00078208ff */
[----:B-1----:R-:W-:-:S05]  /*127a0*/  @!P0 IMAD.X R3, RZ, RZ, R6, P1 ;  /* 0x000000ffff038224 */ /* 0x002fca00008e0606 */
[----:B------:R-:W-:Y:S01]  /*127b0*/  @!PT LDS RZ, [RZ] ;  /* 0x00000000fffff984 */ /* 0x000fe20000000800 */
[----:B------:R-:W-:Y:S01]  /*127c0*/  @!PT LDS RZ, [RZ] ;  /* 0x00000000fffff984 */ /* 0x000fe20000000800 */
[----:B------:R-:W-:Y:S01]  /*127d0*/  @!PT LDS RZ, [RZ] ;  /* 0x00000000fffff984 */ /* 0x000fe20000000800 */
[----:B------:R0:W-:Y:S04]  /*127e0*/  @!P0 LDGSTS.E.BYPASS.LTC128B.128 [R31+0x15c00], desc[UR36][R2.64], !P3 ;  /* 0x15c00000021f8fae */ /* 0x0001e8000d901d64 */
[----:B------:R0:W-:Y:S04]  /*127f0*/  @!P0 LDGSTS.E.BYPASS.LTC128B.128 [R31+0x19c00], desc[UR36][R2.64+0x80], !P4 ;  /* 0x19c00080021f8fae */ /* 0x0001e8000e101d64 */
[----:B------:R0:W-:Y:S01]  /*12800*/  @!P0 LDGSTS.E.BYPASS.LTC128B.128 [R31+0x1dc00], desc[UR36][R2.64+0x100], !P5 ;  /* 0x1dc00100021f8fae */ /* 0x0001e2000e901d64 */
[----:B------:R-:W-:Y:S01]  /*12810*/  PLOP3.LUT P0, PT, PT, PT, PT, 0x80, 0x0 ;  /* 0x000000000000781c */ /* 0x000fe20003f0f070 */
[----:B------:R-:W-:-:S12]  /*12820*/  NOP ;  /* 0x0000000000007918 */ /* 0x000fd80000000000 */
.L_x_1095:
[----:B------:R-:W-:Y:S02]  /*12830*/  PLOP3.LUT P1, PT, P1, P0, PT, 0xa2, 0x0 ;  /* 0x000000000000781c */ /* 0x000fe40000f21472 */
[----:B------:R-:W-:-:S08]  /*12840*/  @P0 R2UR P1, UR4, R17 ;  /* 0x00000000110402ca */ /* 0x000fd00000020000 */
[----:B------:R-:W-:-:S05]  /*12850*/  @P0 PLOP3.LUT P0, PT, P1, PT, PT, 0x80, 0x0 ;  /* 0x000000000000081c */ /* 0x000fca0000f0f070 */
[----:B------:R-:W-:Y:S01]  /*12860*/  @!P1 SYNCS.ARRIVE.TRANS64.RED.A0T1 RZ, [UR4+0x30800], RZ ;  /* 0x030800ffffff99a7 */ /* 0x000fe20008200404 */
[----:B------:R-:W-:Y:S07]  /*12870*/  @!P1 ARRIVES.LDGSTSBAR.64.TRANSCNT [UR4+0x30800] ;  /* 0x03080000ff0099b0 */ /* 0x000fee0008000a84 */
[----:B------:R-:W-:Y:S05]  /*12880*/  @P0 BRA.U.ANY `(.L_x_1095) ;  /* 0xfffffffd00e80947 */ /* 0x000fea000393ffff */
[----:B0-----:R-:W2:Y:S02]  /*12890*/  LDL.LU R2, [R1] ;  /* 0x0000000001027983 */ /* 0x001ea40000300800 */
[----:B--2---:R-:W-:-:S05]  /*128a0*/  VIADD R2, R2, 0x1 ;  /* 0x0000000102027836 */ /* 0x004fca0000000000 */
[----:B------:R0:W-:Y:S01]  /*128b0*/  STL [R1], R2 ;  /* 0x0000000201007387 */ /* 0x0001e20000100800 */
        /* <DEDUP_REMOVED lines=9> */
.L_x_1172:
[----:B------:R-:W-:Y:S05]  /*12950*/  BSYNC B0 ;  /* 0x0000000000007941 */ /* 0x000fea0003800000 */
.L_x_1096:
[----:B------:R-:W-:-:S04]  /*12960*/  UIADD3 UR4, UR45, -0x2, URZ ;  /* 0xfffffffe2d047890 */ /* 0x000fc8000fffe03f */
[----:B------:R-:W-:-:S06]  /*12970*/  UISETP.GE.AND UP0, UPT, UR4, UR46, UPT ;  /* 0x0000002e0400728c */ /* 0x000fcc000bf06270 */
[----:B------:R-:W-:-:S13]  /*12980*/  PLOP3.LUT P0, PT, PT, PT, UP0, 0x40, 0x0 ;  /* 0x000000000000781c */ /* 0x000fda0003f0e808 */
[----:B------:R-:W-:Y:S05]  /*12990*/  @P0 BRA `(.L_x_1098) ;  /* 0x0000000c00f80947 */ /* 0x000fea0003800000 */
[----:B------:R-:W-:Y:S01]  /*129a0*/  BSSY B0, `(.L_x_1098) ;  /* 0x00000fd000007945 */ /* 0x000fe20003800000 */
[----:B------:R-:W-:Y:S02]  /*129b0*/  IMAD.MOV.U32 R9, RZ, RZ, R23 ;  /* 0x000000ffff097224 */ /* 0x000fe400078e0017 */
[----:B------:R-:W-:Y:S02]  /*129c0*/  IMAD.MOV.U32 R20, RZ, RZ, R26 ;  /* 0x000000ffff147224 */ /* 0x000fe400078e001a */
[----:B------:R-:W-:Y:S02]  /*129d0*/  IMAD.MOV.U32 R27, RZ, RZ, R24 ;  /* 0x000000ffff1b7224 */ /* 0x000fe400078e0018 */
[----:B------:R-:W-:-:S07]  /*129e0*/  IMAD.U32 R8, RZ, RZ, UR4 ;  /* 0x00000004ff087e24 */ /* 0x000fce000f8e00ff */
.L_x_1111:
[----:B------:R-:W1:Y:S01]  /*129f0*/  LDC R3, c[0x0][0x430] ;  /* 0x00010c00ff037b82 */ /* 0x000e620000000800 */
[----:B0-----:R-:W0:Y:S01]  /*12a00*/  S2R R0, SR_TID.X ;  /* 0x0000000000007919 */ /* 0x001e220000002100 */
[----:B------:R-:W-:Y:S01]  /*12a10*/  IMAD R10, R8, 0x60, R32 ;  /* 0x00000060080a7824 */ /* 0x000fe200078e0220 */
[----:B------:R-:W-:Y:S01]  /*12a20*/  LOP3.LUT P1, RZ, R16, 0x80, RZ, 0xc0, !PT ;  /* 0x0000008010ff7812 */ /* 0x000fe2000782c0ff */
[----:B------:R-:W-:Y:S01]  /*12a30*/  VIADD R23, R9, 0x1 ;  /* 0x0000000109177836 */ /* 0x000fe20000000000 */
[----:B-1----:R-:W-:Y:S01]  /*12a40*/  ISETP.NE.AND P0, PT, R3, 0x1, PT ;  /* 0x000000010300780c */ /* 0x002fe20003f05270 */
[----:B0-----:R-:W-:-:S12]  /*12a50*/  IMAD.SHL.U32 R0, R0, 0x10, RZ ;  /* 0x0000001000007824 */ /* 0x001fd800078e00ff */
[----:B------:R-:W0:Y:S01]  /*12a60*/  @P0 LDC R3, c[0x0][0x434] ;  /* 0x00010d00ff030b82 */ /* 0x000e220000000800 */
[----:B------:R-:W-:-:S04]  /*12a70*/  LOP3.LUT R0, R36, 0x70, R0, 0xf8, !PT ;  /* 0x0000007024007812 */ /* 0x000fc800078ef800 */
[C---:B------:R-:W-:Y:S01]  /*12a80*/  ISETP.GT.U32.AND P2, PT, R0.reuse, 0x5f, PT ;  /* 0x0000005f0000780c */ /* 0x040fe20003f44070 */
[----:B------:R-:W-:Y:S02]  /*12a90*/  IMAD.IADD R10, R0, 0x1, R10 ;  /* 0x00000001000a7824 */ /* 0x000fe400078e020a */
[----:B------:R-:W1:Y:S02]  /*12aa0*/  @P0 LDC R5, c[0x0][0x438] ;  /* 0x00010e00ff050b82 */ /* 0x000e640000000800 */
[----:B------:R-:W-:-:S08]  /*12ab0*/  IMAD.MOV.U32 R11, RZ, RZ, R10 ;  /* 0x000000ffff0b7224 */ /* 0x000fd000078e000a */
[----:B------:R-:W2:Y:S01]  /*12ac0*/  @!P2 LDC.64 R6, c[0x0][0x428] ;  /* 0x00010a00ff06ab82 */ /* 0x000ea20000000a00 */
[----:B0-----:R-:W-:-:S05]  /*12ad0*/  @P0 IMAD.HI.U32 R0, R10, R3, RZ ;  /* 0x000000030a000227 */ /* 0x001fca00078e00ff */
[----:B-1----:R-:W-:Y:S02]  /*12ae0*/  @P0 SHF.R.U32.HI R11, RZ, R5, R0 ;  /* 0x00000005ff0b0219 */ /* 0x002fe40000011600 */
[----:B------:R-:W0:Y:S02]  /*12af0*/  @!P2 LDC.64 R4, c[0x0][0x418] ;  /* 0x00010600ff04ab82 */ /* 0x000e240000000a00 */
[--C-:B------:R-:W-:Y:S01]  /*12b00*/  @!P2 SHF.R.S32.HI R3, RZ, 0x1f, R11.reuse ;  /* 0x0000001fff03a819 */ /* 0x100fe2000001140b */
[----:B------:R-:W-:Y:S02]  /*12b10*/  @!P2 IMAD.MOV.U32 R2, RZ, RZ, R11 ;  /* 0x000000ffff02a224 */ /* 0x000fe400078e000b */
[-C--:B--2---:R-:W-:Y:S02]  /*12b20*/  @!P2 IMAD R0, R33, R6.reuse, RZ ;  /* 0x000000062100a224 */ /* 0x084fe400078e02ff */
[----:B------:R-:W-:-:S04]  /*12b30*/  @!P2 IMAD.WIDE.U32 R2, R29, R6, R2 ;  /* 0x000000061d02a225 */ /* 0x000fc800078e0002 */
[----:B------:R-:W-:-:S04]  /*12b40*/  @!P2 IMAD R7, R29, R7, R0 ;  /* 0x000000071d07a224 */ /* 0x000fc800078e0200 */
[----:B------:R-:W-:Y:S01]  /*12b50*/  @!P2 IMAD.IADD R0, R7, 0x1, R3 ;  /* 0x000000010700a824 */ /* 0x000fe200078e0203 */
[----:B0-----:R-:W-:-:S04]  /*12b60*/  @!P2 LEA R4, P0, R2, R4, 0x2 ;  /* 0x000000040204a211 */ /* 0x001fc800078010ff */
[----:B------:R-:W-:Y:S01]  /*12b70*/  @!P2 LEA.HI.X R5, R2, R5, R0, 0x2, P0 ;  /* 0x000000050205a211 */ /* 0x000fe200000f1400 */
[----:B------:R-:W-:Y:S01]  /*12b80*/  IMAD.MOV.U32 R0, RZ, RZ, RZ ;  /* 0x000000ffff007224 */ /* 0x000fe200078e00ff */
[C---:B------:R-:W-:Y:S01]  /*12b90*/  ISETP.NE.AND P0, PT, R23.reuse, 0x2, PT ;  /* 0x000000021700780c */ /* 0x040fe20003f05270 */
[----:B------:R-:W-:Y:S01]  /*12ba0*/  IMAD.MOV R7, RZ, RZ, -R11 ;  /* 0x000000ffff077224 */ /* 0x000fe200078e0a0b */
[----:B------:R-:W-:Y:S05]  /*12bb0*/  YIELD ;  /* 0x0000000000007946 */ /* 0x000fea0003800000 */
[----:B------:R-:W-:Y:S01]  /*12bc0*/  ULDC UR4, c[0x0][0x430] ;  /* 0x00010c0000047ab9 */ /* 0x000fe20000000800 */
[----:B------:R-:W-:Y:S01]  /*12bd0*/  SEL R3, RZ, 0x1, P0 ;  /* 0x00000001ff037807 */ /* 0x000fe20000000000 */
[----:B------:R0:W5:Y:S01]  /*12be0*/  @!P2 LDG.E R0, desc[UR36][R4.64] ;  /* 0x000000240400a981 */ /* 0x000162000c1e1900 */
[----:B------:R-:W-:Y:S01]  /*12bf0*/  SEL R23, R23, RZ, P0 ;  /* 0x000000ff17177207 */ /* 0x000fe20000000000 */
[----:B------:R-:W-:Y:S01]  /*12c00*/  IMAD.MOV.U32 R24, RZ, RZ, R8 ;  /* 0x000000ffff187224 */ /* 0x000fe200078e0008 */
[----:B------:R-:W-:Y:S01]  /*12c10*/  LOP3.LUT R26, R20, R3, RZ, 0x3c, !PT ;  /* 0x00000003141a7212 */ /* 0x000fe200078e3cff */
[----:B0-----:R-:W-:Y:S01]  /*12c20*/  IMAD R5, R7, UR4, R10 ;  /* 0x0000000407057c24 */ /* 0x001fe2000f8e020a */
[----:B------:R-:W-:Y:S06]  /*12c30*/  @!P1 BRA `(.L_x_1099) ;  /* 0x0000000000049947 */ /* 0x000fec0003800000 */
[----:B------:R-:W-:Y:S01]  /*12c40*/  BPT.TRAP 0x1 ;  /* 0x000000040000795c */ /* 0x000fe20000300000 */
.L_x_1099:
[----:B------:R-:W-:Y:S01]  /*12c50*/  IMAD R6, R23, 0x8, R17 ;  /* 0x0000000817067824 */ /* 0x000fe200078e0211 */
[----:B------:R-:W-:Y:S01]  /*12c60*/  SHF.L.U32 R3, R26, 0x1f, RZ ;  /* 0x0000001f1a037819 */ /* 0x000fe200000006ff */
[----:B------:R-:W-:Y:S03]  /*12c70*/  BSSY B1, `(.L_x_1100) ;  /* 0x0000003000017945 */ /* 0x000fe60003800000 */
[----:B------:R-:W0:Y:S02]  /*12c80*/  SYNCS.PHASECHK.TRANS64.TRYWAIT P0, [R6+URZ+0x30840], R3 ;  /* 0x03084003060075a7 */ /* 0x000e24000800017f */
[----:B0-----:R-:W-:Y:S05]  /*12c90*/  @!P0 BRA `(.L_x_1101) ;  /* 0x0000003000248947 */ /* 0x001fea0003800000 */
.L_x_1173:
[----:B------:R-:W-:Y:S05]  /*12ca0*/  BSYNC B1 ;  /* 0x0000000000017941 */ /* 0x000fea0003800000 */
.L_x_1100:
[----:B------:R-:W-:Y:S01]  /*12cb0*/  SHF.R.S32.HI R21, RZ, 0x1f, R5 ;  /* 0x0000001fff157819 */ /* 0x000fe20000011405 */
[----:B------:R-:W-:Y:S01]  /*12cc0*/  ULDC.64 UR4, c[0x0][0x300] ;  /* 0x0000c00000047ab9 */ /* 0x000fe20000000a00 */
[----:B-----5:R-:W-:Y:S01]  /*12cd0*/  SHF.R.S32.HI R25, RZ, 0x1f, R0 ;  /* 0x0000001fff197819 */ /* 0x020fe20000011400 */
[----:B------:R-:W-:Y:S01]  /*12ce0*/  IMAD R8, R23, 0x4800, R30 ;  /* 0x0000480017087824 */ /* 0x000fe200078e021e */
        /* <DEDUP_REMOVED lines=16> */
[----:B------:R-:W-:-:S03]  /*12df0*/  ULDC.64 UR4, c[0x0][0x2e8] ;  /* 0x0000ba0000047ab9 */ /* 0x000fc60000000a00 */
[----:B------:R-:W-:Y:S01]  /*12e00*/  IMAD.IADD R3, R7, 0x1, R3 ;  /* 0x0000000107037824 */ /* 0x000fe200078e0203 */
[----:B------:R-:W-:Y:S01]  /*12e10*/  LEA R7, P0, R2, UR4, 0x1 ;  /* 0x0000000402077c11 */ /* 0x000fe2000f8008ff */
[----:B------:R-:W-:-:S03]  /*12e20*/  UMOV UR4, 0xffffffff ;  /* 0xffffffff00047882 */ /* 0x000fc60000000000 */
[----:B------:R-:W-:Y:S01]  /*12e30*/  LEA.HI.X R10, R2, UR5, R3, 0x1, P0 ;  /* 0x00000005020a7c11 */ /* 0x000fe200080f0c03 */
[----:B------:R-:W-:Y:S08]  /*12e40*/  BRA.DIV UR4, `(.L_x_1102) ;  /* 0x0000002e04cc7947 */ /* 0x000ff0000b800000 */
[----:B------:R-:W0:Y:S01]  /*12e50*/  SHFL.IDX PT, R14, R7, RZ, 0x181f ;  /* 0x00181fff070e7589 */ /* 0x000e2200000e0000 */
[----:B------:R-:W-:Y:S02]  /*12e60*/  IMAD.SHL.U32 R4, R37, 0x2, RZ ;  /* 0x0000000225047824 */ /* 0x000fe400078e00ff */
[----:B------:R-:W-:Y:S01]  /*12e70*/  IMAD R8, R8, 0x2, R17 ;  /* 0x0000000208087824 */ /* 0x000fe200078e0211 */
[----:B------:R-:W1:Y:S04]  /*12e80*/  SHFL.IDX PT, R3, R10, RZ, 0x181f ;  /* 0x00181fff0a037589 */ /* 0x000e6800000e0000 */
[----:B------:R-:W-:Y:S01]  /*12e90*/  SHFL.IDX PT, R35, R10, 0x2, 0x181f ;  /* 0x00581f000a237f89 */ /* 0x000fe200000e0000 */
[----:B0-----:R-:W-:-:S03]  /*12ea0*/  IADD3 R2, P0, R14, R4, RZ ;  /* 0x000000040e027210 */ /* 0x001fc60007f1e0ff */
[----:B------:R-:W0:Y:S02]  /*12eb0*/  SHFL.IDX PT, R14, R7, 0x1, 0x181f ;  /* 0x00381f00070e7f89 */ /* 0x000e2400000e0000 */
[----:B-1----:R-:W-:-:S05]  /*12ec0*/  IMAD.X R3, RZ, RZ, R3, P0 ;  /* 0x000000ffff037224 */ /* 0x002fca00000e0603 */
        /* <DEDUP_REMOVED lines=25> */
[----:B------:R0:W2:Y:S03]  /*13060*/  SHFL.IDX PT, R14, R7, 0x5, 0x181f ;  /* 0x00b81f00070e7f89 */ /* 0x0000a600000e0000 */
[----:B-1----:R-:W-:Y:S02]  /*13070*/  IMAD.X R3, RZ, RZ, R35, P0 ;  /* 0x000000ffff037224 */ /* 0x002fe400000e0623 */
[----:B------:R0:W1:Y:S04]  /*13080*/  SHFL.IDX PT, R35, R10, 0x5, 0x181f ;  /* 0x00b81f000a237f89 */ /* 0x00006800000e0000 */
[----:B------:R0:W-:Y:S04]  /*13090*/  LDGSTS.E.BYPASS.LTC128B.128 [R8+0x20400], desc[UR36][R2.64], !P3 ;  /* 0x2040000002087fae */ /* 0x0001e8000d901d64 */
[----:B------:R0:W-:Y:S04]  /*130a0*/  LDGSTS.E.BYPASS.LTC128B.128 [R8+0x23400], desc[UR36][R2.64+0x80], !P2 ;  /* 0x2340008002087fae */ /* 0x0001e8000d101d64 */
[----:B------:R0:W-:Y:S02]  /*130b0*/  LDGSTS.E.BYPASS.LTC128B.128 [R8+0x26400], desc[UR36][R2.64+0x100], !P1 ;  /* 0x2640010002087fae */ /* 0x0001e4000c901d64 */
.L_x_1187:
        /* <DEDUP_REMOVED lines=10> */
.L_x_1103:
        /* <DEDUP_REMOVED lines=10> */
.L_x_1104:
[----:B------:R1:W-:Y:S01]  /*13200*/  SYNCS.ARRIVE.TRANS64.A1T0 RZ, [R6+URZ+0x30830], RZ ;  /* 0x030830ff06ff79a7 */ /* 0x0003e2000810003f */
[----:B------:R-:W-:Y:S05]  /*13210*/  @!P2 BRA `(.L_x_1105) ;  /* 0x000000000004a947 */ /* 0x000fea0003800000 */
[----:B------:R-:W-:Y:S01]  /*13220*/  BPT.TRAP 0x1 ;  /* 0x000000040000795c */ /* 0x000fe20000300000 */
.L_x_1105:
[----:B0-----:R-:W-:Y:S01]  /*13230*/  SHF.L.U32 R3, R20, 0x1f, RZ ;  /* 0x0000001f14037819 */ /* 0x001fe200000006ff */
[----:B-1----:R-:W-:Y:S01]  /*13240*/  IMAD R6, R9, 0x8, R17 ;  /* 0x0000000809067824 */ /* 0x002fe200078e0211 */
[----:B------:R-:W-:Y:S03]  /*13250*/  BSSY B1, `(.L_x_1106) ;  /* 0x0000003000017945 */ /* 0x000fe60003800000 */
[----:B------:R-:W0:Y:S02]  /*13260*/  SYNCS.PHASECHK.TRANS64.TRYWAIT P0, [R6+URZ+0x30860], R3 ;  /* 0x03086003060075a7 */ /* 0x000e24000800017f */
[----:B0-----:R-:W-:Y:S05]  /*13270*/  @!P0 BRA `(.L_x_1107) ;  /* 0x0000003000788947 */ /* 0x001fea0003800000 */
.L_x_1188:
[----:B------:R-:W-:Y:S05]  /*13280*/  BSYNC B1 ;  /* 0x0000000000017941 */ /* 0x000fea0003800000 */
.L_x_1106:
[----:B------:R-:W-:Y:S01]  /*13290*/  IMAD.MOV.U32 R2, RZ, RZ, -0x60 ;  /* 0xffffffa0ff027424 */ /* 0x000fe200078e00ff */
[----:B------:R-:W-:Y:S01]  /*132a0*/  UMOV UR4, 0xffffffff ;  /* 0xffffffff00047882 */ /* 0x000fe20000000000 */
[C---:B------:R-:W-:Y:S01]  /*132b0*/  LOP3.LUT P3, RZ, R16.reuse, 0x20, RZ, 0xc0, !PT ;  /* 0x0000002010ff7812 */ /* 0x040fe2000786c0ff */
[----:B------:R-:W-:Y:S01]  /*132c0*/  IMAD R7, R9, 0x4800, R30 ;  /* 0x0000480009077824 */ /* 0x000fe200078e021e */
[C---:B------:R-:W-:Y:S01]  /*132d0*/  LOP3.LUT P2, RZ, R16.reuse, 0x10, RZ, 0xc0, !PT ;  /* 0x0000001010ff7812 */ /* 0x040fe2000784c0ff */
[----:B0-----:R-:W-:Y:S01]  /*132e0*/  IMAD R3, R27, R2, UR38 ;  /* 0x000000261b037e24 */ /* 0x001fe2000f8e0202 */
[----:B------:R-:W-:-:S03]  /*132f0*/  LOP3.LUT P1, RZ, R16, 0x8, RZ, 0xc0, !PT ;  /* 0x0000000810ff7812 */ /* 0x000fc6000782c0ff */
[----:B------:R-:W-:Y:S01]  /*13300*/  IMAD.IADD R8, R3, 0x1, -R36 ;  /* 0x0000000103087824 */ /* 0x000fe200078e0a24 */
[----:B------:R-:W-:Y:S09]  /*13310*/  BRA.DIV UR4, `(.L_x_1108) ;  /* 0x0000003204647947 */ /* 0x000ff2000b800000 */
[----:B------:R-:W0:Y:S01]  /*13320*/  SHFL.IDX PT, R14, R18, RZ, 0x181f ;  /* 0x00181fff120e7589 */ /* 0x000e2200000e0000 */
[----:B------:R-:W-:-:S03]  /*13330*/  IMAD R7, R7, 0x2, R17 ;  /* 0x0000000207077824 */ /* 0x000fc600078e0211 */
[----:B------:R-:W1:Y:S01]  /*13340*/  SHFL.IDX PT, R3, R19, RZ, 0x181f ;  /* 0x00181fff13037589 */ /* 0x000e6200000e0000 */
[----:B0-----:R-:W-:-:S03]  /*13350*/  IADD3 R2, P0, R14, R4, RZ ;  /* 0x000000040e027210 */ /* 0x001fc60007f1e0ff */
[----:B------:R-:W0:Y:S02]  /*13360*/  SHFL.IDX PT, R14, R18, 0x1, 0x181f ;  /* 0x00381f00120e7f89 */ /* 0x000e2400000e0000 */
[----:B-1----:R-:W-:Y:S01]  /*13370*/  IMAD.X R3, RZ, RZ, R3, P0 ;  /* 0x000000ffff037224 */ /* 0x002fe200000e0603 */
[----:B------:R-:W-:-:S13]  /*13380*/  ISETP.LT.OR P0, PT, R8, 0x1, P3 ;  /* 0x000000010800780c */ /* 0x000fda0001f01670 */
[----:B------:R-:W-:Y:S01]  /*13390*/  LDGSTS.E.BYPASS.LTC128B.128 [R7+0x400], desc[UR36][R2.64], !P0 ;  /* 0x0040000002077fae */ /* 0x000fe2000c101d64 */
[----:B------:R-:W-:-:S13]  /*133a0*/  ISETP.LT.OR P0, PT, R8, 0x1, P2 ;  /* 0x000000010800780c */ /* 0x000fda0001701670 */
[----:B------:R-:W-:Y:S01]  /*133b0*/  LDGSTS.E.BYPASS.LTC128B.128 [R7+0x3400], desc[UR36][R2.64+0x80], !P0 ;  /* 0x0340008002077fae */ /* 0x000fe2000c101d64 */
[----:B------:R-:W-:-:S13]  /*133c0*/  ISETP.LT.OR P0, PT, R8, 0x1, P1 ;  /* 0x000000010800780c */ /* 0x000fda0000f01670 */
[----:B------:R1:W-:Y:S04]  /*133d0*/  LDGSTS.E.BYPASS.LTC128B.128 [R7+0x6400], desc[UR36][R2.64+0x100], !P0 ;  /* 0x0640010002077fae */ /* 0x0003e8000c101d64 */
[----:B-1----:R-:W1:Y:S01]  /*133e0*/  SHFL.IDX PT, R3, R19, 0x1, 0x181f ;  /* 0x00381f0013037f89 */ /* 0x002e6200000e0000 */
        /* <DEDUP_REMOVED lines=31> */
[----:B------:R-:W2:Y:S04]  /*135e0*/  SHFL.IDX PT, R19, R19, 0x5, 0x181f ;  /* 0x00b81f0013137f89 */ /* 0x000ea800000e0000 */
[----:B------:R3:W4:Y:S01]  /*135f0*/  SHFL.IDX PT, R14, R18, 0x5, 0x181f ;  /* 0x00b81f00120e7f89 */ /* 0x00072200000e0000 */
[----:B-1----:R-:W-:Y:S01]  /*13600*/  IMAD.X R3, RZ, RZ, R3, P0 ;  /* 0x000000ffff037224 */ /* 0x002fe200000e0603 */
[----:B------:R-:W-:-:S13]  /*13610*/  ISETP.LT.OR P0, PT, R8, 0x41, P3 ;  /* 0x000000410800780c */ /* 0x000fda0001f01670 */
[----:B------:R3:W-:Y:S01]  /*13620*/  LDGSTS.E.BYPASS.LTC128B.128 [R7+0x2400], desc[UR36][R2.64], !P0 ;  /* 0x0240000002077fae */ /* 0x0007e2000c101d64 */
[----:B------:R-:W-:-:S13]  /*13630*/  ISETP.LT.OR P0, PT, R8, 0x41, P2 ;  /* 0x000000410800780c */ /* 0x000fda0001701670 */
[----:B------:R3:W-:Y:S01]  /*13640*/  LDGSTS.E.BYPASS.LTC128B.128 [R7+0x5400], desc[UR36][R2.64+0x80], !P0 ;  /* 0x0540008002077fae */ /* 0x0007e2000c101d64 */
[----:B------:R-:W-:-:S13]  /*13650*/  ISETP.LT.OR P0, PT, R8, 0x41, P1 ;  /* 0x000000410800780c */ /* 0x000fda0000f01670 */
[----:B--2-4-:R3:W-:Y:S02]  /*13660*/  LDGSTS.E.BYPASS.LTC128B.128 [R7+0x8400], desc[UR36][R2.64+0x100], !P0 ;  /* 0x0840010002077fae */ /* 0x0147e4000c101d64 */
.L_x_1202:
        /* <DEDUP_REMOVED lines=31> */
.L_x_1109:
        /* <DEDUP_REMOVED lines=10> */
.L_x_1110:
[C---:B------:R-:W-:Y:S01]  /*13900*/  ISETP.GT.AND P0, PT, R24.reuse, UR46, PT ;  /* 0x0000002e18007c0c */ /* 0x040fe2000bf04270 */
[----:B------:R1:W-:Y:S01]  /*13910*/  SYNCS.ARRIVE.TRANS64.A1T0 RZ, [R6+URZ+0x30850], RZ ;  /* 0x030850ff06ff79a7 */ /* 0x0003e2000810003f */
[----:B------:R-:W-:Y:S02]  /*13920*/  VIADD R8, R24, 0xffffffff ;  /* 0xffffffff18087836 */ /* 0x000fe40000000000 */
[----:B------:R-:W-:Y:S02]  /*13930*/  IMAD.MOV.U32 R9, RZ, RZ, R23 ;  /* 0x000000ffff097224 */ /* 0x000fe400078e0017 */
[----:B------:R-:W-:Y:S02]  /*13940*/  IMAD.MOV.U32 R20, RZ, RZ, R26 ;  /* 0x000000ffff147224 */ /* 0x000fe400078e001a */
[----:B------:R-:W-:-:S05]  /*13950*/  IMAD.MOV.U32 R27, RZ, RZ, R24 ;  /* 0x000000ffff1b7224 */ /* 0x000fca00078e0018 */
[----:B-1----:R-:W-:Y:S05]  /*13960*/  @P0 BRA `(.L_x_1111) ;  /* 0xfffffff000200947 */ /* 0x002fea000383ffff */
[----:B------:R-:W-:Y:S05]  /*13970*/  BSYNC B0 ;  /* 0x0000000000007941 */ /* 0x000fea0003800000 */
.L_x_1098:
[----:B0-----:R-:W0:Y:S01]  /*13980*/  S2R R0, SR_TID.X ;  /* 0x0000000000007919 */ /* 0x001e220000002100 */
[----:B------:R-:W-:Y:S01]  /*13990*/  BSSY B0, `(.L_x_1112) ;  /* 0x0000010000007945 */ /* 0x000fe20003800000 */
        /* <DEDUP_REMOVED lines=14> */
[----:B0-----:R-:W-:-:S07]  /*13a80*/  IADD3 R34, R0, UR47, R7 ;  /* 0x0000002f00227c10 */ /* 0x001fce000fffe007 */
.L_x_1113:
[----:B------:R-:W-:Y:S05]  /*13a90*/  BSYNC B0 ;  /* 0x0000000000007941 */ /* 0x000fea0003800000 */
.L_x_1112:
[----:B------:R-:W-:-:S13]  /*13aa0*/  LOP3.LUT P0, RZ, R16, 0x80, RZ, 0xc0, !PT ;  /* 0x0000008010ff7812 */ /* 0x000fda000780c0ff */
[----:B------:R-:W-:Y:S05]  /*13ab0*/  @!P0 BRA `(.L_x_1114) ;  /* 0x0000000000048947 */ /* 0x000fea0003800000 */
[----:B------:R-:W-:Y:S01]  /*13ac0*/  BPT.TRAP 0x1 ;  /* 0x000000040000795c */ /* 0x000fe20000300000 */
.L_x_1114:
[----:B------:R-:W-:Y:S01]  /*13ad0*/  IMAD R4, R23, 0x8, R17 ;  /* 0x0000000817047824 */ /* 0x000fe200078e0211 */
[----:B------:R-:W-:Y:S01]  /*13ae0*/  SHF.L.U32 R3, R26, 0x1f, RZ ;  /* 0x0000001f1a037819 */ /* 0x000fe200000006ff */
[----:B------:R-:W-:Y:S01]  /*13af0*/  IMAD.MOV.U32 R5, RZ, RZ, -0x60 ;  /* 0xffffffa0ff057424 */ /* 0x000fe200078e00ff */
[----:B------:R-:W-:Y:S02]  /*13b00*/  BSSY B0, `(.L_x_1115) ;  /* 0x0000004000007945 */ /* 0x000fe40003800000 */
[----:B------:R-:W0:Y:S01]  /*13b10*/  SYNCS.PHASECHK.TRANS64.TRYWAIT P0, [R4+URZ+0x30860], R3 ;  /* 0x03086003040075a7 */ /* 0x000e22000800017f */
[----:B------:R-:W-:Y:S01]  /*13b20*/  IMAD R5, R24, R5, UR38 ;  /* 0x0000002618057e24 */ /* 0x000fe2000f8e0205 */
[----:B0-----:R-:W-:Y:S06]  /*13b30*/  @!P0 BRA `(.L_x_1116) ;  /* 0x0000003000588947 */ /* 0x001fec0003800000 */
.L_x_1203:
[----:B------:R-:W-:Y:S05]  /*13b40*/  BSYNC B0 ;  /* 0x0000000000007941 */ /* 0x000fea0003800000 */
.L_x_1115:
        /* <DEDUP_REMOVED lines=8> */
[----:B------:R-:W-:-:S03]  /*13bd0*/  IMAD.SHL.U32 R6, R37, 0x2, RZ ;  /* 0x0000000225067824 */ /* 0x000fc600078e00ff */
[----:B------:R-:W0:Y:S04]  /*13be0*/  SHFL.IDX PT, R0, R19, RZ, 0x181f ;  /* 0x00181fff13007589 */ /* 0x000e2800000e0000 */
[----:B------:R-:W-:Y:S01]  /*13bf0*/  SHFL.IDX PT, R7, R19, 0x1, 0x181f ;  /* 0x00381f0013077f89 */ /* 0x000fe200000e0000 */
[----:B-1----:R-:W-:-:S03]  /*13c00*/  IADD3 R2, P0, R14, R6, RZ ;  /* 0x000000060e027210 */ /* 0x002fc60007f1e0ff */
[----:B------:R-:W1:Y:S02]  /*13c10*/  SHFL.IDX PT, R14, R18, 0x1, 0x181f ;  /* 0x00381f00120e7f89 */ /* 0x000e6400000e0000 */
[----:B0-----:R-:W-:Y:S01]  /*13c20*/  IMAD.X R3, RZ, RZ, R0, P0 ;  /* 0x000000ffff037224 */ /* 0x001fe200000e0600 */
[----:B------:R-:W-:Y:S01]  /*13c30*/  ISETP.LT.OR P0, PT, R5, 0x1, P4 ;  /* 0x000000010500780c */ /* 0x000fe20002701670 */
[----:B------:R-:W-:-:S12]  /*13c40*/  IMAD R0, R8, 0x2, R17 ;  /* 0x0000000208007824 */ /* 0x000fd800078e0211 */
[----:B------:R-:W-:Y:S01]  /*13c50*/  LDGSTS.E.BYPASS.LTC128B.128 [R0+0x400], desc[UR36][R2.64], !P0 ;  /* 0x0040000002007fae */ /* 0x000fe2000c101d64 */
[----:B------:R-:W-:-:S13]  /*13c60*/  ISETP.LT.OR P0, PT, R5, 0x1, P3 ;  /* 0x000000010500780c */ /* 0x000fda0001f01670 */
[----:B------:R-:W-:Y:S01]  /*13c70*/  LDGSTS.E.BYPASS.LTC128B.128 [R0+0x3400], desc[UR36][R2.64+0x80], !P0 ;  /* 0x0340008002007fae */ /* 0x000fe2000c101d64 */
[----:B------:R-:W-:-:S13]  /*13c80*/  ISETP.LT.OR P0, PT, R5, 0x1, P1 ;  /* 0x000000010500780c */ /* 0x000fda0000f01670 */
[----:B------:R1:W-:Y:S02]  /*13c90*/  LDGSTS.E.BYPASS.LTC128B.128 [R0+0x6400], desc[UR36][R2.64+0x100], !P0 ;  /* 0x0640010002007fae */ /* 0x0003e4000c101d64 */
[----:B-1----:R-:W-:Y:S02]  /*13ca0*/  IADD3 R2, P0, R14, R6, RZ ;  /* 0x000000060e027210 */ /* 0x002fe40007f1e0ff */
[----:B------:R-:W0:Y:S03]  /*13cb0*/  SHFL.IDX PT, R14, R18, 0x2, 0x181f ;  /* 0x00581f00120e7f89 */ /* 0x000e2600000e0000 */
[----:B------:R-:W-:Y:S01]  /*13cc0*/  IMAD.X R3, RZ, RZ, R7, P0 ;  /* 0x000000ffff037224 */ /* 0x000fe200000e0607 */
[----:B------:R-:W-:Y:S01]  /*13cd0*/  ISETP.LT.OR P0, PT, R5, 0x11, P4 ;  /* 0x000000110500780c */ /* 0x000fe20002701670 */
[----:B------:R-:W1:-:S12]  /*13ce0*/  SHFL.IDX PT, R7, R19, 0x2, 0x181f ;  /* 0x00581f0013077f89 */ /* 0x000e5800000e0000 */
[----:B------:R-:W-:Y:S01]  /*13cf0*/  LDGSTS.E.BYPASS.LTC128B.128 [R0+0xc00], desc[UR36][R2.64], !P0 ;  /* 0x00c0000002007fae */ /* 0x000fe2000c101d64 */
[----:B------:R-:W-:-:S13]  /*13d00*/  ISETP.LT.OR P0, PT, R5, 0x11, P3 ;  /* 0x000000110500780c */ /* 0x000fda0001f01670 */
[----:B------:R-:W-:Y:S01]  /*13d10*/  LDGSTS.E.BYPASS.LTC128B.128 [R0+0x3c00], desc[UR36][R2.64+0x80], !P0 ;  /* 0x03c0008002007fae */ /* 0x000fe2000c101d64 */
[----:B------:R-:W-:-:S13]  /*13d20*/  ISETP.LT.OR P0, PT, R5, 0x11, P1 ;  /* 0x000000110500780c */ /* 0x000fda0000f01670 */
[----:B------:R0:W-:Y:S02]  /*13d30*/  LDGSTS.E.BYPASS.LTC128B.128 [R0+0x6c00], desc[UR36][R2.64+0x100], !P0 ;  /* 0x06c0010002007fae */ /* 0x0001e4000c101d64 */
[----:B0-----:R-:W-:Y:S02]  /*13d40*/  IADD3 R2, P0, R14, R6, RZ ;  /* 0x000000060e027210 */ /* 0x001fe40007f1e0ff */
[----:B------:R-:W0:Y:S03]  /*13d50*/  SHFL.IDX PT, R14, R18, 0x3, 0x181f ;  /* 0x00781f00120e7f89 */ /* 0x000e2600000e0000 */
[----:B-1----:R-:W-:Y:S01]  /*13d60*/  IMAD.X R3, RZ, RZ, R7, P0 ;  /* 0x000000ffff037224 */ /* 0x002fe200000e0607 */
        /* <DEDUP_REMOVED lines=18> */
[----:B------:R2:W3:Y:S03]  /*13e90*/  SHFL.IDX PT, R14, R18, 0x5, 0x181f ;  /* 0x00b81f00120e7f89 */ /* 0x0004e600000e0000 */
[----:B-1----:R-:W-:Y:S01]  /*13ea0*/  IMAD.X R3, RZ, RZ, R7, P0 ;  /* 0x000000ffff037224 */ /* 0x002fe200000e0607 */
[----:B------:R-:W-:Y:S01]  /*13eb0*/  ISETP.LT.OR P0, PT, R5, 0x41, P4 ;  /* 0x000000410500780c */ /* 0x000fe20002701670 */
[----:B------:R2:W1:-:S12]  /*13ec0*/  SHFL.IDX PT, R7, R19, 0x5, 0x181f ;  /* 0x00b81f0013077f89 */ /* 0x00045800000e0000 */
[----:B------:R2:W-:Y:S01]  /*13ed0*/  LDGSTS.E.BYPASS.LTC128B.128 [R0+0x2400], desc[UR36][R2.64], !P0 ;  /* 0x0240000002007fae */ /* 0x0005e2000c101d64 */
[----:B------:R-:W-:-:S13]  /*13ee0*/  ISETP.LT.OR P0, PT, R5, 0x41, P3 ;  /* 0x000000410500780c */ /* 0x000fda0001f01670 */
[----:B------:R2:W-:Y:S01]  /*13ef0*/  LDGSTS.E.BYPASS.LTC128B.128 [R0+0x5400], desc[UR36][R2.64+0x80], !P0 ;  /* 0x0540008002007fae */ /* 0x0005e2000c101d64 */
[----:B------:R-:W-:-:S13]  /*13f00*/  ISETP.LT.OR P0, PT, R5, 0x41, P1 ;  /* 0x000000410500780c */ /* 0x000fda0000f01670 */
[----:B-1-3--:R2:W-:Y:S02]  /*13f10*/  LDGSTS.E.BYPASS.LTC128B.128 [R0+0x8400], desc[UR36][R2.64+0x100], !P0 ;  /* 0x0840010002007fae */ /* 0x00a5e4000c101d64 */
.L_x_1217:
[----:B0-2---:R-:W-:-:S05]  /*13f20*/  IADD3 R2, P0, R14, R6, RZ ;  /* 0x000000060e027210 */ /* 0x005fca0007f1e0ff */
        /* <DEDUP_REMOVED lines=12> */
.L_x_1118:
        /* <DEDUP_REMOVED lines=10> */
.L_x_1119:
[----:B------:R1:W-:Y:S01]  /*14090*/  SYNCS.ARRIVE.TRANS64.A1T0 RZ, [R4+URZ+0x30850], RZ ;  /* 0x030850ff04ff79a7 */ /* 0x0003e2000810003f */
[----:B------:R-:W-:-:S05]  /*140a0*/  VIADD R23, R23, 0x1 ;  /* 0x0000000117177836 */ /* 0x000fca0000000000 */
[----:B------:R-:W-:-:S04]  /*140b0*/  ISETP.NE.AND P0, PT, R23, 0x2, PT ;  /* 0x000000021700780c */ /* 0x000fc80003f05270 */
[----:B0-----:R-:W-:Y:S02]  /*140c0*/  SEL R3, RZ, 0x1, P0 ;  /* 0x00000001ff037807 */ /* 0x001fe40000000000 */
[----:B------:R-:W-:Y:S02]  /*140d0*/  SEL R23, R23, RZ, P0 ;  /* 0x000000ff17177207 */ /* 0x000fe40000000000 */
[----:B-1----:R-:W-:-:S07]  /*140e0*/  LOP3.LUT R26, R26, R3, RZ, 0x3c, !PT ;  /* 0x000000031a1a7212 */ /* 0x002fce00078e3cff */
.L_x_1079:
[----:B------:R-:W-:Y:S05]  /*140f0*/  BSYNC B7 ;  /* 0x0000000000077941 */ /* 0x000fea0003800000 */
.L_x_1077:
[----:B------:R-:W-:-:S13]  /*14100*/  LOP3.LUT P0, RZ, R16, 0x1000, RZ, 0xc0, !PT ;  /* 0x0000100010ff7812 */ /* 0x000fda000780c0ff */
[----:B------:R-:W-:Y:S05]  /*14110*/  @!P0 BRA `(.L_x_1120) ;  /* 0x0000000000248947 */ /* 0x000fea0003800000 */
[----:B------:R-:W-:Y:S05]  /*14120*/  WARPSYNC.ALL ;  /* 0x0000000000007948 */ /* 0x000fea0003800000 */
[----:B------:R-:W0:Y:S08]  /*14130*/  S2UR UR5, SR_CgaCtaId ;  /* 0x00000000000579c3 */ /* 0x000e300000008800 */
[----:B------:R-:W-:Y:S06]  /*14140*/  BAR.SYNC.DEFER_BLOCKING 0x5, 0x180 ;  /* 0x0146000000007b1d */ /* 0x000fec0000010000 */
[----:B------:R-:W-:-:S02]  /*14150*/  UMOV UR4, 0x400 ;  /* 0x0000040000047882 */ /* 0x000fc40000000000 */
[----:B0-----:R-:W-:-:S06]  /*14160*/  ULEA UR4, UR5, UR4, 0x18 ;  /* 0x0000000405047291 */ /* 0x001fcc000f8ec03f */
[----:B------:R-:W-:-:S05]  /*14170*/  IMAD.U32 R17, RZ, RZ, UR4 ;  /* 0x00000004ff117e24 */ /* 0x000fca000f8e00ff */
[----:B------:R0:W1:Y:S01]  /*14180*/  LDS R34, [R17+0x308d0] ;  /* 0x0308d00011227984 */ /* 0x0000620000000800 */
[----:B------:R-:W-:Y:S06]  /*14190*/  BAR.ARV 0x4, 0x180 ;  /* 0x0106000000007b1d */ /* 0x000fec0000002000 */
[----:B------:R-:W-:Y:S05]  /*141a0*/  BRA `(.L_x_1121) ;  /* 0x00000000002c7947 */ /* 0x000fea0003800000 */
.L_x_1120:
[----:B------:R-:W-:-:S03]  /*141b0*/  UMOV UR4, 0xffffffff ;  /* 0xffffffff00047882 */ /* 0x000fc60000000000 */
[----:B------:R-:W-:Y:S05]  /*141c0*/  BRA.DIV UR4, `(.L_x_1122) ;  /* 0x0000003204f87947 */ /* 0x000fea000b800000 */
[----:B------:R0:W1:Y:S02]  /*141d0*/  SHFL.IDX PT, R14, R34, RZ, 0x1f ;  /* 0x00001fff220e7589 */ /* 0x00006400000e0000 */
.L_x_1220:
[----:B------:R-:W2:Y:S01]  /*141e0*/  @!P2 S2R R3, SR_CgaCtaId ;  /* 0x000000000003a919 */ /* 0x000ea20000008800 */
[----:B------:R-:W-:Y:S05]  /*141f0*/  WARPSYNC.ALL ;  /* 0x0000000000007948 */ /* 0x000fea0003800000 */
[----:B------:R-:W-:Y:S01]  /*14200*/  BAR.SYNC.DEFER_BLOCKING 0x4, 0x180 ;  /* 0x0106000000007b1d */ /* 0x000fe20000010000 */
[----:B------:R-:W-:-:S04]  /*14210*/  @!P2 MOV R0, 0x400 ;  /* 0x000004000000a802 */ /* 0x000fc80000000f00 */
[----:B--2---:R-:W-:-:S05]  /*14220*/  @!P2 LEA R17, R3, R0, 0x18 ;  /* 0x000000000311a211 */ /* 0x004fca00078ec0ff */
[----:B------:R0:W-:Y:S02]  /*14230*/  @!P2 STS [R17+0x308d0], R34 ;  /* 0x0308d0221100a388 */ /* 0x0001e40000000800 */
[----:B01----:R-:W-:Y:S01]  /*14240*/  IMAD.MOV.U32 R34, RZ, RZ, R14 ;  /* 0x000000ffff227224 */ /* 0x003fe200078e000e */
[----:B------:R-:W-:Y:S06]  /*14250*/  BAR.ARV 0x5, 0x180 ;  /* 0x0146000000007b1d */ /* 0x000fec0000002000 */
.L_x_1121:
[----:B------:R-:W-:Y:S02]  /*14260*/  ULDC UR4, c[0x0][0xc38] ;  /* 0x00030e0000047ab9 */ /* 0x000fe40000000800 */
[----:B-1----:R-:W-:-:S13]  /*14270*/  ISETP.GE.AND P0, PT, R34, UR4, PT ;  /* 0x0000000422007c0c */ /* 0x002fda000bf06270 */
[----:B------:R-:W-:Y:S05]  /*14280*/  @!P0 BRA `(.L_x_1123) ;  /* 0xffffffc000b48947 */ /* 0x000fea000383ffff */
.L_x_1068:
[----:B------:R-:W2:Y:S01]  /*14290*/  LDL.LU R0, [R1] ;  /* 0x0000000001007983 */ /* 0x000ea20000300800 */
[----:B------:R-:W-:Y:S01]  /*142a0*/  BSSY B0, `(.L_x_1124) ;  /* 0x000000b000007945 */ /* 0x000fe20003800000 */
[----:B------:R-:W1:Y:S01]  /*142b0*/  S2R R5, SR_CgaCtaId ;  /* 0x0000000000057919 */ /* 0x000e620000008800 */
[----:B--2---:R-:W-:-:S05]  /*142c0*/  VIADD R0, R0, 0x1 ;  /* 0x0000000100007836 */ /* 0x004fca0000000000 */
[----:B------:R-:W-:-:S04]  /*142d0*/  LEA.HI R2, R0, R0, RZ, 0x1 ;  /* 0x0000000000027211 */ /* 0x000fc800078f08ff */
[----:B------:R-:W-:Y:S02]  /*142e0*/  LOP3.LUT R3, R2, 0xfffffffe, RZ, 0xc0, !PT ;  /* 0xfffffffe02037812 */ /* 0x000fe400078ec0ff */
[----:B------:R-:W-:-:S03]  /*142f0*/  MOV R2, 0x400 ;  /* 0x0000040000027802 */ /* 0x000fc60000000f00 */
[----:B------:R-:W-:Y:S01]  /*14300*/  IMAD.IADD R0, R0, 0x1, -R3 ;  /* 0x0000000100007824 */ /* 0x000fe200078e0a03 */
[----:B-1----:R-:W-:-:S04]  /*14310*/  LEA R4, R5, R2, 0x18 ;  /* 0x0000000205047211 */ /* 0x002fc800078ec0ff */
[----:B------:R-:W-:-:S04]  /*14320*/  SHF.L.U32 R0, R0, 0x1f, RZ ;  /* 0x0000001f00007819 */ /* 0x000fc800000006ff */
[----:B------:R-:W1:Y:S02]  /*14330*/  SYNCS.PHASECHK.TRANS64.TRYWAIT P0, [R4+URZ+0x30820], R0 ;  /* 0x03082000040075a7 */ /* 0x000e64000800017f */
[----:B-1----:R-:W-:Y:S05]  /*14340*/  @!P0 BRA `(.L_x_1125) ;  /* 0x0000003000c08947 */ /* 0x002fea0003800000 */
.L_x_1221:
[----:B------:R-:W-:Y:S05]  /*14350*/  BSYNC B0 ;  /* 0x0000000000007941 */ /* 0x000fea0003800000 */
.L_x_1124:
[----:B------:R-:W-:-:S03]  /*14360*/  UMOV UR4, 0xffffffff ;  /* 0xffffffff00047882 */ /* 0x000fc60000000000 */
[----:B------:R-:W-:Y:S05]  /*14370*/  BRA.DIV UR4, `(.L_x_1126) ;  /* 0x0000003204c87947 */ /* 0x000fea000b800000 */
[----:B-1----:R-:W1:Y:S02]  /*14380*/  S2R R0, SR_TID.X ;  /* 0x0000000000007919 */ /* 0x002e640000002100 */
[----:B-1----:R-:W-:-:S04]  /*14390*/  SHF.R.U32.HI R0, RZ, 0x5, R0 ;  /* 0x00000005ff007819 */ /* 0x002fc80000011600 */
[----:B------:R-:W-:-:S05]  /*143a0*/  LOP3.LUT R0, R0, 0x3, RZ, 0xc0, !PT ;  /* 0x0000000300007812 */ /* 0x000fca00078ec0ff */
[----:B------:R1:W2:Y:S02]  /*143b0*/  SHFL.IDX PT, R14, R0, RZ, 0x1f ;  /* 0x00001fff000e7589 */ /* 0x0002a400000e0000 */
.L_x_1224:
[----:B--2---:R-:W-:Y:S01]  /*143c0*/  ISETP.NE.AND P0, PT, R14, RZ, PT ;  /* 0x000000ff0e00720c */ /* 0x004fe20003f05270 */
[----:B------:R-:W-:-:S12]  /*143d0*/  BSSY B0, `(.L_x_1127) ;  /* 0x0000026000007945 */ /* 0x000fd80003800000 */
[----:B------:R-:W-:Y:S05]  /*143e0*/  @P0 BRA `(.L_x_1128) ;  /* 0x0000000000900947 */ /* 0x000fea0003800000 */
[----:B------:R-:W-:-:S03]  /*143f0*/  UMOV UR4, 0xffffffff ;  /* 0xffffffff00047882 */ /* 0x000fc60000000000 */
[----:B------:R-:W-:Y:S05]  /*14400*/  BRA.DIV UR4, `(.L_x_1129) ;  /* 0x0000003204d87947 */ /* 0x000fea000b800000 */
[----:B------:R-:W-:-:S13]  /*14410*/  ELECT P6, URZ, PT ;  /* 0x00000000003f782f */ /* 0x000fda00038c0000 */
.L_x_1227:
[----:B------:R-:W-:Y:S05]  /*14420*/  @!P6 BRA `(.L_x_1128) ;  /* 0x000000000080e947 */ /* 0x000fea0003800000 */
[----:B-1----:R-:W2:Y:S02]  /*14430*/  LDL R0, [R1+0x4] ;  /* 0x0000040001007983 */ /* 0x002ea40000100800 */
[----:B--2---:R-:W-:-:S13]  /*14440*/  R2UR UR4, R0 ;  /* 0x00000000000472ca */ /* 0x004fda00000e0000 */
[----:B------:R-:W-:-:S06]  /*14450*/  ULOP3.LUT UR4, UR4, 0x2, URZ, 0xfc, !UPT ;  /* 0x0000000204047892 */ /* 0x000fcc000f8efc3f */
[----:B------:R-:W-:-:S05]  /*14460*/  IMAD.U32 R0, RZ, RZ, UR4 ;  /* 0x00000004ff007e24 */ /* 0x000fca000f8e00ff */
[----:B------:R-:W-:-:S13]  /*14470*/  ISETP.NE.AND P0, PT, R0, 0x3, PT ;  /* 0x000000030000780c */ /* 0x000fda0003f05270 */
[----:B------:R-:W-:Y:S05]  /*14480*/  @!P0 BRA `(.L_x_1130) ;  /* 0x0000000000048947 */ /* 0x000fea0003800000 */
[----:B------:R-:W-:Y:S01]  /*14490*/  BPT.TRAP 0x1 ;  /* 0x000000040000795c */ /* 0x000fe20000300000 */
.L_x_1130:
[C---:B------:R-:W-:Y:S01]  /*144a0*/  IMAD R5, R23.reuse, 0x8, R4 ;  /* 0x0000000817057824 */ /* 0x040fe200078e0204 */
[----:B------:R-:W-:Y:S01]  /*144b0*/  SHF.L.U32 R0, R26, 0x1f, RZ ;  /* 0x0000001f1a007819 */ /* 0x000fe200000006ff */
[----:B------:R-:W-:-:S03]  /*144c0*/  VIADD R23, R23, 0x1 ;  /* 0x0000000117177836 */ /* 0x000fc60000000000 */
[----:B------:R-:W1:Y:S02]  /*144d0*/  SYNCS.PHASECHK.TRANS64.TRYWAIT P1, [R5+URZ+0x30840], R0 ;  /* 0x03084000050075a7 */ /* 0x000e64000802017f */
[----:B------:R-:W-:-:S04]  /*144e0*/  ISETP.NE.AND P2, PT, R23, 0x2, PT ;  /* 0x000000021700780c */ /* 0x000fc80003f45270 */
[----:B------:R-:W-:Y:S01]  /*144f0*/  SEL R3, RZ, 0x1, P2 ;  /* 0x00000001ff037807 */ /* 0x000fe20001000000 */
[----:B-1----:R-:W-:Y:S08]  /*14500*/  @!P1 BRA `(.L_x_1131) ;  /* 0x0000003000b89947 */ /* 0x002ff00003800000 */
.L_x_1228:
[----:B------:R-:W-:Y:S02]  /*14510*/  SEL R23, R23, RZ, P2 ;  /* 0x000000ff17177207 */ /* 0x000fe40001000000 */
[----:B------:R-:W-:Y:S01]  /*14520*/  LOP3.LUT R2, R26, R3, RZ, 0x3c, !PT ;  /* 0x000000031a027212 */ /* 0x000fe200078e3cff */
[----:B------:R-:W-:Y:S06]  /*14530*/  @!P0 BRA `(.L_x_1132) ;  /* 0x0000000000048947 */ /* 0x000fec0003800000 */
[----:B------:R-:W-:Y:S01]  /*14540*/  BPT.TRAP 0x1 ;  /* 0x000000040000795c */ /* 0x000fe20000300000 */
.L_x_1132:
[----:B------:R-:W-:Y:S01]  /*14550*/  IMAD R23, R23, 0x8, R4 ;  /* 0x0000000817177824 */ /* 0x000fe200078e0204 */
[----:B------:R-:W-:-:S04]  /*14560*/  SHF.L.U32 R2, R2, 0x1f, RZ ;  /* 0x0000001f02027819 */ /* 0x000fc800000006ff */
[----:B------:R-:W2:Y:S02]  /*14570*/  SYNCS.PHASECHK.TRANS64.TRYWAIT P1, [R23+URZ+0x30840], R2 ;  /* 0x03084002170075a7 */ /* 0x000ea4000802017f */
[----:B--2---:R-:W-:Y:S05]  /*14580*/  @!P1 BRA `(.L_x_1133) ;  /* 0x0000003000ac9947 */ /* 0x004fea0003800000 */
.L_x_1229:
[----:B------:R-:W-:Y:S05]  /*14590*/  @!P0 BRA `(.L_x_1134) ;  /* 0x0000000000048947 */ /* 0x000fea0003800000 */
[----:B------:R-:W-:Y:S01]  /*145a0*/  BPT.TRAP 0x1 ;  /* 0x000000040000795c */ /* 0x000fe20000300000 */
.L_x_1134:
[----:B------:R-:W3:Y:S02]  /*145b0*/  SYNCS.PHASECHK.TRANS64.TRYWAIT P1, [R5+URZ+0x30860], R0 ;  /* 0x03086000050075a7 */ /* 0x000ee4000802017f */
[----:B---3--:R-:W-:Y:S05]  /*145c0*/  @!P1 BRA `(.L_x_1135) ;  /* 0x0000003000b09947 */ /* 0x008fea0003800000 */
.L_x_1230:
[----:B------:R-:W-:Y:S05]  /*145d0*/  @!P0 BRA `(.L_x_1136) ;  /* 0x0000000000048947 */ /* 0x000fea0003800000 */
[----:B------:R-:W-:Y:S01]  /*145e0*/  BPT.TRAP 0x1 ;  /* 0x000000040000795c */ /* 0x000fe20000300000 */
.L_x_1136:
[----:B----4-:R4:W0:Y:S02]  /*145f0*/  SYNCS.PHASECHK.TRANS64.TRYWAIT P0, [R23+URZ+0x30860], R2 ;  /* 0x03086002170075a7 */ /* 0x010824000800017f */
[----:B0-----:R-:W-:Y:S05]  /*14600*/  @!P0 NANOSLEEP.SYNCS 0x989680 ;  /* 0x009896800000895d */ /* 0x001fea0003900000 */
[----:B------:R-:W0:Y:S02]  /*14610*/  @!P0 SYNCS.PHASECHK.TRANS64 P0, [R23+URZ+0x30860], R2 ;  /* 0x03086002170085a7 */ /* 0x000e24000800007f */
[----:B0-----:R-:W-:Y:S05]  /*14620*/  @!P0 BRA `(.L_x_1136) ;  /* 0xfffffffc00f08947 */ /* 0x001fea000383ffff */
.L_x_1128:
[----:B------:R-:W-:Y:S05]  /*14630*/  BSYNC B0 ;  /* 0x0000000000007941 */ /* 0x000fea0003800000 */
.L_x_1127:
[----:B------:R-:W-:Y:S05]  /*14640*/  EXIT ;  /* 0x000000000000794d */ /* 0x000fea0003800000 */
.L_x_973:
[----:B0-----:R-:W-:-:S04]  /*14650*/  IMAD.U32 R3, RZ, RZ, UR40 ;  /* 0x00000028ff037e24 */ /* 0x001fc8000f8e00ff */
[----:B------:R0:W1:Y:S03]  /*14660*/  SYNCS.PHASECHK.TRANS64.TRYWAIT P1, [R3+URZ+0x30800], R0 ;  /* 0x03080000030075a7 */ /* 0x000066000802017f */
[----:B-1----:R-:W-:Y:S05]  /*14670*/  @!P1 NANOSLEEP.SYNCS 0x989680 ;  /* 0x009896800000995d */ /* 0x002fea0003900000 */
[----:B------:R-:W1:Y:S02]  /*14680*/  @!P1 SYNCS.PHASECHK.TRANS64 P1, [R3+URZ+0x30800], R0 ;  /* 0x03080000030095a7 */ /* 0x000e64000802007f */
[----:B-1----:R-:W-:Y:S05]  /*14690*/  @!P1 BRA `(.L_x_973) ;  /* 0xfffffffc00ec9947 */ /* 0x002fea000383ffff */
[----:B------:R-:W-:Y:S05]  /*146a0*/  BRA `(.L_x_1137) ;  /* 0xfffffed400287947 */ /* 0x000fea000383ffff */
.L_x_977:
[----:B-1----:R1:W2:Y:S02]  /*146b0*/  SYNCS.PHASECHK.TRANS64.TRYWAIT P1, [R3+URZ+0x30830], R0 ;  /* 0x03083000030075a7 */ /* 0x0022a4000802017f */
[----:B--2---:R-:W-:Y:S05]  /*146c0*/  @!P1 NANOSLEEP.SYNCS 0x989680 ;  /* 0x009896800000995d */ /* 0x004fea0003900000 */
[----:B------:R-:W2:Y:S02]  /*146d0*/  @!P1 SYNCS.PHASECHK.TRANS64 P1, [R3+URZ+0x30830], R0 ;  /* 0x03083000030095a7 */ /* 0x000ea4000802007f */
[----:B--2---:R-:W-:Y:S05]  /*146e0*/  @!P1 BRA `(.L_x_977) ;  /* 0xfffffffc00f09947 */ /* 0x004fea000383ffff */
[----:B------:R-:W-:Y:S05]  /*146f0*/  BRA `(.L_x_976) ;  /* 0xfffffed400447947 */ /* 0x000fea000383ffff */
.L_x_994:
[----:B-1----:R-:W-:-:S04]  /*14700*/  IMAD.U32 R4, RZ, RZ, UR6 ;  /* 0x00000006ff047e24 */ /* 0x002fc8000f8e00ff */
[----:B------:R1:W2:Y:S03]  /*14710*/  SYNCS.PHASECHK.TRANS64.TRYWAIT P1, [R4+URZ+0x30830], R3 ;  /* 0x03083003040075a7 */ /* 0x0002a6000802017f */
[----:B--2---:R-:W-:Y:S05]  /*14720*/  @!P1 NANOSLEEP.SYNCS 0x989680 ;  /* 0x009896800000995d */ /* 0x004fea0003900000 */
[----:B------:R-:W2:Y:S02]  /*14730*/  @!P1 SYNCS.PHASECHK.TRANS64 P1, [R4+URZ+0x30830], R3 ;  /* 0x03083003040095a7 */ /* 0x000ea4000802007f */
[----:B--2---:R-:W-:Y:S05]  /*14740*/  @!P1 BRA `(.L_x_994) ;  /* 0xfffffffc00ec9947 */ /* 0x004fea000383ffff */
[----:B------:R-:W-:Y:S05]  /*14750*/  BRA `(.L_x_993) ;  /* 0xffffff0000987947 */ /* 0x000fea000383ffff */
.L_x_998:
[----:B01----:R-:W-:-:S04]  /*14760*/  IMAD.U32 R3, RZ, RZ, UR5 ;  /* 0x00000005ff037e24 */ /* 0x003fc8000f8e00ff */
[----:B------:R0:W1:Y:S03]  /*14770*/  SYNCS.PHASECHK.TRANS64.TRYWAIT P1, [R3+URZ+0x30850], R0 ;  /* 0x03085000030075a7 */ /* 0x000066000802017f */
[----:B-1----:R-:W-:Y:S05]  /*14780*/  @!P1 NANOSLEEP.SYNCS 0x989680 ;  /* 0x009896800000995d */ /* 0x002fea0003900000 */
[----:B------:R-:W1:Y:S02]  /*14790*/  @!P1 SYNCS.PHASECHK.TRANS64 P1, [R3+URZ+0x30850], R0 ;  /* 0x03085000030095a7 */ /* 0x000e64000802007f */
[----:B-1----:R-:W-:Y:S05]  /*147a0*/  @!P1 BRA `(.L_x_998) ;  /* 0xfffffffc00ec9947 */ /* 0x002fea000383ffff */
[----:B------:R-:W-:Y:S05]  /*147b0*/  BRA `(.L_x_997) ;  /* 0xffffff0c00407947 */ /* 0x000fea000383ffff */
.L_x_1017:
[----:B-1----:R-:W-:-:S04]  /*147c0*/  IMAD.U32 R4, RZ, RZ, UR6 ;  /* 0x00000006ff047e24 */ /* 0x002fc8000f8e00ff */
[----:B------:R1:W2:Y:S03]  /*147d0*/  SYNCS.PHASECHK.TRANS64.TRYWAIT P1, [R4+URZ+0x30830], R3 ;  /* 0x03083003040075a7 */ /* 0x0002a6000802017f */
[----:B--2---:R-:W-:Y:S05]  /*147e0*/  @!P1 NANOSLEEP.SYNCS 0x989680 ;  /* 0x009896800000995d */ /* 0x004fea0003900000 */
[----:B------:R-:W2:Y:S02]  /*147f0*/  @!P1 SYNCS.PHASECHK.TRANS64 P1, [R4+URZ+0x30830], R3 ;  /* 0x03083003040095a7 */ /* 0x000ea4000802007f */
[----:B--2---:R-:W-:Y:S05]  /*14800*/  @!P1 BRA `(.L_x_1017) ;  /* 0xfffffffc00ec9947 */ /* 0x004fea000383ffff */
[----:B------:R-:W-:Y:S05]  /*14810*/  BRA `(.L_x_1016) ;  /* 0xffffff3400407947 */ /* 0x000fea000383ffff */
.L_x_1021:
[----:B01----:R-:W-:-:S04]  /*14820*/  IMAD.U32 R3, RZ, RZ, UR5 ;  /* 0x00000005ff037e24 */ /* 0x003fc8000f8e00ff */
[----:B------:R0:W1:Y:S03]  /*14830*/  SYNCS.PHASECHK.TRANS64.TRYWAIT P1, [R3+URZ+0x30850], R0 ;  /* 0x03085000030075a7 */ /* 0x000066000802017f */
[----:B-1----:R-:W-:Y:S05]  /*14840*/  @!P1 NANOSLEEP.SYNCS 0x989680 ;  /* 0x009896800000995d */ /* 0x002fea0003900000 */
[----:B------:R-:W1:Y:S02]  /*14850*/  @!P1 SYNCS.PHASECHK.TRANS64 P1, [R3+URZ+0x30850], R0 ;  /* 0x03085000030095a7 */ /* 0x000e64000802007f */
[----:B-1----:R-:W-:Y:S05]  /*14860*/  @!P1 BRA `(.L_x_1021) ;  /* 0xfffffffc00ec9947 */ /* 0x002fea000383ffff */
[----:B------:R-:W-:Y:S05]  /*14870*/  BRA `(.L_x_1020) ;  /* 0xffffff3c00e87947 */ /* 0x000fea000383ffff */
.L_x_1029:
[----:B-1----:R-:W-:-:S04]  /*14880*/  IMAD.U32 R4, RZ, RZ, UR5 ;  /* 0x00000005ff047e24 */ /* 0x002fc8000f8e00ff */
[----:B------:R1:W2:Y:S03]  /*14890*/  SYNCS.PHASECHK.TRANS64.TRYWAIT P1, [R4+URZ+0x30830], R3 ;  /* 0x03083003040075a7 */ /* 0x0002a6000802017f */
[----:B--2---:R-:W-:Y:S05]  /*148a0*/  @!P1 NANOSLEEP.SYNCS 0x989680 ;  /* 0x009896800000995d */ /* 0x004fea0003900000 */
[----:B------:R-:W2:Y:S02]  /*148b0*/  @!P1 SYNCS.PHASECHK.TRANS64 P1, [R4+URZ+0x30830], R3 ;  /* 0x03083003040095a7 */ /* 0x000ea4000802007f */
[----:B--2---:R-:W-:Y:S05]  /*148c0*/  @!P1 BRA `(.L_x_1029) ;  /* 0xfffffffc00ec9947 */ /* 0x004fea000383ffff */
[----:B------:R-:W-:Y:S05]  /*148d0*/  BRA `(.L_x_1028) ;  /* 0xffffff5000b47947 */ /* 0x000fea000383ffff */
.L_x_1033:
[----:B01----:R-:W-:-:S04]  /*148e0*/  IMAD.U32 R3, RZ, RZ, UR5 ;  /* 0x00000005ff037e24 */ /* 0x003fc8000f8e00ff */
[----:B------:R0:W1:Y:S03]  /*148f0*/  SYNCS.PHASECHK.TRANS64.TRYWAIT P1, [R3+URZ+0x30850], R0 ;  /* 0x03085000030075a7 */ /* 0x000066000802017f */
[----:B-1----:R-:W-:Y:S05]  /*14900*/  @!P1 NANOSLEEP.SYNCS 0x989680 ;  /* 0x009896800000995d */ /* 0x002fea0003900000 */
[----:B------:R-:W1:Y:S02]  /*14910*/  @!P1 SYNCS.PHASECHK.TRANS64 P1, [R3+URZ+0x30850], R0 ;  /* 0x03085000030095a7 */ /* 0x000e64000802007f */
[----:B-1----:R-:W-:Y:S05]  /*14920*/  @!P1 BRA `(.L_x_1033) ;  /* 0xfffffffc00ec9947 */ /* 0x002fea000383ffff */
[----:B------:R-:W-:Y:S05]  /*14930*/  BRA `(.L_x_1032) ;  /* 0xffffff5c005c7947 */ /* 0x000fea000383ffff */
.L_x_1048:
[----:B-1----:R-:W-:-:S04]  /*14940*/  IMAD.U32 R7, RZ, RZ, UR5 ;  /* 0x00000005ff077e24 */ /* 0x002fc8000f8e00ff */
[----:B------:R1:W2:Y:S03]  /*14950*/  SYNCS.PHASECHK.TRANS64.TRYWAIT P1, [R7+URZ+0x30850], R0 ;  /* 0x03085000070075a7 */ /* 0x0002a6000802017f */
[----:B--2---:R-:W-:Y:S05]  /*14960*/  @!P1 NANOSLEEP.SYNCS 0x989680 ;  /* 0x009896800000995d */ /* 0x004fea0003900000 */
[----:B------:R-:W2:Y:S02]  /*14970*/  @!P1 SYNCS.PHASECHK.TRANS64 P1, [R7+URZ+0x30850], R0 ;  /* 0x03085000070095a7 */ /* 0x000ea4000802007f */
[----:B--2---:R-:W-:Y:S05]  /*14980*/  @!P1 BRA `(.L_x_1048) ;  /* 0xfffffffc00ec9947 */ /* 0x004fea000383ffff */
[----:B------:R-:W-:Y:S05]  /*14990*/  BRA `(.L_x_1047) ;  /* 0xffffff8800107947 */ /* 0x000fea000383ffff */
.L_x_1085:
[----:B------:R-:W2:Y:S01]  /*149a0*/  S2R R18, SR_TID.X ;  /* 0x0000000000127919 */ /* 0x000ea20000002100 */
[----:B------:R-:W-:Y:S02]  /*149b0*/  IMAD.MOV.U32 R12, RZ, RZ, RZ ;  /* 0x000000ffff0c7224 */ /* 0x000fe400078e00ff */
[----:B------:R-:W-:Y:S02]  /*149c0*/  IMAD.MOV.U32 R11, RZ, RZ, 0x1f ;  /* 0x0000001fff0b7424 */ /* 0x000fe400078e00ff */
[----:B------:R-:W-:Y:S01]  /*149d0*/  IMAD.MOV.U32 R15, RZ, RZ, -0x1 ;  /* 0xffffffffff0f7424 */ /* 0x000fe200078e00ff */
[----:B--2---:R-:W-:-:S04]  /*149e0*/  SHF.R.U32.HI R18, RZ, 0x5, R18 ;  /* 0x00000005ff127819 */ /* 0x004fc80000011612 */
[----:B------:R-:W-:-:S05]  /*149f0*/  LOP3.LUT R18, R18, 0x3, RZ, 0xc0, !PT ;  /* 0x0000000312127812 */ /* 0x000fca00078ec0ff */
[----:B------:R-:W-:-:S07]  /*14a00*/  IMAD.MOV.U32 R13, RZ, RZ, R18 ;  /* 0x000000ffff0d7224 */ /* 0x000fce00078e0012 */
[----:B01---5:R-:W-:Y:S05]  /*14a10*/  WARPSYNC.COLLECTIVE R15, `(.L_x_1138) ;  /* 0x000000000f087348 */ /* 0x023fea0003c00000 */
[----:B------:R2:W3:Y:S02]  /*14a20*/  SHFL.IDX P6, R14, R13, R12, R11 ;  /* 0x0000000c0d0e7389 */ /* 0x0004e400000c000b */
[----:B0123-5:R-:W-:Y:S01]  /*14a30*/  ENDCOLLECTIVE ;  /* 0x000000000000791b */ /* 0x02ffe20003800000 */
.L_x_1138:
[----:B------:R-:W-:Y:S05]  /*14a40*/  BRA `(.L_x_1139) ;  /* 0xffffffc800287947 */ /* 0x000fea000383ffff */
.L_x_1088:
[----:B0-----:R0:W1:Y:S02]  /*14a50*/  SYNCS.PHASECHK.TRANS64.TRYWAIT P0, [R0+URZ+0x30840], R3 ;  /* 0x03084003000075a7 */ /* 0x001064000800017f */
[----:B-1----:R-:W-:Y:S05]  /*14a60*/  @!P0 NANOSLEEP.SYNCS 0x989680 ;  /* 0x009896800000895d */ /* 0x002fea0003900000 */
[----:B------:R-:W1:Y:S02]  /*14a70*/  @!P0 SYNCS.PHASECHK.TRANS64 P0, [R0+URZ+0x30840], R3 ;  /* 0x03084003000085a7 */ /* 0x000e64000800007f */
[----:B-1----:R-:W-:Y:S05]  /*14a80*/  @!P0 BRA `(.L_x_1088) ;  /* 0xfffffffc00f08947 */ /* 0x002fea000383ffff */
[----:B------:R-:W-:Y:S05]  /*14a90*/  BRA `(.L_x_1140) ;  /* 0xffffffcc002c7947 */ /* 0x000fea000383ffff */
.L_x_1089:
        /* <DEDUP_REMOVED lines=8> */
.L_x_1142:
[----:B------:R-:W-:Y:S05]  /*14b20*/  BSYNC B0 ;  /* 0x0000000000007941 */ /* 0x000fea0003800000 */
.L_x_1141:
[----:B------:R-:W-:Y:S02]  /*14b30*/  IMAD.MOV.U32 R13, RZ, RZ, R4 ;  /* 0x000000ffff0d7224 */ /* 0x000fe400078e0004 */
[----:B------:R-:W-:Y:S02]  /*14b40*/  IMAD.MOV.U32 R12, RZ, RZ, RZ ;  /* 0x000000ffff0c7224 */ /* 0x000fe400078e00ff */
[----:B------:R-:W-:Y:S02]  /*14b50*/  IMAD.MOV.U32 R11, RZ, RZ, 0x181f ;  /* 0x0000181fff0b7424 */ /* 0x000fe400078e00ff */
[----:B------:R-:W-:Y:S02]  /*14b60*/  IMAD.MOV.U32 R15, RZ, RZ, -0x1 ;  /* 0xffffffffff0f7424 */ /* 0x000fe400078e00ff */
[----:B------:R-:W-:Y:S02]  /*14b70*/  IMAD.MOV.U32 R2, RZ, RZ, R14 ;  /* 0x000000ffff027224 */ /* 0x000fe400078e000e */
[----:B------:R-:W-:-:S07]  /*14b80*/  @P0 IMAD R9, R5, 0x2, R17 ;  /* 0x0000000205090824 */ /* 0x000fce00078e0211 */
[----:B------:R-:W-:Y:S05]  /*14b90*/  WARPSYNC.COLLECTIVE R15, `(.L_x_1143) ;  /* 0x000000000f087348 */ /* 0x000fea0003c00000 */
[----:B------:R0:W1:Y:S02]  /*14ba0*/  SHFL.IDX P6, R14, R13, R12, R11 ;  /* 0x0000000c0d0e7389 */ /* 0x00006400000c000b */
[----:B01----:R-:W-:Y:S01]  /*14bb0*/  ENDCOLLECTIVE ;  /* 0x000000000000791b */ /* 0x003fe20003800000 */
.L_x_1143:
[----:B------:R-:W-:Y:S02]  /*14bc0*/  IMAD.MOV.U32 R13, RZ, RZ, R6 ;  /* 0x000000ffff0d7224 */ /* 0x000fe400078e0006 */
[----:B------:R-:W-:Y:S01]  /*14bd0*/  IMAD.MOV.U32 R12, RZ, RZ, 0x1 ;  /* 0x00000001ff0c7424 */ /* 0x000fe200078e00ff */
[----:B------:R-:W-:-:S05]  /*14be0*/  @P0 LEA R14, P1, R37, R14, 0x1 ;  /* 0x0000000e250e0211 */ /* 0x000fca00078208ff */
[----:B------:R-:W-:Y:S02]  /*14bf0*/  @P0 IMAD.X R3, RZ, RZ, R2, P1 ;  /* 0x000000ffff030224 */ /* 0x000fe400008e0602 */
[----:B------:R-:W-:-:S07]  /*14c00*/  @P0 IMAD.MOV.U32 R2, RZ, RZ, R14 ;  /* 0x000000ffff020224 */ /* 0x000fce00078e000e */
[----:B------:R-:W-:Y:S05]  /*14c10*/  WARPSYNC.COLLECTIVE R15, `(.L_x_1144) ;  /* 0x000000000f087348 */ /* 0x000fea0003c00000 */
[----:B------:R0:W1:Y:S02]  /*14c20*/  SHFL.IDX P6, R14, R13, R12, R11 ;  /* 0x0000000c0d0e7389 */ /* 0x00006400000c000b */
[----:B01----:R-:W-:Y:S01]  /*14c30*/  ENDCOLLECTIVE ;  /* 0x000000000000791b */ /* 0x003fe20003800000 */
.L_x_1144:
        /* <DEDUP_REMOVED lines=12> */
.L_x_1145:
[----:B------:R-:W-:Y:S02]  /*14d00*/  @P0 IMAD R25, R5, 0x2, R17 ;  /* 0x0000000205190824 */ /* 0x000fe400078e0211 */
[----:B------:R-:W-:Y:S02]  /*14d10*/  IMAD.MOV.U32 R13, RZ, RZ, R6 ;  /* 0x000000ffff0d7224 */ /* 0x000fe400078e0006 */
[----:B------:R-:W-:Y:S01]  /*14d20*/  IMAD.MOV.U32 R12, RZ, RZ, 0x2 ;  /* 0x00000002ff0c7424 */ /* 0x000fe200078e00ff */
[----:B------:R-:W-:-:S05]  /*14d30*/  @P0 LEA R14, P1, R37, R14, 0x1 ;  /* 0x0000000e250e0211 */ /* 0x000fca00078208ff */
[----:B------:R-:W-:-:S08]  /*14d40*/  @P0 IMAD.MOV.U32 R2, RZ, RZ, R14 ;  /* 0x000000ffff020224 */ /* 0x000fd000078e000e */
[----:B------:R-:W-:Y:S05]  /*14d50*/  WARPSYNC.COLLECTIVE R15, `(.L_x_1146) ;  /* 0x000000000f087348 */ /* 0x000fea0003c00000 */
[----:B------:R0:W1:Y:S02]  /*14d60*/  SHFL.IDX P6, R14, R13, R12, R11 ;  /* 0x0000000c0d0e7389 */ /* 0x00006400000c000b */
[----:B01----:R-:W-:Y:S01]  /*14d70*/  ENDCOLLECTIVE ;  /* 0x000000000000791b */ /* 0x003fe20003800000 */
.L_x_1146:
        /* <DEDUP_REMOVED lines=9> */
[----:B------:R-:W-:Y:S01]  /*14e10*/  ISETP.GE.AND P0, PT, R7, 0x21, PT ;  /* 0x000000210700780c */ /* 0x000fe20003f06270 */
[----:B------:R-:W-:-:S12]  /*14e20*/  IMAD.MOV.U32 R8, RZ, RZ, R14 ;  /* 0x000000ffff087224 */ /* 0x000fd800078e000e */
[----:B0-----:R-:W-:Y:S05]  /*14e30*/  WARPSYNC.COLLECTIVE R15, `(.L_x_1147) ;  /* 0x000000000f087348 */ /* 0x001fea0003c00000 */
[----:B------:R1:W2:Y:S02]  /*14e40*/  SHFL.IDX P6, R14, R13, R12, R11 ;  /* 0x0000000c0d0e7389 */ /* 0x0002a400000c000b */
[----:B012---:R-:W-:Y:S01]  /*14e50*/  ENDCOLLECTIVE ;  /* 0x000000000000791b */ /* 0x007fe20003800000 */
.L_x_1147:
        /* <DEDUP_REMOVED lines=8> */
.L_x_1148:
        /* <DEDUP_REMOVED lines=14> */
.L_x_1149:
        /* <DEDUP_REMOVED lines=8> */
.L_x_1150:
        /* <DEDUP_REMOVED lines=14> */
.L_x_1151:
        /* <DEDUP_REMOVED lines=8> */
.L_x_1152:
        /* <DEDUP_REMOVED lines=13> */
.L_x_1153:
[----:B------:R-:W-:Y:S05]  /*15270*/  BRA `(.L_x_1154) ;  /* 0xffffffc800847947 */ /* 0x000fea000383ffff */
.L_x_1094:
[----:B------:R-:W-:Y:S02]  /*15280*/  IMAD.MOV.U32 R13, RZ, RZ, R5 ;  /* 0x000000ffff0d7224 */ /* 0x000fe400078e0005 */
[----:B------:R-:W-:Y:S02]  /*15290*/  IMAD.MOV.U32 R12, RZ, RZ, RZ ;  /* 0x000000ffff0c7224 */ /* 0x000fe400078e00ff */
[----:B------:R-:W-:Y:S02]  /*152a0*/  IMAD.MOV.U32 R11, RZ, RZ, 0x181f ;  /* 0x0000181fff0b7424 */ /* 0x000fe400078e00ff */
[----:B------:R-:W-:Y:S02]  /*152b0*/  IMAD.MOV.U32 R15, RZ, RZ, -0x1 ;  /* 0xffffffffff0f7424 */ /* 0x000fe400078e00ff */
[----:B------:R-:W-:-:S07]  /*152c0*/  VIADD R4, R36, UR44 ;  /* 0x0000002c24047c36 */ /* 0x000fce0008000000 */
[----:B------:R-:W-:Y:S05]  /*152d0*/  WARPSYNC.COLLECTIVE R15, `(.L_x_1155) ;  /* 0x000000000f087348 */ /* 0x000fea0003c00000 */
[----:B------:R0:W1:Y:S02]  /*152e0*/  SHFL.IDX P6, R14, R13, R12, R11 ;  /* 0x0000000c0d0e7389 */ /* 0x00006400000c000b */
[----:B01----:R-:W-:Y:S01]  /*152f0*/  ENDCOLLECTIVE ;  /* 0x000000000000791b */ /* 0x003fe20003800000 */
.L_x_1155:
[C---:B------:R-:W-:Y:S01]  /*15300*/  VIADD R6, R4.reuse, 0x10 ;  /* 0x0000001004067836 */ /* 0x040fe20000000000 */
[----:B------:R-:W-:Y:S01]  /*15310*/  ISETP.GE.AND P0, PT, R4, UR39, PT ;  /* 0x0000002704007c0c */ /* 0x000fe2000bf06270 */
[----:B------:R-:W-:Y:S02]  /*15320*/  IMAD.MOV.U32 R13, RZ, RZ, R0 ;  /* 0x000000ffff0d7224 */ /* 0x000fe400078e0000 */
[----:B------:R-:W-:-:S10]  /*15330*/  IMAD.MOV.U32 R2, RZ, RZ, R14 ;  /* 0x000000ffff027224 */ /* 0x000fd400078e000e */
[----:B------:R-:W-:Y:S05]  /*15340*/  WARPSYNC.COLLECTIVE R15, `(.L_x_1156) ;  /* 0x000000000f087348 */ /* 0x000fea0003c00000 */
[----:B------:R0:W1:Y:S02]  /*15350*/  SHFL.IDX P6, R14, R13, R12, R11 ;  /* 0x0000000c0d0e7389 */ /* 0x00006400000c000b */
[----:B01----:R-:W-:Y:S01]  /*15360*/  ENDCOLLECTIVE ;  /* 0x000000000000791b */ /* 0x003fe20003800000 */
.L_x_1156:
        /* <DEDUP_REMOVED lines=8> */
.L_x_1157:
[----:B------:R-:W-:Y:S01]  /*153f0*/  @!PT LDS RZ, [RZ] ;  /* 0x00000000fffff984 */ /* 0x000fe20000000800 */
[----:B------:R-:W-:Y:S01]  /*15400*/  @!PT LDS RZ, [RZ] ;  /* 0x00000000fffff984 */ /* 0x000fe20000000800 */
[----:B------:R-:W-:Y:S01]  /*15410*/  @!PT LDS RZ, [RZ] ;  /* 0x00000000fffff984 */ /* 0x000fe20000000800 */
[----:B------:R0:W-:Y:S04]  /*15420*/  @!P0 LDGSTS.E.BYPASS.LTC128B.128 [R31+0x12400], desc[UR36][R2.64], !P3 ;  /* 0x12400000021f8fae */ /* 0x0001e8000d901d64 */
[----:B------:R0:W-:Y:S04]  /*15430*/  @!P0 LDGSTS.E.BYPASS.LTC128B.128 [R31+0x16400], desc[UR36][R2.64+0x80], !P4 ;  /* 0x16400080021f8fae */ /* 0x0001e8000e101d64 */
[----:B------:R0:W-:Y:S01]  /*15440*/  @!P0 LDGSTS.E.BYPASS.LTC128B.128 [R31+0x1a400], desc[UR36][R2.64+0x100], !P5 ;  /* 0x1a400100021f8fae */ /* 0x0001e2000e901d64 */
[----:B------:R-:W-:Y:S01]  /*15450*/  ISETP.GE.AND P0, PT, R6, UR39, PT ;  /* 0x0000002706007c0c */ /* 0x000fe2000bf06270 */
[----:B------:R-:W-:-:S02]  /*15460*/  IMAD.MOV.U32 R13, RZ, RZ, R0 ;  /* 0x000000ffff0d7224 */ /* 0x000fc400078e0000 */
[----:B------:R-:W-:-:S10]  /*15470*/  IMAD.MOV.U32 R6, RZ, RZ, R14 ;  /* 0x000000ffff067224 */ /* 0x000fd400078e000e */
[----:B0-----:R-:W-:Y:S05]  /*15480*/  WARPSYNC.COLLECTIVE R15, `(.L_x_1158) ;  /* 0x000000000f087348 */ /* 0x001fea0003c00000 */
[----:B------:R1:W2:Y:S02]  /*15490*/  SHFL.IDX P6, R14, R13, R12, R11 ;  /* 0x0000000c0d0e7389 */ /* 0x0002a400000c000b */
[----:B012---:R-:W-:Y:S01]  /*154a0*/  ENDCOLLECTIVE ;  /* 0x000000000000791b */ /* 0x007fe20003800000 */
.L_x_1158:
[----:B------:R-:W-:Y:S02]  /*154b0*/  IMAD.MOV.U32 R13, RZ, RZ, R5 ;  /* 0x000000ffff0d7224 */ /* 0x000fe400078e0005 */
[----:B------:R-:W-:Y:S01]  /*154c0*/  IMAD.MOV.U32 R12, RZ, RZ, 0x2 ;  /* 0x00000002ff0c7424 */ /* 0x000fe200078e00ff */
[----:B------:R-:W-:-:S05]  /*154d0*/  @!P0 LEA R14, P1, R37, R14, 0x1 ;  /* 0x0000000e250e8211 */ /* 0x000fca00078208ff */
[----:B------:R-:W-:-:S08]  /*154e0*/  @!P0 IMAD.MOV.U32 R2, RZ, RZ, R14 ;  /* 0x000000ffff028224 */ /* 0x000fd000078e000e */
[----:B------:R-:W-:Y:S05]  /*154f0*/  WARPSYNC.COLLECTIVE R15, `(.L_x_1159) ;  /* 0x000000000f087348 */ /* 0x000fea0003c00000 */
[----:B------:R0:W1:Y:S02]  /*15500*/  SHFL.IDX P6, R14, R13, R12, R11 ;  /* 0x0000000c0d0e7389 */ /* 0x00006400000c000b */
[----:B01----:R-:W-:Y:S01]  /*15510*/  ENDCOLLECTIVE ;  /* 0x000000000000791b */ /* 0x003fe20003800000 */
.L_x_1159:
[----:B------:R-:W-:Y:S02]  /*15520*/  @!P0 IMAD.X R7, RZ, RZ, R6, P1 ;  /* 0x000000ffff078224 */ /* 0x000fe400008e0606 */
[----:B------:R-:W-:Y:S02]  /*15530*/  VIADD R6, R4, 0x20 ;  /* 0x0000002004067836 */ /* 0x000fe40000000000 */
[----:B------:R-:W-:-:S05]  /*15540*/  @!P0 IMAD.MOV.U32 R3, RZ, RZ, R7 ;  /* 0x000000ffff038224 */ /* 0x000fca00078e0007 */
[----:B------:R-:W-:Y:S01]  /*15550*/  @!PT LDS RZ, [RZ] ;  /* 0x00000000fffff984 */ /* 0x000fe20000000800 */
[----:B------:R-:W-:Y:S01]  /*15560*/  @!PT LDS RZ, [RZ] ;  /* 0x00000000fffff984 */ /* 0x000fe20000000800 */
[----:B------:R-:W-:Y:S01]  /*15570*/  @!PT LDS RZ, [RZ] ;  /* 0x00000000fffff984 */ /* 0x000fe20000000800 */
[----:B------:R0:W-:Y:S01]  /*15580*/  @!P0 LDGSTS.E.BYPASS.LTC128B.128 [R31+0x12c00], desc[UR36][R2.64], !P3 ;  /* 0x12c00000021f8fae */ /* 0x0001e2000d901d64 */
[----:B------:R-:W-:-:S03]  /*15590*/  IMAD.MOV.U32 R13, RZ, RZ, R0 ;  /* 0x000000ffff0d7224 */ /* 0x000fc600078e0000 */
[----:B------:R0:W-:Y:S04]  /*155a0*/  @!P0 LDGSTS.E.BYPASS.LTC128B.128 [R31+0x16c00], desc[UR36][R2.64+0x80], !P4 ;  /* 0x16c00080021f8fae */ /* 0x0001e8000e101d64 */
[----:B------:R0:W-:Y:S01]  /*155b0*/  @!P0 LDGSTS.E.BYPASS.LTC128B.128 [R31+0x1ac00], desc[UR36][R2.64+0x100], !P5 ;  /* 0x1ac00100021f8fae */ /* 0x0001e2000e901d64 */
[----:B------:R-:W-:Y:S01]  /*155c0*/  ISETP.GE.AND P0, PT, R6, UR39, PT ;  /* 0x0000002706007c0c */ /* 0x000fe2000bf06270 */
[----:B------:R-:W-:-:S12]  /*155d0*/  IMAD.MOV.U32 R6, RZ, RZ, R14 ;  /* 0x000000ffff067224 */ /* 0x000fd800078e000e */
[----:B0-----:R-:W-:Y:S05]  /*155e0*/  WARPSYNC.COLLECTIVE R15, `(.L_x_1160) ;  /* 0x000000000f087348 */ /* 0x001fea0003c00000 */
[----:B------:R1:W2:Y:S02]  /*155f0*/  SHFL.IDX P6, R14, R13, R12, R11 ;  /* 0x0000000c0d0e7389 */ /* 0x0002a400000c000b */
[----:B012---:R-:W-:Y:S01]  /*15600*/  ENDCOLLECTIVE ;  /* 0x000000000000791b */ /* 0x007fe20003800000 */
.L_x_1160:
[----:B------:R-:W-:Y:S02]  /*15610*/  IMAD.MOV.U32 R13, RZ, RZ, R5 ;  /* 0x000000ffff0d7224 */ /* 0x000fe400078e0005 */
[----:B------:R-:W-:Y:S01]  /*15620*/  IMAD.MOV.U32 R12, RZ, RZ, 0x3 ;  /* 0x00000003ff0c7424 */ /* 0x000fe200078e00ff */
[----:B------:R-:W-:-:S05]  /*15630*/  @!P0 LEA R14, P1, R37, R14, 0x1 ;  /* 0x0000000e250e8211 */ /* 0x000fca00078208ff */
[----:B------:R-:W-:-:S08]  /*15640*/  @!P0 IMAD.MOV.U32 R2, RZ, RZ, R14 ;  /* 0x000000ffff028224 */ /* 0x000fd000078e000e */
[----:B------:R-:W-:Y:S05]  /*15650*/  WARPSYNC.COLLECTIVE R15, `(.L_x_1161) ;  /* 0x000000000f087348 */ /* 0x000fea0003c00000 */
[----:B------:R0:W1:Y:S02]  /*15660*/  SHFL.IDX P6, R14, R13, R12, R11 ;  /* 0x0000000c0d0e7389 */ /* 0x00006400000c000b */
[----:B01----:R-:W-:Y:S01]  /*15670*/  ENDCOLLECTIVE ;  /* 0x000000000000791b */ /* 0x003fe20003800000 */
.L_x_1161:
        /* <DEDUP_REMOVED lines=15> */
.L_x_1162:
[----:B------:R-:W-:Y:S02]  /*15770*/  IMAD.MOV.U32 R13, RZ, RZ, R5 ;  /* 0x000000ffff0d7224 */ /* 0x000fe400078e0005 */
[----:B------:R-:W-:Y:S01]  /*15780*/  IMAD.MOV.U32 R12, RZ, RZ, 0x4 ;  /* 0x00000004ff0c7424 */ /* 0x000fe200078e00ff */
[----:B------:R-:W-:-:S05]  /*15790*/  @!P0 LEA R14, P1, R37, R14, 0x1 ;  /* 0x0000000e250e8211 */ /* 0x000fca00078208ff */
[----:B------:R-:W-:-:S08]  /*157a0*/  @!P0 IMAD.MOV.U32 R2, RZ, RZ, R14 ;  /* 0x000000ffff028224 */ /* 0x000fd000078e000e */
[----:B------:R-:W-:Y:S05]  /*157b0*/  WARPSYNC.COLLECTIVE R15, `(.L_x_1163) ;  /* 0x000000000f087348 */ /* 0x000fea0003c00000 */
[----:B------:R0:W1:Y:S02]  /*157c0*/  SHFL.IDX P6, R14, R13, R12, R11 ;  /* 0x0000000c0d0e7389 */ /* 0x00006400000c000b */
[----:B01----:R-:W-:Y:S01]  /*157d0*/  ENDCOLLECTIVE ;  /* 0x000000000000791b */ /* 0x003fe20003800000 */
.L_x_1163:
        /* <DEDUP_REMOVED lines=15> */
.L_x_1164:
[----:B------:R-:W-:Y:S02]  /*158d0*/  IMAD.MOV.U32 R13, RZ, RZ, R5 ;  /* 0x000000ffff0d7224 */ /* 0x000fe400078e0005 */
[----:B------:R-:W-:Y:S01]  /*158e0*/  IMAD.MOV.U32 R12, RZ, RZ, 0x5 ;  /* 0x00000005ff0c7424 */ /* 0x000fe200078e00ff */
[----:B------:R-:W-:-:S05]  /*158f0*/  @!P0 LEA R14, P1, R37, R14, 0x1 ;  /* 0x0000000e250e8211 */ /* 0x000fca00078208ff */
[----:B------:R-:W-:-:S08]  /*15900*/  @!P0 IMAD.MOV.U32 R2, RZ, RZ, R14 ;  /* 0x000000ffff028224 */ /* 0x000fd000078e000e */
[----:B------:R-:W-:Y:S05]  /*15910*/  WARPSYNC.COLLECTIVE R15, `(.L_x_1165) ;  /* 0x000000000f087348 */ /* 0x000fea0003c00000 */
[----:B------:R0:W1:Y:S02]  /*15920*/  SHFL.IDX P6, R14, R13, R12, R11 ;  /* 0x0000000c0d0e7389 */ /* 0x00006400000c000b */
[----:B01----:R-:W-:Y:S01]  /*15930*/  ENDCOLLECTIVE ;  /* 0x000000000000791b */ /* 0x003fe20003800000 */
.L_x_1165:
        /* <DEDUP_REMOVED lines=15> */
.L_x_1166:
[----:B------:R-:W-:Y:S02]  /*15a30*/  IMAD.MOV.U32 R13, RZ, RZ, R5 ;  /* 0x000000ffff0d7224 */ /* 0x000fe400078e0005 */
[----:B------:R-:W-:Y:S01]  /*15a40*/  IMAD.MOV.U32 R12, RZ, RZ, 0x6 ;  /* 0x00000006ff0c7424 */ /* 0x000fe200078e00ff */
[----:B------:R-:W-:-:S05]  /*15a50*/  @!P0 LEA R14, P1, R37, R14, 0x1 ;  /* 0x0000000e250e8211 */ /* 0x000fca00078208ff */
[----:B------:R-:W-:-:S08]  /*15a60*/  @!P0 IMAD.MOV.U32 R2, RZ, RZ, R14 ;  /* 0x000000ffff028224 */ /* 0x000fd000078e000e */
[----:B------:R-:W-:Y:S05]  /*15a70*/  WARPSYNC.COLLECTIVE R15, `(.L_x_1167) ;  /* 0x000000000f087348 */ /* 0x000fea0003c00000 */
[----:B------:R0:W1:Y:S02]  /*15a80*/  SHFL.IDX P6, R14, R13, R12, R11 ;  /* 0x0000000c0d0e7389 */ /* 0x00006400000c000b */
[----:B01----:R-:W-:Y:S01]  /*15a90*/  ENDCOLLECTIVE ;  /* 0x000000000000791b */ /* 0x003fe20003800000 */
.L_x_1167:
        /* <DEDUP_REMOVED lines=15> */
.L_x_1168:
[----:B------:R-:W-:Y:S02]  /*15b90*/  IMAD.MOV.U32 R13, RZ, RZ, R5 ;  /* 0x000000ffff0d7224 */ /* 0x000fe400078e0005 */
[----:B------:R-:W-:Y:S01]  /*15ba0*/  IMAD.MOV.U32 R12, RZ, RZ, 0x7 ;  /* 0x00000007ff0c7424 */ /* 0x000fe200078e00ff */
[----:B------:R-:W-:-:S05]  /*15bb0*/  @!P0 LEA R14, P1, R37, R14, 0x1 ;  /* 0x0000000e250e8211 */ /* 0x000fca00078208ff */
[----:B------:R-:W-:-:S08]  /*15bc0*/  @!P0 IMAD.MOV.U32 R2, RZ, RZ, R14 ;  /* 0x000000ffff028224 */ /* 0x000fd000078e000e */
[----:B------:R-:W-:Y:S05]  /*15bd0*/  WARPSYNC.COLLECTIVE R15, `(.L_x_1169) ;  /* 0x000000000f087348 */ /* 0x000fea0003c00000 */
[----:B------:R0:W1:Y:S02]  /*15be0*/  SHFL.IDX P6, R14, R13, R12, R11 ;  /* 0x0000000c0d0e7389 */ /* 0x00006400000c000b */
[----:B01----:R-:W-:Y:S01]  /*15bf0*/  ENDCOLLECTIVE ;  /* 0x000000000000791b */ /* 0x003fe20003800000 */
.L_x_1169:
[----:B------:R-:W-:-:S04]  /*15c00*/  @!P0 IMAD.X R7, RZ, RZ, R6, P1 ;  /* 0x000000ffff078224 */ /* 0x000fc800008e0606 */
        /* <DEDUP_REMOVED lines=8> */
[----:B------:R-:W-:-:S07]  /*15c90*/  IMAD.MOV.U32 R6, RZ, RZ, R14 ;  /* 0x000000ffff067224 */ /* 0x000fce00078e000e */
[----:B0-----:R-:W-:Y:S05]  /*15ca0*/  WARPSYNC.COLLECTIVE R15, `(.L_x_1170) ;  /* 0x000000000f087348 */ /* 0x001fea0003c00000 */
[----:B------:R1:W2:Y:S02]  /*15cb0*/  SHFL.IDX P6, R14, R13, R12, R11 ;  /* 0x0000000c0d0e7389 */ /* 0x0002a400000c000b */
[----:B012---:R-:W-:Y:S01]  /*15cc0*/  ENDCOLLECTIVE ;  /* 0x000000000000791b */ /* 0x007fe20003800000 */
.L_x_1170:
[----:B------:R-:W-:Y:S05]  /*15cd0*/  BRA `(.L_x_1171) ;  /* 0xffffffc800a47947 */ /* 0x000fea000383ffff */
.L_x_1097:
[----:B0-----:R0:W1:Y:S02]  /*15ce0*/  SYNCS.PHASECHK.TRANS64.TRYWAIT P0, [R17+URZ+0x30820], R0 ;  /* 0x03082000110075a7 */ /* 0x001064000800017f */
[----:B-1----:R-:W-:Y:S05]  /*15cf0*/  @!P0 NANOSLEEP.SYNCS 0x989680 ;  /* 0x009896800000895d */ /* 0x002fea0003900000 */
[----:B------:R-:W1:Y:S02]  /*15d00*/  @!P0 SYNCS.PHASECHK.TRANS64 P0, [R17+URZ+0x30820], R0 ;  /* 0x03082000110085a7 */ /* 0x000e64000800007f */
[----:B-1----:R-:W-:Y:S05]  /*15d10*/  @!P0 BRA `(.L_x_1097) ;  /* 0xfffffffc00f08947 */ /* 0x002fea000383ffff */
[----:B------:R-:W-:Y:S05]  /*15d20*/  BRA `(.L_x_1172) ;  /* 0xffffffcc00087947 */ /* 0x000fea000383ffff */
.L_x_1101:
[----:B0-----:R0:W1:Y:S02]  /*15d30*/  SYNCS.PHASECHK.TRANS64.TRYWAIT P0, [R6+URZ+0x30840], R3 ;  /* 0x03084003060075a7 */ /* 0x001064000800017f */
[----:B-1----:R-:W-:Y:S05]  /*15d40*/  @!P0 NANOSLEEP.SYNCS 0x989680 ;  /* 0x009896800000895d */ /* 0x002fea0003900000 */
[----:B------:R-:W1:Y:S02]  /*15d50*/  @!P0 SYNCS.PHASECHK.TRANS64 P0, [R6+URZ+0x30840], R3 ;  /* 0x03084003060085a7 */ /* 0x000e64000800007f */
[----:B-1----:R-:W-:Y:S05]  /*15d60*/  @!P0 BRA `(.L_x_1101) ;  /* 0xfffffffc00f08947 */ /* 0x002fea000383ffff */
[----:B------:R-:W-:Y:S05]  /*15d70*/  BRA `(.L_x_1173) ;  /* 0xffffffcc00c87947 */ /* 0x000fea000383ffff */
.L_x_1102:
        /* <DEDUP_REMOVED lines=8> */
.L_x_1175:
[----:B------:R-:W-:Y:S05]  /*15e00*/  BSYNC B1 ;  /* 0x0000000000017941 */ /* 0x000fea0003800000 */
.L_x_1174:
        /* <DEDUP_REMOVED lines=9> */
.L_x_1176:
[----:B------:R-:W-:Y:S02]  /*15ea0*/  IMAD R8, R8, 0x2, R17 ;  /* 0x0000000208087824 */ /* 0x000fe400078e0211 */
[----:B------:R-:W-:Y:S02]  /*15eb0*/  IMAD.MOV.U32 R13, RZ, RZ, R10 ;  /* 0x000000ffff0d7224 */ /* 0x000fe400078e000a */
[----:B------:R-:W-:Y:S01]  /*15ec0*/  IMAD.MOV.U32 R12, RZ, RZ, 0x1 ;  /* 0x00000001ff0c7424 */ /* 0x000fe200078e00ff */
[----:B------:R-:W-:-:S13]  /*15ed0*/  IADD3 R2, P0, R14, R4, RZ ;  /* 0x000000040e027210 */ /* 0x000fda0007f1e0ff */
[----:B------:R-:W-:Y:S05]  /*15ee0*/  WARPSYNC.COLLECTIVE R15, `(.L_x_1177) ;  /* 0x000000000f087348 */ /* 0x000fea0003c00000 */
[----:B------:R0:W1:Y:S02]  /*15ef0*/  SHFL.IDX P6, R14, R13, R12, R11 ;  /* 0x0000000c0d0e7389 */ /* 0x00006400000c000b */
[----:B01----:R-:W-:Y:S01]  /*15f00*/  ENDCOLLECTIVE ;  /* 0x000000000000791b */ /* 0x003fe20003800000 */
.L_x_1177:
[----:B------:R-:W-:-:S05]  /*15f10*/  IMAD.X R3, RZ, RZ, R3, P0 ;  /* 0x000000ffff037224 */ /* 0x000fca00000e0603 */
[----:B------:R-:W-:Y:S01]  /*15f20*/  @!PT LDS RZ, [RZ] ;  /* 0x00000000fffff984 */ /* 0x000fe20000000800 */
[----:B------:R-:W-:Y:S01]  /*15f30*/  @!PT LDS RZ, [RZ] ;  /* 0x00000000fffff984 */ /* 0x000fe20000000800 */
[----:B------:R-:W-:Y:S01]  /*15f40*/  @!PT LDS RZ, [RZ] ;  /* 0x00000000fffff984 */ /* 0x000fe20000000800 */
[----:B------:R-:W-:Y:S04]  /*15f50*/  LDGSTS.E.BYPASS.LTC128B.128 [R8+0x1e400], desc[UR36][R2.64], !P3 ;  /* 0x1e40000002087fae */ /* 0x000fe8000d901d64 */
[----:B------:R-:W-:Y:S01]  /*15f60*/  LDGSTS.E.BYPASS.LTC128B.128 [R8+0x21400], desc[UR36][R2.64+0x80], !P2 ;  /* 0x2140008002087fae */ /* 0x000fe2000d101d64 */
[----:B------:R-:W-:-:S03]  /*15f70*/  IMAD.MOV.U32 R13, RZ, RZ, R7 ;  /* 0x000000ffff0d7224 */ /* 0x000fc600078e0007 */
[----:B------:R0:W-:Y:S02]  /*15f80*/  LDGSTS.E.BYPASS.LTC128B.128 [R8+0x24400], desc[UR36][R2.64+0x100], !P1 ;  /* 0x2440010002087fae */ /* 0x0001e4000c901d64 */
[----:B0-----:R-:W-:-:S07]  /*15f90*/  IMAD.MOV.U32 R3, RZ, RZ, R14 ;  /* 0x000000ffff037224 */ /* 0x001fce00078e000e */
[----:B------:R-:W-:Y:S05]  /*15fa0*/  WARPSYNC.COLLECTIVE R15, `(.L_x_1178) ;  /* 0x000000000f087348 */ /* 0x000fea0003c00000 */
[----:B------:R0:W1:Y:S02]  /*15fb0*/  SHFL.IDX P6, R14, R13, R12, R11 ;  /* 0x0000000c0d0e7389 */ /* 0x00006400000c000b */
[----:B01----:R-:W-:Y:S01]  /*15fc0*/  ENDCOLLECTIVE ;  /* 0x000000000000791b */ /* 0x003fe20003800000 */
.L_x_1178:
[----:B------:R-:W-:Y:S02]  /*15fd0*/  IMAD.MOV.U32 R13, RZ, RZ, R10 ;  /* 0x000000ffff0d7224 */ /* 0x000fe400078e000a */
[----:B------:R-:W-:Y:S01]  /*15fe0*/  IMAD.MOV.U32 R12, RZ, RZ, 0x2 ;  /* 0x00000002ff0c7424 */ /* 0x000fe200078e00ff */
[----:B------:R-:W-:-:S13]  /*15ff0*/  IADD3 R2, P0, R14, R4, RZ ;  /* 0x000000040e027210 */ /* 0x000fda0007f1e0ff */
[----:B------:R-:W-:Y:S05]  /*16000*/  WARPSYNC.COLLECTIVE R15, `(.L_x_1179) ;  /* 0x000000000f087348 */ /* 0x000fea0003c00000 */
[----:B------:R0:W1:Y:S02]  /*16010*/  SHFL.IDX P6, R14, R13, R12, R11 ;  /* 0x0000000c0d0e7389 */ /* 0x00006400000c000b */
[----:B01----:R-:W-:Y:S01]  /*16020*/  ENDCOLLECTIVE ;  /* 0x000000000000791b */ /* 0x003fe20003800000 */
.L_x_1179:
        /* <DEDUP_REMOVED lines=12> */
.L_x_1180:
[----:B------:R-:W-:Y:S02]  /*160f0*/  IMAD.MOV.U32 R13, RZ, RZ, R10 ;  /* 0x000000ffff0d7224 */ /* 0x000fe400078e000a */
[----:B------:R-:W-:Y:S01]  /*16100*/  IMAD.MOV.U32 R12, RZ, RZ, 0x3 ;  /* 0x00000003ff0c7424 */ /* 0x000fe200078e00ff */
[----:B------:R-:W-:-:S13]  /*16110*/  IADD3 R2, P0, R14, R4, RZ ;  /* 0x000000040e027210 */ /* 0x000fda0007f1e0ff */
[----:B------:R-:W-:Y:S05]  /*16120*/  WARPSYNC.COLLECTIVE R15, `(.L_x_1181) ;  /* 0x000000000f087348 */ /* 0x000fea0003c00000 */
[----:B------:R0:W1:Y:S02]  /*16130*/  SHFL.IDX P6, R14, R13, R12, R11 ;  /* 0x0000000c0d0e7389 */ /* 0x00006400000c000b */
[----:B01----:R-:W-:Y:S01]  /*16140*/  ENDCOLLECTIVE ;  /* 0x000000000000791b */ /* 0x003fe20003800000 */
.L_x_1181:
        /* <DEDUP_REMOVED lines=12> */
.L_x_1182:
[----:B------:R-:W-:Y:S02]  /*16210*/  IMAD.MOV.U32 R13, RZ, RZ, R10 ;  /* 0x000000ffff0d7224 */ /* 0x000fe400078e000a */
[----:B------:R-:W-:Y:S01]  /*16220*/  IMAD.MOV.U32 R12, RZ, RZ, 0x4 ;  /* 0x00000004ff0c7424 */ /* 0x000fe200078e00ff */
[----:B------:R-:W-:-:S13]  /*16230*/  IADD3 R2, P0, R14, R4, RZ ;  /* 0x000000040e027210 */ /* 0x000fda0007f1e0ff */
[----:B------:R-:W-:Y:S05]  /*16240*/  WARPSYNC.COLLECTIVE R15, `(.L_x_1183) ;  /* 0x000000000f087348 */ /* 0x000fea0003c00000 */
[----:B------:R0:W1:Y:S02]  /*16250*/  SHFL.IDX P6, R14, R13, R12, R11 ;  /* 0x0000000c0d0e7389 */ /* 0x00006400000c000b */
[----:B01----:R-:W-:Y:S01]  /*16260*/  ENDCOLLECTIVE ;  /* 0x000000000000791b */ /* 0x003fe20003800000 */
.L_x_1183:
        /* <DEDUP_REMOVED lines=12> */
.L_x_1184:
[----:B------:R-:W-:Y:S02]  /*16330*/  IMAD.MOV.U32 R13, RZ, RZ, R10 ;  /* 0x000000ffff0d7224 */ /* 0x000fe400078e000a */
[----:B------:R-:W-:Y:S01]  /*16340*/  IMAD.MOV.U32 R12, RZ, RZ, 0x5 ;  /* 0x00000005ff0c7424 */ /* 0x000fe200078e00ff */
[----:B------:R-:W-:-:S13]  /*16350*/  IADD3 R2, P0, R14, R4, RZ ;  /* 0x000000040e027210 */ /* 0x000fda0007f1e0ff */
[----:B------:R-:W-:Y:S05]  /*16360*/  WARPSYNC.COLLECTIVE R15, `(.L_x_1185) ;  /* 0x000000000f087348 */ /* 0x000fea0003c00000 */
[----:B------:R0:W1:Y:S02]  /*16370*/  SHFL.IDX P6, R14, R13, R12, R11 ;  /* 0x0000000c0d0e7389 */ /* 0x00006400000c000b */
[----:B01----:R-:W-:Y:S01]  /*16380*/  ENDCOLLECTIVE ;  /* 0x000000000000791b */ /* 0x003fe20003800000 */
.L_x_1185:
        /* <DEDUP_REMOVED lines=12> */
.L_x_1186:
[----:B------:R-:W-:Y:S05]  /*16450*/  BRA `(.L_x_1187) ;  /* 0xffffffcc00187947 */ /* 0x000fea000383ffff */
.L_x_1107:
[----:B0-----:R0:W1:Y:S02]  /*16460*/  SYNCS.PHASECHK.TRANS64.TRYWAIT P0, [R6+URZ+0x30860], R3 ;  /* 0x03086003060075a7 */ /* 0x001064000800017f */
[----:B-1----:R-:W-:Y:S05]  /*16470*/  @!P0 NANOSLEEP.SYNCS 0x989680 ;  /* 0x009896800000895d */ /* 0x002fea0003900000 */
[----:B------:R-:W1:Y:S02]  /*16480*/  @!P0 SYNCS.PHASECHK.TRANS64 P0, [R6+URZ+0x30860], R3 ;  /* 0x03086003060085a7 */ /* 0x000e64000800007f */
[----:B-1----:R-:W-:Y:S05]  /*16490*/  @!P0 BRA `(.L_x_1107) ;  /* 0xfffffffc00f08947 */ /* 0x002fea000383ffff */
[----:B------:R-:W-:Y:S05]  /*164a0*/  BRA `(.L_x_1188) ;  /* 0xffffffcc00747947 */ /* 0x000fea000383ffff */
.L_x_1108:
        /* <DEDUP_REMOVED lines=8> */
.L_x_1190:
[----:B------:R-:W-:Y:S05]  /*16530*/  BSYNC B1 ;  /* 0x0000000000017941 */ /* 0x000fea0003800000 */
.L_x_1189:
        /* <DEDUP_REMOVED lines=9> */
.L_x_1191:
[----:B------:R-:W-:Y:S02]  /*165d0*/  IMAD.MOV.U32 R13, RZ, RZ, R19 ;  /* 0x000000ffff0d7224 */ /* 0x000fe400078e0013 */
[----:B------:R-:W-:Y:S01]  /*165e0*/  IMAD.MOV.U32 R12, RZ, RZ, 0x1 ;  /* 0x00000001ff0c7424 */ /* 0x000fe200078e00ff */
[----:B------:R-:W-:-:S13]  /*165f0*/  IADD3 R2, P0, R14, R4, RZ ;  /* 0x000000040e027210 */ /* 0x000fda0007f1e0ff */
[----:B------:R-:W-:Y:S05]  /*16600*/  WARPSYNC.COLLECTIVE R15, `(.L_x_1192) ;  /* 0x000000000f087348 */ /* 0x000fea0003c00000 */
[----:B------:R0:W1:Y:S02]  /*16610*/  SHFL.IDX P6, R14, R13, R12, R11 ;  /* 0x0000000c0d0e7389 */ /* 0x00006400000c000b */
[----:B01----:R-:W-:Y:S01]  /*16620*/  ENDCOLLECTIVE ;  /* 0x000000000000791b */ /* 0x003fe20003800000 */
.L_x_1192:
        /* <DEDUP_REMOVED lines=15> */
.L_x_1193:
[----:B------:R-:W-:Y:S02]  /*16720*/  IMAD.MOV.U32 R13, RZ, RZ, R19 ;  /* 0x000000ffff0d7224 */ /* 0x000fe400078e0013 */
[----:B------:R-:W-:Y:S01]  /*16730*/  IMAD.MOV.U32 R12, RZ, RZ, 0x2 ;  /* 0x00000002ff0c7424 */ /* 0x000fe200078e00ff */
[----:B------:R-:W-:-:S13]  /*16740*/  IADD3 R2, P0, R14, R4, RZ ;  /* 0x000000040e027210 */ /* 0x000fda0007f1e0ff */
[----:B------:R-:W-:Y:S05]  /*16750*/  WARPSYNC.COLLECTIVE R15, `(.L_x_1194) ;  /* 0x000000000f087348 */ /* 0x000fea0003c00000 */
[----:B------:R0:W1:Y:S02]  /*16760*/  SHFL.IDX P6, R14, R13, R12, R11 ;  /* 0x0000000c0d0e7389 */ /* 0x00006400000c000b */
[----:B01----:R-:W-:Y:S01]  /*16770*/  ENDCOLLECTIVE ;  /* 0x000000000000791b */ /* 0x003fe20003800000 */
.L_x_1194:
        /* <DEDUP_REMOVED lines=15> */
.L_x_1195:
[----:B------:R-:W-:Y:S02]  /*16870*/  IMAD.MOV.U32 R13, RZ, RZ, R19 ;  /* 0x000000ffff0d7224 */ /* 0x000fe400078e0013 */
[----:B------:R-:W-:Y:S01]  /*16880*/  IMAD.MOV.U32 R12, RZ, RZ, 0x3 ;  /* 0x00000003ff0c7424 */ /* 0x000fe200078e00ff */
[----:B------:R-:W-:-:S13]  /*16890*/  IADD3 R2, P0, R14, R4, RZ ;  /* 0x000000040e027210 */ /* 0x000fda0007f1e0ff */
[----:B------:R-:W-:Y:S05]  /*168a0*/  WARPSYNC.COLLECTIVE R15, `(.L_x_1196) ;  /* 0x000000000f087348 */ /* 0x000fea0003c00000 */
[----:B------:R0:W1:Y:S02]  /*168b0*/  SHFL.IDX P6, R14, R13, R12, R11 ;  /* 0x0000000c0d0e7389 */ /* 0x00006400000c000b */
[----:B01----:R-:W-:Y:S01]  /*168c0*/  ENDCOLLECTIVE ;  /* 0x000000000000791b */ /* 0x003fe20003800000 */
.L_x_1196:
        /* <DEDUP_REMOVED lines=15> */
.L_x_1197:
[----:B------:R-:W-:Y:S02]  /*169c0*/  IMAD.MOV.U32 R13, RZ, RZ, R19 ;  /* 0x000000ffff0d7224 */ /* 0x000fe400078e0013 */
[----:B------:R-:W-:Y:S01]  /*169d0*/  IMAD.MOV.U32 R12, RZ, RZ, 0x4 ;  /* 0x00000004ff0c7424 */ /* 0x000fe200078e00ff */
[----:B------:R-:W-:-:S13]  /*169e0*/  IADD3 R2, P0, R14, R4, RZ ;  /* 0x000000040e027210 */ /* 0x000fda0007f1e0ff */
[----:B------:R-:W-:Y:S05]  /*169f0*/  WARPSYNC.COLLECTIVE R15, `(.L_x_1198) ;  /* 0x000000000f087348 */ /* 0x000fea0003c00000 */
[----:B------:R0:W1:Y:S02]  /*16a00*/  SHFL.IDX P6, R14, R13, R12, R11 ;  /* 0x0000000c0d0e7389 */ /* 0x00006400000c000b */
[----:B01----:R-:W-:Y:S01]  /*16a10*/  ENDCOLLECTIVE ;  /* 0x000000000000791b */ /* 0x003fe20003800000 */
.L_x_1198:
        /* <DEDUP_REMOVED lines=15> */
.L_x_1199:
[----:B------:R-:W-:Y:S02]  /*16b10*/  IMAD.MOV.U32 R13, RZ, RZ, R19 ;  /* 0x000000ffff0d7224 */ /* 0x000fe400078e0013 */
[----:B------:R-:W-:Y:S01]  /*16b20*/  IMAD.MOV.U32 R12, RZ, RZ, 0x5 ;  /* 0x00000005ff0c7424 */ /* 0x000fe200078e00ff */
[----:B------:R-:W-:-:S13]  /*16b30*/  IADD3 R2, P0, R14, R4, RZ ;  /* 0x000000040e027210 */ /* 0x000fda0007f1e0ff */
[----:B------:R-:W-:Y:S05]  /*16b40*/  WARPSYNC.COLLECTIVE R15, `(.L_x_1200) ;  /* 0x000000000f087348 */ /* 0x000fea0003c00000 */
[----:B------:R0:W1:Y:S02]  /*16b50*/  SHFL.IDX P6, R14, R13, R12, R11 ;  /* 0x0000000c0d0e7389 */ /* 0x00006400000c000b */
[----:B01----:R-:W-:Y:S01]  /*16b60*/  ENDCOLLECTIVE ;  /* 0x000000000000791b */ /* 0x003fe20003800000 */
.L_x_1200:
        /* <DEDUP_REMOVED lines=12> */
.L_x_1201:
[----:B------:R-:W-:Y:S01]  /*16c30*/  @!PT LDS RZ, [RZ] ;  /* 0x00000000fffff984 */ /* 0x000fe20000000800 */
[----:B------:R-:W-:Y:S01]  /*16c40*/  @!PT LDS RZ, [RZ] ;  /* 0x00000000fffff984 */ /* 0x000fe20000000800 */
[----:B------:R-:W-:Y:S01]  /*16c50*/  @!PT LDS RZ, [RZ] ;  /* 0x00000000fffff984 */ /* 0x000fe20000000800 */
[----:B------:R0:W-:Y:S01]  /*16c60*/  LDGSTS.E.BYPASS.LTC128B.128 [R7+0x5400], desc[UR36][R2.64+0x80], !P0 ;  /* 0x0540008002077fae */ /* 0x0001e2000c101d64 */
[----:B------:R-:W-:-:S13]  /*16c70*/  ISETP.LT.OR P0, PT, R8, 0x41, P1 ;  /* 0x000000410800780c */ /* 0x000fda0000f01670 */
[----:B------:R0:W-:Y:S01]  /*16c80*/  LDGSTS.E.BYPASS.LTC128B.128 [R7+0x8400], desc[UR36][R2.64+0x100], !P0 ;  /* 0x0840010002077fae */ /* 0x0001e2000c101d64 */
[----:B------:R-:W-:Y:S05]  /*16c90*/  BRA `(.L_x_1202) ;  /* 0xffffffc800747947 */ /* 0x000fea000383ffff */
.L_x_1116:
[----:B0-----:R0:W1:Y:S02]  /*16ca0*/  SYNCS.PHASECHK.TRANS64.TRYWAIT P0, [R4+URZ+0x30860], R3 ;  /* 0x03086003040075a7 */ /* 0x001064000800017f */
[----:B-1----:R-:W-:Y:S05]  /*16cb0*/  @!P0 NANOSLEEP.SYNCS 0x989680 ;  /* 0x009896800000895d */ /* 0x002fea0003900000 */
[----:B------:R-:W1:Y:S02]  /*16cc0*/  @!P0 SYNCS.PHASECHK.TRANS64 P0, [R4+URZ+0x30860], R3 ;  /* 0x03086003040085a7 */ /* 0x000e64000800007f */
[----:B-1----:R-:W-:Y:S05]  /*16cd0*/  @!P0 BRA `(.L_x_1116) ;  /* 0xfffffffc00f08947 */ /* 0x002fea000383ffff */
[----:B------:R-:W-:Y:S05]  /*16ce0*/  BRA `(.L_x_1203) ;  /* 0xffffffcc00947947 */ /* 0x000fea000383ffff */
.L_x_1117:
        /* <DEDUP_REMOVED lines=8> */
.L_x_1205:
[----:B------:R-:W-:Y:S05]  /*16d70*/  BSYNC B0 ;  /* 0x0000000000007941 */ /* 0x000fea0003800000 */
.L_x_1204:
        /* <DEDUP_REMOVED lines=9> */
.L_x_1206:
[----:B------:R-:W-:Y:S02]  /*16e10*/  IMAD.MOV.U32 R13, RZ, RZ, R19 ;  /* 0x000000ffff0d7224 */ /* 0x000fe400078e0013 */
[----:B------:R-:W-:Y:S01]  /*16e20*/  IMAD.MOV.U32 R12, RZ, RZ, 0x1 ;  /* 0x00000001ff0c7424 */ /* 0x000fe200078e00ff */
[----:B------:R-:W-:-:S13]  /*16e30*/  IADD3 R2, P0, R14, R6, RZ ;  /* 0x000000060e027210 */ /* 0x000fda0007f1e0ff */
[----:B------:R-:W-:Y:S05]  /*16e40*/  WARPSYNC.COLLECTIVE R15, `(.L_x_1207) ;  /* 0x000000000f087348 */ /* 0x000fea0003c00000 */
[----:B------:R0:W1:Y:S02]  /*16e50*/  SHFL.IDX P6, R14, R13, R12, R11 ;  /* 0x0000000c0d0e7389 */ /* 0x00006400000c000b */
[----:B01----:R-:W-:Y:S01]  /*16e60*/  ENDCOLLECTIVE ;  /* 0x000000000000791b */ /* 0x003fe20003800000 */
.L_x_1207:
[----:B------:R-:W-:Y:S01]  /*16e70*/  IMAD.X R3, RZ, RZ, R0, P0 ;  /* 0x000000ffff037224 */ /* 0x000fe200000e0600 */
[----:B------:R-:W-:Y:S01]  /*16e80*/  ISETP.LT.OR P0, PT, R5, 0x1, P4 ;  /* 0x000000010500780c */ /* 0x000fe20002701670 */
[----:B------:R-:W-:Y:S02]  /*16e90*/  IMAD R0, R8, 0x2, R17 ;  /* 0x0000000208007824 */ /* 0x000fe400078e0211 */
[----:B------:R-:W-:-:S10]  /*16ea0*/  IMAD.MOV.U32 R13, RZ, RZ, R18 ;  /* 0x000000ffff0d7224 */ /* 0x000fd400078e0012 */
        /* <DEDUP_REMOVED lines=9> */
.L_x_1208:
        /* <DEDUP_REMOVED lines=12> */
.L_x_1209:
        /* <DEDUP_REMOVED lines=12> */
.L_x_1210:
        /* <DEDUP_REMOVED lines=12> */
.L_x_1211:
        /* <DEDUP_REMOVED lines=12> */
.L_x_1212:
        /* <DEDUP_REMOVED lines=12> */
.L_x_1213:
        /* <DEDUP_REMOVED lines=12> */
.L_x_1214:
        /* <DEDUP_REMOVED lines=12> */
.L_x_1215:
        /* <DEDUP_REMOVED lines=12> */
.L_x_1216:
[----:B------:R-:W-:Y:S01]  /*17540*/  @!PT LDS RZ, [RZ] ;  /* 0x00000000fffff984 */ /* 0x000fe20000000800 */
[----:B------:R-:W-:Y:S01]  /*17550*/  @!PT LDS RZ, [RZ] ;  /* 0x00000000fffff984 */ /* 0x000fe20000000800 */
[----:B------:R-:W-:Y:S01]  /*17560*/  @!PT LDS RZ, [RZ] ;  /* 0x00000000fffff984 */ /* 0x000fe20000000800 */
[----:B------:R0:W-:Y:S01]  /*17570*/  LDGSTS.E.BYPASS.LTC128B.128 [R0+0x5400], desc[UR36][R2.64+0x80], !P0 ;  /* 0x0540008002007fae */ /* 0x0001e2000c101d64 */
[----:B------:R-:W-:-:S13]  /*17580*/  ISETP.LT.OR P0, PT, R5, 0x41, P1 ;  /* 0x000000410500780c */ /* 0x000fda0000f01670 */
[----:B------:R0:W-:Y:S01]  /*17590*/  LDGSTS.E.BYPASS.LTC128B.128 [R0+0x8400], desc[UR36][R2.64+0x100], !P0 ;  /* 0x0840010002007fae */ /* 0x0001e2000c101d64 */
[----:B------:R-:W-:Y:S05]  /*175a0*/  BRA `(.L_x_1217) ;  /* 0xffffffc8005c7947 */ /* 0x000fea000383ffff */
.L_x_1122:
[----:B------:R-:W-:Y:S01]  /*175b0*/  BSSY B0, `(.L_x_1218) ;  /* 0x0000008000007945 */ /* 0x000fe20003800000 */
[----:B------:R-:W-:Y:S02]  /*175c0*/  IMAD.MOV.U32 R13, RZ, RZ, R34 ;  /* 0x000000ffff0d7224 */ /* 0x000fe400078e0022 */
[----:B------:R-:W-:Y:S02]  /*175d0*/  IMAD.MOV.U32 R12, RZ, RZ, RZ ;  /* 0x000000ffff0c7224 */ /* 0x000fe400078e00ff */
[----:B------:R-:W-:Y:S02]  /*175e0*/  IMAD.MOV.U32 R11, RZ, RZ, 0x1f ;  /* 0x0000001fff0b7424 */ /* 0x000fe400078e00ff */
[----:B------:R-:W-:-:S07]  /*175f0*/  IMAD.MOV.U32 R15, RZ, RZ, -0x1 ;  /* 0xffffffffff0f7424 */ /* 0x000fce00078e00ff */
[----:B-----5:R-:W-:Y:S05]  /*17600*/  WARPSYNC.COLLECTIVE R15, `(.L_x_1219) ;  /* 0x000000000f087348 */ /* 0x020fea0003c00000 */
[----:B------:R0:W1:Y:S02]  /*17610*/  SHFL.IDX P6, R14, R13, R12, R11 ;  /* 0x0000000c0d0e7389 */ /* 0x00006400000c000b */
[----:B01---5:R-:W-:Y:S01]  /*17620*/  ENDCOLLECTIVE ;  /* 0x000000000000791b */ /* 0x023fe20003800000 */
.L_x_1219:
[----:B------:R-:W-:Y:S05]  /*17630*/  BSYNC B0 ;  /* 0x0000000000007941 */ /* 0x000fea0003800000 */
.L_x_1218:
[----:B------:R-:W-:Y:S05]  /*17640*/  BRA `(.L_x_1220) ;  /* 0xffffffc800e47947 */ /* 0x000fea000383ffff */
.L_x_1125:
[----:B-1----:R1:W2:Y:S02]  /*17650*/  SYNCS.PHASECHK.TRANS64.TRYWAIT P0, [R4+URZ+0x30820], R0 ;  /* 0x03082000040075a7 */ /* 0x0022a4000800017f */
[----:B--2---:R-:W-:Y:S05]  /*17660*/  @!P0 NANOSLEEP.SYNCS 0x989680 ;  /* 0x009896800000895d */ /* 0x004fea0003900000 */
[----:B------:R-:W2:Y:S02]  /*17670*/  @!P0 SYNCS.PHASECHK.TRANS64 P0, [R4+URZ+0x30820], R0 ;  /* 0x03082000040085a7 */ /* 0x000ea4000800007f */
[----:B--2---:R-:W-:Y:S05]  /*17680*/  @!P0 BRA `(.L_x_1125) ;  /* 0xfffffffc00f08947 */ /* 0x004fea000383ffff */
[----:B------:R-:W-:Y:S05]  /*17690*/  BRA `(.L_x_1221) ;  /* 0xffffffcc002c7947 */ /* 0x000fea000383ffff */
.L_x_1126:
[----:B------:R-:W2:Y:S01]  /*176a0*/  S2R R2, SR_TID.X ;  /* 0x0000000000027919 */ /* 0x000ea20000002100 */
[----:B------:R-:W-:Y:S01]  /*176b0*/  BSSY B0, `(.L_x_1222) ;  /* 0x000000a000007945 */ /* 0x000fe20003800000 */
        /* <DEDUP_REMOVED lines=9> */
.L_x_1223:
[----:B------:R-:W-:Y:S05]  /*17750*/  BSYNC B0 ;  /* 0x0000000000007941 */ /* 0x000fea0003800000 */
.L_x_1222:
[----:B------:R-:W-:Y:S05]  /*17760*/  BRA `(.L_x_1224) ;  /* 0xffffffcc00147947 */ /* 0x000fea000383ffff */
.L_x_1129:
[----:B------:R-:W-:Y:S01]  /*17770*/  BSSY B1, `(.L_x_1225) ;  /* 0x0000006000017945 */ /* 0x000fe20003800000 */
[----:B------:R-:W-:-:S07]  /*17780*/  IMAD.MOV.U32 R15, RZ, RZ, -0x1 ;  /* 0xffffffffff0f7424 */ /* 0x000fce00078e00ff */
[----:B01---5:R-:W-:Y:S05]  /*17790*/  WARPSYNC.COLLECTIVE R15, `(.L_x_1226) ;  /* 0x000000000f0c7348 */ /* 0x023fea0003c00000 */
[----:B------:R-:W-:Y:S02]  /*177a0*/  ELECT P6, UR62, PT ;  /* 0x00000000003e782f */ /* 0x000fe400038c0000 */
[----:B------:R-:W-:Y:S01]  /*177b0*/  MOV R14, UR62 ;  /* 0x0000003e000e7c02 */ /* 0x000fe20008000f00 */
[----:B01---5:R-:W-:Y:S10]  /*177c0*/  ENDCOLLECTIVE ;  /* 0x000000000000791b */ /* 0x023ff40003800000 */
.L_x_1226:
[----:B------:R-:W-:Y:S05]  /*177d0*/  BSYNC B1 ;  /* 0x0000000000017941 */ /* 0x000fea0003800000 */
.L_x_1225:
[----:B------:R-:W-:Y:S05]  /*177e0*/  BRA `(.L_x_1227) ;  /* 0xffffffcc000c7947 */ /* 0x000fea000383ffff */
.L_x_1131:
[----:B-1----:R1:W2:Y:S02]  /*177f0*/  SYNCS.PHASECHK.TRANS64.TRYWAIT P1, [R5+URZ+0x30840], R0 ;  /* 0x03084000050075a7 */ /* 0x0022a4000802017f */
[----:B--2---:R-:W-:Y:S05]  /*17800*/  @!P1 NANOSLEEP.SYNCS 0x989680 ;  /* 0x009896800000995d */ /* 0x004fea0003900000 */
[----:B------:R-:W2:Y:S02]  /*17810*/  @!P1 SYNCS.PHASECHK.TRANS64 P1, [R5+URZ+0x30840], R0 ;  /* 0x03084000050095a7 */ /* 0x000ea4000802007f */
[----:B--2---:R-:W-:Y:S05]  /*17820*/  @!P1 BRA `(.L_x_1131) ;  /* 0xfffffffc00f09947 */ /* 0x004fea000383ffff */
[----:B------:R-:W-:Y:S05]  /*17830*/  BRA `(.L_x_1228) ;  /* 0xffffffcc00347947 */ /* 0x000fea000383ffff */
.L_x_1133:
[----:B--2---:R2:W3:Y:S02]  /*17840*/  SYNCS.PHASECHK.TRANS64.TRYWAIT P1, [R23+URZ+0x30840], R2 ;  /* 0x03084002170075a7 */ /* 0x0044e4000802017f */
[----:B---3--:R-:W-:Y:S05]  /*17850*/  @!P1 NANOSLEEP.SYNCS 0x989680 ;  /* 0x009896800000995d */ /* 0x008fea0003900000 */
[----:B------:R-:W3:Y:S02]  /*17860*/  @!P1 SYNCS.PHASECHK.TRANS64 P1, [R23+URZ+0x30840], R2 ;  /* 0x03084002170095a7 */ /* 0x000ee4000802007f */
[----:B---3--:R-:W-:Y:S05]  /*17870*/  @!P1 BRA `(.L_x_1133) ;  /* 0xfffffffc00f09947 */ /* 0x008fea000383ffff */
[----:B------:R-:W-:Y:S05]  /*17880*/  BRA `(.L_x_1229) ;  /* 0xffffffcc00407947 */ /* 0x000fea000383ffff */
.L_x_1135:
[----:B---3--:R3:W4:Y:S02]  /*17890*/  SYNCS.PHASECHK.TRANS64.TRYWAIT P1, [R5+URZ+0x30860], R0 ;  /* 0x03086000050075a7 */ /* 0x008724000802017f */
[----:B----4-:R-:W-:Y:S05]  /*178a0*/  @!P1 NANOSLEEP.SYNCS 0x989680 ;  /* 0x009896800000995d */ /* 0x010fea0003900000 */
[----:B------:R-:W4:Y:S02]  /*178b0*/  @!P1 SYNCS.PHASECHK.TRANS64 P1, [R5+URZ+0x30860], R0 ;  /* 0x03086000050095a7 */ /* 0x000f24000802007f */
[----:B----4-:R-:W-:Y:S05]  /*178c0*/  @!P1 BRA `(.L_x_1135) ;  /* 0xfffffffc00f09947 */ /* 0x010fea000383ffff */
[----:B------:R-:W-:Y:S05]  /*178d0*/  BRA `(.L_x_1230) ;  /* 0xffffffcc003c7947 */ /* 0x000fea000383ffff */
.L_x_1231:
        /* <DEDUP_REMOVED lines=10> */
.L_x_3235:


//--------------------- .text._ZN7cutlass13device_kernelIN5flash11enable_sm90INS1_16FlashAttnFwdSm90INS1_25CollectiveMainloopFwdSm90ILi2EN4cute5tupleIJNS5_1CILi1EEES8_S8_EEENS6_IJNS7_ILi128EEENS7_ILi96EEENS7_ILi192EEEEEELi192ENS_10bfloat16_tEfNS_4arch4Sm90ELb0ELb1ELb0ELb1ELb1ELb0ELb0ELb1ELb1ELb1ELb0ELb0EEENS1_21CollectiveEpilogueFwdINS6_IJSA_SC_SB_EEES9_SE_SG_Li256ELb1ELb1ELb0ELb0EEENS1_36VarlenDynamicPersistentTileSchedulerILi128ELi96ELi256ELi128ELb0ELb1ELb1ELb1ELb0ELb1EEEEEEEEEvNT_6ParamsE --------------------------
	.section	.text._ZN7cutlass13device_kernelIN5flash11enable_sm90INS1_16FlashAttnFwdSm90INS1_25CollectiveMainloopFwdSm90ILi2EN4cute5tupleIJNS5_1CILi1EEES8_S8_EEENS6_IJNS7_ILi128EEENS7_ILi96EEENS7_ILi192EEEEEELi192ENS_10bfloat16_tEfNS_4arch4Sm90ELb0ELb1ELb0ELb1ELb1ELb0ELb0ELb1ELb1ELb1ELb0ELb0EEENS1_21CollectiveEpilogueFwdINS6_IJSA_SC_SB_EEES9_SE_SG_Li256ELb1ELb1ELb0ELb0EEENS1_36VarlenDynamicPersistentTileSchedulerILi128ELi96ELi256ELi128ELb0ELb1ELb1ELb1ELb0ELb1EEEEEEEEEvNT_6ParamsE,"ax",@progbits
	.align	128
.text._ZN7cutlass13device_kernelIN5flash11enable_sm90INS1_16FlashAttnFwdSm90INS1_25CollectiveMainloopFwdSm90ILi2EN4cute5tupleIJNS5_1CILi1EEES8_S8_EEENS6_IJNS7_ILi128EEENS7_ILi96EEENS7_ILi192EEEEEELi192ENS_10bfloat16_tEfNS_4arch4Sm90ELb0ELb1ELb0ELb1ELb1ELb0ELb0ELb1ELb1ELb1ELb0ELb0EEENS1_21CollectiveEpilogueFwdINS6_IJSA_SC_SB_EEES9_SE_SG_Li256ELb1ELb1ELb0ELb0EEENS1_36VarlenDynamicPersistentTileSchedulerILi128ELi96ELi256ELi128ELb0ELb1ELb1ELb1ELb0ELb1EEEEEEEEEvNT_6ParamsE:
        .type           _ZN7cutlass13device_kernelIN5flash11enable_sm90INS1_16FlashAttnFwdSm90INS1_25CollectiveMainloopFwdSm90ILi2EN4cute5tupleIJNS5_1CILi1EEES8_S8_EEENS6_IJNS7_ILi128EEENS7_ILi96EEENS7_ILi192EEEEEELi192ENS_10bfloat16_tEfNS_4arch4Sm90ELb0ELb1ELb0ELb1ELb1ELb0ELb0ELb1ELb1ELb1ELb0ELb0EEENS1_21CollectiveEpilogueFwdINS6_IJSA_SC_SB_EEES9_SE_SG_Li256ELb1ELb1ELb0ELb0EEENS1_36VarlenDynamicPersistentTileSchedulerILi128ELi96ELi256ELi128ELb0ELb1ELb1ELb1ELb0ELb1EEEEEEEEEvNT_6ParamsE,@function
        .size           _ZN7cutlass13device_kernelIN5flash11enable_sm90INS1_16FlashAttnFwdSm90INS1_25CollectiveMainloopFwdSm90ILi2EN4cute5tupleIJNS5_1CILi1EEES8_S8_EEENS6_IJNS7_ILi128EEENS7_ILi96EEENS7_ILi192EEEEEELi192ENS_10bfloat16_tEfNS_4arch4Sm90ELb0ELb1ELb0ELb1ELb1ELb0ELb0ELb1ELb1ELb1ELb0ELb0EEENS1_21CollectiveEpilogueFwdINS6_IJSA_SC_SB_EEES9_SE_SG_Li256ELb1ELb1ELb0ELb0EEENS1_36VarlenDynamicPersistentTileSchedulerILi128ELi96ELi256ELi128ELb0ELb1ELb1ELb1ELb0ELb1EEEEEEEEEvNT_6ParamsE,(.L_x_3236 - _ZN7cutlass13device_kernelIN5flash11enable_sm90INS1_16FlashAttnFwdSm90INS1_25CollectiveMainloopFwdSm90ILi2EN4cute5tupleIJNS5_1CILi1EEES8_S8_EEENS6_IJNS7_ILi128EEENS7_ILi96EEENS7_ILi192EEEEEELi192ENS_10bfloat16_tEfNS_4arch4Sm90ELb0ELb1ELb0ELb1ELb1ELb0ELb0ELb1ELb1ELb1ELb0ELb0EEENS1_21CollectiveEpilogueFwdINS6_IJSA_SC_SB_EEES9_SE_SG_Li256ELb1ELb1ELb0ELb0EEENS1_36VarlenDynamicPersistentTileSchedulerILi128ELi96ELi256ELi128ELb0ELb1ELb1ELb1ELb0ELb1EEEEEEEEEvNT_6ParamsE)
        .other          _ZN7cutlass13device_kernelIN5flash11enable_sm90INS1_16FlashAttnFwdSm90INS1_25CollectiveMainloopFwdSm90ILi2EN4cute5tupleIJNS5_1CILi1EEES8_S8_EEENS6_IJNS7_ILi128EEENS7_ILi96EEENS7_ILi192EEEEEELi192ENS_10bfloat16_tEfNS_4arch4Sm90ELb0ELb1ELb0ELb1ELb1ELb0ELb0ELb1ELb1ELb1ELb0ELb0EEENS1_21CollectiveEpilogueFwdINS6_IJSA_SC_SB_EEES9_SE_SG_Li256ELb1ELb1ELb0ELb0EEENS1_36VarlenDynamicPersistentTileSchedulerILi128ELi96ELi256ELi128ELb0ELb1ELb1ELb1ELb0ELb1EEEEEEEEEvNT_6ParamsE,@"STO_CUDA_ENTRY STV_DEFAULT"
_ZN7cutlass13device_kernelIN5flash11enable_sm90INS1_16FlashAttnFwdSm90INS1_25CollectiveMainloopFwdSm90ILi2EN4cute5tupleIJNS5_1CILi1EEES8_S8_EEENS6_IJNS7_ILi128EEENS7_ILi96EEENS7_ILi192EEEEEELi192ENS_10bfloat16_tEfNS_4arch4Sm90ELb0ELb1ELb0ELb1ELb1ELb0ELb0ELb1ELb1ELb1ELb0ELb0EEENS1_21CollectiveEpilogueFwdINS6_IJSA_SC_SB_EEES9_SE_SG_Li256ELb1ELb1ELb0ELb0EEENS1_36VarlenDynamicPersistentTileSchedulerILi128ELi96ELi256ELi128ELb0ELb1ELb1ELb1ELb0ELb1EEEEEEEEEvNT_6ParamsE:
        /* <DEDUP_REMOVED lines=45> */
.L_x_1232:
        /* <DEDUP_REMOVED lines=22> */
.L_x_1233:
        /* <DEDUP_REMOVED lines=18> */
.L_x_1234:
        /* <DEDUP_REMOVED lines=22> */
.L_x_1235:
        /* <DEDUP_REMOVED lines=22> */
.L_x_1236:
[----:B------:R-:W-:Y:S01]  /*0810*/  ISETP.NE.AND P0, PT, R3, RZ, PT ;  /* 0x000000ff0300720c */ /* 0x000fe20003f05270 */
[----:B------:R-:W-:Y:S01]  /*0820*/  IMAD.MOV.U32 R3, RZ, RZ, 0x1 ;  /* 0x00000001ff037424 */ /* 0x000fe200078e00ff */
[----:B------:R-:W-:Y:S01]  /*0830*/  NOP ;  /* 0x0000000000007918 */ /* 0x000fe20000000000 */
[----:B------:R-:W-:-:S03]  /*0840*/  ULDC.64 UR36, c[0x0][0x208] ;  /* 0x0000820000247ab9 */ /* 0x000fc60000000a00 */
[----:B------:R-:W-:-:S05]  /*0850*/  SEL R3, R3, 0x2, !P0 ;  /* 0x0000000203037807 */ /* 0x000fca0004000000 */
[----:B------:R0:W-:Y:S02]  /*0860*/  STL [R1+0x10], R3 ;  /* 0x0000100301007387 */ /* 0x0001e40000100800 */
[----:B01234-:R-:W-:Y:S06]  /*0870*/  BAR.SYNC.DEFER_BLOCKING 0x0 ;  /* 0x0000000000007b1d */ /* 0x01ffec0000010000 */
[----:B------:R-:W-:Y:S05]  /*0880*/  @!P0 BRA `(.L_x_1237) ;  /* 0x000000f800108947 */ /* 0x000fea0003800000 */
.L_x_1238:
[----:B------:R-:W-:-:S08]  /*0890*/  NOP ;  /* 0x0000000000007918 */ /* 0x000fd00000000000 */
[----:B------:R-:W0:Y:S02]  /*08a0*/  USETMAXREG.TRY_ALLOC.CTAPOOL UP0, 0xe8 ;  /* 0x000000e8000079c8 */ /* 0x000e240008000600 */
[----:B0-----:R-:W-:-:S13]  /*08b0*/  PLOP3.LUT P0, PT, PT, PT, UP0, 0x80, 0x0 ;  /* 0x000000000000781c */ /* 0x001fda0003f0f008 */
[----:B------:R-:W-:Y:S05]  /*08c0*/  @!P0 BRA `(.L_x_1238) ;  /* 0xfffffffc00f08947 */ /* 0x000fea000383ffff */
[----:B------:R-:W0:Y:S08]  /*08d0*/  S2UR UR5, SR_CgaCtaId ;  /* 0x00000000000579c3 */ /* 0x000e300000008800 */
[----:B------:R-:W-:Y:S06]  /*08e0*/  BAR.ARV 0x8, 0x180 ;  /* 0x0206000000007b1d */ /* 0x000fec0000002000 */
[----:B------:R-:W-:-:S02]  /*08f0*/  UMOV UR4, 0x400 ;  /* 0x0000040000047882 */ /* 0x000fc40000000000 */
[----:B------:R-:W-:Y:S01]  /*0900*/  BAR.SYNC.DEFER_BLOCKING 0x5, 0x180 ;  /* 0x0146000000007b1d */ /* 0x000fe20000010000 */
[----:B0-----:R-:W-:-:S09]  /*0910*/  ULEA UR4, UR5, UR4, 0x18 ;  /* 0x0000000405047291 */ /* 0x001fd2000f8ec03f */
[----:B------:R-:W0:Y:S01]  /*0920*/  LDS.128 R40, [UR4+0x308d0] ;  /* 0x0308d004ff287984 */ /* 0x000e220008000c00 */
[----:B------:R-:W-:Y:S01]  /*0930*/  ULDC UR4, c[0x0][0xc3c] ;  /* 0x00030f0000047ab9 */ /* 0x000fe20000000800 */
[----:B------:R-:W-:Y:S06]  /*0940*/  BAR.ARV 0x4, 0x180 ;  /* 0x0106000000007b1d */ /* 0x000fec0000002000 */
[----:B0-----:R-:W-:-:S13]  /*0950*/  ISETP.GE.AND P0, PT, R43, UR4, PT ;  /* 0x000000042b007c0c */ /* 0x001fda000bf06270 */
[----:B------:R-:W-:Y:S05]  /*0960*/  @P0 EXIT ;  /* 0x000000000000094d */ /* 0x000fea0003800000 */
[----:B------:R-:W2:Y:S01]  /*0970*/  LDL.LU R10, [R1+0x10] ;  /* 0x00001000010a7983 */ /* 0x000ea20000300800 */
[----:B------:R-:W-:Y:S01]  /*0980*/  VIADD R210, R0, 0xffffff80 ;  /* 0xffffff8000d27836 */ /* 0x000fe20000000000 */
[----:B------:R-:W-:Y:S01]  /*0990*/  UMOV UR38, URZ ;  /* 0x0000003f00267c82 */ /* 0x000fe20008000000 */
[----:B------:R-:W-:Y:S01]  /*09a0*/  IMAD.MOV.U32 R201, RZ, RZ, RZ ;  /* 0x000000ffffc97224 */ /* 0x000fe200078e00ff */
[----:B------:R-:W-:Y:S02]  /*09b0*/  UMOV UR39, URZ ;  /* 0x0000003f00277c82 */ /* 0x000fe40008000000 */
[----:B------:R-:W-:-:S04]  /*09c0*/  SHF.R.S32.HI R3, RZ, 0x1f, R210 ;  /* 0x0000001fff037819 */ /* 0x000fc800000114d2 */
[CC--:B------:R-:W-:Y:S02]  /*09d0*/  LEA.HI R5, R3.reuse, R210.reuse, RZ, 0x7 ;  /* 0x000000d203057211 */ /* 0x0c0fe400078f38ff */
[-C--:B------:R-:W-:Y:S02]  /*09e0*/  LEA.HI R0, R3, R210.reuse, RZ, 0x4 ;  /* 0x000000d203007211 */ /* 0x080fe400078f20ff */
[----:B------:R-:W-:Y:S02]  /*09f0*/  LOP3.LUT R7, R5, 0xffffff80, RZ, 0xc0, !PT ;  /* 0xffffff8005077812 */ /* 0x000fe400078ec0ff */
[----:B------:R-:W-:Y:S02]  /*0a00*/  SHF.R.S32.HI R9, RZ, 0x4, R0 ;  /* 0x00000004ff097819 */ /* 0x000fe40000011400 */
[----:B------:R-:W-:Y:S01]  /*0a10*/  LEA.HI R2, R3, R210, RZ, 0x5 ;  /* 0x000000d203027211 */ /* 0x000fe200078f28ff */
[----:B------:R-:W-:Y:S01]  /*0a20*/  IMAD.IADD R202, R210, 0x1, -R7 ;  /* 0x00000001d2ca7824 */ /* 0x000fe200078e0a07 */
[----:B------:R-:W-:-:S02]  /*0a30*/  LOP3.LUT R7, R0, 0x3fffff0, RZ, 0xc0, !PT ;  /* 0x03fffff000077812 */ /* 0x000fc400078ec0ff */
[----:B------:R-:W-:Y:S01]  /*0a40*/  LEA.HI R0, R0, R9, RZ, 0x1 ;  /* 0x0000000900007211 */ /* 0x000fe200078f08ff */
[----:B------:R-:W-:Y:S01]  /*0a50*/  IMAD.SHL.U32 R2, R2, 0x20, RZ ;  /* 0x0000002002027824 */ /* 0x000fe200078e00ff */
[----:B------:R-:W-:Y:S01]  /*0a60*/  SHF.R.S32.HI R11, RZ, 0x1f, R202 ;  /* 0x0000001fff0b7819 */ /* 0x000fe200000114ca */
[----:B------:R-:W-:Y:S01]  /*0a70*/  IMAD.IADD R7, R210, 0x1, -R7 ;  /* 0x00000001d2077824 */ /* 0x000fe200078e0a07 */
[----:B------:R-:W-:Y:S02]  /*0a80*/  LOP3.LUT R0, R0, 0x1ffffffe, RZ, 0xc0, !PT ;  /* 0x1ffffffe00007812 */ /* 0x000fe400078ec0ff */
[----:B------:R-:W-:Y:S02]  /*0a90*/  LEA.HI R4, R11, R202, RZ, 0x2 ;  /* 0x000000ca0b047211 */ /* 0x000fe400078f10ff */
[----:B------:R-:W-:Y:S01]  /*0aa0*/  LEA.HI R8, R3, R210, RZ, 0x2 ;  /* 0x000000d203087211 */ /* 0x000fe200078f10ff */
[----:B------:R-:W-:Y:S01]  /*0ab0*/  IMAD.IADD R0, R9, 0x1, -R0 ;  /* 0x0000000109007824 */ /* 0x000fe200078e0a00 */
[----:B------:R-:W-:-:S02]  /*0ac0*/  SHF.R.S32.HI R6, RZ, 0x2, R4 ;  /* 0x00000002ff067819 */ /* 0x000fc40000011404 */
[----:B------:R-:W-:Y:S02]  /*0ad0*/  SHF.R.S32.HI R13, RZ, 0x1f, R4 ;  /* 0x0000001fff0d7819 */ /* 0x000fe40000011404 */
[----:B------:R-:W-:Y:S02]  /*0ae0*/  LOP3.LUT R9, R8, 0xfffffffc, RZ, 0xc0, !PT ;  /* 0xfffffffc08097812 */ /* 0x000fe400078ec0ff */
[----:B------:R-:W-:Y:S02]  /*0af0*/  LEA.HI R3, R3, R210, RZ, 0x3 ;  /* 0x000000d203037211 */ /* 0x000fe400078f18ff */
[----:B------:R-:W-:Y:S01]  /*0b00*/  LEA.HI R13, R13, R6, RZ, 0x3 ;  /* 0x000000060d0d7211 */ /* 0x000fe200078f18ff */
[----:B------:R-:W-:Y:S01]  /*0b10*/  IMAD.IADD R9, R210, 0x1, -R9 ;  /* 0x00000001d2097824 */ /* 0x000fe200078e0a09 */
[----:B------:R-:W-:Y:S02]  /*0b20*/  SHF.R.S32.HI R204, RZ, 0x7, R5 ;  /* 0x00000007ffcc7819 */ /* 0x000fe40000011405 */
[----:B------:R-:W-:-:S02]  /*0b30*/  LOP3.LUT R2, R2, 0xfffffc00, RZ, 0xc0, !PT ;  /* 0xfffffc0002027812 */ /* 0x000fc400078ec0ff */
[----:B------:R-:W-:Y:S02]  /*0b40*/  LOP3.LUT R197, R3, 0xfffffff8, RZ, 0xc0, !PT ;  /* 0xfffffff803c57812 */ /* 0x000fe400078ec0ff */
[----:B------:R-:W-:Y:S01]  /*0b50*/  LOP3.LUT R13, R13, 0xfffffff8, RZ, 0xc0, !PT ;  /* 0xfffffff80d0d7812 */ /* 0x000fe200078ec0ff */
[----:B------:R-:W-:Y:S01]  /*0b60*/  IMAD R7, R7, 0x40, R2 ;  /* 0x0000004007077824 */ /* 0x000fe200078e0202 */
[----:B------:R-:W-:Y:S01]  /*0b70*/  LEA.HI R11, R11, R202, RZ, 0x5 ;  /* 0x000000ca0b0b7211 */ /* 0x000fe200078f28ff */
[----:B------:R-:W-:Y:S01]  /*0b80*/  IMAD.IADD R197, R210, 0x1, -R197 ;  /* 0x00000001d2c57824 */ /* 0x000fe200078e0ac5 */
[----:B------:R-:W-:Y:S01]  /*0b90*/  LEA.HI R5, R5, R204, RZ, 0x1 ;  /* 0x000000cc05057211 */ /* 0x000fe200078f08ff */
[----:B------:R-:W-:Y:S01]  /*0ba0*/  IMAD.IADD R6, R6, 0x1, -R13 ;  /* 0x0000000106067824 */ /* 0x000fe200078e0a0d */
[----:B------:R-:W-:Y:S01]  /*0bb0*/  SHF.R.S32.HI R11, RZ, 0x5, R11 ;  /* 0x00000005ff0b7819 */ /* 0x000fe2000001140b */
[----:B------:R-:W-:Y:S01]  /*0bc0*/  IMAD.SHL.U32 R193, R197, 0x8, RZ ;  /* 0x00000008c5c17824 */ /* 0x000fe200078e00ff */
[----:B------:R-:W-:Y:S01]  /*0bd0*/  LEA.HI R2, R9, R9, RZ, 0x1 ;  /* 0x0000000909027211 */ /* 0x000fe200078f08ff */
[----:B------:R-:W-:Y:S01]  /*0be0*/  IMAD R206, R0, 0x8, R7 ;  /* 0x0000000800ce7824 */ /* 0x000fe200078e0207 */
[----:B------:R-:W-:Y:S01]  /*0bf0*/  LOP3.LUT R5, R5, 0x3fffffe, RZ, 0xc0, !PT ;  /* 0x03fffffe05057812 */ /* 0x000fe200078ec0ff */
[----:B------:R-:W-:Y:S01]  /*0c00*/  IMAD R6, R11, 0x10, R6 ;  /* 0x000000100b067824 */ /* 0x000fe200078e0206 */
[----:B------:R-:W-:Y:S01]  /*0c10*/  LOP3.LUT R2, R2, 0x1ffffffe, RZ, 0xc0, !PT ;  /* 0x1ffffffe02027812 */ /* 0x000fe200078ec0ff */
[C---:B------:R-:W-:Y:S01]  /*0c20*/  VIADD R195, R193.reuse, 0x40 ;  /* 0x00000040c1c37836 */ /* 0x040fe20000000000 */
[----:B------:R-:W-:Y:S01]  /*0c30*/  LOP3.LUT R23, R4, 0x7ffffffc, RZ, 0xc0, !PT ;  /* 0x7ffffffc04177812 */ /* 0x000fe200078ec0ff */
[----:B------:R-:W-:Y:S01]  /*0c40*/  IMAD.IADD R5, R204, 0x1, -R5 ;  /* 0x00000001cc057824 */ /* 0x000fe200078e0a05 */
[----:B------:R-:W-:Y:S01]  /*0c50*/  SHF.R.S32.HI R200, RZ, 0x3, R3 ;  /* 0x00000003ffc87819 */ /* 0x000fe20000011403 */
[----:B------:R-:W-:Y:S01]  /*0c60*/  VIADD R196, R193, 0x80 ;  /* 0x00000080c1c47836 */ /* 0x000fe20000000000 */
[----:B------:R-:W-:Y:S01]  /*0c70*/  SHF.R.S32.HI R209, RZ, 0x1f, R193 ;  /* 0x0000001fffd17819 */ /* 0x000fe200000114c1 */
[----:B------:R-:W-:Y:S01]  /*0c80*/  IMAD.IADD R2, R9, 0x1, -R2 ;  /* 0x0000000109027824 */ /* 0x000fe200078e0a02 */
[----:B------:R-:W-:Y:S01]  /*0c90*/  SHF.R.S32.HI R208, RZ, 0x1f, R195 ;  /* 0x0000001fffd07819 */ /* 0x000fe200000114c3 */
[----:B------:R-:W-:Y:S01]  /*0ca0*/  IMAD R205, R5, 0x40, R6 ;  /* 0x0000004005cd7824 */ /* 0x000fe200078e0206 */
[----:B------:R-:W-:Y:S01]  /*0cb0*/  SHF.R.S32.HI R207, RZ, 0x1f, R196 ;  /* 0x0000001fffcf7819 */ /* 0x000fe200000114c4 */
[----:B------:R-:W-:-:S02]  /*0cc0*/  IMAD.IADD R23, R202, 0x1, -R23 ;  /* 0x00000001ca177824 */ /* 0x000fc400078e0a17 */
[----:B------:R-:W-:Y:S01]  /*0cd0*/  IMAD R192, R2, 0x8, R205 ;  /* 0x0000000802c07824 */ /* 0x000fe200078e02cd */
[----:B--2---:R-:W-:-:S07]  /*0ce0*/  LOP3.LUT R19, R10, 0x1, RZ, 0xfc, !PT ;  /* 0x000000010a137812 */ /* 0x004fce00078efcff */
.L_x_1346:
[----:B0---4-:R-:W0:Y:S01]  /*0cf0*/  LDC.64 R2, c[0x0][0xa28] ;  /* 0x00028a00ff027b82 */ /* 0x011e220000000a00 */
[----:B------:R-:W-:Y:S01]  /*0d00*/  IMAD.MOV.U32 R0, RZ, RZ, RZ ;  /* 0x000000ffff007224 */ /* 0x000fe200078e00ff */
[----:B------:R-:W-:Y:S01]  /*0d10*/  ULDC.64 UR4, c[0x0][0x418] ;  /* 0x0001060000047ab9 */ /* 0x000fe20000000a00 */
[----:B------:R-:W-:-:S05]  /*0d20*/  ULDC.64 UR6, c[0x0][0xa20] ;  /* 0x0002880000067ab9 */ /* 0x000fca0000000a00 */
[----:B--23--:R-:W1:Y:S01]  /*0d30*/  LDC.64 R4, c[0x0][0xa18] ;  /* 0x00028600ff047b82 */ /* 0x00ce620000000a00 */
[----:B0-----:R-:W-:-:S04]  /*0d40*/  ISETP.NE.U32.AND P0, PT, R2, RZ, PT ;  /* 0x000000ff0200720c */ /* 0x001fc80003f05070 */
[----:B------:R-:W-:Y:S02]  /*0d50*/  ISETP.NE.AND.EX P0, PT, R3, RZ, PT, P0 ;  /* 0x000000ff0300720c */ /* 0x000fe40003f05300 */
[----:B-1----:R-:W-:-:S04]  /*0d60*/  ISETP.NE.U32.AND P1, PT, R4, RZ, PT ;  /* 0x000000ff0400720c */ /* 0x002fc80003f25070 */
[----:B------:R-:W-:-:S07]  /*0d70*/  ISETP.NE.AND.EX P1, PT, R5, RZ, PT, P1 ;  /* 0x000000ff0500720c */ /* 0x000fce0003f25310 */
[----:B------:R-:W0:Y:S08]  /*0d80*/  @P0 LDC.64 R2, c[0x0][0xa28] ;  /* 0x00028a00ff020b82 */ /* 0x000e300000000a00 */
[----:B------:R-:W1:Y:S01]  /*0d90*/  @P1 LDC.64 R4, c[0x0][0xa18] ;  /* 0x00028600ff041b82 */ /* 0x000e620000000a00 */
[----:B0-----:R-:W-:-:S05]  /*0da0*/  @P0 IMAD.WIDE R2, R43, 0x4, R2 ;  /* 0x000000042b020825 */ /* 0x001fca00078e0202 */
[----:B------:R0:W5:Y:S01]  /*0db0*/  @P0 LDG.E R0, desc[UR36][R2.64] ;  /* 0x0000002402000981 */ /* 0x000162000c1e1900 */
[----:B-1----:R-:W-:-:S05]  /*0dc0*/  @P1 IMAD.WIDE R4, R43, 0x4, R4 ;  /* 0x000000042b041825 */ /* 0x002fca00078e0204 */
[----:B------:R0:W5:Y:S01]  /*0dd0*/  @P1 LDG.E R18, desc[UR36][R4.64] ;  /* 0x0000002404121981 */ /* 0x000162000c1e1900 */
[----:B------:R-:W-:Y:S01]  /*0de0*/  UISETP.NE.U32.AND UP0, UPT, UR4, URZ, UPT ;  /* 0x0000003f0400728c */ /* 0x000fe2000bf05070 */
[----:B------:R-:W-:Y:S01]  /*0df0*/  ISETP.NE.U32.AND P2, PT, RZ, UR6, PT ;  /* 0x00000006ff007c0c */ /* 0x000fe2000bf45070 */
[----:B------:R-:W-:Y:S01]  /*0e00*/  IMAD.MOV.U32 R198, RZ, RZ, R42 ;  /* 0x000000ffffc67224 */ /* 0x000fe200078e002a */
[----:B------:R-:W-:Y:S01]  /*0e10*/  ULDC UR4, c[0x0][0x424] ;  /* 0x0001090000047ab9 */ /* 0x000fe20000000800 */
[----:B------:R-:W-:Y:S01]  /*0e20*/  UISETP.NE.AND.EX UP0, UPT, UR5, URZ, UPT, UP0 ;  /* 0x0000003f0500728c */ /* 0x000fe2000bf05300 */
[----:B------:R-:W-:Y:S02]  /*0e30*/  ISETP.NE.AND.EX P2, PT, RZ, UR7, PT, P2 ;  /* 0x00000007ff007c0c */ /* 0x000fe4000bf45320 */
[----:B------:R-:W-:Y:S01]  /*0e40*/  ULDC UR5, c[0x0][0x2f0] ;  /* 0x0000bc0000057ab9 */ /* 0x000fe20000000800 */
[----:B------:R-:W-:-:S04]  /*0e50*/  USEL UR4, UR4, 0x1, UP0 ;  /* 0x0000000104047887 */ /* 0x000fc80008000000 */
[----:B------:R-:W-:Y:S01]  /*0e60*/  UIMAD UR4, UR4, UR5, URZ ;  /* 0x00000005040472a4 */ /* 0x000fe2000f8e023f */
[----:B0-----:R-:W-:Y:S11]  /*0e70*/  @P1 BRA `(.L_x_1239) ;  /* 0x0000000000281947 */ /* 0x001ff60003800000 */
[----:B------:R-:W-:Y:S01]  /*0e80*/  ULDC.64 UR6, c[0x0][0xa00] ;  /* 0x0002800000067ab9 */ /* 0x000fe20000000a00 */
[----:B-----5:R-:W0:Y:S01]  /*0e90*/  LDC R18, c[0x0][0x288] ;  /* 0x0000a200ff127b82 */ /* 0x020e220000000800 */
[----:B------:R-:W-:-:S04]  /*0ea0*/  ISETP.NE.U32.AND P0, PT, RZ, UR6, PT ;  /* 0x00000006ff007c0c */ /* 0x000fc8000bf05070 */
[----:B------:R-:W-:-:S13]  /*0eb0*/  ISETP.NE.AND.EX P0, PT, RZ, UR7, PT, P0 ;  /* 0x00000007ff007c0c */ /* 0x000fda000bf05300 */
[----:B------:R-:W-:Y:S05]  /*0ec0*/  @!P0 BRA `(.L_x_1239) ;  /* 0x0000000000148947 */ /* 0x000fea0003800000 */
[----:B------:R-:W1:Y:S02]  /*0ed0*/  LDC.64 R2, c[0x0][0xa00] ;  /* 0x00028000ff027b82 */ /* 0x000e640000000a00 */
[----:B-1----:R-:W-:-:S05]  /*0ee0*/  IMAD.WIDE R2, R43, 0x4, R2 ;  /* 0x000000042b027825 */ /* 0x002fca00078e0202 */
[----:B0-----:R-:W2:Y:S04]  /*0ef0*/  LDG.E R18, desc[UR36][R2.64] ;  /* 0x0000002402127981 */ /* 0x001ea8000c1e1900 */
[----:B------:R-:W2:Y:S02]  /*0f00*/  LDG.E R5, desc[UR36][R2.64+0x4] ;  /* 0x0000042402057981 */ /* 0x000ea4000c1e1900 */
[----:B--2---:R-:W-:-:S07]  /*0f10*/  IMAD.IADD R18, R5, 0x1, -R18 ;  /* 0x0000000105127824 */ /* 0x004fce00078e0a12 */
.L_x_1239:
[----:B------:R-:W-:Y:S02]  /*0f20*/  IMAD.U32 R17, RZ, RZ, UR4 ;  /* 0x00000004ff117e24 */ /* 0x000fe4000f8e00ff */
[----:B------:R-:W-:Y:S01]  /*0f30*/  IMAD.MOV.U32 R199, RZ, RZ, R43 ;  /* 0x000000ffffc77224 */ /* 0x000fe200078e002b */
[----:B------:R-:W-:Y:S06]  /*0f40*/  @!P2 BRA `(.L_x_1240) ;  /* 0x000000000010a947 */ /* 0x000fec0003800000 */
[----:B------:R-:W1:Y:S02]  /*0f50*/  LDC.64 R2, c[0x0][0xa20] ;  /* 0x00028800ff027b82 */ /* 0x000e640000000a00 */
[----:B-1----:R-:W-:-:S05]  /*0f60*/  IMAD.WIDE R2, R43, 0x4, R2 ;  /* 0x000000042b027825 */ /* 0x002fca00078e0202 */
[----:B------:R1:W5:Y:S01]  /*0f70*/  LDG.E R17, desc[UR36][R2.64] ;  /* 0x0000002402117981 */ /* 0x000362000c1e1900 */
[----:B------:R-:W-:Y:S05]  /*0f80*/  BRA `(.L_x_1241) ;  /* 0x0000000000247947 */ /* 0x000fea0003800000 */
.L_x_1240:
[----:B------:R-:W-:Y:S02]  /*0f90*/  ULDC.64 UR4, c[0x0][0xa08] ;  /* 0x0002820000047ab9 */ /* 0x000fe40000000a00 */
[----:B------:R-:W-:-:S04]  /*0fa0*/  ISETP.NE.U32.AND P0, PT, RZ, UR4, PT ;  /* 0x00000004ff007c0c */ /* 0x000fc8000bf05070 */
[----:B------:R-:W-:-:S13]  /*0fb0*/  ISETP.NE.AND.EX P0, PT, RZ, UR5, PT, P0 ;  /* 0x00000005ff007c0c */ /* 0x000fda000bf05300 */
[----:B------:R-:W-:Y:S05]  /*0fc0*/  @!P0 BRA `(.L_x_1241) ;  /* 0x0000000000148947 */ /* 0x000fea0003800000 */
[----:B------:R-:W1:Y:S02]  /*0fd0*/  LDC.64 R2, c[0x0][0xa08] ;  /* 0x00028200ff027b82 */ /* 0x000e640000000a00 */
[----:B-1----:R-:W-:-:S05]  /*0fe0*/  IMAD.WIDE R2, R43, 0x4, R2 ;  /* 0x000000042b027825 */ /* 0x002fca00078e0202 */
[----:B------:R-:W2:Y:S04]  /*0ff0*/  LDG.E R17, desc[UR36][R2.64] ;  /* 0x0000002402117981 */ /* 0x000ea8000c1e1900 */
[----:B------:R-:W2:Y:S02]  /*1000*/  LDG.E R4, desc[UR36][R2.64+0x4] ;  /* 0x0000042402047981 */ /* 0x000ea4000c1e1900 */
[----:B--2---:R-:W-:-:S07]  /*1010*/  IMAD.IADD R17, R4, 0x1, -R17 ;  /* 0x0000000104117824 */ /* 0x004fce00078e0a11 */
.L_x_1241:
[----:B------:R-:W2:Y:S01]  /*1020*/  LDC R203, c[0x0][0x448] ;  /* 0x00011200ffcb7b82 */ /* 0x000ea20000000800 */
[----:B------:R-:W-:Y:S01]  /*1030*/  IMAD.SHL.U32 R22, R41, 0x80, RZ ;  /* 0x0000008029167824 */ /* 0x000fe200078e00ff */
[----:B------:R-:W-:Y:S01]  /*1040*/  LOP3.LUT R16, R16, 0xffefffff, RZ, 0xc0, !PT ;  /* 0xffefffff10107812 */ /* 0x000fe200078ec0ff */
[----:B-----5:R-:W-:Y:S02]  /*1050*/  IMAD.IADD R17, R17, 0x1, -R0 ;  /* 0x0000000111117824 */ /* 0x020fe400078e0a00 */
[----:B-1----:R-:W-:-:S03]  /*1060*/  VIADD R2, R22, 0x7f ;  /* 0x0000007f16027836 */ /* 0x002fc60000000000 */
[----:B------:R-:W1:Y:S01]  /*1070*/  LDC.64 R8, c[0x0][0x9e0] ;  /* 0x00027800ff087b82 */ /* 0x000e620000000a00 */
[----:B--2---:R-:W-:Y:S02]  /*1080*/  ISETP.NE.AND P2, PT, R203, 0x1, PT ;  /* 0x00000001cb00780c */ /* 0x004fe40003f45270 */
[----:B-1----:R-:W-:-:S11]  /*1090*/  ISETP.GE.AND P1, PT, R9, 0x1, PT ;  /* 0x000000010900780c */ /* 0x002fd60003f26270 */
[----:B------:R-:W1:Y:S01]  /*10a0*/  @P2 LDC R3, c[0x0][0x44c] ;  /* 0x00011300ff032b82 */ /* 0x000e620000000800 */
[----:B------:R-:W-:-:S04]  /*10b0*/  @P2 LOP3.LUT R16, R16, 0x100000, RZ, 0xfc, !PT ;  /* 0x0010000010102812 */ /* 0x000fc800078efcff */
[----:B------:R-:W-:-:S03]  /*10c0*/  LOP3.LUT R16, R16, 0xfff7ffff, RZ, 0xc0, !PT ;  /* 0xfff7ffff10107812 */ /* 0x000fc600078ec0ff */
[----:B------:R-:W2:Y:S01]  /*10d0*/  @P2 LDC R5, c[0x0][0x450] ;  /* 0x00011400ff052b82 */ /* 0x000ea20000000800 */
[----:B------:R-:W-:Y:S01]  /*10e0*/  @P1 LOP3.LUT R16, R16, 0x80000, RZ, 0xfc, !PT ;  /* 0x0008000010101812 */ /* 0x000fe200078efcff */
[----:B-1----:R-:W-:Y:S01]  /*10f0*/  @P2 IMAD.HI.U32 R0, R2, R3, RZ ;  /* 0x0000000302002227 */ /* 0x002fe200078e00ff */
[----:B0-----:R-:W-:-:S04]  /*1100*/  IADD3 R3, R17, 0x1, -R18 ;  /* 0x0000000111037810 */ /* 0x001fc80007ffe812 */
        /* <DEDUP_REMOVED lines=14> */
.L_x_1243:
[----:B------:R-:W-:-:S13]  /*11f0*/  ISETP.NE.AND P0, PT, R9, 0x1, PT ;  /* 0x000000010900780c */ /* 0x000fda0003f05270 */
[----:B------:R-:W0:Y:S02]  /*1200*/  @P0 LDC.64 R4, c[0x0][0x9e8] ;  /* 0x00027a00ff040b82 */ /* 0x000e240000000a00 */
[----:B0-----:R-:W-:-:S05]  /*1210*/  @P0 IMAD.HI.U32 R4, R2, R4, RZ ;  /* 0x0000000402040227 */ /* 0x001fca00078e00ff */
[----:B------:R-:W-:-:S07]  /*1220*/  @P0 SHF.R.U32.HI R2, RZ, R5, R4 ;  /* 0x00000005ff020219 */ /* 0x000fce0000011604 */
.L_x_1244:
[----:B------:R-:W-:-:S05]  /*1230*/  IMAD R3, R2, R9, R9 ;  /* 0x0000000902037224 */ /* 0x000fca00078e0209 */
[----:B------:R-:W-:-:S07]  /*1240*/  VIMNMX R0, R0, R3, PT ;  /* 0x0000000300007248 */ /* 0x000fce0003fe0100 */
.L_x_1242:
[----:B------:R-:W0:Y:S01]  /*1250*/  @P2 LDC R3, c[0x0][0x44c] ;  /* 0x00011300ff032b82 */ /* 0x000e220000000800 */
[----:B------:R-:W-:Y:S01]  /*1260*/  VIADD R2, R0, 0x5f ;  /* 0x0000005f00027836 */ /* 0x000fe20000000000 */
[----:B------:R-:W-:Y:S01]  /*1270*/  ULDC UR4, c[0x0][0x9dc] ;  /* 0x0002770000047ab9 */ /* 0x000fe20000000800 */
[----:B------:R-:W-:Y:S02]  /*1280*/  VIADD R0, R17, 0x5f ;  /* 0x0000005f11007836 */ /* 0x000fe40000000000 */
[----:B------:R-:W-:Y:S02]  /*1290*/  IMAD.MOV.U32 R7, RZ, RZ, R22 ;  /* 0x000000ffff077224 */ /* 0x000fe400078e0016 */
[----:B------:R-:W-:Y:S01]  /*12a0*/  IMAD.HI R0, R0, 0x2aaaaaab, RZ ;  /* 0x2aaaaaab00007827 */ /* 0x000fe200078e02ff */
[----:B------:R-:W1:Y:S03]  /*12b0*/  @P2 LDC R4, c[0x0][0x450] ;  /* 0x00011400ff042b82 */ /* 0x000e660000000800 */
[----:B------:R-:W-:-:S04]  /*12c0*/  IMAD.HI R2, R2, 0x2aaaaaab, RZ ;  /* 0x2aaaaaab02027827 */ /* 0x000fc800078e02ff */
[----:B------:R-:W-:Y:S01]  /*12d0*/  IMAD.IADD R74, R17, 0x1, -R18 ;  /* 0x00000001114a7824 */ /* 0x000fe200078e0a12 */
[----:B------:R-:W-:-:S04]  /*12e0*/  SHF.R.U32.HI R5, RZ, 0x1f, R2 ;  /* 0x0000001fff057819 */ /* 0x000fc80000011602 */
[----:B------:R-:W-:Y:S01]  /*12f0*/  LEA.HI.SX32 R72, R2, R5, 0x1c ;  /* 0x0000000502487211 */ /* 0x000fe200078fe2ff */
[----:B0-----:R-:W-:-:S05]  /*1300*/  @P2 IMAD.HI.U32 R3, R22, R3, RZ ;  /* 0x0000000316032227 */ /* 0x001fca00078e00ff */
[----:B-1----:R-:W-:Y:S02]  /*1310*/  @P2 SHF.R.U32.HI R7, RZ, R4, R3 ;  /* 0x00000004ff072219 */ /* 0x002fe40000011603 */
[----:B------:R-:W-:-:S04]  /*1320*/  SHF.R.U32.HI R3, RZ, 0x1f, R0 ;  /* 0x0000001fff037819 */ /* 0x000fc80000011600 */
[----:B------:R-:W-:Y:S01]  /*1330*/  LEA.HI.SX32 R3, R0, R3, 0x1c ;  /* 0x0000000300037211 */ /* 0x000fe200078fe2ff */
[----:B------:R-:W-:-:S03]  /*1340*/  IMAD.IADD R0, R74, 0x1, R7 ;  /* 0x000000014a007824 */ /* 0x000fc600078e0207 */
[----:B------:R-:W-:Y:S01]  /*1350*/  VIMNMX R72, R3, R72, PT ;  /* 0x0000004803487248 */ /* 0x000fe20003fe0100 */
[----:B------:R-:W-:Y:S01]  /*1360*/  VIADD R2, R0, -UR4 ;  /* 0x8000000400027c36 */ /* 0x000fe20008000000 */
[----:B------:R-:W-:Y:S06]  /*1370*/  @!P1 BRA `(.L_x_1245) ;  /* 0x00000000003c9947 */ /* 0x000fec0003800000 */
        /* <DEDUP_REMOVED lines=9> */
.L_x_1246:
[----:B------:R-:W-:-:S13]  /*1410*/  ISETP.NE.AND P0, PT, R9, 0x1, PT ;  /* 0x000000010900780c */ /* 0x000fda0003f05270 */
[----:B------:R-:W0:Y:S02]  /*1420*/  @P0 LDC.64 R4, c[0x0][0x9e8] ;  /* 0x00027a00ff040b82 */ /* 0x000e240000000a00 */
[----:B0-----:R-:W-:-:S05]  /*1430*/  @P0 IMAD.HI.U32 R4, R0, R4, RZ ;  /* 0x0000000400040227 */ /* 0x001fca00078e00ff */
[----:B------:R-:W-:-:S07]  /*1440*/  @P0 SHF.R.U32.HI R0, RZ, R5, R4 ;  /* 0x00000005ff000219 */ /* 0x000fce0000011604 */
.L_x_1247:
[----:B------:R-:W-:-:S05]  /*1450*/  IMAD R3, R0, R9, RZ ;  /* 0x0000000900037224 */ /* 0x000fca00078e02ff */
[----:B------:R-:W-:-:S07]  /*1460*/  VIMNMX R2, R2, R3, !PT ;  /* 0x0000000302027248 */ /* 0x000fce0007fe0100 */
.L_x_1245:
[----:B------:R-:W-:Y:S01]  /*1470*/  IMAD.HI R2, R2, 0x2aaaaaab, RZ ;  /* 0x2aaaaaab02027827 */ /* 0x000fe200078e02ff */
[----:B------:R-:W-:Y:S02]  /*1480*/  PLOP3.LUT P0, PT, PT, PT, PT, 0x80, 0x0 ;  /* 0x000000000000781c */ /* 0x000fe40003f0f070 */
[----:B------:R-:W-:Y:S02]  /*1490*/  CS2R R118, SRZ ;  /* 0x0000000000767805 */ /* 0x000fe4000001ff00 */
[----:B------:R-:W-:Y:S02]  /*14a0*/  CS2R R116, SRZ ;  /* 0x0000000000747805 */ /* 0x000fe4000001ff00 */
[----:B------:R-:W-:Y:S02]  /*14b0*/  CS2R R114, SRZ ;  /* 0x0000000000727805 */ /* 0x000fe4000001ff00 */
[----:B------:R-:W-:Y:S02]  /*14c0*/  SHF.R.U32.HI R5, RZ, 0x1f, R2 ;  /* 0x0000001fff057819 */ /* 0x000fe40000011602 */
[----:B------:R-:W-:-:S02]  /*14d0*/  CS2R R112, SRZ ;  /* 0x0000000000707805 */ /* 0x000fc4000001ff00 */
[----:B------:R-:W-:Y:S02]  /*14e0*/  CS2R R110, SRZ ;  /* 0x00000000006e7805 */ /* 0x000fe4000001ff00 */
[----:B------:R-:W-:Y:S02]  /*14f0*/  CS2R R108, SRZ ;  /* 0x00000000006c7805 */ /* 0x000fe4000001ff00 */
[----:B------:R-:W-:Y:S02]  /*1500*/  LEA.HI.SX32 R5, R2, R5, 0x1c ;  /* 0x0000000502057211 */ /* 0x000fe400078fe2ff */
[----:B------:R-:W-:Y:S02]  /*1510*/  CS2R R2, SRZ ;  /* 0x0000000000027805 */ /* 0x000fe4000001ff00 */
[----:B------:R-:W-:Y:S02]  /*1520*/  CS2R R106, SRZ ;  /* 0x00000000006a7805 */ /* 0x000fe4000001ff00 */
[----:B------:R-:W-:-:S02]  /*1530*/  CS2R R104, SRZ ;  /* 0x0000000000687805 */ /* 0x000fc4000001ff00 */
[----:B------:R-:W-:Y:S02]  /*1540*/  VIMNMX R194, RZ, R5, !PT ;  /* 0x00000005ffc27248 */ /* 0x000fe40007fe0100 */
[----:B------:R-:W-:Y:S02]  /*1550*/  CS2R R56, SRZ ;  /* 0x0000000000387805 */ /* 0x000fe4000001ff00 */
[----:B------:R-:W-:Y:S02]  /*1560*/  CS2R R98, SRZ ;  /* 0x0000000000627805 */ /* 0x000fe4000001ff00 */
[----:B------:R-:W-:Y:S02]  /*1570*/  CS2R R100, SRZ ;  /* 0x0000000000647805 */ /* 0x000fe4000001ff00 */
[----:B------:R-:W-:Y:S02]  /*1580*/  ISETP.GT.AND P1, PT, R72, R194, PT ;  /* 0x000000c24800720c */ /* 0x000fe40003f24270 */
        /* <DEDUP_REMOVED lines=11> */
[----:B------:R-:W-:Y:S01]  /*1640*/  CS2R R76, SRZ ;  /* 0x00000000004c7805 */ /* 0x000fe2000001ff00 */
[----:B------:R-:W-:Y:S01]  /*1650*/  IMAD.MOV.U32 R75, RZ, RZ, RZ ;  /* 0x000000ffff4b7224 */ /* 0x000fe200078e00ff */
[----:B------:R-:W-:Y:S01]  /*1660*/  CS2R R32, SRZ ;  /* 0x0000000000207805 */ /* 0x000fe2000001ff00 */
[----:B------:R-:W-:Y:S01]  /*1670*/  IMAD.MOV.U32 R73, RZ, RZ, RZ ;  /* 0x000000ffff497224 */ /* 0x000fe200078e00ff */
        /* <DEDUP_REMOVED lines=23> */
[----:B------:R-:W-:-:S02]  /*17f0*/  IMAD.MOV.U32 R28, RZ, RZ, RZ ;  /* 0x000000ffff1c7224 */ /* 0x000fc400078e00ff */
        /* <DEDUP_REMOVED lines=33> */
.L_x_1249:
[----:B------:R-:W-:Y:S02]  /*1a10*/  LEA.HI R0, R201, R201, RZ, 0x1 ;  /* 0x000000c9c9007211 */ /* 0x000fe400078f08ff */
[----:B------:R-:W-:Y:S02]  /*1a20*/  ISETP.NE.AND P0, PT, R19, 0x3, PT ;  /* 0x000000031300780c */ /* 0x000fe40003f05270 */
[----:B------:R-:W-:-:S05]  /*1a30*/  LOP3.LUT R0, R0, 0xfffffffe, RZ, 0xc0, !PT ;  /* 0xfffffffe00007812 */ /* 0x000fca00078ec0ff */
[----:B------:R-:W-:-:S05]  /*1a40*/  IMAD.IADD R0, R201, 0x1, -R0 ;  /* 0x00000001c9007824 */ /* 0x000fca00078e0a00 */
[----:B------:R-:W-:-:S04]  /*1a50*/  SHF.L.U32 R0, R0, 0x1f, RZ ;  /* 0x0000001f00007819 */ /* 0x000fc800000006ff */
[----:B------:R-:W0:Y:S02]  /*1a60*/  SYNCS.PHASECHK.TRANS64.TRYWAIT P1, [UR40+0x30800], R0 ;  /* 0x03080000ff0075a7 */ /* 0x000e240008020168 */
[----:B0-----:R-:W-:Y:S05]  /*1a70*/  @!P1 BRA `(.L_x_1250) ;  /* 0x0000014000a89947 */ /* 0x001fea0003800000 */
.L_x_1441:
[----:B------:R-:W-:Y:S05]  /*1a80*/  @!P0 BRA `(.L_x_1251) ;  /* 0x0000000000048947 */ /* 0x000fea0003800000 */
[----:B------:R-:W-:Y:S01]  /*1a90*/  BPT.TRAP 0x1 ;  /* 0x000000040000795c */ /* 0x000fe20000300000 */
.L_x_1251:
[----:B0-----:R-:W-:Y:S02]  /*1aa0*/  IMAD.U32 R3, RZ, RZ, UR39 ;  /* 0x00000027ff037e24 */ /* 0x001fe4000f8e00ff */
[----:B------:R-:W-:-:S03]  /*1ab0*/  IMAD.U32 R0, RZ, RZ, UR38 ;  /* 0x00000026ff007e24 */ /* 0x000fc6000f8e00ff */
[----:B------:R-:W-:Y:S02]  /*1ac0*/  LEA R3, R3, UR40, 0x3 ;  /* 0x0000002803037c11 */ /* 0x000fe4000f8e18ff */
[----:B------:R-:W-:-:S04]  /*1ad0*/  SHF.L.U32 R0, R0, 0x1f, RZ ;  /* 0x0000001f00007819 */ /* 0x000fc800000006ff */
[----:B------:R0:W1:Y:S01]  /*1ae0*/  SYNCS.PHASECHK.TRANS64.TRYWAIT P1, [R3+URZ+0x30830], R0 ;  /* 0x03083000030075a7 */ /* 0x000062000802017f */
[----:B------:R-:W-:Y:S05]  /*1af0*/  @!P0 BRA `(.L_x_1252) ;  /* 0x0000000000048947 */ /* 0x000fea0003800000 */
[----:B------:R-:W-:Y:S01]  /*1b00*/  BPT.TRAP 0x1 ;  /* 0x000000040000795c */ /* 0x000fe20000300000 */
.L_x_1252:
[----:B-1----:R-:W-:Y:S05]  /*1b10*/  @P1 BRA `(.L_x_1253) ;  /* 0x0000000000081947 */ /* 0x002fea0003800000 */
[----:B------:R-:W1:Y:S02]  /*1b20*/  SYNCS.PHASECHK.TRANS64.TRYWAIT P1, [R3+URZ+0x30830], R0 ;  /* 0x03083000030075a7 */ /* 0x000e64000802017f */
[----:B-1----:R-:W-:Y:S05]  /*1b30*/  @!P1 BRA `(.L_x_1254) ;  /* 0x0000014000909947 */ /* 0x002fea0003800000 */
.L_x_1253:
        /* <DEDUP_REMOVED lines=99> */
.L_x_1255:
[----:B------:R-:W-:Y:S01]  /*2170*/  ISETP.NE.AND P2, PT, R203, 0x1, PT ;  /* 0x00000001cb00780c */ /* 0x000fe20003f45270 */
[----:B01----:R-:W-:Y:S01]  /*2180*/  IMAD.IADD R0, R192, 0x1, R22 ;  /* 0x00000001c0007824 */ /* 0x003fe200078e0216 */
[----:B------:R-:W-:Y:S01]  /*2190*/  R2UR UR4, R3 ;  /* 0x00000000030472ca */ /* 0x000fe200000e0000 */
[----:B------:R-:W-:Y:S01]  /*21a0*/  ULDC UR43, c[0x0][0x9dc] ;  /* 0x00027700002b7ab9 */ /* 0x000fe20000000800 */
[----:B------:R-:W-:Y:S01]  /*21b0*/  LOP3.LUT P1, RZ, R16, 0x80000, RZ, 0xc0, !PT ;  /* 0x0008000010ff7812 */ /* 0x000fe2000782c0ff */
[----:B------:R-:W-:Y:S01]  /*21c0*/  IMAD.MOV.U32 R2, RZ, RZ, R0 ;  /* 0x000000ffff027224 */ /* 0x000fe200078e0000 */
[----:B------:R-:W-:-:S07]  /*21d0*/  ULDC UR5, c[0x0][0x9e0] ;  /* 0x0002780000057ab9 */ /* 0x000fce0000000800 */
[----:B------:R-:W0:Y:S02]  /*21e0*/  @P2 LDC R5, c[0x0][0x44c] ;  /* 0x00011300ff052b82 */ /* 0x000e240000000800 */
[----:B------:R-:W-:-:S04]  /*21f0*/  UIADD3 UR4, UR4, 0x30840, URZ ;  /* 0x0003084004047890 */ /* 0x000fc8000fffe03f */
[----:B------:R-:W-:Y:S02]  /*2200*/  UPRMT UR4, UR60, 0x654, UR4 ;  /* 0x000006543c047896 */ /* 0x000fe40008000004 */
[----:B------:R-:W1:Y:S07]  /*2210*/  @P2 LDC R4, c[0x0][0x450] ;  /* 0x00011400ff042b82 */ /* 0x000e6e0000000800 */
[----:B------:R-:W-:Y:S01]  /*2220*/  SYNCS.ARRIVE.TRANS64.RED.A1T0 RZ, [UR4], RZ ;  /* 0x000000ffffff79a7 */ /* 0x000fe20008100404 */
[----:B------:R-:W-:Y:S01]  /*2230*/  ULOP3.LUT UR4, URZ, UR43, URZ, 0x33, !UPT ;  /* 0x0000002b3f047292 */ /* 0x000fe2000f8e333f */
[----:B0-----:R-:W-:-:S04]  /*2240*/  @P2 IMAD.HI.U32 R3, R0, R5, RZ ;  /* 0x0000000500032227 */ /* 0x001fc800078e00ff */
[----:B------:R-:W-:Y:S01]  /*2250*/  IMAD R0, R72, -0x60, R17 ;  /* 0xffffffa048007824 */ /* 0x000fe200078e0211 */
[----:B-1----:R-:W-:Y:S01]  /*2260*/  @P2 SHF.R.U32.HI R2, RZ, R4, R3 ;  /* 0x00000004ff022219 */ /* 0x002fe20000011603 */
[----:B------:R-:W-:Y:S02]  /*2270*/  IMAD.MOV.U32 R3, RZ, RZ, -0x60 ;  /* 0xffffffa0ff037424 */ /* 0x000fe400078e00ff */
[----:B------:R-:W-:Y:S02]  /*2280*/  VIADD R0, R0, 0x60 ;  /* 0x0000006000007836 */ /* 0x000fe40000000000 */
[----:B------:R-:W0:Y:S01]  /*2290*/  SHFL.IDX PT, R15, R2, RZ, 0x1c1f ;  /* 0x001c1fff020f7589 */ /* 0x000e2200000e0000 */
[----:B------:R-:W-:Y:S02]  /*22a0*/  IMAD R4, R72, R3, 0x61 ;  /* 0x0000006148047424 */ /* 0x000fe400078e0203 */
[C---:B------:R-:W-:Y:S02]  /*22b0*/  IMAD R10, R23.reuse, -0x2, R0 ;  /* 0xfffffffe170a7824 */ /* 0x040fe400078e0200 */
[----:B------:R-:W-:-:S02]  /*22c0*/  IMAD R3, R23, -0x2, R4 ;  /* 0xfffffffe17037824 */ /* 0x000fc400078e0204 */
[----:B------:R-:W-:Y:S02]  /*22d0*/  VIADD R13, R4, 0xffffffff ;  /* 0xffffffff040d7836 */ /* 0x000fe40000000000 */
[----:B------:R-:W-:Y:S01]  /*22e0*/  VIADD R14, R3, 0xffffffff ;  /* 0xffffffff030e7836 */ /* 0x000fe20000000000 */
[----:B------:R-:W-:-:S05]  /*22f0*/  IADD3 R5, -R18, R3, R17 ;  /* 0x0000000312057210 */ /* 0x000fca0007ffe111 */
[C---:B------:R-:W-:Y:S02]  /*2300*/  VIADD R11, R5.reuse, UR5 ;  /* 0x00000005050b7c36 */ /* 0x040fe40008000000 */
[----:B------:R-:W-:-:S03]  /*2310*/  VIADD R12, R5, UR4 ;  /* 0x00000004050c7c36 */ /* 0x000fc60008000000 */
[----:B0-----:R-:W-:Y:S01]  /*2320*/  VIADDMNMX R0, R15, R11, R10, PT ;  /* 0x0000000b0f007246 */ /* 0x001fe2000380010a */
[----:B------:R-:W-:Y:S01]  /*2330*/  IMAD.IADD R3, R12, 0x1, R15 ;  /* 0x000000010c037824 */ /* 0x000fe200078e020f */
[----:B------:R-:W-:Y:S06]  /*2340*/  @!P1 BRA `(.L_x_1256) ;  /* 0x00000000005c9947 */ /* 0x000fec0003800000 */
[----:B------:R-:W-:Y:S01]  /*2350*/  IADD3 R5, -R18, R17, R15 ;  /* 0x0000001112057210 */ /* 0x000fe20007ffe10f */
        /* <DEDUP_REMOVED lines=12> */
.L_x_1258:
[----:B------:R-:W-:Y:S02]  /*2420*/  ULDC UR4, c[0x0][0x9e4] ;  /* 0x0002790000047ab9 */ /* 0x000fe40000000800 */
[----:B------:R-:W-:-:S05]  /*2430*/  IMAD.U32 R15, RZ, RZ, UR4 ;  /* 0x00000004ff0f7e24 */ /* 0x000fca000f8e00ff */
[----:B------:R-:W-:-:S13]  /*2440*/  ISETP.NE.AND P1, PT, R15, 0x1, PT ;  /* 0x000000010f00780c */ /* 0x000fda0003f25270 */
[----:B------:R-:W0:Y:S02]  /*2450*/  @P1 LDC.64 R20, c[0x0][0x9e8] ;  /* 0x00027a00ff141b82 */ /* 0x000e240000000a00 */
[----:B0-----:R-:W-:-:S05]  /*2460*/  @P1 IMAD.HI.U32 R4, R5, R20, RZ ;  /* 0x0000001405041227 */ /* 0x001fca00078e00ff */
[----:B------:R-:W-:-:S07]  /*2470*/  @P1 SHF.R.U32.HI R5, RZ, R21, R4 ;  /* 0x00000015ff051219 */ /* 0x000fce0000011604 */
.L_x_1259:
[----:B------:R-:W-:Y:S05]  /*2480*/  BSYNC B0 ;  /* 0x0000000000007941 */ /* 0x000fea0003800000 */
.L_x_1257:
[----:B------:R-:W-:-:S05]  /*2490*/  IMAD R5, R5, R15, R14 ;  /* 0x0000000f05057224 */ /* 0x000fca00078e020e */
[----:B------:R-:W-:Y:S02]  /*24a0*/  VIADDMNMX R0, R5, R15, R0, PT ;  /* 0x0000000f05007246 */ /* 0x000fe40003800100 */
[----:B------:R-:W-:-:S07]  /*24b0*/  VIMNMX R3, R3, R5, !PT ;  /* 0x0000000503037248 */ /* 0x000fce0007fe0100 */
.L_x_1256:
[C---:B------:R-:W-:Y:S02]  /*24c0*/  ISETP.GE.AND P6, PT, R13.reuse, 0x9, PT ;  /* 0x000000090d00780c */ /* 0x040fe40003fc6270 */
        /* <DEDUP_REMOVED lines=29> */
[C---:B------:R-:W-:Y:S02]  /*26a0*/  ISETP.LT.OR P2, PT, R0.reuse, 0x1a, P2 ;  /* 0x0000001a0000780c */ /* 0x040fe40001741670 */
        /* <DEDUP_REMOVED lines=81> */
[----:B------:R-:W-:Y:S02]  /*2bc0*/  ISETP.GT.AND P5, PT, R3, 0x59, !P5 ;  /* 0x000000590300780c */ /* 0x000fe40006fa4270 */
[----:B------:R-:W0:Y:S02]  /*2bd0*/  SHFL.IDX PT, R3, R2, 0x1, 0x1c1f ;  /* 0x003c1f0002037f89 */ /* 0x000e2400000e0000 */
[----:B------:R-:W-:-:S04]  /*2be0*/  ISETP.LT.OR P5, PT, R0, 0x5a, P5 ;  /* 0x0000005a0000780c */ /* 0x000fc80002fa1670 */
[----:B------:R-:W-:Y:S02]  /*2bf0*/  FSEL R69, R69, -INF , !P5 ;  /* 0xff80000045457808 */ /* 0x000fe40006800000 */
[----:B------:R-:W-:Y:S02]  /*2c00*/  LOP3.LUT P5, RZ, R16, 0x80000, RZ, 0xc0, !PT ;  /* 0x0008000010ff7812 */ /* 0x000fe400078ac0ff */
[----:B0-----:R-:W-:Y:S01]  /*2c10*/  VIADDMNMX R4, R3, R11, R10, PT ;  /* 0x0000000b03047246 */ /* 0x001fe2000380010a */
[----:B------:R-:W-:-:S10]  /*2c20*/  IMAD.IADD R10, R12, 0x1, R3 ;  /* 0x000000010c0a7824 */ /* 0x000fd400078e0203 */
[----:B------:R-:W-:Y:S05]  /*2c30*/  @!P5 BRA `(.L_x_1260) ;  /* 0x00000000005cd947 */ /* 0x000fea0003800000 */
        /* <DEDUP_REMOVED lines=13> */
.L_x_1262:
[----:B------:R-:W-:Y:S02]  /*2d10*/  ULDC UR4, c[0x0][0x9e4] ;  /* 0x0002790000047ab9 */ /* 0x000fe40000000800 */
[----:B------:R-:W-:-:S05]  /*2d20*/  IMAD.U32 R2, RZ, RZ, UR4 ;  /* 0x00000004ff027e24 */ /* 0x000fca000f8e00ff */
[----:B------:R-:W-:-:S13]  /*2d30*/  ISETP.NE.AND P5, PT, R2, 0x1, PT ;  /* 0x000000010200780c */ /* 0x000fda0003fa5270 */
[----:B------:R-:W0:Y:S02]  /*2d40*/  @P5 LDC.64 R12, c[0x0][0x9e8] ;  /* 0x00027a00ff0c5b82 */ /* 0x000e240000000a00 */
[----:B0-----:R-:W-:-:S05]  /*2d50*/  @P5 IMAD.HI.U32 R0, R3, R12, RZ ;  /* 0x0000000c03005227 */ /* 0x001fca00078e00ff */
[----:B------:R-:W-:-:S07]  /*2d60*/  @P5 SHF.R.U32.HI R3, RZ, R13, R0 ;  /* 0x0000000dff035219 */ /* 0x000fce0000011600 */
.L_x_1263:
[----:B------:R-:W-:Y:S05]  /*2d70*/  BSYNC B0 ;  /* 0x0000000000007941 */ /* 0x000fea0003800000 */
.L_x_1261:
[----:B------:R-:W-:-:S05]  /*2d80*/  IMAD R3, R3, R2, R14 ;  /* 0x0000000203037224 */ /* 0x000fca00078e020e */
[----:B------:R-:W-:Y:S02]  /*2d90*/  VIADDMNMX R4, R3, R2, R4, PT ;  /* 0x0000000203047246 */ /* 0x000fe40003800104 */
[----:B------:R-:W-:-:S07]  /*2da0*/  VIMNMX R10, R10, R3, !PT ;  /* 0x000000030a0a7248 */ /* 0x000fce0007fe0100 */
.L_x_1260:
[----:B------:R-:W-:Y:S01]  /*2db0*/  ISETP.GT.AND P1, PT, R10, 0x1, !P1 ;  /* 0x000000010a00780c */ /* 0x000fe20004f24270 */
[----:B------:R-:W-:Y:S01]  /*2dc0*/  ULDC UR4, c[0x0][0x988] ;  /* 0x0002620000047ab9 */ /* 0x000fe20000000800 */
[----:B------:R-:W-:Y:S02]  /*2dd0*/  FMNMX.FTZ R0, R85, R87, !PT ;  /* 0x0000005755007209 */ /* 0x000fe40007810000 */
[----:B------:R-:W-:Y:S02]  /*2de0*/  ISETP.LT.OR P1, PT, R4, 0x2, P1 ;  /* 0x000000020400780c */ /* 0x000fe40000f21670 */
[----:B------:R-:W-:Y:S02]  /*2df0*/  ISETP.GT.AND P6, PT, R10, 0x8, !P6 ;  /* 0x000000080a00780c */ /* 0x000fe400077c4270 */
[----:B------:R-:W-:Y:S02]  /*2e00*/  FSEL R73, R27, -INF , !P1 ;  /* 0xff8000001b497808 */ /* 0x000fe40004800000 */
[----:B------:R-:W-:-:S02]  /*2e10*/  ISETP.NE.AND P1, PT, R5, RZ, PT ;  /* 0x000000ff0500720c */ /* 0x000fc40003f25270 */
[----:B------:R-:W-:Y:S02]  /*2e20*/  FMNMX.FTZ R0, R89, R0, !PT ;  /* 0x0000000059007209 */ /* 0x000fe40007810000 */
[----:B------:R-:W-:Y:S02]  /*2e30*/  ISETP.GT.AND P1, PT, R10, 0x9, !P1 ;  /* 0x000000090a00780c */ /* 0x000fe40004f24270 */
[C---:B------:R-:W-:Y:S02]  /*2e40*/  ISETP.LT.OR P6, PT, R4.reuse, 0x9, P6 ;  /* 0x000000090400780c */ /* 0x040fe400037c1670 */
[----:B------:R-:W-:Y:S02]  /*2e50*/  ISETP.LT.OR P1, PT, R4, 0xa, P1 ;  /* 0x0000000a0400780c */ /* 0x000fe40000f21670 */
[----:B------:R-:W-:Y:S02]  /*2e60*/  FMNMX.FTZ R0, R91, R0, !PT ;  /* 0x000000005b007209 */ /* 0x000fe40007810000 */
[----:B------:R-:W-:-:S02]  /*2e70*/  FSEL R31, R31, -INF , !P1 ;  /* 0xff8000001f1f7808 */ /* 0x000fc40004800000 */
[----:B------:R-:W-:Y:S02]  /*2e80*/  ISETP.NE.AND P1, PT, R15, RZ, PT ;  /* 0x000000ff0f00720c */ /* 0x000fe40003f25270 */
[----:B------:R-:W-:Y:S02]  /*2e90*/  FSEL R75, R30, -INF , !P6 ;  /* 0xff8000001e4b7808 */ /* 0x000fe40007000000 */
[----:B------:R-:W-:Y:S02]  /*2ea0*/  ISETP.GT.AND P1, PT, R10, 0x10, !P1 ;  /* 0x000000100a00780c */ /* 0x000fe40004f24270 */
[----:B------:R-:W-:Y:S02]  /*2eb0*/  ISETP.NE.AND P6, PT, R28, RZ, PT ;  /* 0x000000ff1c00720c */ /* 0x000fe40003fc5270 */
[----:B------:R-:W-:Y:S02]  /*2ec0*/  ISETP.LT.OR P1, PT, R4, 0x11, P1 ;  /* 0x000000110400780c */ /* 0x000fe40000f21670 */
[----:B------:R-:W-:-:S02]  /*2ed0*/  FMNMX.FTZ R0, R93, R0, !PT ;  /* 0x000000005d007209 */ /* 0x000fc40007810000 */
[----:B------:R-:W-:Y:S02]  /*2ee0*/  FSEL R77, R34, -INF , !P1 ;  /* 0xff800000224d7808 */ /* 0x000fe40004800000 */
[----:B------:R-:W-:Y:S02]  /*2ef0*/  ISETP.NE.AND P1, PT, R20, RZ, PT ;  /* 0x000000ff1400720c */ /* 0x000fe40003f25270 */
[----:B------:R-:W-:Y:S02]  /*2f00*/  FMNMX.FTZ R0, R95, R0, !PT ;  /* 0x000000005f007209 */ /* 0x000fe40007810000 */
[----:B------:R-:W-:Y:S02]  /*2f10*/  ISETP.GT.AND P1, PT, R10, 0x11, !P1 ;  /* 0x000000110a00780c */ /* 0x000fe40004f24270 */
[----:B------:R-:W-:Y:S02]  /*2f20*/  ISETP.NE.AND P5, PT, R32, RZ, PT ;  /* 0x000000ff2000720c */ /* 0x000fe40003fa5270 */
        /* <DEDUP_REMOVED lines=41> */
[----:B------:R-:W-:Y:S02]  /*31c0*/  FMNMX.FTZ R0, R21, R0, !PT ;  /* 0x0000000015007209 */ /* 0x000fe40007810000 */
[----:B------:R-:W-:-:S02]  /*31d0*/  ISETP.NE.AND P1, PT, R78, RZ, PT ;  /* 0x000000ff4e00720c */ /* 0x000fc40003f25270 */
[----:B------:R-:W-:Y:S01]  /*31e0*/  FMNMX.FTZ R2, R69, R0, !PT ;  /* 0x0000000045027209 */ /* 0x000fe20007810000 */
[----:B------:R-:W-:Y:S01]  /*31f0*/  IMAD.U32 R0, RZ, RZ, UR4 ;  /* 0x00000004ff007e24 */ /* 0x000fe2000f8e00ff */
[C---:B------:R-:W-:Y:S02]  /*3200*/  ISETP.GT.AND P1, PT, R10.reuse, 0x30, !P1 ;  /* 0x000000300a00780c */ /* 0x040fe40004f24270 */
[----:B------:R-:W-:Y:S01]  /*3210*/  ISETP.GT.AND P4, PT, R10, RZ, !P4 ;  /* 0x000000ff0a00720c */ /* 0x000fe20006784270 */
[----:B------:R-:W0:Y:S01]  /*3220*/  SHFL.BFLY PT, R5, R2, 0x2, 0x1f ;  /* 0x0c401f0002057f89 */ /* 0x000e2200000e0000 */
[C---:B------:R-:W-:Y:S02]  /*3230*/  ISETP.LT.OR P1, PT, R4.reuse, 0x31, P1 ;  /* 0x000000310400780c */ /* 0x040fe40000f21670 */
[----:B------:R-:W-:Y:S02]  /*3240*/  ISETP.LT.OR P4, PT, R4, 0x1, P4 ;  /* 0x000000010400780c */ /* 0x000fe40002781670 */
[----:B------:R-:W-:-:S02]  /*3250*/  FSEL R83, R50, -INF , !P1 ;  /* 0xff80000032537808 */ /* 0x000fc40004800000 */
[----:B------:R-:W-:Y:S02]  /*3260*/  ISETP.NE.AND P1, PT, R48, RZ, PT ;  /* 0x000000ff3000720c */ /* 0x000fe40003f25270 */
[----:B------:R-:W-:Y:S02]  /*3270*/  FSEL R26, R26, -INF , !P4 ;  /* 0xff8000001a1a7808 */ /* 0x000fe40006000000 */
[----:B------:R-:W-:Y:S02]  /*3280*/  ISETP.GT.AND P1, PT, R10, 0x31, !P1 ;  /* 0x000000310a00780c */ /* 0x000fe40004f24270 */
[----:B------:R-:W-:Y:S02]  /*3290*/  ISETP.NE.AND P6, PT, R56, RZ, PT ;  /* 0x000000ff3800720c */ /* 0x000fe40003fc5270 */
[----:B------:R-:W-:Y:S02]  /*32a0*/  ISETP.LT.OR P1, PT, R4, 0x32, P1 ;  /* 0x000000320400780c */ /* 0x000fe40000f21670 */
[----:B------:R-:W-:-:S02]  /*32b0*/  ISETP.GT.AND P2, PT, R10, 0x51, !P2 ;  /* 0x000000510a00780c */ /* 0x000fc40005744270 */
[----:B------:R-:W-:Y:S02]  /*32c0*/  FSEL R51, R51, -INF , !P1 ;  /* 0xff80000033337808 */ /* 0x000fe40004800000 */
[----:B------:R-:W-:Y:S02]  /*32d0*/  ISETP.NE.AND P1, PT, R80, RZ, PT ;  /* 0x000000ff5000720c */ /* 0x000fe40003f25270 */
[C---:B------:R-:W-:Y:S02]  /*32e0*/  ISETP.GT.AND P3, PT, R10.reuse, 0x58, !P3 ;  /* 0x000000580a00780c */ /* 0x040fe40005f64270 */
[----:B------:R-:W-:Y:S02]  /*32f0*/  ISETP.GT.AND P1, PT, R10, 0x38, !P1 ;  /* 0x000000380a00780c */ /* 0x000fe40004f24270 */
[----:B0-----:R-:W-:Y:S02]  /*3300*/  FMNMX.FTZ R12, R2, R5, !PT ;  /* 0x00000005020c7209 */ /* 0x001fe40007810000 */
[----:B------:R-:W-:-:S02]  /*3310*/  FMNMX.FTZ R2, R26, R73, !PT ;  /* 0x000000491a027209 */ /* 0x000fc40007810000 */
[----:B------:R-:W-:Y:S01]  /*3320*/  ISETP.LT.OR P1, PT, R4, 0x39, P1 ;  /* 0x000000390400780c */ /* 0x000fe20000f21670 */
[----:B------:R-:W0:Y:S01]  /*3330*/  SHFL.BFLY PT, R5, R12, 0x1, 0x1f ;  /* 0x0c201f000c057f89 */ /* 0x000e2200000e0000 */
        /* <DEDUP_REMOVED lines=12> */
[----:B------:R-:W-:Y:S02]  /*3400*/  FMNMX.FTZ R2, R39, R2, !PT ;  /* 0x0000000227027209 */ /* 0x000fe40007810000 */
[----:B------:R-:W-:Y:S02]  /*3410*/  ISETP.LT.OR P1, PT, R4, 0x41, P1 ;  /* 0x000000410400780c */ /* 0x000fe40000f21670 */
[----:B------:R-:W-:Y:S02]  /*3420*/  FMNMX.FTZ R2, R79, R2, !PT ;  /* 0x000000024f027209 */ /* 0x000fe40007810000 */
[----:B------:R-:W-:Y:S02]  /*3430*/  FSEL R11, R58, -INF , !P1 ;  /* 0xff8000003a0b7808 */ /* 0x000fe40004800000 */
[----:B------:R-:W-:-:S02]  /*3440*/  ISETP.GT.AND P1, PT, R10, 0x41, !P6 ;  /* 0x000000410a00780c */ /* 0x000fc40007724270 */
[----:B------:R-:W-:Y:S02]  /*3450*/  FMNMX.FTZ R2, R43, R2, !PT ;  /* 0x000000022b027209 */ /* 0x000fe40007810000 */
[----:B------:R-:W-:Y:S02]  /*3460*/  ISETP.LT.OR P1, PT, R4, 0x42, P1 ;  /* 0x000000420400780c */ /* 0x000fe40000f21670 */
[----:B------:R-:W-:Y:S02]  /*3470*/  FMNMX.FTZ R2, R81, R2, !PT ;  /* 0x0000000251027209 */ /* 0x000fe40007810000 */
[----:B------:R-:W-:Y:S02]  /*3480*/  FSEL R59, R59, -INF , !P1 ;  /* 0xff8000003b3b7808 */ /* 0x000fe40004800000 */
[----:B------:R-:W-:Y:S02]  /*3490*/  FMNMX.FTZ R2, R47, R2, !PT ;  /* 0x000000022f027209 */ /* 0x000fe40007810000 */
[----:B------:R-:W-:-:S02]  /*34a0*/  ISETP.GT.AND P1, PT, R10, 0x48, !P5 ;  /* 0x000000480a00780c */ /* 0x000fc40006f24270 */
[----:B0-----:R-:W-:Y:S02]  /*34b0*/  FMNMX.FTZ R5, R12, R5, !PT ;  /* 0x000000050c057209 */ /* 0x001fe40007810000 */
[----:B------:R-:W-:Y:S02]  /*34c0*/  FMNMX.FTZ R2, R83, R2, !PT ;  /* 0x0000000253027209 */ /* 0x000fe40007810000 */
[----:B------:R-:W-:Y:S01]  /*34d0*/  ISETP.LT.OR P1, PT, R4, 0x49, P1 ;  /* 0x000000490400780c */ /* 0x000fe20000f21670 */
[----:B------:R-:W-:Y:S01]  /*34e0*/  FMUL.FTZ R13, R5, R0 ;  /* 0x00000000050d7220 */ /* 0x000fe20000410000 */
[----:B------:R-:W-:Y:S02]  /*34f0*/  FMNMX.FTZ R2, R51, R2, !PT ;  /* 0x0000000233027209 */ /* 0x000fe40007810000 */
[----:B------:R-:W-:Y:S02]  /*3500*/  FSEL R3, R62, -INF , !P1 ;  /* 0xff8000003e037808 */ /* 0x000fe40004800000 */
[----:B------:R-:W-:-:S02]  /*3510*/  FSETP.NEU.FTZ.AND P1, PT, R5, -INF , PT ;  /* 0xff8000000500780b */ /* 0x000fc40003f3d000 */
[----:B------:R-:W-:Y:S02]  /*3520*/  ISETP.NE.AND P5, PT, R60, RZ, PT ;  /* 0x000000ff3c00720c */ /* 0x000fe40003fa5270 */
[----:B------:R-:W-:Y:S02]  /*3530*/  FMNMX.FTZ R2, R15, R2, !PT ;  /* 0x000000020f027209 */ /* 0x000fe40007810000 */
[----:B------:R-:W-:Y:S02]  /*3540*/  FSEL R14, R13, RZ, P1 ;  /* 0x000000ff0d0e7208 */ /* 0x000fe40000800000 */
[----:B------:R-:W-:Y:S02]  /*3550*/  ISETP.GT.AND P1, PT, R10, 0x49, !P5 ;  /* 0x000000490a00780c */ /* 0x000fe40006f24270 */
[----:B------:R-:W-:Y:S01]  /*3560*/  FMNMX.FTZ R2, R55, R2, !PT ;  /* 0x0000000237027209 */ /* 0x000fe20007810000 */
[-CC-:B------:R-:W-:Y:S01]  /*3570*/  FFMA.FTZ R188, R85, R0.reuse, -R14.reuse ;  /* 0x0000000055bc7223 */ /* 0x180fe2000001080e */
[----:B------:R-:W-:Y:S01]  /*3580*/  ISETP.LT.OR P1, PT, R4, 0x4a, P1 ;  /* 0x0000004a0400780c */ /* 0x000fe20000f21670 */
[-CC-:B------:R-:W-:Y:S01]  /*3590*/  FFMA.FTZ R13, R87, R0.reuse, -R14.reuse ;  /* 0x00000000570d7223 */ /* 0x180fe2000001080e */
[----:B------:R-:W-:Y:S01]  /*35a0*/  ISETP.NE.AND P6, PT, R84, RZ, PT ;  /* 0x000000ff5400720c */ /* 0x000fe20003fc5270 */
[--C-:B------:R-:W-:Y:S01]  /*35b0*/  FFMA.FTZ R12, R91, R0, -R14.reuse ;  /* 0x000000005b0c7223 */ /* 0x100fe2000001080e */
[----:B------:R-:W-:Y:S01]  /*35c0*/  FMNMX.FTZ R2, R11, R2, !PT ;  /* 0x000000020b027209 */ /* 0x000fe20007810000 */
[-CC-:B------:R-:W-:Y:S01]  /*35d0*/  FFMA.FTZ R190, R89, R0.reuse, -R14.reuse ;  /* 0x0000000059be7223 */ /* 0x180fe2000001080e */
[----:B------:R-:W-:Y:S01]  /*35e0*/  FSEL R63, R63, -INF , !P1 ;  /* 0xff8000003f3f7808 */ /* 0x000fe20004800000 */
[----:B------:R-:W-:Y:S01]  /*35f0*/  MUFU.EX2 R188, R188 ;  /* 0x000000bc00bc7308 */ /* 0x000fe20000000800 */
[----:B------:R-:W-:Y:S01]  /*3600*/  ISETP.GT.AND P1, PT, R10, 0x50, !P6 ;  /* 0x000000500a00780c */ /* 0x000fe20007724270 */
[--C-:B------:R-:W-:Y:S01]  /*3610*/  FFMA.FTZ R20, R93, R0, -R14.reuse ;  /* 0x000000005d147223 */ /* 0x100fe2000001080e */
[----:B------:R-:W-:Y:S01]  /*3620*/  FMNMX.FTZ R2, R59, R2, !PT ;  /* 0x000000023b027209 */ /* 0x000fe20007810000 */
[-CC-:B------:R-:W-:Y:S01]  /*3630*/  FFMA.FTZ R28, R97, R0.reuse, -R14.reuse ;  /* 0x00000000611c7223 */ /* 0x180fe2000001080e */
[----:B------:R-:W-:Y:S01]  /*3640*/  ISETP.LT.OR P1, PT, R4, 0x51, P1 ;  /* 0x000000510400780c */ /* 0x000fe20000f21670 */
[--C-:B------:R-:W-:Y:S01]  /*3650*/  FFMA.FTZ R41, R41, R0, -R14.reuse ;  /* 0x0000000029297223 */ /* 0x100fe2000001080e */
[----:B------:R-:W-:Y:S01]  /*3660*/  FMNMX.FTZ R2, R3, R2, !PT ;  /* 0x0000000203027209 */ /* 0x000fe20007810000 */
[----:B------:R-:W-:Y:S01]  /*3670*/  MUFU.EX2 R13, R13 ;  /* 0x0000000d000d7308 */ /* 0x000fe20000000800 */
[----:B------:R-:W-:Y:S01]  /*3680*/  ISETP.NE.AND P5, PT, R24, RZ, PT ;  /* 0x000000ff1800720c */ /* 0x000fe20003fa5270 */
[-CC-:B------:R-:W-:Y:S01]  /*3690*/  FFMA.FTZ R24, R95, R0.reuse, -R14.reuse ;  /* 0x000000005f187223 */ /* 0x180fe2000001080e */
[----:B------:R-:W-:Y:S01]  /*36a0*/  ISETP.LT.OR P2, PT, R4, 0x52, P2 ;  /* 0x000000520400780c */ /* 0x000fe20001741670 */
[-CC-:B------:R-:W-:Y:S01]  /*36b0*/  FFMA.FTZ R49, R49, R0.reuse, -R14.reuse ;  /* 0x0000000031317223 */ /* 0x180fe2000001080e */
[----:B------:R-:W-:Y:S01]  /*36c0*/  FSEL R85, R66, -INF , !P1 ;  /* 0xff80000042557808 */ /* 0x000fe20004800000 */
[--C-:B------:R-:W-:Y:S01]  /*36d0*/  FFMA.FTZ R37, R37, R0, -R14.reuse ;  /* 0x0000000025257223 */ /* 0x100fe2000001080e */
[----:B------:R-:W-:Y:S01]  /*36e0*/  FMNMX.FTZ R2, R63, R2, !PT ;  /* 0x000000023f027209 */ /* 0x000fe20007810000 */
[----:B------:R0:W-:Y:S01]  /*36f0*/  MUFU.EX2 R91, R24 ;  /* 0x00000018005b7308 */ /* 0x0001e20000000800 */
[----:B------:R-:W-:Y:S01]  /*3700*/  ISETP.GT.AND P4, PT, R10, 0x59, !P5 ;  /* 0x000000590a00780c */ /* 0x000fe20006f84270 */
[-CC-:B------:R-:W-:Y:S01]  /*3710*/  FFMA.FTZ R10, R101, R0.reuse, -R14.reuse ;  /* 0x00000000650a7223 */ /* 0x180fe2000001080e */
[C---:B------:R-:W-:Y:S01]  /*3720*/  ISETP.LT.OR P3, PT, R4.reuse, 0x59, P3 ;  /* 0x000000590400780c */ /* 0x040fe20001f61670 */
[-CC-:B------:R-:W-:Y:S01]  /*3730*/  FFMA.FTZ R53, R53, R0.reuse, -R14.reuse ;  /* 0x0000000035357223 */ /* 0x180fe2000001080e */
[----:B------:R-:W-:Y:S01]  /*3740*/  FSEL R67, R67, -INF , !P2 ;  /* 0xff80000043437808 */ /* 0x000fe20005000000 */
[--C-:B------:R-:W-:Y:S01]  /*3750*/  FFMA.FTZ R33, R33, R0, -R14.reuse ;  /* 0x0000000021217223 */ /* 0x100fe2000001080e */
[----:B------:R-:W-:Y:S01]  /*3760*/  FMNMX.FTZ R2, R85, R2, !PT ;  /* 0x0000000255027209 */ /* 0x000fe20007810000 */
[----:B------:R-:W-:Y:S01]  /*3770*/  MUFU.EX2 R190, R190 ;  /* 0x000000be00be7308 */ /* 0x000fe20000000800 */
[----:B------:R-:W-:Y:S01]  /*3780*/  ISETP.LT.OR P4, PT, R4, 0x5a, P4 ;  /* 0x0000005a0400780c */ /* 0x000fe20002781670 */
[-CC-:B0-----:R-:W-:Y:S01]  /*3790*/  FFMA.FTZ R24, R45, R0.reuse, -R14.reuse ;  /* 0x000000002d187223 */ /* 0x181fe2000001080e */
[----:B------:R-:W-:Y:S01]  /*37a0*/  FSEL R87, R70, -INF , !P3 ;  /* 0xff80000046577808 */ /* 0x000fe20005800000 */
[--C-:B------:R-:W-:Y:S01]  /*37b0*/  FFMA.FTZ R4, R105, R0, -R14.reuse ;  /* 0x0000000069047223 */ /* 0x100fe2000001080e */
[----:B------:R-:W-:Y:S01]  /*37c0*/  FMNMX.FTZ R2, R67, R2, !PT ;  /* 0x0000000243027209 */ /* 0x000fe20007810000 */
[--C-:B------:R-:W-:Y:S01]  /*37d0*/  FFMA.FTZ R57, R57, R0, -R14.reuse ;  /* 0x0000000039397223 */ /* 0x100fe2000001080e */
[----:B------:R-:W-:Y:S01]  /*37e0*/  FSEL R71, R71, -INF , !P4 ;  /* 0xff80000047477808 */ /* 0x000fe20006000000 */
[----:B------:R-:W-:Y:S01]  /*37f0*/  MUFU.EX2 R182, R4 ;  /* 0x0000000400b67308 */ /* 0x000fe20000000800 */
[----:B------:R-:W-:Y:S01]  /*3800*/  FMNMX.FTZ R2, R87, R2, !PT ;  /* 0x0000000257027209 */ /* 0x000fe20007810000 */
[-CC-:B------:R-:W-:Y:S01]  /*3810*/  FFMA.FTZ R29, R29, R0.reuse, -R14.reuse ;  /* 0x000000001d1d7223 */ /* 0x180fe2000001080e */
[----:B------:R-:W-:Y:S01]  /*3820*/  ISETP.NE.AND P5, PT, R203, 0x1, PT ;  /* 0x00000001cb00780c */ /* 0x000fe20003fa5270 */
[--C-:B------:R-:W-:Y:S01]  /*3830*/  FFMA.FTZ R61, R61, R0, -R14.reuse ;  /* 0x000000003d3d7223 */ /* 0x100fe2000001080e */
[----:B------:R-:W-:Y:S01]  /*3840*/  FMNMX.FTZ R2, R71, R2, !PT ;  /* 0x0000000247027209 */ /* 0x000fe20007810000 */
[-CC-:B------:R-:W-:Y:S01]  /*3850*/  FFMA.FTZ R25, R25, R0.reuse, -R14.reuse ;  /* 0x0000000019197223 */ /* 0x180fe2000001080e */
[-CC-:B------:R-:W-:Y:S01]  /*3860*/  FFMA.FTZ R65, R65, R0.reuse, -R14.reuse ;  /* 0x0000000041417223 */ /* 0x180fe2000001080e */
[----:B------:R0:W-:Y:S01]  /*3870*/  MUFU.EX2 R89, R12 ;  /* 0x0000000c00597308 */ /* 0x0001e20000000800 */
[-CC-:B------:R-:W-:Y:S01]  /*3880*/  FFMA.FTZ R21, R21, R0.reuse, -R14.reuse ;  /* 0x0000000015157223 */ /* 0x180fe2000001080e */
[----:B------:R-:W1:Y:S06]  /*3890*/  SHFL.BFLY PT, R45, R2, 0x2, 0x1f ;  /* 0x0c401f00022d7f89 */ /* 0x000e6c00000e0000 */
[----:B------:R-:W2:Y:S01]  /*38a0*/  MUFU.EX2 R20, R20 ;  /* 0x0000001400147308 */ /* 0x000ea20000000800 */
[-CC-:B0-----:R-:W-:Y:S01]  /*38b0*/  FFMA.FTZ R12, R99, R0.reuse, -R14.reuse ;  /* 0x00000000630c7223 */ /* 0x181fe2000001080e */
[----:B------:R-:W0:Y:S06]  /*38c0*/  @P5 LDC R46, c[0x0][0x450] ;  /* 0x00011400ff2e5b82 */ /* 0x000e2c0000000800 */
[----:B------:R3:W-:Y:S08]  /*38d0*/  MUFU.EX2 R93, R12 ;  /* 0x0000000c005d7308 */ /* 0x0007f00000000800 */
[----:B------:R-:W4:Y:S01]  /*38e0*/  MUFU.EX2 R28, R28 ;  /* 0x0000001c001c7308 */ /* 0x000f220000000800 */
[-CC-:B---3--:R-:W-:Y:S01]  /*38f0*/  FFMA.FTZ R12, R103, R0.reuse, -R14.reuse ;  /* 0x00000000670c7223 */ /* 0x188fe2000001080e */
[----:B-1----:R-:W-:Y:S01]  /*3900*/  FMNMX.FTZ R45, R2, R45, !PT ;  /* 0x0000002d022d7209 */ /* 0x002fe20007810000 */
[----:B------:R-:W-:Y:S01]  /*3910*/  FFMA.FTZ R14, R69, R0, -R14 ;  /* 0x00000000450e7223 */ /* 0x000fe2000001080e */
[----:B--2---:R-:W-:-:S03]  /*3920*/  F2FP.BF16.F32.PACK_AB R184, R91, R20 ;  /* 0x000000145bb8723e */ /* 0x004fc600000010ff */
[----:B------:R-:W1:Y:S01]  /*3930*/  SHFL.BFLY PT, R4, R45, 0x1, 0x1f ;  /* 0x0c201f002d047f89 */ /* 0x000e6200000e0000 */
[----:B------:R-:W-:Y:S08]  /*3940*/  MUFU.EX2 R95, R12 ;  /* 0x0000000c005f7308 */ /* 0x000ff00000000800 */
[----:B------:R-:W2:Y:S01]  /*3950*/  MUFU.EX2 R10, R10 ;  /* 0x0000000a000a7308 */ /* 0x000ea20000000800 */
[----:B----4-:R-:W-:-:S07]  /*3960*/  F2FP.BF16.F32.PACK_AB R186, R93, R28 ;  /* 0x0000001c5dba723e */ /* 0x010fce00000010ff */
[----:B------:R-:W-:Y:S01]  /*3970*/  MUFU.EX2 R97, R24 ;  /* 0x0000001800617308 */ /* 0x000fe20000000800 */
[----:B-1----:R-:W-:-:S07]  /*3980*/  FMNMX.FTZ R4, R45, R4, !PT ;  /* 0x000000042d047209 */ /* 0x002fce0007810000 */
[----:B------:R-:W-:Y:S01]  /*3990*/  MUFU.EX2 R41, R41 ;  /* 0x0000002900297308 */ /* 0x000fe20000000800 */
[----:B--2---:R-:W-:Y:S02]  /*39a0*/  F2FP.BF16.F32.PACK_AB R180, R95, R10 ;  /* 0x0000000a5fb4723e */ /* 0x004fe400000010ff */
[C---:B------:R-:W-:Y:S01]  /*39b0*/  FSETP.NEU.FTZ.AND P1, PT, R4.reuse, -INF , PT ;  /* 0xff8000000400780b */ /* 0x040fe20003f3d000 */
[----:B------:R-:W-:-:S04]  /*39c0*/  FMUL.FTZ R2, R4, R0 ;  /* 0x0000000004027220 */ /* 0x000fc80000410000 */
[----:B------:R-:W-:Y:S01]  /*39d0*/  MUFU.EX2 R176, R49 ;  /* 0x0000003100b07308 */ /* 0x000fe20000000800 */
[----:B------:R-:W-:-:S05]  /*39e0*/  FSEL R2, R2, RZ, P1 ;  /* 0x000000ff02027208 */ /* 0x000fca0000800000 */
        /* <DEDUP_REMOVED lines=14> */
[----:B------:R-:W1:Y:S01]  /*3ad0*/  MUFU.EX2 R73, R73 ;  /* 0x0000004900497308 */ /* 0x000e620000000800 */
[-CC-:B------:R-:W-:Y:S01]  /*3ae0*/  FFMA.FTZ R11, R11, R0.reuse, -R2.reuse ;  /* 0x000000000b0b7223 */ /* 0x180fe20000010802 */
[-CC-:B------:R-:W-:Y:S01]  /*3af0*/  FFMA.FTZ R51, R51, R0.reuse, -R2.reuse ;  /* 0x0000000033337223 */ /* 0x180fe20000010802 */
[-CC-:B------:R-:W-:Y:S01]  /*3b00*/  FFMA.FTZ R15, R15, R0.reuse, -R2.reuse ;  /* 0x000000000f0f7223 */ /* 0x180fe20000010802 */
[-CC-:B------:R-:W-:Y:S01]  /*3b10*/  FFMA.FTZ R55, R55, R0.reuse, -R2.reuse ;  /* 0x0000000037377223 */ /* 0x180fe20000010802 */
[-CC-:B------:R-:W-:Y:S01]  /*3b20*/  FFMA.FTZ R59, R59, R0.reuse, -R2.reuse ;  /* 0x000000003b3b7223 */ /* 0x180fe20000010802 */
[-CC-:B------:R-:W-:Y:S01]  /*3b30*/  FFMA.FTZ R3, R3, R0.reuse, -R2.reuse ;  /* 0x0000000003037223 */ /* 0x180fe20000010802 */
[-CC-:B------:R-:W-:Y:S01]  /*3b40*/  FFMA.FTZ R63, R63, R0.reuse, -R2.reuse ;  /* 0x000000003f3f7223 */ /* 0x180fe20000010802 */
[----:B------:R2:W-:Y:S01]  /*3b50*/  MUFU.EX2 R12, R31 ;  /* 0x0000001f000c7308 */ /* 0x0005e20000000800 */
[-CC-:B------:R-:W-:Y:S01]  /*3b60*/  FFMA.FTZ R85, R85, R0.reuse, -R2.reuse ;  /* 0x0000000055557223 */ /* 0x180fe20000010802 */
[-CC-:B------:R-:W-:Y:S01]  /*3b70*/  FFMA.FTZ R67, R67, R0.reuse, -R2.reuse ;  /* 0x0000000043437223 */ /* 0x180fe20000010802 */
[-CC-:B------:R-:W-:Y:S01]  /*3b80*/  FFMA.FTZ R87, R87, R0.reuse, -R2.reuse ;  /* 0x0000000057577223 */ /* 0x180fe20000010802 */
[----:B------:R-:W-:-:S04]  /*3b90*/  FFMA.FTZ R71, R71, R0, -R2 ;  /* 0x0000000047477223 */ /* 0x000fc80000010802 */
[----:B------:R-:W3:Y:S01]  /*3ba0*/  MUFU.EX2 R75, R75 ;  /* 0x0000004b004b7308 */ /* 0x000ee20000000800 */
[----:B--2---:R-:W-:Y:S01]  /*3bb0*/  FADD.FTZ R31, R188, R13 ;  /* 0x0000000dbc1f7221 */ /* 0x004fe20000010000 */
[----:B------:R-:W-:Y:S02]  /*3bc0*/  F2FP.BF16.F32.PACK_AB R188, R13, R188 ;  /* 0x000000bc0dbc723e */ /* 0x000fe400000010ff */
[----:B-1----:R-:W-:Y:S01]  /*3bd0*/  F2FP.BF16.F32.PACK_AB R189, R73, R26 ;  /* 0x0000001a49bd723e */ /* 0x002fe200000010ff */
[----:B------:R-:W-:Y:S01]  /*3be0*/  FADD.FTZ R38, R190, R31 ;  /* 0x0000001fbe267221 */ /* 0x000fe20000010000 */
[C---:B------:R-:W-:Y:S02]  /*3bf0*/  F2FP.BF16.F32.PACK_AB R190, R89.reuse, R190 ;  /* 0x000000be59be723e */ /* 0x040fe400000010ff */
[----:B------:R-:W1:Y:S01]  /*3c00*/  MUFU.EX2 R77, R77 ;  /* 0x0000004d004d7308 */ /* 0x000e620000000800 */
[----:B------:R-:W-:Y:S01]  /*3c10*/  FADD.FTZ R31, R89, R38 ;  /* 0x00000026591f7221 */ /* 0x000fe20000010000 */
[----:B------:R-:W-:-:S03]  /*3c20*/  FADD.FTZ R38, R26, R73 ;  /* 0x000000491a267221 */ /* 0x000fc60000010000 */
[----:B------:R-:W-:-:S03]  /*3c30*/  FADD.FTZ R40, R20, R31 ;  /* 0x0000001f14287221 */ /* 0x000fc60000010000 */
[----:B------:R2:W4:Y:S01]  /*3c40*/  MUFU.EX2 R24, R35 ;  /* 0x0000002300187308 */ /* 0x0005220000000800 */
[----:B---3--:R-:W-:Y:S01]  /*3c50*/  FADD.FTZ R31, R75, R38 ;  /* 0x000000264b1f7221 */ /* 0x008fe20000010000 */
[----:B------:R-:W-:-:S06]  /*3c60*/  F2FP.BF16.F32.PACK_AB R191, R12, R75 ;  /* 0x0000004b0cbf723e */ /* 0x000fcc00000010ff */
[----:B------:R-:W3:Y:S01]  /*3c70*/  MUFU.EX2 R27, R27 ;  /* 0x0000001b001b7308 */ /* 0x000ee20000000800 */
[----:B--2---:R-:W-:Y:S01]  /*3c80*/  FADD.FTZ R35, R91, R40 ;  /* 0x000000285b237221 */ /* 0x004fe20000010000 */
[----:B------:R-:W-:-:S03]  /*3c90*/  FADD.FTZ R40, R12, R31 ;  /* 0x0000001f0c287221 */ /* 0x000fc60000010000 */
[----:B------:R-:W-:Y:S01]  /*3ca0*/  FADD.FTZ R42, R28, R35 ;  /* 0x000000231c2a7221 */ /* 0x000fe20000010000 */
[----:B-1----:R-:W-:Y:S02]  /*3cb0*/  FADD.FTZ R31, R77, R40 ;  /* 0x000000284d1f7221 */ /* 0x002fe40000010000 */
[----:B------:R1:W2:Y:S01]  /*3cc0*/  MUFU.EX2 R30, R39 ;  /* 0x00000027001e7308 */ /* 0x0002a20000000800 */
[----:B------:R-:W-:Y:S01]  /*3cd0*/  FADD.FTZ R35, R93, R42 ;  /* 0x0000002a5d237221 */ /* 0x000fe20000010000 */
[C---:B----4-:R-:W-:Y:S01]  /*3ce0*/  FADD.FTZ R40, R24.reuse, R31 ;  /* 0x0000001f18287221 */ /* 0x050fe20000010000 */
[----:B------:R-:W-:Y:S02]  /*3cf0*/  F2FP.BF16.F32.PACK_AB R185, R24, R77 ;  /* 0x0000004d18b9723e */ /* 0x000fe400000010ff */
[----:B------:R-:W-:-:S03]  /*3d00*/  FADD.FTZ R42, R10, R35 ;  /* 0x000000230a2a7221 */ /* 0x000fc60000010000 */
[----:B------:R-:W-:Y:S01]  /*3d10*/  MUFU.EX2 R79, R79 ;  /* 0x0000004f004f7308 */ /* 0x000fe20000000800 */
[----:B------:R-:W-:Y:S01]  /*3d20*/  FADD.FTZ R35, R95, R42 ;  /* 0x0000002a5f237221 */ /* 0x000fe20000010000 */
[----:B---3--:R-:W-:Y:S01]  /*3d30*/  FADD.FTZ R31, R27, R40 ;  /* 0x000000281b1f7221 */ /* 0x008fe20000010000 */
[----:B-1----:R-:W-:Y:S02]  /*3d40*/  IMAD.MOV.U32 R39, RZ, RZ, R22 ;  /* 0x000000ffff277224 */ /* 0x002fe400078e0016 */
[----:B------:R-:W-:Y:S01]  /*3d50*/  FADD.FTZ R44, R182, R35 ;  /* 0x00000023b62c7221 */ /* 0x000fe20000010000 */
[C---:B------:R-:W-:Y:S02]  /*3d60*/  F2FP.BF16.F32.PACK_AB R182, R97.reuse, R182 ;  /* 0x000000b661b6723e */ /* 0x040fe400000010ff */
[----:B------:R1:W3:Y:S01]  /*3d70*/  MUFU.EX2 R32, R43 ;  /* 0x0000002b00207308 */ /* 0x0002e20000000800 */
[C---:B--2---:R-:W-:Y:S01]  /*3d80*/  FADD.FTZ R42, R30.reuse, R31 ;  /* 0x0000001f1e2a7221 */ /* 0x044fe20000010000 */
[----:B------:R-:W-:Y:S01]  /*3d90*/  FADD.FTZ R44, R97, R44 ;  /* 0x0000002c612c7221 */ /* 0x000fe20000010000 */
[----:B------:R-:W-:-:S03]  /*3da0*/  F2FP.BF16.F32.PACK_AB R187, R30, R27 ;  /* 0x0000001b1ebb723e */ /* 0x000fc600000010ff */
[----:B------:R-:W-:Y:S02]  /*3db0*/  FADD.FTZ R31, R41, R44 ;  /* 0x0000002c291f7221 */ /* 0x000fe40000010000 */
[----:B------:R-:W-:Y:S01]  /*3dc0*/  MUFU.EX2 R81, R81 ;  /* 0x0000005100517308 */ /* 0x000fe20000000800 */
[----:B-1----:R-:W1:Y:S01]  /*3dd0*/  @P5 LDC R43, c[0x0][0x44c] ;  /* 0x00011300ff2b5b82 */ /* 0x002e620000000800 */
[C---:B------:R-:W-:Y:S01]  /*3de0*/  FADD.FTZ R44, R176.reuse, R31 ;  /* 0x0000001fb02c7221 */ /* 0x040fe20000010000 */
[----:B------:R-:W-:-:S05]  /*3df0*/  F2FP.BF16.F32.PACK_AB R176, R176, R41 ;  /* 0x00000029b0b0723e */ /* 0x000fca00000010ff */
[----:B------:R-:W2:Y:S01]  /*3e00*/  MUFU.EX2 R37, R37 ;  /* 0x0000002500257308 */ /* 0x000ea20000000800 */
[----:B---3--:R-:W-:-:S07]  /*3e10*/  F2FP.BF16.F32.PACK_AB R181, R32, R79 ;  /* 0x0000004f20b5723e */ /* 0x008fce00000010ff */
[----:B------:R-:W3:Y:S08]  /*3e20*/  MUFU.EX2 R34, R47 ;  /* 0x0000002f00227308 */ /* 0x000ef00000000800 */
[----:B------:R-:W4:Y:S01]  /*3e30*/  MUFU.EX2 R178, R53 ;  /* 0x0000003500b27308 */ /* 0x000f220000000800 */
[----:B--2---:R-:W-:Y:S01]  /*3e40*/  FADD.FTZ R31, R37, R44 ;  /* 0x0000002c251f7221 */ /* 0x004fe20000010000 */
[----:B-1----:R-:W-:-:S05]  /*3e50*/  @P5 IMAD.HI.U32 R43, R22, R43, RZ ;  /* 0x0000002b162b5227 */ /* 0x002fca00078e00ff */
[----:B0-----:R-:W-:Y:S01]  /*3e60*/  @P5 SHF.R.U32.HI R39, RZ, R46, R43 ;  /* 0x0000002eff275219 */ /* 0x001fe2000001162b */
[----:B------:R-:W0:Y:S01]  /*3e70*/  MUFU.EX2 R83, R83 ;  /* 0x0000005300537308 */ /* 0x000e220000000800 */
[----:B------:R-:W-:Y:S02]  /*3e80*/  LOP3.LUT P5, RZ, R16, 0x80000, RZ, 0xc0, !PT ;  /* 0x0008000010ff7812 */ /* 0x000fe400078ac0ff */
[----:B---3--:R-:W-:Y:S01]  /*3e90*/  F2FP.BF16.F32.PACK_AB R183, R34, R81 ;  /* 0x0000005122b7723e */ /* 0x008fe200000010ff */
[----:B------:R-:W-:-:S04]  /*3ea0*/  IMAD.IADD R74, R74, 0x1, R39 ;  /* 0x000000014a4a7824 */ /* 0x000fc800078e0227 */
[----:B------:R1:W-:Y:S01]  /*3eb0*/  MUFU.EX2 R173, R11 ;  /* 0x0000000b00ad7308 */ /* 0x0003e20000000800 */
[C---:B----4-:R-:W-:Y:S01]  /*3ec0*/  FADD.FTZ R44, R178.reuse, R31 ;  /* 0x0000001fb22c7221 */ /* 0x050fe20000010000 */
[----:B------:R-:W-:-:S06]  /*3ed0*/  F2FP.BF16.F32.PACK_AB R178, R178, R37 ;  /* 0x00000025b2b2723e */ /* 0x000fcc00000010ff */
[----:B------:R-:W2:Y:S01]  /*3ee0*/  MUFU.EX2 R33, R33 ;  /* 0x0000002100217308 */ /* 0x000ea20000000800 */
[----:B-1----:R-:W-:-:S04]  /*3ef0*/  FADD.FTZ R11, R79, R42 ;  /* 0x0000002a4f0b7221 */ /* 0x002fc80000010000 */
[----:B------:R-:W-:-:S03]  /*3f00*/  FADD.FTZ R42, R32, R11 ;  /* 0x0000000b202a7221 */ /* 0x000fc60000010000 */
[----:B------:R-:W1:Y:S01]  /*3f10*/  MUFU.EX2 R36, R51 ;  /* 0x0000003300247308 */ /* 0x000e620000000800 */
[----:B------:R-:W-:-:S04]  /*3f20*/  FADD.FTZ R11, R81, R42 ;  /* 0x0000002a510b7221 */ /* 0x000fc80000010000 */
[----:B------:R-:W-:-:S03]  /*3f30*/  FADD.FTZ R42, R34, R11 ;  /* 0x0000000b222a7221 */ /* 0x000fc60000010000 */
[----:B------:R-:W3:Y:S01]  /*3f40*/  MUFU.EX2 R172, R57 ;  /* 0x0000003900ac7308 */ /* 0x000ee20000000800 */
[----:B0-----:R-:W-:Y:S01]  /*3f50*/  FADD.FTZ R11, R83, R42 ;  /* 0x0000002a530b7221 */ /* 0x001fe20000010000 */
[----:B--2---:R-:W-:-:S06]  /*3f60*/  FADD.FTZ R13, R33, R44 ;  /* 0x0000002c210d7221 */ /* 0x004fcc0000010000 */
[----:B------:R-:W0:Y:S01]  /*3f70*/  MUFU.EX2 R15, R15 ;  /* 0x0000000f000f7308 */ /* 0x000e220000000800 */
[C---:B-1----:R-:W-:Y:S01]  /*3f80*/  FADD.FTZ R42, R36.reuse, R11 ;  /* 0x0000000b242a7221 */ /* 0x042fe20000010000 */
[----:B------:R-:W-:-:S06]  /*3f90*/  F2FP.BF16.F32.PACK_AB R177, R36, R83 ;  /* 0x0000005324b1723e */ /* 0x000fcc00000010ff */
[----:B------:R-:W1:Y:S01]  /*3fa0*/  MUFU.EX2 R29, R29 ;  /* 0x0000001d001d7308 */ /* 0x000e620000000800 */
[C---:B---3--:R-:W-:Y:S01]  /*3fb0*/  FADD.FTZ R44, R172.reuse, R13 ;  /* 0x0000000dac2c7221 */ /* 0x048fe20000010000 */
[----:B------:R-:W-:-:S06]  /*3fc0*/  F2FP.BF16.F32.PACK_AB R172, R172, R33 ;  /* 0x00000021acac723e */ /* 0x000fcc00000010ff */
[----:B------:R-:W2:Y:S01]  /*3fd0*/  MUFU.EX2 R38, R55 ;  /* 0x0000003700267308 */ /* 0x000ea20000000800 */
[----:B0-----:R-:W-:-:S07]  /*3fe0*/  FADD.FTZ R11, R15, R42 ;  /* 0x0000002a0f0b7221 */ /* 0x001fce0000010000 */
[----:B------:R-:W0:Y:S01]  /*3ff0*/  MUFU.EX2 R174, R61 ;  /* 0x0000003d00ae7308 */ /* 0x000e220000000800 */
[----:B-1----:R-:W-:-:S07]  /*4000*/  FADD.FTZ R13, R29, R44 ;  /* 0x0000002c1d0d7221 */ /* 0x002fce0000010000 */
[----:B------:R-:W1:Y:S01]  /*4010*/  MUFU.EX2 R25, R25 ;  /* 0x0000001900197308 */ /* 0x000e620000000800 */
[C---:B--2---:R-:W-:Y:S01]  /*4020*/  FADD.FTZ R20, R38.reuse, R11 ;  /* 0x0000000b26147221 */ /* 0x044fe20000010000 */
[----:B------:R-:W-:Y:S01]  /*4030*/  F2FP.BF16.F32.PACK_AB R179, R38, R15 ;  /* 0x0000000f26b3723e */ /* 0x000fe200000010ff */
[----:B------:R-:W-:Y:S02]  /*4040*/  VIADD R15, R72, 0xfffffffe ;  /* 0xfffffffe480f7836 */ /* 0x000fe40000000000 */
[----:B------:R-:W-:-:S03]  /*4050*/  FADD.FTZ R11, R173, R20 ;  /* 0x00000014ad0b7221 */ /* 0x000fc60000010000 */
        /* <DEDUP_REMOVED lines=11> */
[----:B------:R-:W0:Y:S01]  /*4110*/  MUFU.EX2 R2, R63 ;  /* 0x0000003f00027308 */ /* 0x000e220000000800 */
[----:B-1----:R-:W-:-:S07]  /*4120*/  FADD.FTZ R11, R3, R20 ;  /* 0x00000014030b7221 */ /* 0x002fce0000010000 */
[----:B------:R-:W1:Y:S01]  /*4130*/  MUFU.EX2 R14, R14 ;  /* 0x0000000e000e7308 */ /* 0x000e620000000800 */
[----:B--2---:R-:W-:-:S07]  /*4140*/  FADD.FTZ R13, R21, R28 ;  /* 0x0000001c150d7221 */ /* 0x004fce0000010000 */
[----:B------:R-:W2:Y:S01]  /*4150*/  MUFU.EX2 R85, R85 ;  /* 0x0000005500557308 */ /* 0x000ea20000000800 */
[C---:B0-----:R-:W-:Y:S01]  /*4160*/  FADD.FTZ R28, R2.reuse, R11 ;  /* 0x0000000b021c7221 */ /* 0x041fe20000010000 */
[----:B------:R-:W-:Y:S01]  /*4170*/  F2FP.BF16.F32.PACK_AB R175, R2, R3 ;  /* 0x0000000302af723e */ /* 0x000fe200000010ff */
[----:B------:R-:W-:-:S05]  /*4180*/  VIADD R2, R74, UR5 ;  /* 0x000000054a027c36 */ /* 0x000fca0008000000 */
[----:B------:R-:W0:Y:S01]  /*4190*/  MUFU.EX2 R10, R67 ;  /* 0x00000043000a7308 */ /* 0x000e220000000800 */
[C---:B-1----:R-:W-:Y:S01]  /*41a0*/  FADD.FTZ R11, R14.reuse, R13 ;  /* 0x0000000d0e0b7221 */ /* 0x042fe20000010000 */
[----:B------:R-:W-:-:S06]  /*41b0*/  F2FP.BF16.F32.PACK_AB R170, R14, R21 ;  /* 0x000000150eaa723e */ /* 0x000fcc00000010ff */
[----:B------:R-:W1:Y:S01]  /*41c0*/  MUFU.EX2 R87, R87 ;  /* 0x0000005700577308 */ /* 0x000e620000000800 */
[----:B--2---:R-:W-:-:S07]  /*41d0*/  FADD.FTZ R13, R85, R28 ;  /* 0x0000001c550d7221 */ /* 0x004fce0000010000 */
[----:B------:R-:W2:Y:S01]  /*41e0*/  MUFU.EX2 R20, R71 ;  /* 0x0000004700147308 */ /* 0x000ea20000000800 */
[C---:B0-----:R-:W-:Y:S01]  /*41f0*/  FADD.FTZ R12, R10.reuse, R13 ;  /* 0x0000000d0a0c7221 */ /* 0x041fe20000010000 */
[----:B------:R-:W-:-:S03]  /*4200*/  F2FP.BF16.F32.PACK_AB R169, R10, R85 ;  /* 0x000000550aa9723e */ /* 0x000fc600000010ff */
[----:B-1----:R-:W-:-:S04]  /*4210*/  FADD.FTZ R13, R87, R12 ;  /* 0x0000000c570d7221 */ /* 0x002fc80000010000 */
[C---:B--2---:R-:W-:Y:S01]  /*4220*/  FADD.FTZ R10, R20.reuse, R13 ;  /* 0x0000000d140a7221 */ /* 0x044fe20000010000 */
[----:B------:R-:W-:Y:S01]  /*4230*/  F2FP.BF16.F32.PACK_AB R171, R20, R87 ;  /* 0x0000005714ab723e */ /* 0x000fe200000010ff */
[----:B------:R-:W-:Y:S06]  /*4240*/  @!P5 BRA `(.L_x_1264) ;  /* 0x000000000048d947 */ /* 0x000fec0003800000 */
[C---:B------:R-:W-:Y:S01]  /*4250*/  ISETP.GT.AND P1, PT, R74.reuse, RZ, PT ;  /* 0x000000ff4a00720c */ /* 0x040fe20003f24270 */
[----:B------:R-:W-:-:S12]  /*4260*/  VIADD R3, R74, 0xffffffff ;  /* 0xffffffff4a037836 */ /* 0x000fd80000000000 */
[----:B------:R-:W-:Y:S05]  /*4270*/  @P1 BRA `(.L_x_1265) ;  /* 0x0000000000201947 */ /* 0x000fea0003800000 */
[----:B------:R-:W0:Y:S01]  /*4280*/  LDC R14, c[0x0][0x9e4] ;  /* 0x00027900ff0e7b82 */ /* 0x000e220000000800 */
[----:B------:R-:W-:Y:S01]  /*4290*/  IMAD.MOV R3, RZ, RZ, -R74 ;  /* 0x000000ffff037224 */ /* 0x000fe200078e0a4a */
[----:B0-----:R-:W-:-:S13]  /*42a0*/  ISETP.NE.AND P1, PT, R14, 0x1, PT ;  /* 0x000000010e00780c */ /* 0x001fda0003f25270 */
[----:B------:R-:W0:Y:S02]  /*42b0*/  @P1 LDC.64 R12, c[0x0][0x9e8] ;  /* 0x00027a00ff0c1b82 */ /* 0x000e240000000a00 */
[----:B0-----:R-:W-:-:S05]  /*42c0*/  @P1 IMAD.HI.U32 R12, R3, R12, RZ ;  /* 0x0000000c030c1227 */ /* 0x001fca00078e00ff */
[----:B------:R-:W-:-:S04]  /*42d0*/  @P1 SHF.R.U32.HI R3, RZ, R13, R12 ;  /* 0x0000000dff031219 */ /* 0x000fc8000001160c */
[----:B------:R-:W-:Y:S01]  /*42e0*/  LOP3.LUT R3, RZ, R3, RZ, 0x33, !PT ;  /* 0x00000003ff037212 */ /* 0x000fe200078e33ff */
[----:B------:R-:W-:Y:S06]  /*42f0*/  BRA `(.L_x_1266) ;  /* 0x0000000000147947 */ /* 0x000fec0003800000 */
.L_x_1265:
[----:B------:R-:W0:Y:S02]  /*4300*/  LDC R14, c[0x0][0x9e4] ;  /* 0x00027900ff0e7b82 */ /* 0x000e240000000800 */
[----:B0-----:R-:W-:-:S13]  /*4310*/  ISETP.NE.AND P1, PT, R14, 0x1, PT ;  /* 0x000000010e00780c */ /* 0x001fda0003f25270 */
[----:B------:R-:W0:Y:S02]  /*4320*/  @P1 LDC.64 R12, c[0x0][0x9e8] ;  /* 0x00027a00ff0c1b82 */ /* 0x000e240000000a00 */
[----:B0-----:R-:W-:-:S05]  /*4330*/  @P1 IMAD.HI.U32 R12, R3, R12, RZ ;  /* 0x0000000c030c1227 */ /* 0x001fca00078e00ff */
[----:B------:R-:W-:-:S07]  /*4340*/  @P1 SHF.R.U32.HI R3, RZ, R13, R12 ;  /* 0x0000000dff031219 */ /* 0x000fce000001160c */
.L_x_1266:
[----:B------:R-:W-:-:S05]  /*4350*/  IMAD R3, R3, R14, R14 ;  /* 0x0000000e03037224 */ /* 0x000fca00078e020e */
[----:B------:R-:W-:-:S07]  /*4360*/  VIMNMX R2, R2, R3, PT ;  /* 0x0000000302027248 */ /* 0x000fce0003fe0100 */
.L_x_1264:
[----:B------:R-:W-:Y:S01]  /*4370*/  IMAD.HI R12, R2, 0x2aaaaaab, RZ ;  /* 0x2aaaaaab020c7827 */ /* 0x000fe200078e02ff */
[----:B------:R-:W-:Y:S02]  /*4380*/  CS2R R118, SRZ ;  /* 0x0000000000767805 */ /* 0x000fe4000001ff00 */
[----:B------:R-:W-:Y:S02]  /*4390*/  CS2R R116, SRZ ;  /* 0x0000000000747805 */ /* 0x000fe4000001ff00 */
[----:B------:R-:W-:Y:S01]  /*43a0*/  CS2R R114, SRZ ;  /* 0x0000000000727805 */ /* 0x000fe2000001ff00 */
[----:B------:R-:W-:Y:S01]  /*43b0*/  IMAD.MOV.U32 R3, RZ, RZ, 0x3f800000 ;  /* 0x3f800000ff037424 */ /* 0x000fe200078e00ff */
[----:B------:R-:W-:Y:S01]  /*43c0*/  SHF.R.U32.HI R13, RZ, 0x1f, R12 ;  /* 0x0000001fff0d7819 */ /* 0x000fe2000001160c */
[----:B------:R-:W-:Y:S01]  /*43d0*/  IMAD.MOV.U32 R2, RZ, RZ, 0x3f800000 ;  /* 0x3f800000ff027424 */ /* 0x000fe200078e00ff */
[----:B------:R-:W-:Y:S02]  /*43e0*/  CS2R R112, SRZ ;  /* 0x0000000000707805 */ /* 0x000fe4000001ff00 */
[----:B------:R-:W-:-:S02]  /*43f0*/  CS2R R110, SRZ ;  /* 0x00000000006e7805 */ /* 0x000fc4000001ff00 */
[----:B------:R-:W-:Y:S02]  /*4400*/  LEA.HI.SX32 R13, R12, R13, 0x1c ;  /* 0x0000000d0c0d7211 */ /* 0x000fe400078fe2ff */
[----:B------:R-:W-:Y:S02]  /*4410*/  CS2R R108, SRZ ;  /* 0x00000000006c7805 */ /* 0x000fe4000001ff00 */
[----:B------:R-:W-:Y:S02]  /*4420*/  CS2R R106, SRZ ;  /* 0x00000000006a7805 */ /* 0x000fe4000001ff00 */
[----:B------:R-:W-:Y:S02]  /*4430*/  CS2R R104, SRZ ;  /* 0x0000000000687805 */ /* 0x000fe4000001ff00 */
[----:B------:R-:W-:Y:S02]  /*4440*/  VIMNMX R14, R194, R13, !PT ;  /* 0x0000000dc20e7248 */ /* 0x000fe40007fe0100 */
[----:B------:R-:W-:-:S02]  /*4450*/  CS2R R102, SRZ ;  /* 0x0000000000667805 */ /* 0x000fc4000001ff00 */
[----:B------:R-:W-:Y:S02]  /*4460*/  CS2R R100, SRZ ;  /* 0x0000000000647805 */ /* 0x000fe4000001ff00 */
[----:B------:R-:W-:Y:S02]  /*4470*/  CS2R R98, SRZ ;  /* 0x0000000000627805 */ /* 0x000fe4000001ff00 */
[----:B------:R-:W-:Y:S02]  /*4480*/  ISETP.GE.AND P1, PT, R15, R14, PT ;  /* 0x0000000e0f00720c */ /* 0x000fe40003f26270 */
        /* <DEDUP_REMOVED lines=46> */
[----:B------:R-:W-:-:S05]  /*4770*/  ULDC UR54, c[0x0][0x9e0] ;  /* 0x0002780000367ab9 */ /* 0x000fca0000000800 */
.L_x_1286:
[----:B------:R-:W-:-:S04]  /*4780*/  UISETP.NE.AND UP0, UPT, UR4, 0x1, UPT ;  /* 0x000000010400788c */ /* 0x000fc8000bf05270 */
[----:B------:R-:W-:-:S04]  /*4790*/  USEL UR38, URZ, 0x1, UP0 ;  /* 0x000000013f267887 */ /* 0x000fc80008000000 */
[----:B------:R-:W-:Y:S01]  /*47a0*/  ULOP3.LUT UR38, UR7, UR38, URZ, 0x3c, !UPT ;  /* 0x0000002607267292 */ /* 0x000fe2000f8e3c3f */
[----:B------:R-:W-:Y:S11]  /*47b0*/  @!P0 BRA `(.L_x_1268) ;  /* 0x0000000000048947 */ /* 0x000ff60003800000 */
[----:B------:R-:W-:Y:S01]  /*47c0*/  BPT.TRAP 0x1 ;  /* 0x000000040000795c */ /* 0x000fe20000300000 */
.L_x_1268:
        /* <DEDUP_REMOVED lines=9> */
.L_x_1269:
[----:B-1----:R-:W-:Y:S05]  /*4860*/  @P1 BRA `(.L_x_1270) ;  /* 0x0000000000081947 */ /* 0x002fea0003800000 */
[----:B------:R-:W1:Y:S02]  /*4870*/  SYNCS.PHASECHK.TRANS64.TRYWAIT P1, [UR6+0x30830], R0 ;  /* 0x03083000ff0075a7 */ /* 0x000e640008020146 */
[----:B-1----:R-:W-:Y:S05]  /*4880*/  @!P1 BRA `(.L_x_1271) ;  /* 0x0000011400509947 */ /* 0x002fea0003800000 */
.L_x_1270:
        /* <DEDUP_REMOVED lines=167> */
.L_x_1272:
[----:B------:R-:W-:Y:S01]  /*5300*/  ULEA UR5, UR4, UR40, 0x3 ;  /* 0x0000002804057291 */ /* 0x000fe2000f8e183f */
[----:B01----:R-:W-:-:S05]  /*5310*/  IMAD.U32 R0, RZ, RZ, UR7 ;  /* 0x00000007ff007e24 */ /* 0x003fca000f8e00ff */
[----:B------:R-:W-:-:S04]  /*5320*/  SHF.L.U32 R0, R0, 0x1f, RZ ;  /* 0x0000001f00007819 */ /* 0x000fc800000006ff */
[----:B------:R0:W1:Y:S01]  /*5330*/  SYNCS.PHASECHK.TRANS64.TRYWAIT P1, [UR5+0x30850], R0 ;  /* 0x03085000ff0075a7 */ /* 0x0000620008020145 */
[----:B------:R-:W-:Y:S05]  /*5340*/  @!P0 BRA `(.L_x_1273) ;  /* 0x0000000000048947 */ /* 0x000fea0003800000 */
[----:B------:R-:W-:Y:S01]  /*5350*/  BPT.TRAP 0x1 ;  /* 0x000000040000795c */ /* 0x000fe20000300000 */
.L_x_1273:
[----:B-1----:R-:W-:Y:S05]  /*5360*/  @P1 BRA `(.L_x_1274) ;  /* 0x0000000000081947 */ /* 0x002fea0003800000 */
[----:B------:R-:W1:Y:S02]  /*5370*/  SYNCS.PHASECHK.TRANS64.TRYWAIT P1, [UR5+0x30850], R0 ;  /* 0x03085000ff0075a7 */ /* 0x000e640008020145 */
[----:B-1----:R-:W-:Y:S05]  /*5380*/  @!P1 BRA `(.L_x_1275) ;  /* 0x0000010800a89947 */ /* 0x002fea0003800000 */
.L_x_1274:
        /* <DEDUP_REMOVED lines=36> */
[----:B------:R-:W-:Y:S05]  /*55d0*/  @!P0 BRA `(.L_x_1276) ;  /* 0x0000000000048947 */ /* 0x000fea0003800000 */
[----:B------:R-:W-:Y:S01]  /*55e0*/  BPT.TRAP 0x1 ;  /* 0x000000040000795c */ /* 0x000fe20000300000 */
.L_x_1276:
[----:B------:R-:W-:Y:S01]  /*55f0*/  ISETP.NE.AND P2, PT, R203, 0x1, PT ;  /* 0x00000001cb00780c */ /* 0x000fe20003f45270 */
[----:B------:R-:W-:Y:S01]  /*5600*/  IMAD.IADD R5, R192, 0x1, R22 ;  /* 0x00000001c0057824 */ /* 0x000fe200078e0216 */
[----:B------:R-:W-:Y:S01]  /*5610*/  UIADD3 UR6, UR6, 0x30840, URZ ;  /* 0x0003084006067890 */ /* 0x000fe2000fffe03f */
[----:B------:R-:W-:Y:S01]  /*5620*/  IMAD R168, R15, -0x60, RZ ;  /* 0xffffffa00fa87824 */ /* 0x000fe200078e02ff */
[----:B------:R-:W-:Y:S01]  /*5630*/  LOP3.LUT P1, RZ, R16, 0x80000, RZ, 0xc0, !PT ;  /* 0x0008000010ff7812 */ /* 0x000fe2000782c0ff */
[----:B------:R-:W-:Y:S02]  /*5640*/  ULOP3.LUT UR4, URZ, UR43, URZ, 0x33, !UPT ;  /* 0x0000002b3f047292 */ /* 0x000fe4000f8e333f */
[----:B------:R-:W-:-:S06]  /*5650*/  UPRMT UR6, UR60, 0x654, UR6 ;  /* 0x000006543c067896 */ /* 0x000fcc0008000006 */
[----:B01----:R-:W0:Y:S08]  /*5660*/  @P2 LDC R0, c[0x0][0x44c] ;  /* 0x00011300ff002b82 */ /* 0x003e300000000800 */
[----:B------:R-:W1:Y:S01]  /*5670*/  @P2 LDC R3, c[0x0][0x450] ;  /* 0x00011400ff032b82 */ /* 0x000e620000000800 */
[----:B------:R-:W-:Y:S01]  /*5680*/  SYNCS.ARRIVE.TRANS64.RED.A1T0 RZ, [UR6], RZ ;  /* 0x000000ffffff79a7 */ /* 0x000fe20008100406 */
[----:B0-----:R-:W-:-:S05]  /*5690*/  @P2 IMAD.HI.U32 R0, R5, R0, RZ ;  /* 0x0000000005002227 */ /* 0x001fca00078e00ff */
[----:B-1----:R-:W-:Y:S01]  /*56a0*/  @P2 SHF.R.U32.HI R5, RZ, R3, R0 ;  /* 0x00000003ff052219 */ /* 0x002fe20000011600 */
[----:B------:R-:W-:-:S04]  /*56b0*/  VIADD R0, R168, 0x1 ;  /* 0x00000001a8007836 */ /* 0x000fc80000000000 */
[----:B------:R-:W0:Y:S01]  /*56c0*/  SHFL.IDX PT, R21, R5, RZ, 0x1c1f ;  /* 0x001c1fff05157589 */ /* 0x000e2200000e0000 */
[----:B------:R-:W-:-:S05]  /*56d0*/  IMAD R0, R23, -0x2, R0 ;  /* 0xfffffffe17007824 */ /* 0x000fca00078e0200 */
[----:B------:R-:W-:Y:S01]  /*56e0*/  IADD3 R2, -R18, R0, R17 ;  /* 0x0000000012027210 */ /* 0x000fe20007ffe111 */
[----:B------:R-:W-:-:S04]  /*56f0*/  VIADD R0, R0, 0xffffffff ;  /* 0xffffffff00007836 */ /* 0x000fc80000000000 */
[C---:B------:R-:W-:Y:S02]  /*5700*/  VIADD R170, R2.reuse, UR54 ;  /* 0x0000003602aa7c36 */ /* 0x040fe40008000000 */
[----:B------:R-:W-:Y:S02]  /*5710*/  VIADD R172, R2, UR4 ;  /* 0x0000000402ac7c36 */ /* 0x000fe40008000000 */
[--C-:B0-----:R-:W-:Y:S02]  /*5720*/  IMAD.IADD R4, R170, 0x1, R21.reuse ;  /* 0x00000001aa047824 */ /* 0x101fe400078e0215 */
[----:B------:R-:W-:Y:S01]  /*5730*/  IMAD.IADD R20, R172, 0x1, R21 ;  /* 0x00000001ac147824 */ /* 0x000fe200078e0215 */
[----:B------:R-:W-:Y:S06]  /*5740*/  @!P1 BRA `(.L_x_1277) ;  /* 0x0000000000549947 */ /* 0x000fec0003800000 */
[----:B------:R-:W-:Y:S01]  /*5750*/  IADD3 R21, -R18, R17, R21 ;  /* 0x0000001112157210 */ /* 0x000fe20007ffe115 */
        /* <DEDUP_REMOVED lines=11> */
.L_x_1279:
[----:B------:R-:W-:-:S05]  /*5810*/  IMAD.U32 R169, RZ, RZ, UR42 ;  /* 0x0000002affa97e24 */ /* 0x000fca000f8e00ff */
[----:B------:R-:W-:-:S13]  /*5820*/  ISETP.NE.AND P1, PT, R169, 0x1, PT ;  /* 0x00000001a900780c */ /* 0x000fda0003f25270 */
[----:B------:R-:W0:Y:S02]  /*5830*/  @P1 LDC.64 R2, c[0x0][0x9e8] ;  /* 0x00027a00ff021b82 */ /* 0x000e240000000a00 */
[----:B0-----:R-:W-:-:S05]  /*5840*/  @P1 IMAD.HI.U32 R2, R21, R2, RZ ;  /* 0x0000000215021227 */ /* 0x001fca00078e00ff */
[----:B------:R-:W-:-:S07]  /*5850*/  @P1 SHF.R.U32.HI R21, RZ, R3, R2 ;  /* 0x00000003ff151219 */ /* 0x000fce0000011602 */
.L_x_1280:
[----:B------:R-:W-:Y:S05]  /*5860*/  BSYNC B0 ;  /* 0x0000000000007941 */ /* 0x000fea0003800000 */
.L_x_1278:
[----:B------:R-:W-:-:S05]  /*5870*/  IMAD R21, R21, R169, R0 ;  /* 0x000000a915157224 */ /* 0x000fca00078e0200 */
[----:B------:R-:W-:Y:S02]  /*5880*/  VIADDMNMX R4, R21, R169, R4, PT ;  /* 0x000000a915047246 */ /* 0x000fe40003800104 */
[----:B------:R-:W-:-:S07]  /*5890*/  VIMNMX R20, R20, R21, !PT ;  /* 0x0000001514147248 */ /* 0x000fce0007fe0100 */
.L_x_1277:
        /* <DEDUP_REMOVED lines=151> */
.L_x_1283:
[----:B------:R-:W-:-:S05]  /*6210*/  IMAD.U32 R120, RZ, RZ, UR42 ;  /* 0x0000002aff787e24 */ /* 0x000fca000f8e00ff */
[----:B------:R-:W-:-:S13]  /*6220*/  ISETP.NE.AND P6, PT, R120, 0x1, PT ;  /* 0x000000017800780c */ /* 0x000fda0003fc5270 */
[----:B------:R-:W0:Y:S02]  /*6230*/  @P6 LDC.64 R2, c[0x0][0x9e8] ;  /* 0x00027a00ff026b82 */ /* 0x000e240000000a00 */
[----:B0-----:R-:W-:-:S05]  /*6240*/  @P6 IMAD.HI.U32 R2, R5, R2, RZ ;  /* 0x0000000205026227 */ /* 0x001fca00078e00ff */
[----:B------:R-:W-:-:S07]  /*6250*/  @P6 SHF.R.U32.HI R5, RZ, R3, R2 ;  /* 0x00000003ff056219 */ /* 0x000fce0000011602 */
.L_x_1284:
[----:B------:R-:W-:Y:S05]  /*6260*/  BSYNC B0 ;  /* 0x0000000000007941 */ /* 0x000fea0003800000 */
.L_x_1282:
[----:B------:R-:W-:-:S05]  /*6270*/  IMAD R5, R5, R120, R0 ;  /* 0x0000007805057224 */ /* 0x000fca00078e0200 */
[----:B------:R-:W-:Y:S02]  /*6280*/  VIADDMNMX R4, R5, R120, R4, PT ;  /* 0x0000007805047246 */ /* 0x000fe40003800104 */
[----:B------:R-:W-:-:S07]  /*6290*/  VIMNMX R20, R20, R5, !PT ;  /* 0x0000000514147248 */ /* 0x000fce0007fe0100 */
.L_x_1281:
[C---:B------:R-:W-:Y:S02]  /*62a0*/  ISETP.GT.AND P1, PT, R20.reuse, 0x1, !P1 ;  /* 0x000000011400780c */ /* 0x040fe40004f24270 */
        /* <DEDUP_REMOVED lines=63> */
[C---:B------:R-:W-:Y:S02]  /*66a0*/  LOP3.LUT P1, RZ, R16.reuse, 0x1000, RZ, 0xc0, !PT ;  /* 0x0000100010ff7812 */ /* 0x040fe4000782c0ff */
[----:B------:R-:W-:-:S02]  /*66b0*/  LOP3.LUT P2, RZ, R16, 0x40, RZ, 0xc0, !PT ;  /* 0x0000004010ff7812 */ /* 0x000fc4000784c0ff */
[----:B------:R-:W-:Y:S02]  /*66c0*/  ISETP.GT.AND P1, PT, R20, 0x30, !P1 ;  /* 0x000000301400780c */ /* 0x000fe40004f24270 */
[----:B------:R-:W-:Y:S02]  /*66d0*/  FMNMX.FTZ R0, R187, R0, !PT ;  /* 0x00000000bb007209 */ /* 0x000fe40007810000 */
[----:B------:R-:W-:Y:S02]  /*66e0*/  ISETP.LT.OR P1, PT, R4, 0x31, P1 ;  /* 0x000000310400780c */ /* 0x000fe40000f21670 */
[----:B------:R-:W-:Y:S02]  /*66f0*/  FMNMX.FTZ R120, R165, R0, !PT ;  /* 0x00000000a5787209 */ /* 0x000fe40007810000 */
[----:B------:R-:W-:Y:S01]  /*6700*/  FSEL R215, R146, -INF , !P1 ;  /* 0xff80000092d77808 */ /* 0x000fe20004800000 */
[----:B------:R-:W0:Y:S01]  /*6710*/  LDC R0, c[0x0][0x988] ;  /* 0x00026200ff007b82 */ /* 0x000e220000000800 */
[C---:B------:R-:W-:Y:S01]  /*6720*/  LOP3.LUT P1, RZ, R16.reuse, 0x800, RZ, 0xc0, !PT ;  /* 0x0000080010ff7812 */ /* 0x040fe2000782c0ff */
[----:B------:R-:W1:Y:S01]  /*6730*/  SHFL.BFLY PT, R5, R120, 0x2, 0x1f ;  /* 0x0c401f0078057f89 */ /* 0x000e6200000e0000 */
        /* <DEDUP_REMOVED lines=14> */
[----:B-1----:R-:W-:Y:S02]  /*6820*/  FMNMX.FTZ R124, R120, R5, !PT ;  /* 0x00000005787c7209 */ /* 0x002fe40007810000 */
[----:B------:R-:W-:Y:S02]  /*6830*/  ISETP.GT.AND P1, PT, R20, 0x39, !P1 ;  /* 0x000000391400780c */ /* 0x000fe40004f24270 */
[C---:B------:R-:W-:Y:S01]  /*6840*/  ISETP.LT.OR P4, PT, R4.reuse, 0x52, P4 ;  /* 0x000000520400780c */ /* 0x040fe20002781670 */
[----:B------:R-:W1:Y:S01]  /*6850*/  SHFL.BFLY PT, R5, R124, 0x1, 0x1f ;  /* 0x0c201f007c057f89 */ /* 0x000e6200000e0000 */
[C---:B------:R-:W-:Y:S02]  /*6860*/  ISETP.LT.OR P1, PT, R4.reuse, 0x3a, P1 ;  /* 0x0000003a0400780c */ /* 0x040fe40000f21670 */
[----:B------:R-:W-:-:S02]  /*6870*/  ISETP.LT.OR P5, PT, R4, 0x59, P5 ;  /* 0x000000590400780c */ /* 0x000fc40002fa1670 */
[----:B------:R-:W-:Y:S02]  /*6880*/  FSEL R151, R151, -INF , !P1 ;  /* 0xff80000097977808 */ /* 0x000fe40004800000 */
[----:B------:R-:W-:Y:S02]  /*6890*/  LOP3.LUT P1, RZ, R16, 0x100, RZ, 0xc0, !PT ;  /* 0x0000010010ff7812 */ /* 0x000fe4000782c0ff */
[----:B------:R-:W-:Y:S02]  /*68a0*/  FSEL R163, R163, -INF , !P4 ;  /* 0xff800000a3a37808 */ /* 0x000fe40006000000 */
[----:B------:R-:W-:-:S04]  /*68b0*/  ISETP.GT.AND P1, PT, R20, 0x40, !P1 ;  /* 0x000000401400780c */ /* 0x000fc80004f24270 */
[----:B------:R-:W-:-:S04]  /*68c0*/  ISETP.LT.OR P1, PT, R4, 0x41, P1 ;  /* 0x000000410400780c */ /* 0x000fc80000f21670 */
[----:B------:R-:W-:Y:S02]  /*68d0*/  FSEL R219, R154, -INF , !P1 ;  /* 0xff8000009adb7808 */ /* 0x000fe40004800000 */
[----:B------:R-:W-:Y:S02]  /*68e0*/  LOP3.LUT P1, RZ, R16, 0x80, RZ, 0xc0, !PT ;  /* 0x0000008010ff7812 */ /* 0x000fe4000782c0ff */
[----:B-1----:R-:W-:Y:S02]  /*68f0*/  FMNMX.FTZ R5, R124, R5, !PT ;  /* 0x000000057c057209 */ /* 0x002fe40007810000 */
[----:B------:R-:W-:-:S03]  /*6900*/  ISETP.GT.AND P1, PT, R20, 0x41, !P1 ;  /* 0x000000411400780c */ /* 0x000fc60004f24270 */
[----:B0-----:R-:W-:Y:S01]  /*6910*/  FMUL.FTZ R2, R5, R0 ;  /* 0x0000000005027220 */ /* 0x001fe20000410000 */
        /* <DEDUP_REMOVED lines=14> */
[----:B------:R-:W-:Y:S02]  /*6a00*/  FSETP.NEU.FTZ.AND P1, PT, R5, -INF , PT ;  /* 0xff8000000500780b */ /* 0x000fe40003f3d000 */
[----:B------:R-:W-:Y:S02]  /*6a10*/  FMNMX.FTZ R120, R122, R13, !PT ;  /* 0x0000000d7a787209 */ /* 0x000fe40007810000 */
[----:B------:R-:W-:Y:S02]  /*6a20*/  FSEL R2, R2, RZ, P1 ;  /* 0x000000ff02027208 */ /* 0x000fe40000800000 */
[----:B------:R-:W-:Y:S02]  /*6a30*/  FMNMX.FTZ R120, R123, R120, !PT ;  /* 0x000000787b787209 */ /* 0x000fe40007810000 */
[----:B------:R-:W-:Y:S01]  /*6a40*/  ISETP.LT.OR P2, PT, R4, 0x5a, P2 ;  /* 0x0000005a0400780c */ /* 0x000fe20001741670 */
[--C-:B------:R-:W-:Y:S01]  /*6a50*/  FFMA.FTZ R184, R169, R0, -R2.reuse ;  /* 0x00000000a9b87223 */ /* 0x100fe20000010802 */
[----:B------:R-:W-:Y:S01]  /*6a60*/  FMNMX.FTZ R120, R3, R120, !PT ;  /* 0x0000007803787209 */ /* 0x000fe20007810000 */
[-CC-:B------:R-:W-:Y:S01]  /*6a70*/  FFMA.FTZ R180, R121, R0.reuse, -R2.reuse ;  /* 0x0000000079b47223 */ /* 0x180fe20000010802 */
[----:B------:R-:W-:Y:S01]  /*6a80*/  FSEL R169, R166, -INF , !P5 ;  /* 0xff800000a6a97808 */ /* 0x000fe20006800000 */
[--C-:B------:R-:W-:Y:S01]  /*6a90*/  FFMA.FTZ R121, R137, R0, -R2.reuse ;  /* 0x0000000089797223 */ /* 0x100fe20000010802 */
[----:B------:R-:W-:Y:S01]  /*6aa0*/  FMNMX.FTZ R120, R127, R120, !PT ;  /* 0x000000787f787209 */ /* 0x000fe20007810000 */
[-CC-:B------:R-:W-:Y:S01]  /*6ab0*/  FFMA.FTZ R137, R141, R0.reuse, -R2.reuse ;  /* 0x000000008d897223 */ /* 0x180fe20000010802 */
[----:B------:R-:W-:Y:S01]  /*6ac0*/  FSEL R167, R167, -INF , !P2 ;  /* 0xff800000a7a77808 */ /* 0x000fe20005000000 */
[--C-:B------:R-:W-:Y:S01]  /*6ad0*/  FFMA.FTZ R182, R21, R0, -R2.reuse ;  /* 0x0000000015b67223 */ /* 0x100fe20000010802 */
[----:B------:R-:W-:Y:S01]  /*6ae0*/  FMNMX.FTZ R120, R189, R120, !PT ;  /* 0x00000078bd787209 */ /* 0x000fe20007810000 */
[-CC-:B------:R-:W-:Y:S01]  /*6af0*/  FFMA.FTZ R21, R149, R0.reuse, -R2.reuse ;  /* 0x0000000095157223 */ /* 0x180fe20000010802 */
[-CC-:B------:R-:W-:Y:S01]  /*6b00*/  FFMA.FTZ R149, R153, R0.reuse, -R2.reuse ;  /* 0x0000000099957223 */ /* 0x180fe20000010802 */
[--C-:B------:R-:W-:Y:S01]  /*6b10*/  FFMA.FTZ R186, R125, R0, -R2.reuse ;  /* 0x000000007dba7223 */ /* 0x100fe20000010802 */
[----:B------:R-:W-:Y:S01]  /*6b20*/  FMNMX.FTZ R120, R131, R120, !PT ;  /* 0x0000007883787209 */ /* 0x000fe20007810000 */
[-CC-:B------:R-:W-:Y:S01]  /*6b30*/  FFMA.FTZ R125, R133, R0.reuse, -R2.reuse ;  /* 0x00000000857d7223 */ /* 0x180fe20000010802 */
[-CC-:B------:R-:W-:Y:S01]  /*6b40*/  FFMA.FTZ R133, R145, R0.reuse, -R2.reuse ;  /* 0x0000000091857223 */ /* 0x180fe20000010802 */
[--C-:B------:R-:W-:Y:S01]  /*6b50*/  FFMA.FTZ R145, R157, R0, -R2.reuse ;  /* 0x000000009d917223 */ /* 0x100fe20000010802 */
[----:B------:R-:W-:Y:S01]  /*6b60*/  FMNMX.FTZ R120, R191, R120, !PT ;  /* 0x00000078bf787209 */ /* 0x000fe20007810000 */
[-CC-:B------:R-:W-:Y:S01]  /*6b70*/  FFMA.FTZ R225, R225, R0.reuse, -R2.reuse ;  /* 0x00000000e1e17223 */ /* 0x180fe20000010802 */
[----:B------:R-:W-:Y:S01]  /*6b80*/  FSEL R157, R5, RZ, P1 ;  /* 0x000000ff059d7208 */ /* 0x000fe20000800000 */
[--C-:B------:R-:W-:Y:S01]  /*6b90*/  FFMA.FTZ R188, R175, R0, -R2.reuse ;  /* 0x00000000afbc7223 */ /* 0x100fe20000010802 */
[----:B------:R-:W-:Y:S01]  /*6ba0*/  FMNMX.FTZ R120, R135, R120, !PT ;  /* 0x0000007887787209 */ /* 0x000fe20007810000 */
[-CC-:B------:R-:W-:Y:S01]  /*6bb0*/  FFMA.FTZ R190, R173, R0.reuse, -R2.reuse ;  /* 0x00000000adbe7223 */ /* 0x180fe20000010802 */
[----:B------:R-:W-:Y:S01]  /*6bc0*/  FFMA.FTZ R171, R171, R0, -R2 ;  /* 0x00000000abab7223 */ /* 0x000fe20000010802 */
[----:B------:R-:W-:Y:S01]  /*6bd0*/  FADD.FTZ R157, -R157, R12 ;  /* 0x0000000c9d9d7221 */ /* 0x000fe20000010100 */
[----:B------:R-:W-:Y:S01]  /*6be0*/  FMNMX.FTZ R120, R211, R120, !PT ;  /* 0x00000078d3787209 */ /* 0x000fe20007810000 */
[-CC-:B------:R-:W-:Y:S01]  /*6bf0*/  FFMA.FTZ R129, R129, R0.reuse, -R2.reuse ;  /* 0x0000000081817223 */ /* 0x180fe20000010802 */
[-CC-:B------:R-:W-:Y:S01]  /*6c00*/  FFMA.FTZ R176, R177, R0.reuse, -R2.reuse ;  /* 0x00000000b1b07223 */ /* 0x180fe20000010802 */
[----:B------:R-:W-:Y:S01]  /*6c10*/  FMUL.FTZ R157, R157, R0 ;  /* 0x000000009d9d7220 */ /* 0x000fe20000410000 */
[----:B------:R-:W-:Y:S01]  /*6c20*/  FMNMX.FTZ R120, R139, R120, !PT ;  /* 0x000000788b787209 */ /* 0x000fe20007810000 */
[-CC-:B------:R-:W-:Y:S01]  /*6c30*/  FFMA.FTZ R178, R179, R0.reuse, -R2.reuse ;  /* 0x00000000b3b27223 */ /* 0x180fe20000010802 */
[-CC-:B------:R-:W-:Y:S01]  /*6c40*/  FFMA.FTZ R172, R181, R0.reuse, -R2.reuse ;  /* 0x00000000b5ac7223 */ /* 0x180fe20000010802 */
[--C-:B------:R-:W-:Y:S01]  /*6c50*/  FFMA.FTZ R174, R183, R0, -R2.reuse ;  /* 0x00000000b7ae7223 */ /* 0x100fe20000010802 */
[----:B------:R-:W-:Y:S01]  /*6c60*/  FMNMX.FTZ R120, R213, R120, !PT ;  /* 0x00000078d5787209 */ /* 0x000fe20007810000 */
[-CC-:B------:R-:W-:Y:S01]  /*6c70*/  FFMA.FTZ R168, R185, R0.reuse, -R2.reuse ;  /* 0x00000000b9a87223 */ /* 0x180fe20000010802 */
[----:B------:R-:W-:Y:S01]  /*6c80*/  FFMA.FTZ R170, R187, R0, -R2 ;  /* 0x00000000bbaa7223 */ /* 0x000fe20000010802 */
        /* <DEDUP_REMOVED lines=19> */
[----:B------:R-:W-:-:S05]  /*6dc0*/  FMNMX.FTZ R120, R167, R120, !PT ;  /* 0x00000078a7787209 */ /* 0x000fca0007810000 */
[----:B------:R-:W0:Y:S02]  /*6dd0*/  SHFL.BFLY PT, R141, R120, 0x2, 0x1f ;  /* 0x0c401f00788d7f89 */ /* 0x000e2400000e0000 */
[----:B------:R-:W-:Y:S08]  /*6de0*/  MUFU.EX2 R125, R125 ;  /* 0x0000007d007d7308 */ /* 0x000ff00000000800 */
[----:B------:R-:W-:Y:S08]  /*6df0*/  MUFU.EX2 R180, R180 ;  /* 0x000000b400b47308 */ /* 0x000ff00000000800 */
[----:B------:R-:W-:Y:S01]  /*6e00*/  MUFU.EX2 R121, R121 ;  /* 0x0000007900797308 */ /* 0x000fe20000000800 */
[----:B0-----:R-:W-:Y:S01]  /*6e10*/  FMNMX.FTZ R4, R120, R141, !PT ;  /* 0x0000008d78047209 */ /* 0x001fe20007810000 */
[----:B------:R-:W-:-:S06]  /*6e20*/  FFMA.FTZ R141, R161, R0, -R2 ;  /* 0x00000000a18d7223 */ /* 0x000fcc0000010802 */
[----:B------:R-:W-:Y:S01]  /*6e30*/  MUFU.EX2 R182, R182 ;  /* 0x000000b600b67308 */ /* 0x000fe20000000800 */
[----:B------:R-:W0:Y:S07]  /*6e40*/  SHFL.BFLY PT, R153, R4, 0x1, 0x1f ;  /* 0x0c201f0004997f89 */ /* 0x000e2e00000e0000 */
[----:B------:R-:W-:Y:S08]  /*6e50*/  MUFU.EX2 R137, R137 ;  /* 0x0000008900897308 */ /* 0x000ff00000000800 */
[----:B------:R-:W-:Y:S08]  /*6e60*/  MUFU.EX2 R176, R176 ;  /* 0x000000b000b07308 */ /* 0x000ff00000000800 */
[----:B------:R-:W-:Y:S01]  /*6e70*/  MUFU.EX2 R133, R133 ;  /* 0x0000008500857308 */ /* 0x000fe20000000800 */
[----:B0-----:R-:W-:Y:S01]  /*6e80*/  FMNMX.FTZ R4, R4, R153, !PT ;  /* 0x0000009904047209 */ /* 0x001fe20007810000 */
[----:B------:R-:W-:-:S03]  /*6e90*/  FFMA.FTZ R153, R165, R0, -R2 ;  /* 0x00000000a5997223 */ /* 0x000fc60000010802 */
[C---:B------:R-:W-:Y:S01]  /*6ea0*/  FSETP.NEU.FTZ.AND P1, PT, R4.reuse, -INF , PT ;  /* 0xff8000000400780b */ /* 0x040fe20003f3d000 */
[C---:B------:R-:W-:Y:S02]  /*6eb0*/  FMUL.FTZ R12, R4.reuse, R0 ;  /* 0x00000000040c7220 */ /* 0x040fe40000410000 */
[----:B------:R-:W0:Y:S01]  /*6ec0*/  MUFU.EX2 R2, R157 ;  /* 0x0000009d00027308 */ /* 0x000e220000000800 */
[----:B------:R-:W-:Y:S02]  /*6ed0*/  FSEL R128, R4, RZ, P1 ;  /* 0x000000ff04807208 */ /* 0x000fe40000800000 */
[----:B------:R-:W-:-:S05]  /*6ee0*/  FSEL R12, R12, RZ, P1 ;  /* 0x000000ff0c0c7208 */ /* 0x000fca0000800000 */
[----:B------:R-:W-:Y:S01]  /*6ef0*/  MUFU.EX2 R178, R178 ;  /* 0x000000b200b27308 */ /* 0x000fe20000000800 */
[-CC-:B------:R-:W-:Y:S01]  /*6f00*/  FFMA.FTZ R120, R3, R0.reuse, -R12.reuse ;  /* 0x0000000003787223 */ /* 0x180fe2000001080c */
[----:B------:R-:W-:Y:S01]  /*6f10*/  FADD.FTZ R3, -R128, R13 ;  /* 0x0000000d80037221 */ /* 0x000fe20000010100 */
[-CC-:B------:R-:W-:Y:S01]  /*6f20*/  FFMA.FTZ R20, R122, R0.reuse, -R12.reuse ;  /* 0x000000007a147223 */ /* 0x180fe2000001080c */
[-CC-:B------:R-:W-:Y:S01]  /*6f30*/  FFMA.FTZ R123, R123, R0.reuse, -R12.reuse ;  /* 0x000000007b7b7223 */ /* 0x180fe2000001080c */
[-CC-:B------:R-:W-:Y:S01]  /*6f40*/  FFMA.FTZ R127, R127, R0.reuse, -R12.reuse ;  /* 0x000000007f7f7223 */ /* 0x180fe2000001080c */
[-C--:B------:R-:W-:Y:S01]  /*6f50*/  FMUL.FTZ R3, R3, R0.reuse ;  /* 0x0000000003037220 */ /* 0x080fe20000410000 */
[-CC-:B------:R-:W-:Y:S01]  /*6f60*/  FFMA.FTZ R185, R189, R0.reuse, -R12.reuse ;  /* 0x00000000bdb97223 */ /* 0x180fe2000001080c */
[----:B------:R-:W-:Y:S01]  /*6f70*/  MUFU.EX2 R120, R120 ;  /* 0x0000007800787308 */ /* 0x000fe20000000800 */
[-CC-:B------:R-:W-:Y:S01]  /*6f80*/  FFMA.FTZ R122, R131, R0.reuse, -R12.reuse ;  /* 0x00000000837a7223 */ /* 0x180fe2000001080c */
[----:B0-----:R-:W-:Y:S01]  /*6f90*/  FFMA.FTZ R11, R2, R11, R225 ;  /* 0x0000000b020b7223 */ /* 0x001fe200000100e1 */
[-CC-:B------:R-:W-:Y:S01]  /*6fa0*/  FFMA.FTZ R187, R191, R0.reuse, -R12.reuse ;  /* 0x00000000bfbb7223 */ /* 0x180fe2000001080c */
[-CC-:B------:R-:W-:Y:S01]  /*6fb0*/  FFMA.FTZ R124, R135, R0.reuse, -R12.reuse ;  /* 0x00000000877c7223 */ /* 0x180fe2000001080c */
[-CC-:B------:R-:W-:Y:S01]  /*6fc0*/  FFMA.FTZ R181, R211, R0.reuse, -R12.reuse ;  /* 0x00000000d3b57223 */ /* 0x180fe2000001080c */
[----:B------:R-:W-:Y:S01]  /*6fd0*/  FADD.FTZ R11, R188, R11 ;  /* 0x0000000bbc0b7221 */ /* 0x000fe20000010000 */
        /* <DEDUP_REMOVED lines=9> */
[----:B------:R-:W0:Y:S01]  /*7070*/  MUFU.EX2 R3, R3 ;  /* 0x0000000300037308 */ /* 0x000e220000000800 */
[-CC-:B------:R-:W-:Y:S01]  /*7080*/  FFMA.FTZ R175, R221, R0.reuse, -R12.reuse ;  /* 0x00000000ddaf7223 */ /* 0x180fe2000001080c */
[-CC-:B------:R-:W-:Y:S01]  /*7090*/  FFMA.FTZ R163, R163, R0.reuse, -R12.reuse ;  /* 0x00000000a3a37223 */ /* 0x180fe2000001080c */
[----:B------:R-:W-:-:S05]  /*70a0*/  FFMA.FTZ R169, R169, R0, -R12 ;  /* 0x00000000a9a97223 */ /* 0x000fca000001080c */
[----:B------:R-:W1:Y:S08]  /*70b0*/  MUFU.EX2 R123, R123 ;  /* 0x0000007b007b7308 */ /* 0x000e700000000800 */
[----:B------:R-:W2:Y:S01]  /*70c0*/  MUFU.EX2 R127, R127 ;  /* 0x0000007f007f7308 */ /* 0x000ea20000000800 */
[----:B0-----:R-:W-:-:S07]  /*70d0*/  FFMA.FTZ R10, R3, R10, R20 ;  /* 0x0000000a030a7223 */ /* 0x001fce0000010014 */
[----:B------:R-:W0:Y:S01]  /*70e0*/  MUFU.EX2 R185, R185 ;  /* 0x000000b900b97308 */ /* 0x000e220000000800 */
[----:B-1----:R-:W-:Y:S01]  /*70f0*/  FADD.FTZ R13, R123, R10 ;  /* 0x0000000a7b0d7221 */ /* 0x002fe20000010000 */
[----:B------:R-:W-:-:S03]  /*7100*/  FADD.FTZ R10, R190, R11 ;  /* 0x0000000bbe0a7221 */ /* 0x000fc60000010000 */
        /* <DEDUP_REMOVED lines=9> */
[----:B------:R-:W-:-:S03]  /*71a0*/  FFMA.FTZ R134, R155, R0, -R12 ;  /* 0x000000009b867223 */ /* 0x000fc6000001080c */
[----:B------:R-:W-:Y:S02]  /*71b0*/  FADD.FTZ R13, R125, R136 ;  /* 0x000000887d0d7221 */ /* 0x000fe40000010000 */
[----:B------:R-:W0:Y:S01]  /*71c0*/  MUFU.EX2 R124, R124 ;  /* 0x0000007c007c7308 */ /* 0x000e220000000800 */
[----:B-1----:R-:W-:Y:S01]  /*71d0*/  FADD.FTZ R10, R122, R11 ;  /* 0x0000000b7a0a7221 */ /* 0x002fe20000010000 */
[----:B------:R-:W-:-:S04]  /*71e0*/  FADD.FTZ R136, R180, R13 ;  /* 0x0000000db4887221 */ /* 0x000fc80000010000 */
[----:B------:R-:W-:Y:S01]  /*71f0*/  FADD.FTZ R13, R121, R136 ;  /* 0x00000088790d7221 */ /* 0x000fe20000010000 */
[-C--:B------:R-:W-:Y:S01]  /*7200*/  FFMA.FTZ R136, R159, R0.reuse, -R12 ;  /* 0x000000009f887223 */ /* 0x080fe2000001080c */
[----:B------:R-:W1:Y:S01]  /*7210*/  MUFU.EX2 R181, R181 ;  /* 0x000000b500b57308 */ /* 0x000e620000000800 */
[----:B--2---:R-:W-:Y:S01]  /*7220*/  FADD.FTZ R11, R187, R10 ;  /* 0x0000000abb0b7221 */ /* 0x004fe20000010000 */
[----:B------:R-:W-:Y:S01]  /*7230*/  FADD.FTZ R138, R182, R13 ;  /* 0x0000000db68a7221 */ /* 0x000fe20000010000 */
[-CC-:B------:R-:W-:Y:S01]  /*7240*/  FFMA.FTZ R13, R223, R0.reuse, -R12.reuse ;  /* 0x00000000df0d7223 */ /* 0x180fe2000001080c */
[----:B------:R-:W-:Y:S02]  /*7250*/  FFMA.FTZ R12, R167, R0, -R12 ;  /* 0x00000000a70c7223 */ /* 0x000fe4000001080c */
[----:B------:R-:W-:Y:S02]  /*7260*/  FADD.FTZ R131, R137, R138 ;  /* 0x0000008a89837221 */ /* 0x000fe40000010000 */
[----:B------:R-:W2:Y:S01]  /*7270*/  MUFU.EX2 R126, R126 ;  /* 0x0000007e007e7308 */ /* 0x000ea20000000800 */
[----:B0-----:R-:W-:Y:S01]  /*7280*/  FADD.FTZ R10, R124, R11 ;  /* 0x0000000b7c0a7221 */ /* 0x001fe20000010000 */
[----:B------:R-:W-:-:S04]  /*7290*/  FADD.FTZ R138, R176, R131 ;  /* 0x00000083b08a7221 */ /* 0x000fc80000010000 */
[----:B------:R-:W-:Y:S02]  /*72a0*/  FADD.FTZ R131, R133, R138 ;  /* 0x0000008a85837221 */ /* 0x000fe40000010000 */
[----:B------:R-:W0:Y:S01]  /*72b0*/  MUFU.EX2 R183, R183 ;  /* 0x000000b700b77308 */ /* 0x000e220000000800 */
[----:B-1----:R-:W-:Y:S01]  /*72c0*/  FADD.FTZ R11, R181, R10 ;  /* 0x0000000ab50b7221 */ /* 0x002fe20000010000 */
[----:B------:R-:W-:-:S06]  /*72d0*/  FADD.FTZ R138, R178, R131 ;  /* 0x00000083b28a7221 */ /* 0x000fcc0000010000 */
        /* <DEDUP_REMOVED lines=48> */
.L_x_1285:
[----:B------:R-:W-:Y:S01]  /*75e0*/  UIADD3 UR5, UR5, 0x30860, URZ ;  /* 0x0003086005057890 */ /* 0x000fe2000fffe03f */
[----:B------:R-:W-:Y:S01]  /*75f0*/  ISETP.GT.AND P1, PT, R15, R14, PT ;  /* 0x0000000e0f00720c */ /* 0x000fe20003f24270 */
        /* <DEDUP_REMOVED lines=32> */
.L_x_1267:
[----:B------:R-:W-:Y:S01]  /*7800*/  ISETP.NE.AND P2, PT, R203, 0x1, PT ;  /* 0x00000001cb00780c */ /* 0x000fe20003f45270 */
[----:B------:R-:W-:Y:S01]  /*7810*/  VIADD R12, R22, 0x7f ;  /* 0x0000007f160c7836 */ /* 0x000fe20000000000 */
[----:B------:R-:W-:Y:S02]  /*7820*/  LOP3.LUT P1, RZ, R16, 0x80000, RZ, 0xc0, !PT ;  /* 0x0008000010ff7812 */ /* 0x000fe4000782c0ff */
[----:B------:R-:W-:-:S09]  /*7830*/  IADD3 R21, R17, 0x1, -R18 ;  /* 0x0000000111157810 */ /* 0x000fd20007ffe812 */
[----:B------:R-:W0:Y:S08]  /*7840*/  @P2 LDC R13, c[0x0][0x44c] ;  /* 0x00011300ff0d2b82 */ /* 0x000e300000000800 */
[----:B------:R-:W1:Y:S01]  /*7850*/  @P2 LDC R14, c[0x0][0x450] ;  /* 0x00011400ff0e2b82 */ /* 0x000e620000000800 */
[----:B0-----:R-:W-:-:S05]  /*7860*/  @P2 IMAD.HI.U32 R13, R12, R13, RZ ;  /* 0x0000000d0c0d2227 */ /* 0x001fca00078e00ff */
[----:B-1----:R-:W-:-:S05]  /*7870*/  @P2 SHF.R.U32.HI R12, RZ, R14, R13 ;  /* 0x0000000eff0c2219 */ /* 0x002fca000001160d */
[----:B------:R-:W-:-:S04]  /*7880*/  IMAD.IADD R12, R21, 0x1, R12 ;  /* 0x00000001150c7824 */ /* 0x000fc800078e020c */
[----:B------:R-:W-:Y:S01]  /*7890*/  VIADD R13, R12, -UR43 ;  /* 0x8000002b0c0d7c36 */ /* 0x000fe20008000000 */
[----:B------:R-:W-:Y:S06]  /*78a0*/  @!P1 BRA `(.L_x_1287) ;  /* 0x0000000000449947 */ /* 0x000fec0003800000 */
[----:B------:R-:W-:-:S13]  /*78b0*/  ISETP.GT.AND P1, PT, R12, -0x1, PT ;  /* 0xffffffff0c00780c */ /* 0x000fda0003f24270 */
[----:B------:R-:W-:Y:S05]  /*78c0*/  @P1 BRA `(.L_x_1288) ;  /* 0x0000000000201947 */ /* 0x000fea0003800000 */
[----:B------:R-:W0:Y:S01]  /*78d0*/  LDC R121, c[0x0][0x9e4] ;  /* 0x00027900ff797b82 */ /* 0x000e220000000800 */
[----:B------:R-:W-:Y:S02]  /*78e0*/  LOP3.LUT R21, RZ, R12, RZ, 0x33, !PT ;  /* 0x0000000cff157212 */ /* 0x000fe400078e33ff */
[----:B0-----:R-:W-:-:S13]  /*78f0*/  ISETP.NE.AND P1, PT, R121, 0x1, PT ;  /* 0x000000017900780c */ /* 0x001fda0003f25270 */
[----:B------:R-:W0:Y:S02]  /*7900*/  @P1 LDC.64 R122, c[0x0][0x9e8] ;  /* 0x00027a00ff7a1b82 */ /* 0x000e240000000a00 */
[----:B0-----:R-:W-:-:S05]  /*7910*/  @P1 IMAD.HI.U32 R12, R21, R122, RZ ;  /* 0x0000007a150c1227 */ /* 0x001fca00078e00ff */
[----:B------:R-:W-:-:S04]  /*7920*/  @P1 SHF.R.U32.HI R21, RZ, R123, R12 ;  /* 0x0000007bff151219 */ /* 0x000fc8000001160c */
[----:B------:R-:W-:Y:S01]  /*7930*/  LOP3.LUT R12, RZ, R21, RZ, 0x33, !PT ;  /* 0x00000015ff0c7212 */ /* 0x000fe200078e33ff */
[----:B------:R-:W-:Y:S06]  /*7940*/  BRA `(.L_x_1289) ;  /* 0x0000000000147947 */ /* 0x000fec0003800000 */
.L_x_1288:
[----:B------:R-:W0:Y:S02]  /*7950*/  LDC R121, c[0x0][0x9e4] ;  /* 0x00027900ff797b82 */ /* 0x000e240000000800 */
[----:B0-----:R-:W-:-:S13]  /*7960*/  ISETP.NE.AND P1, PT, R121, 0x1, PT ;  /* 0x000000017900780c */ /* 0x001fda0003f25270 */
[----:B------:R-:W0:Y:S02]  /*7970*/  @P1 LDC.64 R20, c[0x0][0x9e8] ;  /* 0x00027a00ff141b82 */ /* 0x000e240000000a00 */
[----:B0-----:R-:W-:-:S05]  /*7980*/  @P1 IMAD.HI.U32 R14, R12, R20, RZ ;  /* 0x000000140c0e1227 */ /* 0x001fca00078e00ff */
[----:B------:R-:W-:-:S07]  /*7990*/  @P1 SHF.R.U32.HI R12, RZ, R21, R14 ;  /* 0x00000015ff0c1219 */ /* 0x000fce000001160e */
.L_x_1289:
[----:B------:R-:W-:-:S05]  /*79a0*/  IMAD R12, R12, R121, RZ ;  /* 0x000000790c0c7224 */ /* 0x000fca00078e02ff */
[----:B------:R-:W-:-:S07]  /*79b0*/  VIMNMX R13, R13, R12, !PT ;  /* 0x0000000c0d0d7248 */ /* 0x000fce0007fe0100 */
.L_x_1287:
[----:B------:R-:W-:-:S04]  /*79c0*/  VIADD R13, R13, 0x5f ;  /* 0x0000005f0d0d7836 */ /* 0x000fc80000000000 */
[----:B------:R-:W-:-:S05]  /*79d0*/  IMAD.HI R13, R13, 0x2aaaaaab, RZ ;  /* 0x2aaaaaab0d0d7827 */ /* 0x000fca00078e02ff */
[----:B------:R-:W-:-:S04]  /*79e0*/  SHF.R.U32.HI R12, RZ, 0x1f, R13 ;  /* 0x0000001fff0c7819 */ /* 0x000fc8000001160d */
[----:B------:R-:W-:-:S04]  /*79f0*/  LEA.HI.SX32 R13, R13, R12, 0x1c ;  /* 0x0000000c0d0d7211 */ /* 0x000fc800078fe2ff */
[----:B------:R-:W-:-:S04]  /*7a00*/  VIMNMX R12, R194, R13, !PT ;  /* 0x0000000dc20c7248 */ /* 0x000fc80007fe0100 */
[----:B------:R-:W-:-:S13]  /*7a10*/  ISETP.GE.AND P1, PT, R15, R12, PT ;  /* 0x0000000c0f00720c */ /* 0x000fda0003f26270 */
[----:B------:R-:W-:Y:S05]  /*7a20*/  @!P1 BRA `(.L_x_1290) ;  /* 0x0000001c008c9947 */ /* 0x000fea0003800000 */
[----:B------:R-:W-:Y:S01]  /*7a30*/  IMAD.MOV.U32 R21, RZ, RZ, R4 ;  /* 0x000000ffff157224 */ /* 0x000fe200078e0004 */
[----:B------:R-:W-:Y:S01]  /*7a40*/  UMOV UR7, UR38 ;  /* 0x0000002600077c82 */ /* 0x000fe20008000000 */
[----:B------:R-:W-:Y:S01]  /*7a50*/  IMAD.MOV.U32 R13, RZ, RZ, R5 ;  /* 0x000000ffff0d7224 */ /* 0x000fe200078e0005 */
[----:B------:R-:W-:-:S06]  /*7a60*/  UMOV UR4, UR39 ;  /* 0x0000002700047c82 */ /* 0x000fcc0008000000 */
.L_x_1301:
[----:B------:R-:W-:-:S04]  /*7a70*/  UISETP.NE.AND UP0, UPT, UR4, 0x1, UPT ;  /* 0x000000010400788c */ /* 0x000fc8000bf05270 */
[----:B------:R-:W-:-:S04]  /*7a80*/  USEL UR38, URZ, 0x1, UP0 ;  /* 0x000000013f267887 */ /* 0x000fc80008000000 */
[----:B------:R-:W-:Y:S01]  /*7a90*/  ULOP3.LUT UR38, UR7, UR38, URZ, 0x3c, !UPT ;  /* 0x0000002607267292 */ /* 0x000fe2000f8e3c3f */
[----:B------:R-:W-:Y:S11]  /*7aa0*/  @!P0 BRA `(.L_x_1291) ;  /* 0x0000000000048947 */ /* 0x000ff60003800000 */
[----:B------:R-:W-:Y:S01]  /*7ab0*/  BPT.TRAP 0x1 ;  /* 0x000000040000795c */ /* 0x000fe20000300000 */
.L_x_1291:
        /* <DEDUP_REMOVED lines=9> */
.L_x_1292:
[----:B-1----:R-:W-:Y:S05]  /*7b50*/  @P1 BRA `(.L_x_1293) ;  /* 0x0000000000081947 */ /* 0x002fea0003800000 */
[----:B------:R-:W1:Y:S02]  /*7b60*/  SYNCS.PHASECHK.TRANS64.TRYWAIT P1, [UR6+0x30830], R0 ;  /* 0x03083000ff0075a7 */ /* 0x000e640008020146 */
[----:B-1----:R-:W-:Y:S05]  /*7b70*/  @!P1 BRA `(.L_x_1294) ;  /* 0x000000e000c49947 */ /* 0x002fea0003800000 */
.L_x_1293:
        /* <DEDUP_REMOVED lines=167> */
.L_x_1295:
[----:B------:R-:W-:Y:S01]  /*85f0*/  ULEA UR5, UR4, UR40, 0x3 ;  /* 0x0000002804057291 */ /* 0x000fe2000f8e183f */
[----:B01----:R-:W-:-:S05]  /*8600*/  IMAD.U32 R0, RZ, RZ, UR7 ;  /* 0x00000007ff007e24 */ /* 0x003fca000f8e00ff */
[----:B------:R-:W-:-:S04]  /*8610*/  SHF.L.U32 R0, R0, 0x1f, RZ ;  /* 0x0000001f00007819 */ /* 0x000fc800000006ff */
[----:B------:R0:W1:Y:S01]  /*8620*/  SYNCS.PHASECHK.TRANS64.TRYWAIT P1, [UR5+0x30850], R0 ;  /* 0x03085000ff0075a7 */ /* 0x0000620008020145 */
[----:B------:R-:W-:Y:S05]  /*8630*/  @!P0 BRA `(.L_x_1296) ;  /* 0x0000000000048947 */ /* 0x000fea0003800000 */
[----:B------:R-:W-:Y:S01]  /*8640*/  BPT.TRAP 0x1 ;  /* 0x000000040000795c */ /* 0x000fe20000300000 */
.L_x_1296:
[----:B-1----:R-:W-:Y:S05]  /*8650*/  @P1 BRA `(.L_x_1297) ;  /* 0x0000000000081947 */ /* 0x002fea0003800000 */
[----:B------:R-:W1:Y:S02]  /*8660*/  SYNCS.PHASECHK.TRANS64.TRYWAIT P1, [UR5+0x30850], R0 ;  /* 0x03085000ff0075a7 */ /* 0x000e640008020145 */
[----:B-1----:R-:W-:Y:S05]  /*8670*/  @!P1 BRA `(.L_x_1298) ;  /* 0x000000d8001c9947 */ /* 0x002fea0003800000 */
.L_x_1297:
        /* <DEDUP_REMOVED lines=38> */
.L_x_1299:
        /* <DEDUP_REMOVED lines=60> */
[C---:B0-----:R-:W-:Y:S01]  /*8ca0*/  FMUL.FTZ R169, R5.reuse, R0 ;  /* 0x0000000005a97220 */ /* 0x041fe20000410000 */
[----:B------:R-:W-:-:S03]  /*8cb0*/  FADD.FTZ R13, -R5, R13 ;  /* 0x0000000d050d7221 */ /* 0x000fc60000010100 */
[-CC-:B------:R-:W-:Y:S01]  /*8cc0*/  FFMA.FTZ R188, R121, R0.reuse, -R169.reuse ;  /* 0x0000000079bc7223 */ /* 0x180fe200000108a9 */
[-CC-:B------:R-:W-:Y:S01]  /*8cd0*/  FFMA.FTZ R121, R129, R0.reuse, -R169.reuse ;  /* 0x0000000081797223 */ /* 0x180fe200000108a9 */
[-CC-:B------:R-:W-:Y:S01]  /*8ce0*/  FFMA.FTZ R129, R137, R0.reuse, -R169.reuse ;  /* 0x0000000089817223 */ /* 0x180fe200000108a9 */
[-CC-:B------:R-:W-:Y:S01]  /*8cf0*/  FFMA.FTZ R137, R145, R0.reuse, -R169.reuse ;  /* 0x0000000091897223 */ /* 0x180fe200000108a9 */
[-CC-:B------:R-:W-:Y:S01]  /*8d00*/  FFMA.FTZ R145, R153, R0.reuse, -R169.reuse ;  /* 0x0000000099917223 */ /* 0x180fe200000108a9 */
[-C--:B------:R-:W-:Y:S01]  /*8d10*/  FFMA.FTZ R153, R161, R0.reuse, -R169 ;  /* 0x00000000a1997223 */ /* 0x080fe200000108a9 */
[C---:B------:R-:W-:Y:S01]  /*8d20*/  FADD.FTZ R3, -R4.reuse, R21 ;  /* 0x0000001504037221 */ /* 0x040fe20000010100 */
[-C--:B------:R-:W-:Y:S01]  /*8d30*/  FMUL.FTZ R161, R4, R0.reuse ;  /* 0x0000000004a17220 */ /* 0x080fe20000410000 */
[-C--:B------:R-:W-:Y:S01]  /*8d40*/  FMUL.FTZ R168, R13, R0.reuse ;  /* 0x000000000da87220 */ /* 0x080fe20000410000 */
[-C--:B------:R-:W-:Y:S01]  /*8d50*/  FFMA.FTZ R13, R120, R0.reuse, -R169 ;  /* 0x00000000780d7223 */ /* 0x080fe200000108a9 */
[-C--:B------:R-:W-:Y:S01]  /*8d60*/  FMUL.FTZ R3, R3, R0.reuse ;  /* 0x0000000003037220 */ /* 0x080fe20000410000 */
[-CC-:B------:R-:W-:Y:S01]  /*8d70*/  FFMA.FTZ R14, R122, R0.reuse, -R161.reuse ;  /* 0x000000007a0e7223 */ /* 0x180fe200000108a1 */
[-C--:B------:R-:W-:Y:S01]  /*8d80*/  FFMA.FTZ R189, R123, R0.reuse, -R161 ;  /* 0x000000007bbd7223 */ /* 0x080fe200000108a1 */
[----:B------:R-:W-:Y:S01]  /*8d90*/  MUFU.EX2 R2, R168 ;  /* 0x000000a800027308 */ /* 0x000fe20000000800 */
[-C--:B------:R-:W-:Y:S01]  /*8da0*/  FFMA.FTZ R190, R124, R0.reuse, -R169 ;  /* 0x000000007cbe7223 */ /* 0x080fe200000108a9 */
[-C--:B------:R-:W-:Y:S01]  /*8db0*/  FFMA.FTZ R191, R126, R0.reuse, -R161 ;  /* 0x000000007ebf7223 */ /* 0x080fe200000108a1 */
[-C--:B------:R-:W-:Y:S01]  /*8dc0*/  FFMA.FTZ R21, R125, R0.reuse, -R169 ;  /* 0x000000007d157223 */ /* 0x080fe200000108a9 */
[-C--:B------:R-:W-:Y:S01]  /*8dd0*/  FFMA.FTZ R20, R127, R0.reuse, -R161 ;  /* 0x000000007f147223 */ /* 0x080fe200000108a1 */
[-C--:B------:R-:W-:Y:S01]  /*8de0*/  FFMA.FTZ R184, R128, R0.reuse, -R169 ;  /* 0x0000000080b87223 */ /* 0x080fe200000108a9 */
[-CC-:B------:R-:W-:Y:S01]  /*8df0*/  FFMA.FTZ R185, R130, R0.reuse, -R161.reuse ;  /* 0x0000000082b97223 */ /* 0x180fe200000108a1 */
[-C--:B------:R-:W-:Y:S01]  /*8e00*/  FFMA.FTZ R120, R131, R0.reuse, -R161 ;  /* 0x0000000083787223 */ /* 0x080fe200000108a1 */
[----:B------:R-:W0:Y:S01]  /*8e10*/  MUFU.EX2 R13, R13 ;  /* 0x0000000d000d7308 */ /* 0x000e220000000800 */
[-C--:B------:R-:W-:Y:S01]  /*8e20*/  FFMA.FTZ R186, R132, R0.reuse, -R169 ;  /* 0x0000000084ba7223 */ /* 0x080fe200000108a9 */
[-C--:B------:R-:W-:Y:S01]  /*8e30*/  FFMA.FTZ R187, R134, R0.reuse, -R161 ;  /* 0x0000000086bb7223 */ /* 0x080fe200000108a1 */
[-C--:B------:R-:W-:Y:S01]  /*8e40*/  FFMA.FTZ R125, R133, R0.reuse, -R169 ;  /* 0x00000000857d7223 */ /* 0x080fe200000108a9 */
[-C--:B------:R-:W-:Y:S01]  /*8e50*/  FFMA.FTZ R122, R135, R0.reuse, -R161 ;  /* 0x00000000877a7223 */ /* 0x080fe200000108a1 */
[-C--:B------:R-:W-:Y:S01]  /*8e60*/  FFMA.FTZ R180, R136, R0.reuse, -R169 ;  /* 0x0000000088b47223 */ /* 0x080fe200000108a9 */
        /* <DEDUP_REMOVED lines=21> */
[-CC-:B------:R-:W-:Y:S01]  /*8fc0*/  FFMA.FTZ R149, R157, R0.reuse, -R169.reuse ;  /* 0x000000009d957223 */ /* 0x180fe200000108a9 */
[-CC-:B------:R-:W-:Y:S01]  /*8fd0*/  FFMA.FTZ R168, R160, R0.reuse, -R169.reuse ;  /* 0x00000000a0a87223 */ /* 0x180fe200000108a9 */
[-CC-:B------:R-:W-:Y:S01]  /*8fe0*/  FFMA.FTZ R170, R164, R0.reuse, -R169.reuse ;  /* 0x00000000a4aa7223 */ /* 0x180fe200000108a9 */
[-C--:B------:R-:W-:Y:S01]  /*8ff0*/  FFMA.FTZ R157, R165, R0.reuse, -R169 ;  /* 0x00000000a59d7223 */ /* 0x080fe200000108a9 */
[--C-:B------:R-:W-:Y:S01]  /*9000*/  FFMA.FTZ R169, R162, R0, -R161.reuse ;  /* 0x00000000a2a97223 */ /* 0x100fe200000108a1 */
[----:B------:R-:W2:Y:S01]  /*9010*/  MUFU.EX2 R189, R189 ;  /* 0x000000bd00bd7308 */ /* 0x000ea20000000800 */
[----:B-1----:R-:W-:Y:S01]  /*9020*/  FFMA.FTZ R10, R3, R10, R14 ;  /* 0x0000000a030a7223 */ /* 0x002fe2000001000e */
[-CC-:B------:R-:W-:Y:S01]  /*9030*/  FFMA.FTZ R163, R163, R0.reuse, -R161.reuse ;  /* 0x00000000a3a37223 */ /* 0x180fe200000108a1 */
[----:B------:R-:W-:-:S05]  /*9040*/  FFMA.FTZ R166, R166, R0, -R161 ;  /* 0x00000000a6a67223 */ /* 0x000fca00000108a1 */
[----:B------:R-:W1:Y:S01]  /*9050*/  MUFU.EX2 R190, R190 ;  /* 0x000000be00be7308 */ /* 0x000e620000000800 */
[----:B0-----:R-:W-:-:S07]  /*9060*/  FADD.FTZ R11, R188, R11 ;  /* 0x0000000bbc0b7221 */ /* 0x001fce0000010000 */
[----:B------:R-:W0:Y:S01]  /*9070*/  MUFU.EX2 R191, R191 ;  /* 0x000000bf00bf7308 */ /* 0x000e220000000800 */
[----:B--2---:R-:W-:-:S07]  /*9080*/  FADD.FTZ R10, R189, R10 ;  /* 0x0000000abd0a7221 */ /* 0x004fce0000010000 */
[----:B------:R-:W2:Y:S01]  /*9090*/  MUFU.EX2 R21, R21 ;  /* 0x0000001500157308 */ /* 0x000ea20000000800 */
[----:B-1----:R-:W-:-:S07]  /*90a0*/  FADD.FTZ R132, R190, R11 ;  /* 0x0000000bbe847221 */ /* 0x002fce0000010000 */
        /* <DEDUP_REMOVED lines=11> */
[----:B-1----:R-:W-:Y:S01]  /*9160*/  FADD.FTZ R123, R121, R132 ;  /* 0x00000084797b7221 */ /* 0x002fe20000010000 */
[----:B------:R-:W-:-:S06]  /*9170*/  FFMA.FTZ R132, R155, R0, -R161 ;  /* 0x000000009b847223 */ /* 0x000fcc00000108a1 */
        /* <DEDUP_REMOVED lines=15> */
[----:B--2---:R-:W-:Y:S01]  /*9270*/  FADD.FTZ R123, R129, R134 ;  /* 0x00000086817b7221 */ /* 0x004fe20000010000 */
[-CC-:B------:R-:W-:Y:S01]  /*9280*/  FFMA.FTZ R134, R159, R0.reuse, -R161.reuse ;  /* 0x000000009f867223 */ /* 0x180fe200000108a1 */
[----:B------:R-:W-:-:S05]  /*9290*/  FFMA.FTZ R161, R167, R0, -R161 ;  /* 0x00000000a7a17223 */ /* 0x000fca00000108a1 */
        /* <DEDUP_REMOVED lines=54> */
[----:B-1----:R-:W-:-:S03]  /*9600*/  FADD.FTZ R11, R157, R136 ;  /* 0x000000889d0b7221 */ /* 0x002fc60000010000 */
[----:B0-----:R-:W-:Y:S01]  /*9610*/  FADD.FTZ R10, R161, R10 ;  /* 0x0000000aa10a7221 */ /* 0x001fe20000010000 */
[----:B------:R-:W-:Y:S06]  /*9620*/  @!P0 BRA `(.L_x_1300) ;  /* 0x0000000000048947 */ /* 0x000fec0003800000 */
[----:B------:R-:W-:Y:S01]  /*9630*/  BPT.TRAP 0x1 ;  /* 0x000000040000795c */ /* 0x000fe20000300000 */
.L_x_1300:
[----:B------:R-:W-:Y:S01]  /*9640*/  UIADD3 UR5, UR5, 0x30860, URZ ;  /* 0x0003086005057890 */ /* 0x000fe2000fffe03f */
[C---:B------:R-:W-:Y:S01]  /*9650*/  ISETP.GT.AND P1, PT, R15.reuse, R12, PT ;  /* 0x0000000c0f00720c */ /* 0x040fe20003f24270 */
        /* <DEDUP_REMOVED lines=32> */
.L_x_1290:
[----:B------:R-:W-:-:S13]  /*9860*/  ISETP.GE.AND P1, PT, R15, R194, PT ;  /* 0x000000c20f00720c */ /* 0x000fda0003f26270 */
[----:B------:R-:W-:Y:S05]  /*9870*/  @!P1 BRA `(.L_x_1302) ;  /* 0x0000003000509947 */ /* 0x000fea0003800000 */
[----:B------:R-:W-:Y:S01]  /*9880*/  IMAD.MOV.U32 R13, RZ, RZ, R4 ;  /* 0x000000ffff0d7224 */ /* 0x000fe200078e0004 */
[----:B------:R-:W-:Y:S01]  /*9890*/  UMOV UR6, UR38 ;  /* 0x0000002600067c82 */ /* 0x000fe20008000000 */
[----:B------:R-:W-:Y:S01]  /*98a0*/  IMAD.MOV.U32 R12, RZ, RZ, R5 ;  /* 0x000000ffff0c7224 */ /* 0x000fe200078e0005 */
[----:B------:R-:W-:Y:S01]  /*98b0*/  UMOV UR4, UR39 ;  /* 0x0000002700047c82 */ /* 0x000fe20008000000 */
[----:B------:R-:W-:Y:S01]  /*98c0*/  ULDC UR42, c[0x0][0x9e4] ;  /* 0x00027900002a7ab9 */ /* 0x000fe20000000800 */
[----:B------:R-:W-:Y:S01]  /*98d0*/  ULDC UR43, c[0x0][0x9dc] ;  /* 0x00027700002b7ab9 */ /* 0x000fe20000000800 */
[----:B------:R-:W-:-:S05]  /*98e0*/  ULDC UR54, c[0x0][0x9e0] ;  /* 0x0002780000367ab9 */ /* 0x000fca0000000800 */
.L_x_1321:
        /* <DEDUP_REMOVED lines=8> */
.L_x_1303:
[----:B------:R-:W-:Y:S01]  /*9970*/  ULEA UR5, UR39, UR40, 0x3 ;  /* 0x0000002827057291 */ /* 0x000fe2000f8e183f */
[----:B------:R-:W-:-:S05]  /*9980*/  IMAD.U32 R0, RZ, RZ, UR38 ;  /* 0x00000026ff007e24 */ /* 0x000fca000f8e00ff */
[----:B------:R-:W-:-:S04]  /*9990*/  SHF.L.U32 R0, R0, 0x1f, RZ ;  /* 0x0000001f00007819 */ /* 0x000fc800000006ff */
[----:B------:R0:W1:Y:S01]  /*99a0*/  SYNCS.PHASECHK.TRANS64.TRYWAIT P1, [UR5+0x30830], R0 ;  /* 0x03083000ff0075a7 */ /* 0x0000620008020145 */
[----:B------:R-:W-:Y:S05]  /*99b0*/  @!P0 BRA `(.L_x_1304) ;  /* 0x0000000000048947 */ /* 0x000fea0003800000 */
[----:B------:R-:W-:Y:S01]  /*99c0*/  BPT.TRAP 0x1 ;  /* 0x000000040000795c */ /* 0x000fe20000300000 */
.L_x_1304:
[----:B-1----:R-:W-:Y:S05]  /*99d0*/  @P1 BRA `(.L_x_1305) ;  /* 0x0000000000081947 */ /* 0x002fea0003800000 */
[----:B------:R-:W1:Y:S02]  /*99e0*/  SYNCS.PHASECHK.TRANS64.TRYWAIT P1, [UR5+0x30830], R0 ;  /* 0x03083000ff0075a7 */ /* 0x000e640008020145 */
[----:B-1----:R-:W-:Y:S05]  /*99f0*/  @!P1 BRA `(.L_x_1306) ;  /* 0x000000c400549947 */ /* 0x002fea0003800000 */
.L_x_1305:
        /* <DEDUP_REMOVED lines=167> */
.L_x_1307:
[----:B------:R-:W-:Y:S01]  /*a470*/  ULEA UR5, UR4, UR40, 0x3 ;  /* 0x0000002804057291 */ /* 0x000fe2000f8e183f */
[----:B01----:R-:W-:-:S05]  /*a480*/  IMAD.U32 R0, RZ, RZ, UR6 ;  /* 0x00000006ff007e24 */ /* 0x003fca000f8e00ff */
[----:B------:R-:W-:-:S04]  /*a490*/  SHF.L.U32 R0, R0, 0x1f, RZ ;  /* 0x0000001f00007819 */ /* 0x000fc800000006ff */
[----:B------:R0:W1:Y:S01]  /*a4a0*/  SYNCS.PHASECHK.TRANS64.TRYWAIT P1, [UR5+0x30850], R0 ;  /* 0x03085000ff0075a7 */ /* 0x0000620008020145 */
[----:B------:R-:W-:Y:S05]  /*a4b0*/  @!P0 BRA `(.L_x_1308) ;  /* 0x0000000000048947 */ /* 0x000fea0003800000 */
[----:B------:R-:W-:Y:S01]  /*a4c0*/  BPT.TRAP 0x1 ;  /* 0x000000040000795c */ /* 0x000fe20000300000 */
.L_x_1308:
[----:B-1----:R-:W-:Y:S05]  /*a4d0*/  @P1 BRA `(.L_x_1309) ;  /* 0x0000000000081947 */ /* 0x002fea0003800000 */
[----:B------:R-:W1:Y:S02]  /*a4e0*/  SYNCS.PHASECHK.TRANS64.TRYWAIT P1, [UR5+0x30850], R0 ;  /* 0x03085000ff0075a7 */ /* 0x000e640008020145 */
[----:B-1----:R-:W-:Y:S05]  /*a4f0*/  @!P1 BRA `(.L_x_1310) ;  /* 0x000000b800ac9947 */ /* 0x002fea0003800000 */
.L_x_1309:
[----:B------:R-:W-:Y:S01]  /*a500*/  UIADD3 UR6, UR40, 0x400, URZ ;  /* 0x0000040028067890 */ /* 0x000fe2000fffe03f */
[----:B------:R-:W-:Y:S01]  /*a510*/  WARPGROUP.ARRIVE ;  /* 0x00000000000079c5 */ /* 0x000fe20000000000 */
[----:B------:R-:W-:Y:S02]  /*a520*/  UMOV UR11, 0x40000040 ;  /* 0x40000040000b7882 */ /* 0x000fe40000000000 */
[----:B------:R-:W-:-:S04]  /*a530*/  USHF.R.U32.HI UR6, URZ, 0x4, UR6 ;  /* 0x000000043f067899 */ /* 0x000fc80008011606 */
        /* <DEDUP_REMOVED lines=9> */
[----:B------:R-:W-:Y:S02]  /*a5d0*/  WARPGROUP.DEPBAR.LE gsb0, 0x0 ;  /* 0x00008000000079c5 */ /* 0x000fe40000010000 */
[----:B------:R-:W-:-:S14]  /*a5e0*/  WARPGROUP.ARRIVE ;  /* 0x00000000000079c5 */ /* 0x000fdc0000000000 */
        /* <DEDUP_REMOVED lines=27> */
.L_x_1311:
[----:B------:R-:W-:Y:S01]  /*a7a0*/  ISETP.NE.AND P2, PT, R203, 0x1, PT ;  /* 0x00000001cb00780c */ /* 0x000fe20003f45270 */
[----:B------:R-:W-:Y:S01]  /*a7b0*/  IMAD.IADD R5, R192, 0x1, R22 ;  /* 0x00000001c0057824 */ /* 0x000fe200078e0216 */
[----:B------:R-:W-:Y:S01]  /*a7c0*/  ULEA UR4, UR7, UR40, 0x3 ;  /* 0x0000002807047291 */ /* 0x000fe2000f8e183f */
[----:B------:R-:W-:Y:S01]  /*a7d0*/  IMAD R20, R15, -0x60, RZ ;  /* 0xffffffa00f147824 */ /* 0x000fe200078e02ff */
[----:B------:R-:W-:Y:S02]  /*a7e0*/  LOP3.LUT P1, RZ, R16, 0x80000, RZ, 0xc0, !PT ;  /* 0x0008000010ff7812 */ /* 0x000fe4000782c0ff */
[----:B------:R-:W-:-:S04]  /*a7f0*/  UIADD3 UR4, UR4, 0x30840, URZ ;  /* 0x0003084004047890 */ /* 0x000fc8000fffe03f */
[----:B------:R-:W-:-:S03]  /*a800*/  UPRMT UR4, UR60, 0x654, UR4 ;  /* 0x000006543c047896 */ /* 0x000fc60008000004 */
[----:B01----:R-:W0:Y:S08]  /*a810*/  @P2 LDC R0, c[0x0][0x44c] ;  /* 0x00011300ff002b82 */ /* 0x003e300000000800 */
[----:B------:R-:W1:Y:S01]  /*a820*/  @P2 LDC R3, c[0x0][0x450] ;  /* 0x00011400ff032b82 */ /* 0x000e620000000800 */
[----:B------:R-:W-:Y:S01]  /*a830*/  SYNCS.ARRIVE.TRANS64.RED.A1T0 RZ, [UR4], RZ ;  /* 0x000000ffffff79a7 */ /* 0x000fe20008100404 */
[----:B------:R-:W-:Y:S01]  /*a840*/  ULOP3.LUT UR4, URZ, UR43, URZ, 0x33, !UPT ;  /* 0x0000002b3f047292 */ /* 0x000fe2000f8e333f */
        /* <DEDUP_REMOVED lines=24> */
.L_x_1314:
[----:B------:R-:W-:-:S05]  /*a9d0*/  IMAD.U32 R169, RZ, RZ, UR42 ;  /* 0x0000002affa97e24 */ /* 0x000fca000f8e00ff */
[----:B------:R-:W-:-:S13]  /*a9e0*/  ISETP.NE.AND P1, PT, R169, 0x1, PT ;  /* 0x00000001a900780c */ /* 0x000fda0003f25270 */
[----:B------:R-:W0:Y:S02]  /*a9f0*/  @P1 LDC.64 R2, c[0x0][0x9e8] ;  /* 0x00027a00ff021b82 */ /* 0x000e240000000a00 */
[----:B0-----:R-:W-:-:S05]  /*aa00*/  @P1 IMAD.HI.U32 R2, R21, R2, RZ ;  /* 0x0000000215021227 */ /* 0x001fca00078e00ff */
[----:B------:R-:W-:-:S07]  /*aa10*/  @P1 SHF.R.U32.HI R21, RZ, R3, R2 ;  /* 0x00000003ff151219 */ /* 0x000fce0000011602 */
.L_x_1315:
[----:B------:R-:W-:Y:S05]  /*aa20*/  BSYNC B0 ;  /* 0x0000000000007941 */ /* 0x000fea0003800000 */
.L_x_1313:
[----:B------:R-:W-:-:S05]  /*aa30*/  IMAD R21, R21, R169, R0 ;  /* 0x000000a915157224 */ /* 0x000fca00078e0200 */
[----:B------:R-:W-:Y:S02]  /*aa40*/  VIADDMNMX R4, R21, R169, R4, PT ;  /* 0x000000a915047246 */ /* 0x000fe40003800104 */
[----:B------:R-:W-:-:S07]  /*aa50*/  VIMNMX R14, R14, R21, !PT ;  /* 0x000000150e0e7248 */ /* 0x000fce0007fe0100 */
.L_x_1312:
        /* <DEDUP_REMOVED lines=151> */
.L_x_1318:
[----:B------:R-:W-:-:S05]  /*b3d0*/  IMAD.U32 R20, RZ, RZ, UR42 ;  /* 0x0000002aff147e24 */ /* 0x000fca000f8e00ff */
[----:B------:R-:W-:-:S13]  /*b3e0*/  ISETP.NE.AND P6, PT, R20, 0x1, PT ;  /* 0x000000011400780c */ /* 0x000fda0003fc5270 */
[----:B------:R-:W0:Y:S02]  /*b3f0*/  @P6 LDC.64 R2, c[0x0][0x9e8] ;  /* 0x00027a00ff026b82 */ /* 0x000e240000000a00 */
[----:B0-----:R-:W-:-:S05]  /*b400*/  @P6 IMAD.HI.U32 R2, R5, R2, RZ ;  /* 0x0000000205026227 */ /* 0x001fca00078e00ff */
[----:B------:R-:W-:-:S07]  /*b410*/  @P6 SHF.R.U32.HI R5, RZ, R3, R2 ;  /* 0x00000003ff056219 */ /* 0x000fce0000011602 */
.L_x_1319:
[----:B------:R-:W-:Y:S05]  /*b420*/  BSYNC B0 ;  /* 0x0000000000007941 */ /* 0x000fea0003800000 */
.L_x_1317:
[----:B------:R-:W-:-:S05]  /*b430*/  IMAD R5, R5, R20, R0 ;  /* 0x0000001405057224 */ /* 0x000fca00078e0200 */
[----:B------:R-:W-:Y:S02]  /*b440*/  VIADDMNMX R4, R5, R20, R4, PT ;  /* 0x0000001405047246 */ /* 0x000fe40003800104 */
[----:B------:R-:W-:-:S07]  /*b450*/  VIMNMX R14, R14, R5, !PT ;  /* 0x000000050e0e7248 */ /* 0x000fce0007fe0100 */
.L_x_1316:
        /* <DEDUP_REMOVED lines=308> */
.L_x_1320:
        /* <DEDUP_REMOVED lines=34> */
.L_x_1302:
        /* <DEDUP_REMOVED lines=99> */
.L_x_1322:
[----:B------:R-:W-:Y:S01]  /*cff0*/  ULEA UR5, UR39, UR40, 0x3 ;  /* 0x0000002827057291 */ /* 0x000fe2000f8e183f */
[----:B------:R-:W-:-:S05]  /*d000*/  IMAD.U32 R2, RZ, RZ, UR38 ;  /* 0x00000026ff027e24 */ /* 0x000fca000f8e00ff */
[----:B------:R-:W-:-:S04]  /*d010*/  SHF.L.U32 R2, R2, 0x1f, RZ ;  /* 0x0000001f02027819 */ /* 0x000fc800000006ff */
[----:B------:R0:W1:Y:S01]  /*d020*/  SYNCS.PHASECHK.TRANS64.TRYWAIT P1, [UR5+0x30850], R2 ;  /* 0x03085002ff0075a7 */ /* 0x0000620008020145 */
[----:B------:R-:W-:Y:S05]  /*d030*/  @!P0 BRA `(.L_x_1323) ;  /* 0x0000000000048947 */ /* 0x000fea0003800000 */
[----:B------:R-:W-:Y:S01]  /*d040*/  BPT.TRAP 0x1 ;  /* 0x000000040000795c */ /* 0x000fe20000300000 */
.L_x_1323:
[----:B-1----:R-:W-:Y:S05]  /*d050*/  @P1 BRA `(.L_x_1324) ;  /* 0x0000000000081947 */ /* 0x002fea0003800000 */
[----:B------:R-:W1:Y:S02]  /*d060*/  SYNCS.PHASECHK.TRANS64.TRYWAIT P1, [UR5+0x30850], R2 ;  /* 0x03085002ff0075a7 */ /* 0x000e640008020145 */
[----:B-1----:R-:W-:Y:S05]  /*d070*/  @!P1 BRA `(.L_x_1325) ;  /* 0x0000008c00e49947 */ /* 0x002fea0003800000 */
.L_x_1324:
[----:B------:R-:W-:Y:S01]  /*d080*/  UIADD3 UR40, UR40, 0x400, URZ ;  /* 0x0000040028287890 */ /* 0x000fe2000fffe03f */
[----:B------:R-:W-:Y:S01]  /*d090*/  WARPGROUP.ARRIVE ;  /* 0x00000000000079c5 */ /* 0x000fe20000000000 */
[----:B------:R-:W-:Y:S01]  /*d0a0*/  UMOV UR7, 0x40000040 ;  /* 0x4000004000077882 */ /* 0x000fe20000000000 */
[----:B01----:R-:W0:Y:S01]  /*d0b0*/  SHFL.BFLY PT, R2, R11, 0x2, 0x1f ;  /* 0x0c401f000b027f89 */ /* 0x003e2200000e0000 */
[----:B------:R-:W-:Y:S01]  /*d0c0*/  USHF.R.U32.HI UR40, URZ, 0x4, UR40 ;  /* 0x000000043f287899 */ /* 0x000fe20008011628 */
[----:B------:R-:W-:Y:S02]  /*d0d0*/  IMAD.MOV.U32 R17, RZ, RZ, RZ ;  /* 0x000000ffff117224 */ /* 0x000fe400078e00ff */
[----:B------:R-:W1:Y:S01]  /*d0e0*/  SHFL.BFLY PT, R3, R10, 0x2, 0x1f ;  /* 0x0c401f000a037f89 */ /* 0x000e6200000e0000 */
[----:B------:R-:W-:Y:S01]  /*d0f0*/  ULOP3.LUT UR40, UR40, 0x3fff, URZ, 0xc0, !UPT ;  /* 0x00003fff28287892 */ /* 0x000fe2000f8ec03f */
[----:B------:R-:W-:-:S03]  /*d100*/  IMAD.MOV.U32 R18, RZ, RZ, RZ ;  /* 0x000000ffff127224 */ /* 0x000fc600078e00ff */
[----:B------:R-:W-:-:S04]  /*d110*/  ULOP3.LUT UR4, UR40, 0x3000000, URZ, 0xfc, !UPT ;  /* 0x0300000028047892 */ /* 0x000fc8000f8efc3f */
[----:B------:R-:W-:-:S07]  /*d120*/  UIMAD UR4, UR39, 0x900, UR4 ;  /* 0x00000900270478a4 */ /* 0x000fce000f8e0204 */
[----:B------:R-:W-:Y:S02]  /*d130*/  UMOV UR6, UR4 ;  /* 0x0000000400067c82 */ /* 0x000fe40008000000 */
[----:B------:R-:W-:Y:S01]  /*d140*/  HGMMA.64x192x16.F32.BF16 R24, R188, gdesc[UR4].tnspB, R24, gsb0 ;  /* 0x42e00004bc187df0 */ /* 0x000fe20008001818 */
[----:B------:R-:W-:Y:S01]  /*d150*/  UIADD3 UR6, UR4, 0x80, URZ ;  /* 0x0000008004067890 */ /* 0x000fe2000fffe03f */
[----:B0-----:R-:W-:Y:S01]  /*d160*/  FADD.FTZ R2, R2, R11 ;  /* 0x0000000b02027221 */ /* 0x001fe20000010000 */
[----:B------:R-:W-:Y:S01]  /*d170*/  UMOV UR7, 0x40000040 ;  /* 0x4000004000077882 */ /* 0x000fe20000000000 */
[----:B-1----:R-:W-:-:S03]  /*d180*/  FADD.FTZ R6, R3, R10 ;  /* 0x0000000a03067221 */ /* 0x002fc60000010000 */
[----:B------:R-:W0:Y:S04]  /*d190*/  SHFL.BFLY PT, R3, R2, 0x1, 0x1f ;  /* 0x0c201f0002037f89 */ /* 0x000e2800000e0000 */
[----:B------:R-:W1:Y:S01]  /*d1a0*/  SHFL.BFLY PT, R7, R6, 0x1, 0x1f ;  /* 0x0c201f0006077f89 */ /* 0x000e6200000e0000 */
[----:B0-----:R-:W-:Y:S01]  /*d1b0*/  FADD.FTZ R12, R2, R3 ;  /* 0x00000003020c7221 */ /* 0x001fe20000010000 */
[----:B------:R-:W-:Y:S02]  /*d1c0*/  IMAD.MOV.U32 R2, RZ, RZ, -0x800000 ;  /* 0xff800000ff027424 */ /* 0x000fe400078e00ff */
[----:B------:R-:W-:Y:S02]  /*d1d0*/  IMAD.MOV.U32 R3, RZ, RZ, -0x800000 ;  /* 0xff800000ff037424 */ /* 0x000fe400078e00ff */
[----:B-1----:R-:W-:Y:S01]  /*d1e0*/  FADD.FTZ R13, R6, R7 ;  /* 0x00000007060d7221 */ /* 0x002fe20000010000 */
[----:B------:R-:W-:-:S04]  /*d1f0*/  FSETP.NE.FTZ.AND P1, PT, R12, RZ, PT ;  /* 0x000000ff0c00720b */ /* 0x000fc80003f35000 */
        /* <DEDUP_REMOVED lines=38> */
.L_x_1326:
[----:B------:R-:W-:Y:S01]  /*d460*/  UIADD3 UR4, UR5, 0x30860, URZ ;  /* 0x0003086005047890 */ /* 0x000fe2000fffe03f */
[-C--:B------:R-:W-:Y:S01]  /*d470*/  FMUL.FTZ R4, R24, R17.reuse ;  /* 0x0000001118047220 */ /* 0x080fe20000410000 */
[----:B------:R-:W-:Y:S01]  /*d480*/  UIADD3 UR39, UR39, 0x1, URZ ;  /* 0x0000000127277890 */ /* 0x000fe2000fffe03f */
[-C--:B------:R-:W-:Y:S01]  /*d490*/  FMUL.FTZ R129, R63, R18.reuse ;  /* 0x000000123f817220 */ /* 0x080fe20000410000 */
[----:B------:R-:W-:Y:S01]  /*d4a0*/  UPRMT UR4, UR60, 0x654, UR4 ;  /* 0x000006543c047896 */ /* 0x000fe20008000004 */
[-C--:B------:R-:W-:Y:S01]  /*d4b0*/  FMUL.FTZ R6, R28, R17.reuse ;  /* 0x000000111c067220 */ /* 0x080fe20000410000 */
[----:B------:R-:W-:Y:S01]  /*d4c0*/  UISETP.NE.AND UP0, UPT, UR39, 0x2, UPT ;  /* 0x000000022700788c */ /* 0x000fe2000bf05270 */
[-C--:B------:R-:W-:Y:S01]  /*d4d0*/  FMUL.FTZ R0, R32, R17.reuse ;  /* 0x0000001120007220 */ /* 0x080fe20000410000 */
[-C--:B------:R-:W-:Y:S01]  /*d4e0*/  FMUL.FTZ R14, R52, R17.reuse ;  /* 0x00000011340e7220 */ /* 0x080fe20000410000 */
[-C--:B------:R-:W-:Y:S01]  /*d4f0*/  FMUL.FTZ R24, R56, R17.reuse ;  /* 0x0000001138187220 */ /* 0x080fe20000410000 */
[-C--:B------:R-:W-:Y:S01]  /*d500*/  FMUL.FTZ R120, R62, R18.reuse ;  /* 0x000000123e787220 */ /* 0x080fe20000410000 */
[-C--:B------:R-:W-:Y:S01]  /*d510*/  FMUL.FTZ R63, R99, R18.reuse ;  /* 0x00000012633f7220 */ /* 0x080fe20000410000 */
[-C--:B------:R-:W-:Y:S01]  /*d520*/  FMUL.FTZ R25, R25, R17.reuse ;  /* 0x0000001119197220 */ /* 0x080fe20000410000 */
        /* <DEDUP_REMOVED lines=88> */
[-C--:B------:R-:W-:Y:S01]  /*dab0*/  FMUL.FTZ R118, R118, R18.reuse ;  /* 0x0000001276767220 */ /* 0x080fe20000410000 */
[----:B------:R-:W-:Y:S01]  /*dac0*/  FMUL.FTZ R119, R119, R18 ;  /* 0x0000001277777220 */ /* 0x000fe20000410000 */
[----:B------:R-:W-:Y:S01]  /*dad0*/  VIADD R201, R201, 0x1 ;  /* 0x00000001c9c97836 */ /* 0x000fe20000000000 */
[----:B------:R-:W-:-:S02]  /*dae0*/  USEL UR39, UR39, URZ, UP0 ;  /* 0x0000003f27277287 */ /* 0x000fc40008000000 */
[----:B------:R-:W-:-:S12]  /*daf0*/  ULOP3.LUT UR38, UR38, UR4, URZ, 0x3c, !UPT ;  /* 0x0000000426267292 */ /* 0x000fd8000f8e3c3f */
.L_x_1248:
[----:B------:R-:W0:Y:S01]  /*db00*/  S2R R18, SR_CgaCtaId ;  /* 0x0000000000127919 */ /* 0x000e220000008800 */
[----:B------:R-:W-:Y:S01]  /*db10*/  MOV R17, 0x400 ;  /* 0x0000040000117802 */ /* 0x000fe20000000f00 */
[----:B------:R-:W-:Y:S01]  /*db20*/  BSSY B0, `(.L_x_1327) ;  /* 0x0000256000007945 */ /* 0x000fe20003800000 */
[----:B------:R-:W-:Y:S02]  /*db30*/  BAR.SYNC.DEFER_BLOCKING 0x5, 0x180 ;  /* 0x0146000000007b1d */ /* 0x000fe40000010000 */
[----:B0-----:R-:W-:-:S05]  /*db40*/  LEA R17, R18, R17, 0x18 ;  /* 0x0000001112117211 */ /* 0x001fca00078ec0ff */
[----:B------:R0:W1:Y:S01]  /*db50*/  LDS.128 R40, [R17+0x308d0] ;  /* 0x0308d00011287984 */ /* 0x0000620000000c00 */
[----:B------:R-:W-:Y:S06]  /*db60*/  BAR.ARV 0x4, 0x180 ;  /* 0x0106000000007b1d */ /* 0x000fec0000002000 */
[----:B------:R-:W-:Y:S05]  /*db70*/  @P0 BRA `(.L_x_1328) ;  /* 0x0000001800500947 */ /* 0x000fea0003800000 */
[----:B------:R-:W2:Y:S01]  /*db80*/  S2R R18, SR_SWINHI ;  /* 0x0000000000127919 */ /* 0x000ea20000002f00 */
[----:B------:R-:W-:Y:S02]  /*db90*/  F2FP.BF16.F32.PACK_AB R4, R25, R4 ;  /* 0x000000041904723e */ /* 0x000fe400000010ff */
[----:B------:R-:W-:Y:S01]  /*dba0*/  F2FP.BF16.F32.PACK_AB R6, R7, R6 ;  /* 0x000000060706723e */ /* 0x000fe200000010ff */
[----:B------:R-:W-:Y:S01]  /*dbb0*/  BAR.SYNC.DEFER_BLOCKING 0x1, 0x100 ;  /* 0x0044000000007b1d */ /* 0x000fe20000010000 */
        /* <DEDUP_REMOVED lines=14> */
[----:B------:R-:W-:Y:S02]  /*dca0*/  MOV R20, R17 ;  /* 0x0000001100147202 */ /* 0x000fe40000000f00 */
[----:B--2---:R-:W-:-:S02]  /*dcb0*/  MOV R21, R18 ;  /* 0x0000001200157202 */ /* 0x004fc40000000f00 */
[----:B------:R-:W-:Y:S02]  /*dcc0*/  F2FP.BF16.F32.PACK_AB R104, R105, R104 ;  /* 0x000000686968723e */ /* 0x000fe400000010ff */
[----:B------:R-:W-:Y:S01]  /*dcd0*/  F2FP.BF16.F32.PACK_AB R98, R101, R100 ;  /* 0x000000646562723e */ /* 0x000fe200000010ff */
[----:B------:R-:W-:Y:S01]  /*dce0*/  IMAD.WIDE R58, R206, 0x2, R20 ;  /* 0x00000002ce3a7825 */ /* 0x000fe200078e0214 */
[----:B------:R-:W-:Y:S02]  /*dcf0*/  F2FP.BF16.F32.PACK_AB R99, R56, R99 ;  /* 0x000000633863723e */ /* 0x000fe400000010ff */
[----:B------:R-:W-:Y:S02]  /*dd00*/  F2FP.BF16.F32.PACK_AB R105, R107, R106 ;  /* 0x0000006a6b69723e */ /* 0x000fe400000010ff */
[C---:B------:R-:W-:Y:S02]  /*dd10*/  IADD3 R103, P2, R58.reuse, 0x20, RZ ;  /* 0x000000203a677810 */ /* 0x040fe40007f5e0ff */
[----:B------:R-:W-:-:S02]  /*dd20*/  IADD3 R147, P4, R58, 0x4040, RZ ;  /* 0x000040403a937810 */ /* 0x000fc40007f9e0ff */
[----:B------:R-:W-:Y:S01]  /*dd30*/  LOP3.LUT R18, R103, 0x380, RZ, 0xc0, !PT ;  /* 0x0000038067127812 */ /* 0x000fe200078ec0ff */
[--C-:B------:R-:W-:Y:S01]  /*dd40*/  IMAD.X R27, RZ, RZ, R59.reuse, P2 ;  /* 0x000000ffff1b7224 */ /* 0x100fe200010e063b */
[----:B------:R-:W-:Y:S01]  /*dd50*/  IADD3 R145, P0, R58, 0x4020, RZ ;  /* 0x000040203a917810 */ /* 0x000fe20007f1e0ff */
[--C-:B------:R-:W-:Y:S01]  /*dd60*/  IMAD.X R47, RZ, RZ, R59.reuse, P4 ;  /* 0x000000ffff2f7224 */ /* 0x100fe200020e063b */
[----:B------:R-:W-:Y:S02]  /*dd70*/  SHF.R.U64 R18, R18, 0x3, RZ ;  /* 0x0000000312127819 */ /* 0x000fe400000012ff */
[C---:B------:R-:W-:Y:S01]  /*dd80*/  IADD3 R143, P5, R58.reuse, 0x4000, RZ ;  /* 0x000040003a8f7810 */ /* 0x040fe20007fbe0ff */
[--C-:B------:R-:W-:Y:S01]  /*dd90*/  IMAD.X R45, RZ, RZ, R59.reuse, P0 ;  /* 0x000000ffff2d7224 */ /* 0x100fe200000e063b */
[C---:B------:R-:W-:Y:S02]  /*dda0*/  LOP3.LUT R29, R58.reuse, 0x380, RZ, 0xc0, !PT ;  /* 0x000003803a1d7812 */ /* 0x040fe400078ec0ff */
[C---:B------:R-:W-:Y:S01]  /*ddb0*/  IADD3 R139, P1, R58.reuse, 0x40, RZ ;  /* 0x000000403a8b7810 */ /* 0x040fe20007f3e0ff */
[----:B------:R-:W-:Y:S01]  /*ddc0*/  IMAD.X R39, RZ, RZ, R59, P5 ;  /* 0x000000ffff277224 */ /* 0x000fe200028e063b */
[----:B------:R-:W-:-:S02]  /*ddd0*/  IADD3 R141, P6, R58, 0x60, RZ ;  /* 0x000000603a8d7810 */ /* 0x000fc40007fde0ff */
[----:B-1----:R-:W-:Y:S01]  /*dde0*/  LOP3.LUT R40, R147, 0x380, RZ, 0xc0, !PT ;  /* 0x0000038093287812 */ /* 0x002fe200078ec0ff */
[--C-:B------:R-:W-:Y:S01]  /*ddf0*/  IMAD.X R31, RZ, RZ, R59.reuse, P1 ;  /* 0x000000ffff1f7224 */ /* 0x100fe200008e063b */
[----:B------:R-:W-:Y:S01]  /*de00*/  LOP3.LUT R26, R18, R103, RZ, 0x3c, !PT ;  /* 0x00000067121a7212 */ /* 0x000fe200078e3cff */
[----:B------:R-:W-:Y:S01]  /*de10*/  IMAD.X R35, RZ, RZ, R59, P6 ;  /* 0x000000ffff237224 */ /* 0x000fe200030e063b */
[----:B------:R-:W-:Y:S02]  /*de20*/  LOP3.LUT R18, R145, 0x380, RZ, 0xc0, !PT ;  /* 0x0000038091127812 */ /* 0x000fe400078ec0ff */
[----:B------:R-:W-:Y:S02]  /*de30*/  SHF.R.U64 R29, R29, 0x3, RZ ;  /* 0x000000031d1d7819 */ /* 0x000fe400000012ff */
[----:B------:R-:W-:Y:S02]  /*de40*/  SHF.R.U64 R40, R40, 0x3, RZ ;  /* 0x0000000328287819 */ /* 0x000fe400000012ff */
[----:B------:R-:W-:-:S02]  /*de50*/  IADD3 R155, P5, R58, 0x8060, RZ ;  /* 0x000080603a9b7810 */ /* 0x000fc40007fbe0ff */
[C---:B------:R-:W-:Y:S02]  /*de60*/  IADD3 R149, P3, R58.reuse, 0x4060, RZ ;  /* 0x000040603a957810 */ /* 0x040fe40007f7e0ff */
[C---:B------:R-:W-:Y:S02]  /*de70*/  IADD3 R151, P2, R58.reuse, 0x8000, RZ ;  /* 0x000080003a977810 */ /* 0x040fe40007f5e0ff */
[C---:B------:R-:W-:Y:S01]  /*de80*/  IADD3 R153, P1, R58.reuse, 0x8020, RZ ;  /* 0x000080203a997810 */ /* 0x040fe20007f3e0ff */
[--C-:B------:R-:W-:Y:S01]  /*de90*/  IMAD.X R49, RZ, RZ, R59.reuse, P3 ;  /* 0x000000ffff317224 */ /* 0x100fe200018e063b */
[----:B------:R-:W-:Y:S01]  /*dea0*/  IADD3 R54, P6, R58, 0x8040, RZ ;  /* 0x000080403a367810 */ /* 0x000fe20007fde0ff */
[--C-:B------:R-:W-:Y:S01]  /*deb0*/  IMAD.X R51, RZ, RZ, R59.reuse, P2 ;  /* 0x000000ffff337224 */ /* 0x100fe200010e063b */
[----:B------:R-:W-:Y:S01]  /*dec0*/  SHF.R.U64 R18, R18, 0x3, RZ ;  /* 0x0000000312127819 */ /* 0x000fe200000012ff */
[--C-:B------:R-:W-:Y:S01]  /*ded0*/  IMAD.X R53, RZ, RZ, R59.reuse, P1 ;  /* 0x000000ffff357224 */ /* 0x100fe200008e063b */
[----:B------:R-:W-:Y:S01]  /*dee0*/  LOP3.LUT R30, R139, 0x380, RZ, 0xc0, !PT ;  /* 0x000003808b1e7812 */ /* 0x000fe200078ec0ff */
[--C-:B------:R-:W-:Y:S01]  /*def0*/  IMAD.X R55, RZ, RZ, R59.reuse, P6 ;  /* 0x000000ffff377224 */ /* 0x100fe200030e063b */
[----:B------:R-:W-:Y:S01]  /*df00*/  LOP3.LUT R58, R29, R58, RZ, 0x3c, !PT ;  /* 0x0000003a1d3a7212 */ /* 0x000fe200078e3cff */
[----:B------:R-:W-:Y:S01]  /*df10*/  IMAD.X R29, RZ, RZ, R59, P5 ;  /* 0x000000ffff1d7224 */ /* 0x000fe200028e063b */
[----:B------:R-:W-:-:S02]  /*df20*/  LOP3.LUT R34, R141, 0x380, RZ, 0xc0, !PT ;  /* 0x000003808d227812 */ /* 0x000fc400078ec0ff */
[----:B------:R-:W-:Y:S02]  /*df30*/  LOP3.LUT R46, R40, R147, RZ, 0x3c, !PT ;  /* 0x00000093282e7212 */ /* 0x000fe400078e3cff */
[----:B------:R-:W-:Y:S02]  /*df40*/  LOP3.LUT R38, R143, 0x380, RZ, 0xc0, !PT ;  /* 0x000003808f267812 */ /* 0x000fe400078ec0ff */
[----:B------:R-:W-:Y:S02]  /*df50*/  LOP3.LUT R40, R155, 0x380, RZ, 0xc0, !PT ;  /* 0x000003809b287812 */ /* 0x000fe400078ec0ff */
[----:B------:R-:W-:Y:S02]  /*df60*/  LOP3.LUT R44, R18, R145, RZ, 0x3c, !PT ;  /* 0x00000091122c7212 */ /* 0x000fe400078e3cff */
[----:B------:R-:W-:Y:S02]  /*df70*/  SHF.R.U64 R30, R30, 0x3, RZ ;  /* 0x000000031e1e7819 */ /* 0x000fe400000012ff */
[----:B------:R-:W-:-:S02]  /*df80*/  LOP3.LUT R18, R153, 0x380, RZ, 0xc0, !PT ;  /* 0x0000038099127812 */ /* 0x000fc400078ec0ff */
[----:B------:R-:W-:Y:S02]  /*df90*/  SHF.R.U64 R34, R34, 0x3, RZ ;  /* 0x0000000322227819 */ /* 0x000fe400000012ff */
[----:B------:R-:W-:Y:S02]  /*dfa0*/  LOP3.LUT R48, R149, 0x380, RZ, 0xc0, !PT ;  /* 0x0000038095307812 */ /* 0x000fe400078ec0ff */
[----:B------:R-:W-:Y:S02]  /*dfb0*/  MOV R59, R58 ;  /* 0x0000003a003b7202 */ /* 0x000fe40000000f00 */
[----:B------:R-:W-:Y:S02]  /*dfc0*/  LOP3.LUT R25, R54, 0x380, RZ, 0xc0, !PT ;  /* 0x0000038036197812 */ /* 0x000fe400078ec0ff */
[----:B------:R-:W-:Y:S01]  /*dfd0*/  SHF.R.U64 R38, R38, 0x3, RZ ;  /* 0x0000000326267819 */ /* 0x000fe200000012ff */
[----:B------:R1:W-:Y:S01]  /*dfe0*/  STSM.16.M88.4 [R59], R4 ;  /* 0x000000043b007844 */ /* 0x0003e20000000200 */
[----:B------:R-:W-:-:S02]  /*dff0*/  SHF.R.U64 R40, R40, 0x3, RZ ;  /* 0x0000000328287819 */ /* 0x000fc400000012ff */
[----:B------:R-:W-:Y:S02]  /*e000*/  LOP3.LUT R30, R30, R139, RZ, 0x3c, !PT ;  /* 0x0000008b1e1e7212 */ /* 0x000fe400078e3cff */
[----:B------:R-:W-:Y:S02]  /*e010*/  SHF.R.U64 R18, R18, 0x3, RZ ;  /* 0x0000000312127819 */ /* 0x000fe400000012ff */
[----:B------:R-:W-:Y:S02]  /*e020*/  LOP3.LUT R34, R34, R141, RZ, 0x3c, !PT ;  /* 0x0000008d22227212 */ /* 0x000fe400078e3cff */
[----:B------:R-:W-:Y:S02]  /*e030*/  SHF.R.U64 R48, R48, 0x3, RZ ;  /* 0x0000000330307819 */ /* 0x000fe400000012ff */
[----:B------:R-:W-:Y:S02]  /*e040*/  SHF.R.U64 R25, R25, 0x3, RZ ;  /* 0x0000000319197819 */ /* 0x000fe400000012ff */
[----:B------:R-:W-:-:S02]  /*e050*/  LOP3.LUT R38, R38, R143, RZ, 0x3c, !PT ;  /* 0x0000008f26267212 */ /* 0x000fc400078e3cff */
[----:B------:R-:W-:Y:S02]  /*e060*/  LOP3.LUT R28, R40, R155, RZ, 0x3c, !PT ;  /* 0x0000009b281c7212 */ /* 0x000fe400078e3cff */
[----:B------:R-:W-:Y:S02]  /*e070*/  MOV R58, R26 ;  /* 0x0000001a003a7202 */ /* 0x000fe40000000f00 */
[----:B-1----:R-:W-:Y:S02]  /*e080*/  F2FP.BF16.F32.PACK_AB R4, R33, R0 ;  /* 0x000000002104723e */ /* 0x002fe400000010ff */
[----:B------:R-:W-:Y:S02]  /*e090*/  F2FP.BF16.F32.PACK_AB R5, R134, R127 ;  /* 0x0000007f8605723e */ /* 0x000fe400000010ff */
[----:B------:R-:W-:Y:S02]  /*e0a0*/  F2FP.BF16.F32.PACK_AB R6, R37, R36 ;  /* 0x000000242506723e */ /* 0x000fe400000010ff */
[----:B------:R-:W-:Y:S01]  /*e0b0*/  F2FP.BF16.F32.PACK_AB R7, R131, R126 ;  /* 0x0000007e8307723e */ /* 0x000fe200000010ff */
[----:B------:R-:W1:Y:S01]  /*e0c0*/  LDC.64 R36, c[0x0][0xc00] ;  /* 0x00030000ff247b82 */ /* 0x000e620000000a00 */
[----:B------:R-:W-:-:S02]  /*e0d0*/  LOP3.LUT R52, R18, R153, RZ, 0x3c, !PT ;  /* 0x0000009912347212 */ /* 0x000fc400078e3cff */
[----:B------:R-:W-:Y:S01]  /*e0e0*/  MOV R40, R30 ;  /* 0x0000001e00287202 */ /* 0x000fe20000000f00 */
[----:B------:R-:W-:Y:S01]  /*e0f0*/  STSM.16.M88.4 [R58], R4 ;  /* 0x000000043a007844 */ /* 0x000fe20000000200 */
[----:B------:R-:W-:Y:S02]  /*e100*/  LOP3.LUT R48, R48, R149, RZ, 0x3c, !PT ;  /* 0x0000009530307212 */ /* 0x000fe400078e3cff */
[----:B------:R-:W-:Y:S01]  /*e110*/  LOP3.LUT R54, R25, R54, RZ, 0x3c, !PT ;  /* 0x0000003619367212 */ /* 0x000fe200078e3cff */
[----:B------:R-:W-:Y:S01]  /*e120*/  STSM.16.M88.4 [R40], R8 ;  /* 0x0000000828007844 */ /* 0x000fe20000000200 */
[----:B------:R-:W-:Y:S02]  /*e130*/  MOV R18, R34 ;  /* 0x0000002200127202 */ /* 0x000fe40000000f00 */
[----:B------:R-:W-:Y:S02]  /*e140*/  MOV R38, R38 ;  /* 0x0000002600267202 */ /* 0x000fe40000000f00 */
[----:B------:R-:W-:Y:S01]  /*e150*/  F2FP.BF16.F32.PACK_AB R25, R128, R121 ;  /* 0x000000798019723e */ /* 0x000fe200000010ff */
[----:B------:R2:W-:Y:S01]  /*e160*/  STSM.16.M88.4 [R18], R12 ;  /* 0x0000000c12007844 */ /* 0x0005e20000000200 */
[----:B------:R-:W-:-:S02]  /*e170*/  F2FP.BF16.F32.PACK_AB R26, R61, R60 ;  /* 0x0000003c3d1a723e */ /* 0x000fc400000010ff */
[----:B------:R-:W-:Y:S02]  /*e180*/  F2FP.BF16.F32.PACK_AB R27, R129, R120 ;  /* 0x00000078811b723e */ /* 0x000fe400000010ff */
[----:B------:R-:W-:Y:S02]  /*e190*/  MOV R0, R28 ;  /* 0x0000001c00007202 */ /* 0x000fe40000000f00 */
[----:B------:R-:W-:Y:S01]  /*e1a0*/  MOV R44, R44 ;  /* 0x0000002c002c7202 */ /* 0x000fe20000000f00 */
[----:B------:R-:W-:Y:S01]  /*e1b0*/  STSM.16.M88.4 [R38], R24 ;  /* 0x0000001826007844 */ /* 0x000fe20000000200 */
[----:B------:R-:W-:Y:S02]  /*e1c0*/  F2FP.BF16.F32.PACK_AB R28, R65, R64 ;  /* 0x00000040411c723e */ /* 0x000fe400000010ff */
[----:B------:R-:W-:Y:S01]  /*e1d0*/  F2FP.BF16.F32.PACK_AB R112, R113, R112 ;  /* 0x000000707170723e */ /* 0x000fe200000010ff */
[----:B------:R-:W-:Y:S01]  /*e1e0*/  ULDC UR4, c[0x0][0xa88] ;  /* 0x0002a20000047ab9 */ /* 0x000fe20000000800 */
[----:B------:R-:W-:Y:S01]  /*e1f0*/  F2FP.BF16.F32.PACK_AB R29, R67, R66 ;  /* 0x00000042431d723e */ /* 0x000fe200000010ff */
[----:B------:R-:W-:Y:S01]  /*e200*/  IMAD.MOV.U32 R64, RZ, RZ, RZ ;  /* 0x000000ffff407224 */ /* 0x000fe200078e00ff */
[----:B------:R-:W-:Y:S01]  /*e210*/  F2FP.BF16.F32.PACK_AB R30, R69, R68 ;  /* 0x00000044451e723e */ /* 0x000fe200000010ff */
[----:B--2---:R-:W2:Y:S01]  /*e220*/  LDC.64 R12, c[0x0][0xc00] ;  /* 0x00030000ff0c7b82 */ /* 0x004ea20000000a00 */
[----:B------:R-:W-:-:S02]  /*e230*/  F2FP.BF16.F32.PACK_AB R31, R71, R70 ;  /* 0x00000046471f723e */ /* 0x000fc400000010ff */
[----:B------:R-:W-:Y:S02]  /*e240*/  MOV R46, R46 ;  /* 0x0000002e002e7202 */ /* 0x000fe40000000f00 */
[----:B------:R-:W-:Y:S01]  /*e250*/  F2FP.BF16.F32.PACK_AB R33, R75, R62 ;  /* 0x0000003e4b21723e */ /* 0x000fe200000010ff */
[----:B------:R-:W-:Y:S01]  /*e260*/  STSM.16.M88.4 [R44], R28 ;  /* 0x0000001c2c007844 */ /* 0x000fe20000000200 */
[----:B------:R-:W-:Y:S01]  /*e270*/  F2FP.BF16.F32.PACK_AB R34, R77, R76 ;  /* 0x0000004c4d22723e */ /* 0x000fe200000010ff */
[----:B------:R-:W3:Y:S01]  /*e280*/  LDC R67, c[0x0][0xbe8] ;  /* 0x0002fa00ff437b82 */ /* 0x000ee20000000800 */
[----:B------:R-:W-:Y:S02]  /*e290*/  F2FP.BF16.F32.PACK_AB R35, R79, R78 ;  /* 0x0000004e4f23723e */ /* 0x000fe400000010ff */
[----:B------:R-:W-:Y:S02]  /*e2a0*/  MOV R48, R48 ;  /* 0x0000003000307202 */ /* 0x000fe40000000f00 */
[----:B------:R-:W-:Y:S01]  /*e2b0*/  F2FP.BF16.F32.PACK_AB R4, R81, R80 ;  /* 0x000000505104723e */ /* 0x000fe200000010ff */
[----:B------:R-:W-:Y:S01]  /*e2c0*/  STSM.16.M88.4 [R46], R32 ;  /* 0x000000202e007844 */ /* 0x000fe20000000200 */
[----:B------:R-:W-:-:S02]  /*e2d0*/  F2FP.BF16.F32.PACK_AB R5, R83, R82 ;  /* 0x000000525305723e */ /* 0x000fc400000010ff */
[----:B------:R-:W-:Y:S02]  /*e2e0*/  F2FP.BF16.F32.PACK_AB R6, R85, R84 ;  /* 0x000000545506723e */ /* 0x000fe400000010ff */
[----:B------:R-:W-:Y:S02]  /*e2f0*/  F2FP.BF16.F32.PACK_AB R7, R87, R86 ;  /* 0x000000565707723e */ /* 0x000fe400000010ff */
[----:B------:R-:W-:Y:S02]  /*e300*/  LOP3.LUT R50, R151, 0x380, RZ, 0xc0, !PT ;  /* 0x0000038097327812 */ /* 0x000fe400078ec0ff */
[----:B------:R-:W-:Y:S01]  /*e310*/  F2FP.BF16.F32.PACK_AB R8, R89, R88 ;  /* 0x000000585908723e */ /* 0x000fe200000010ff */
[----:B------:R4:W-:Y:S01]  /*e320*/  STSM.16.M88.4 [R48], R4 ;  /* 0x0000000430007844 */ /* 0x0009e20000000200 */
[----:B------:R-:W-:Y:S01]  /*e330*/  SHF.R.U64 R50, R50, 0x3, RZ ;  /* 0x0000000332327819 */ /* 0x000fe200000012ff */
[----:B--2---:R-:W-:Y:S01]  /*e340*/  IMAD.WIDE R12, R199, 0x4, R12 ;  /* 0x00000004c70c7825 */ /* 0x004fe200078e020c */
[----:B------:R-:W-:-:S02]  /*e350*/  F2FP.BF16.F32.PACK_AB R9, R91, R90 ;  /* 0x0000005a5b09723e */ /* 0x000fc400000010ff */
[----:B------:R-:W-:Y:S02]  /*e360*/  LOP3.LUT R50, R50, R151, RZ, 0x3c, !PT ;  /* 0x0000009732327212 */ /* 0x000fe400078e3cff */
[----:B------:R-:W-:Y:S02]  /*e370*/  F2FP.BF16.F32.PACK_AB R10, R93, R92 ;  /* 0x0000005c5d0a723e */ /* 0x000fe400000010ff */
[----:B------:R-:W-:Y:S02]  /*e380*/  MOV R50, R50 ;  /* 0x0000003200327202 */ /* 0x000fe40000000f00 */
[----:B------:R-:W-:Y:S02]  /*e390*/  F2FP.BF16.F32.PACK_AB R11, R95, R94 ;  /* 0x0000005e5f0b723e */ /* 0x000fe400000010ff */
[----:B------:R-:W-:Y:S02]  /*e3a0*/  MOV R52, R52 ;  /* 0x0000003400347202 */ /* 0x000fe40000000f00 */
[----:B------:R-:W-:Y:S01]  /*e3b0*/  MOV R54, R54 ;  /* 0x0000003600367202 */ /* 0x000fe20000000f00 */
[----:B----4-:R-:W2:Y:S01]  /*e3c0*/  LDC.64 R4, c[0x0][0xc08] ;  /* 0x00030200ff047b82 */ /* 0x010ea20000000a00 */
[----:B------:R-:W-:Y:S01]  /*e3d0*/  F2FP.BF16.F32.PACK_AB R106, R109, R108 ;  /* 0x0000006c6d6a723e */ /* 0x000fe200000010ff */
[----:B------:R-:W-:Y:S01]  /*e3e0*/  STSM.16.M88.4 [R50], R8 ;  /* 0x0000000832007844 */ /* 0x000fe20000000200 */
[----:B------:R-:W-:-:S02]  /*e3f0*/  F2FP.BF16.F32.PACK_AB R107, R111, R110 ;  /* 0x0000006e6f6b723e */ /* 0x000fc400000010ff */
[----:B------:R-:W-:Y:S01]  /*e400*/  F2FP.BF16.F32.PACK_AB R113, R115, R114 ;  /* 0x000000727371723e */ /* 0x000fe200000010ff */
[----:B------:R-:W-:Y:S01]  /*e410*/  STSM.16.M88.4 [R52], R96 ;  /* 0x0000006034007844 */ /* 0x000fe20000000200 */
[----:B------:R-:W-:Y:S02]  /*e420*/  F2FP.BF16.F32.PACK_AB R114, R117, R116 ;  /* 0x000000747572723e */ /* 0x000fe400000010ff */
[----:B------:R-:W-:Y:S01]  /*e430*/  F2FP.BF16.F32.PACK_AB R115, R119, R118 ;  /* 0x000000767773723e */ /* 0x000fe200000010ff */
[----:B------:R-:W-:Y:S01]  /*e440*/  STSM.16.M88.4 [R54], R104 ;  /* 0x0000006836007844 */ /* 0x000fe20000000200 */
[----:B-1----:R-:W-:-:S03]  /*e450*/  ISETP.NE.U32.AND P0, PT, R36, RZ, PT ;  /* 0x000000ff2400720c */ /* 0x002fc60003f05070 */
[----:B------:R1:W-:Y:S01]  /*e460*/  STSM.16.M88.4 [R0], R112 ;  /* 0x0000007000007844 */ /* 0x0003e20000000200 */
[----:B------:R-:W-:Y:S01]  /*e470*/  BAR.SYNC.DEFER_BLOCKING 0x1, 0x100 ;  /* 0x0044000000007b1d */ /* 0x000fe20000010000 */
[----:B------:R-:W-:Y:S02]  /*e480*/  ISETP.NE.AND.EX P0, PT, R37, RZ, PT, P0 ;  /* 0x000000ff2500720c */ /* 0x000fe40003f05300 */
[----:B--2---:R-:W-:-:S04]  /*e490*/  ISETP.NE.U32.AND P2, PT, R4, RZ, PT ;  /* 0x000000ff0400720c */ /* 0x004fc80003f45070 */
[----:B------:R-:W-:-:S13]  /*e4a0*/  ISETP.NE.AND.EX P2, PT, R5, RZ, PT, P2 ;  /* 0x000000ff0500720c */ /* 0x000fda0003f45320 */
[----:B------:R-:W2:Y:S01]  /*e4b0*/  @P2 LDC.64 R4, c[0x0][0xc08] ;  /* 0x00030200ff042b82 */ /* 0x000ea20000000a00 */
[----:B-1----:R-:W-:Y:S01]  /*e4c0*/  IMAD.U32 R0, RZ, RZ, UR4 ;  /* 0x00000004ff007e24 */ /* 0x002fe2000f8e00ff */
[----:B------:R1:W5:Y:S01]  /*e4d0*/  @P0 LDG.E R64, desc[UR36][R12.64] ;  /* 0x000000240c400981 */ /* 0x000362000c1e1900 */
[----:B---3--:R-:W-:-:S13]  /*e4e0*/  ISETP.NE.AND P1, PT, R67, 0x1, PT ;  /* 0x000000014300780c */ /* 0x008fda0003f25270 */
[----:B------:R-:W3:Y:S01]  /*e4f0*/  @P1 LDC R6, c[0x0][0xbec] ;  /* 0x0002fb00ff061b82 */ /* 0x000ee20000000800 */
[----:B--2---:R-:W-:-:S07]  /*e500*/  @P2 IMAD.WIDE R4, R199, 0x4, R4 ;  /* 0x00000004c7042825 */ /* 0x004fce00078e0204 */
[----:B------:R-:W2:Y:S01]  /*e510*/  @P1 LDC R9, c[0x0][0xbf0] ;  /* 0x0002fc00ff091b82 */ /* 0x000ea20000000800 */
[----:B------:R1:W5:Y:S01]  /*e520*/  @P2 LDG.E R0, desc[UR36][R4.64] ;  /* 0x0000002404002981 */ /* 0x000362000c1e1900 */
[----:B------:R-:W-:Y:S05]  /*e530*/  @P2 BRA `(.L_x_1329) ;  /* 0x0000000000102947 */ /* 0x000fea0003800000 */
[----:B------:R-:W-:Y:S05]  /*e540*/  @!P0 BRA `(.L_x_1329) ;  /* 0x00000000000c8947 */ /* 0x000fea0003800000 */
[----:B-1----:R-:W4:Y:S04]  /*e550*/  LDG.E R5, desc[UR36][R12.64] ;  /* 0x000000240c057981 */ /* 0x002f28000c1e1900 */
[----:B-----5:R-:W4:Y:S02]  /*e560*/  LDG.E R0, desc[UR36][R12.64+0x4] ;  /* 0x000004240c007981 */ /* 0x020f24000c1e1900 */
[----:B----4-:R-:W-:-:S07]  /*e570*/  IMAD.IADD R0, R0, 0x1, -R5 ;  /* 0x0000000100007824 */ /* 0x010fce00078e0a05 */
.L_x_1329:
[----:B------:R-:W-:Y:S01]  /*e580*/  SHF.R.S32.HI R18, RZ, 0x1f, R198 ;  /* 0x0000001fff127819 */ /* 0x000fe200000114c6 */
[----:B-1----:R-:W-:Y:S01]  /*e590*/  IMAD.IADD R13, R192, 0x1, R22 ;  /* 0x00000001c00d7824 */ /* 0x002fe200078e0216 */
[----:B------:R-:W-:Y:S01]  /*e5a0*/  ULDC.64 UR4, c[0x0][0xb90] ;  /* 0x0002e40000047ab9 */ /* 0x000fe20000000a00 */
[----:B-----5:R-:W-:Y:S01]  /*e5b0*/  SHF.R.S32.HI R65, RZ, 0x1f, R64 ;  /* 0x0000001fff417819 */ /* 0x020fe20000011440 */
[----:B------:R-:W-:Y:S01]  /*e5c0*/  IMAD.IADD R14, R205, 0x1, R22 ;  /* 0x00000001cd0e7824 */ /* 0x000fe200078e0216 */
[----:B------:R-:W-:Y:S01]  /*e5d0*/  SHF.R.S32.HI R8, RZ, 0x1f, R199 ;  /* 0x0000001fff087819 */ /* 0x000fe200000114c7 */
[----:B---3--:R-:W-:Y:S01]  /*e5e0*/  @P1 IMAD.HI.U32 R6, R13, R6, RZ ;  /* 0x000000060d061227 */ /* 0x008fe200078e00ff */
[----:B------:R-:W-:Y:S01]  /*e5f0*/  SEL R69, R199, RZ, !P0 ;  /* 0x000000ffc7457207 */ /* 0x000fe20004000000 */
[----:B------:R-:W1:Y:S01]  /*e600*/  @P1 LDC R73, c[0x0][0xbec] ;  /* 0x0002fb00ff491b82 */ /* 0x000e620000000800 */
[----:B------:R-:W-:Y:S01]  /*e610*/  SEL R40, R8, RZ, !P0 ;  /* 0x000000ff08287207 */ /* 0x000fe20004000000 */
[----:B------:R-:W-:-:S02]  /*e620*/  IMAD R5, R18, UR4, RZ ;  /* 0x0000000412057c24 */ /* 0x000fc4000f8e02ff */
[----:B------:R-:W-:Y:S01]  /*e630*/  IMAD.MOV.U32 R7, RZ, RZ, R13 ;  /* 0x000000ffff077224 */ /* 0x000fe200078e000d */
[----:B--2---:R-:W-:Y:S01]  /*e640*/  @P1 SHF.R.U32.HI R7, RZ, R9, R6 ;  /* 0x00000009ff071219 */ /* 0x004fe20000011606 */
[C---:B------:R-:W-:Y:S02]  /*e650*/  IMAD R11, R198.reuse, UR5, R5 ;  /* 0x00000005c60b7c24 */ /* 0x040fe4000f8e0205 */
[----:B------:R-:W-:Y:S01]  /*e660*/  IMAD.WIDE.U32 R4, R198, UR4, R64 ;  /* 0x00000004c6047c25 */ /* 0x000fe2000f8e0040 */
[----:B------:R-:W-:Y:S01]  /*e670*/  ULDC.64 UR4, c[0x0][0xb98] ;  /* 0x0002e60000047ab9 */ /* 0x000fe20000000a00 */
[----:B------:R-:W2:Y:S02]  /*e680*/  @P1 LDC R75, c[0x0][0xbf0] ;  /* 0x0002fc00ff4b1b82 */ /* 0x000ea40000000800 */
[----:B------:R-:W-:Y:S02]  /*e690*/  IMAD R9, R200, 0x40, R193 ;  /* 0x00000040c8097824 */ /* 0x000fe400078e02c1 */
[----:B------:R-:W-:Y:S01]  /*e6a0*/  IMAD.IADD R5, R5, 0x1, R11 ;  /* 0x0000000105057824 */ /* 0x000fe200078e020b */
[--C-:B------:R-:W-:Y:S01]  /*e6b0*/  SHF.R.S32.HI R11, RZ, 0x1f, R7.reuse ;  /* 0x0000001fff0b7819 */ /* 0x100fe20000011407 */
[----:B------:R-:W-:-:S02]  /*e6c0*/  IMAD.MOV R8, RZ, RZ, -R7 ;  /* 0x000000ffff087224 */ /* 0x000fc400078e0a07 */
[----:B------:R-:W-:-:S04]  /*e6d0*/  IMAD.WIDE R20, R9, 0x2, R20 ;  /* 0x0000000209147825 */ /* 0x000fc800078e0214 */
[----:B------:R-:W-:Y:S01]  /*e6e0*/  IMAD R6, R40, UR4, RZ ;  /* 0x0000000428067c24 */ /* 0x000fe2000f8e02ff */
[C---:B------:R-:W-:Y:S01]  /*e6f0*/  IADD3 R25, P5, R20.reuse, 0x3000, RZ ;  /* 0x0000300014197810 */ /* 0x040fe20007fbe0ff */
[----:B------:R-:W-:Y:S01]  /*e700*/  IMAD.WIDE.U32 R4, R69, UR4, R4 ;  /* 0x0000000445047c25 */ /* 0x000fe2000f8e0004 */
[C---:B------:R-:W-:Y:S02]  /*e710*/  IADD3 R49, P4, R20.reuse, 0x4000, RZ ;  /* 0x0000400014317810 */ /* 0x040fe40007f9e0ff */
[C---:B------:R-:W-:Y:S01]  /*e720*/  IADD3 R29, P3, R20.reuse, 0x6000, RZ ;  /* 0x00006000141d7810 */ /* 0x040fe20007f7e0ff */
[----:B------:R-:W-:Y:S01]  /*e730*/  IMAD R9, R67, R8, R13 ;  /* 0x0000000843097224 */ /* 0x000fe200078e020d */
[----:B------:R-:W-:Y:S01]  /*e740*/  IADD3 R4, P0, R7, R4, RZ ;  /* 0x0000000407047210 */ /* 0x000fe20007f1e0ff */
[----:B------:R-:W-:Y:S01]  /*e750*/  IMAD R8, R69, UR5, R6 ;  /* 0x0000000545087c24 */ /* 0x000fe2000f8e0206 */
[----:B------:R-:W-:Y:S01]  /*e760*/  ULDC.64 UR4, c[0x0][0xb88] ;  /* 0x0002e20000047ab9 */ /* 0x000fe20000000a00 */
[----:B------:R-:W-:Y:S01]  /*e770*/  IADD3 R7, P2, R20, 0x1000, RZ ;  /* 0x0000100014077810 */ /* 0x000fe20007f5e0ff */
[----:B------:R-:W-:Y:S01]  /*e780*/  IMAD R71, R0, R67, RZ ;  /* 0x0000004300477224 */ /* 0x000fe200078e02ff */
[----:B------:R-:W-:-:S02]  /*e790*/  SHF.R.S32.HI R6, RZ, 0x1f, R9 ;  /* 0x0000001fff067819 */ /* 0x000fc40000011409 */
[----:B------:R-:W-:Y:S02]  /*e7a0*/  IADD3.X R5, R11, R5, R8, P0, !PT ;  /* 0x000000050b057210 */ /* 0x000fe400007fe408 */
[----:B------:R-:W-:Y:S01]  /*e7b0*/  IADD3 R13, P6, R20, 0x2000, RZ ;  /* 0x00002000140d7810 */ /* 0x000fe20007fde0ff */
[----:B------:R-:W-:Y:S01]  /*e7c0*/  IMAD R6, R6, UR4, RZ ;  /* 0x0000000406067c24 */ /* 0x000fe2000f8e02ff */
[----:B------:R-:W-:Y:S01]  /*e7d0*/  LOP3.LUT R24, R25, 0x380, RZ, 0xc0, !PT ;  /* 0x0000038019187812 */ /* 0x000fe200078ec0ff */
[----:B------:R-:W-:Y:S01]  /*e7e0*/  IMAD.WIDE.U32 R4, R9, UR4, R4 ;  /* 0x0000000409047c25 */ /* 0x000fe2000f8e0004 */
[----:B------:R-:W-:Y:S02]  /*e7f0*/  LOP3.LUT R12, R13, 0x380, RZ, 0xc0, !PT ;  /* 0x000003800d0c7812 */ /* 0x000fe400078ec0ff */
[----:B------:R-:W-:Y:S01]  /*e800*/  LOP3.LUT R48, R49, 0x380, RZ, 0xc0, !PT ;  /* 0x0000038031307812 */ /* 0x000fe200078ec0ff */
[----:B------:R-:W-:Y:S01]  /*e810*/  IMAD R11, R9, UR5, R6 ;  /* 0x00000005090b7c24 */ /* 0x000fe2000f8e0206 */
[----:B------:R-:W-:Y:S01]  /*e820*/  ULDC.64 UR4, c[0x0][0xb50] ;  /* 0x0002d40000047ab9 */ /* 0x000fe20000000a00 */
[----:B------:R-:W-:Y:S01]  /*e830*/  IMAD.X R9, RZ, RZ, R21, P2 ;  /* 0x000000ffff097224 */ /* 0x000fe200010e0615 */
[----:B------:R-:W-:Y:S01]  /*e840*/  LEA R6, P0, R4, UR4, 0x2 ;  /* 0x0000000404067c11 */ /* 0x000fe2000f8010ff */
[----:B------:R-:W-:Y:S01]  /*e850*/  IMAD.IADD R5, R5, 0x1, R11 ;  /* 0x0000000105057824 */ /* 0x000fe200078e020b */
[----:B------:R-:W-:-:S02]  /*e860*/  IADD3 R33, P2, R20, 0x7000, RZ ;  /* 0x0000700014217810 */ /* 0x000fc40007f5e0ff */
[----:B------:R-:W-:Y:S01]  /*e870*/  LOP3.LUT R28, R29, 0x380, RZ, 0xc0, !PT ;  /* 0x000003801d1c7812 */ /* 0x000fe200078ec0ff */
[----:B------:R-:W-:Y:S01]  /*e880*/  SHFL.IDX PT, R46, R6, RZ, 0x1c1f ;  /* 0x001c1fff062e7589 */ /* 0x000fe200000e0000 */
[----:B------:R-:W-:Y:S01]  /*e890*/  LEA.HI.X R10, R4, UR5, R5, 0x2, P0 ;  /* 0x00000005040a7c11 */ /* 0x000fe200080f1405 */
[----:B------:R-:W-:Y:S01]  /*e8a0*/  VIADD R4, R14, 0x8 ;  /* 0x000000080e047836 */ /* 0x000fe20000000000 */
[----:B------:R-:W-:Y:S01]  /*e8b0*/  IADD3 R37, P0, R20, 0x5000, RZ ;  /* 0x0000500014257810 */ /* 0x000fe20007f1e0ff */
[----:B------:R-:W-:Y:S01]  /*e8c0*/  SHFL.IDX PT, R54, R6, 0x1, 0x1c1f ;  /* 0x003c1f0006367f89 */ /* 0x000fe200000e0000 */
[----:B------:R-:W-:Y:S01]  /*e8d0*/  LOP3.LUT R32, R33, 0x380, RZ, 0xc0, !PT ;  /* 0x0000038021207812 */ /* 0x000fe200078ec0ff */
[----:B------:R-:W-:Y:S01]  /*e8e0*/  ULDC.64 UR4, c[0x0][0xaa0] ;  /* 0x0002a80000047ab9 */ /* 0x000fe20000000a00 */
[----:B------:R-:W-:Y:S01]  /*e8f0*/  LOP3.LUT R36, R37, 0x380, RZ, 0xc0, !PT ;  /* 0x0000038025247812 */ /* 0x000fe200078ec0ff */
[----:B------:R-:W3:Y:S01]  /*e900*/  SHFL.IDX PT, R47, R10, RZ, 0x1c1f ;  /* 0x001c1fff0a2f7589 */ /* 0x000ee200000e0000 */
[----:B------:R-:W-:-:S02]  /*e910*/  SHF.R.U64 R32, R32, 0x3, RZ ;  /* 0x0000000320207819 */ /* 0x000fc400000012ff */
[----:B------:R-:W-:Y:S01]  /*e920*/  SHF.R.U64 R36, R36, 0x3, RZ ;  /* 0x0000000324247819 */ /* 0x000fe200000012ff */
[----:B------:R-:W4:Y:S01]  /*e930*/  SHFL.IDX PT, R55, R10, 0x1, 0x1c1f ;  /* 0x003c1f000a377f89 */ /* 0x000f2200000e0000 */
[----:B------:R-:W-:Y:S02]  /*e940*/  LOP3.LUT R8, R7, 0x380, RZ, 0xc0, !PT ;  /* 0x0000038007087812 */ /* 0x000fe400078ec0ff */
[----:B------:R-:W-:Y:S01]  /*e950*/  LOP3.LUT R36, R36, R37, RZ, 0x3c, !PT ;  /* 0x0000002524247212 */ /* 0x000fe200078e3cff */
[--C-:B------:R-:W-:Y:S01]  /*e960*/  IMAD.X R37, RZ, RZ, R21.reuse, P0 ;  /* 0x000000ffff257224 */ /* 0x100fe200000e0615 */
[----:B------:R-:W-:Y:S02]  /*e970*/  LOP3.LUT P0, RZ, R202, 0x3, RZ, 0xc0, !PT ;  /* 0x00000003caff7812 */ /* 0x000fe4000780c0ff */
[----:B------:R-:W-:Y:S01]  /*e980*/  LOP3.LUT R32, R32, R33, RZ, 0x3c, !PT ;  /* 0x0000002120207212 */ /* 0x000fe200078e3cff */
[----:B------:R-:W-:Y:S01]  /*e990*/  IMAD.X R33, RZ, RZ, R21, P2 ;  /* 0x000000ffff217224 */ /* 0x000fe200010e0615 */
[----:B------:R-:W-:-:S02]  /*e9a0*/  SHF.R.U64 R12, R12, 0x3, RZ ;  /* 0x000000030c0c7819 */ /* 0x000fc400000012ff */
[----:B------:R-:W-:Y:S02]  /*e9b0*/  SHF.R.U64 R24, R24, 0x3, RZ ;  /* 0x0000000318187819 */ /* 0x000fe400000012ff */
[----:B------:R-:W-:Y:S02]  /*e9c0*/  SHF.R.U64 R48, R48, 0x3, RZ ;  /* 0x0000000330307819 */ /* 0x000fe400000012ff */
[----:B------:R-:W-:Y:S02]  /*e9d0*/  SHF.R.U64 R28, R28, 0x3, RZ ;  /* 0x000000031c1c7819 */ /* 0x000fe400000012ff */
[----:B------:R-:W-:Y:S02]  /*e9e0*/  SHF.R.U64 R8, R8, 0x3, RZ ;  /* 0x0000000308087819 */ /* 0x000fe400000012ff */
[-C--:B------:R-:W-:Y:S02]  /*e9f0*/  ISETP.GE.OR P2, PT, R14, R71.reuse, P0 ;  /* 0x000000470e00720c */ /* 0x080fe40000746670 */
[----:B------:R-:W-:-:S02]  /*ea00*/  ISETP.GE.OR P0, PT, R4, R71, P0 ;  /* 0x000000470400720c */ /* 0x000fc40000706670 */
[----:B------:R-:W-:Y:S01]  /*ea10*/  LOP3.LUT R12, R12, R13, RZ, 0x3c, !PT ;  /* 0x0000000d0c0c7212 */ /* 0x000fe200078e3cff */
[--C-:B------:R-:W-:Y:S01]  /*ea20*/  IMAD.X R13, RZ, RZ, R21.reuse, P6 ;  /* 0x000000ffff0d7224 */ /* 0x100fe200030e0615 */
[----:B------:R-:W-:Y:S01]  /*ea30*/  LOP3.LUT R24, R24, R25, RZ, 0x3c, !PT ;  /* 0x0000001918187212 */ /* 0x000fe200078e3cff */
[--C-:B------:R-:W-:Y:S01]  /*ea40*/  IMAD.X R25, RZ, RZ, R21.reuse, P5 ;  /* 0x000000ffff197224 */ /* 0x100fe200028e0615 */
[----:B------:R-:W-:Y:S01]  /*ea50*/  LOP3.LUT R48, R48, R49, RZ, 0x3c, !PT ;  /* 0x0000003130307212 */ /* 0x000fe200078e3cff */
[--C-:B------:R-:W-:Y:S01]  /*ea60*/  IMAD.X R49, RZ, RZ, R21.reuse, P4 ;  /* 0x000000ffff317224 */ /* 0x100fe200020e0615 */
[----:B------:R-:W-:Y:S01]  /*ea70*/  LOP3.LUT R28, R28, R29, RZ, 0x3c, !PT ;  /* 0x0000001d1c1c7212 */ /* 0x000fe200078e3cff */
[----:B------:R-:W-:Y:S01]  /*ea80*/  IMAD.X R29, RZ, RZ, R21, P3 ;  /* 0x000000ffff1d7224 */ /* 0x000fe200018e0615 */
[----:B------:R-:W-:Y:S01]  /*ea90*/  LOP3.LUT R8, R8, R7, RZ, 0x3c, !PT ;  /* 0x0000000708087212 */ /* 0x000fe200078e3cff */
[----:B---3--:R-:W-:Y:S01]  /*eaa0*/  @!P2 ST.E desc[UR36][R46.64], R2 ;  /* 0x000000022e00a985 */ /* 0x008fe2000c101924 */
[----:B------:R-:W-:-:S02]  /*eab0*/  IADD3 R61, P6, R20, 0x8000, RZ ;  /* 0x00008000143d7810 */ /* 0x000fc40007fde0ff */
[C---:B------:R-:W-:Y:S01]  /*eac0*/  IADD3 R57, P5, R20.reuse, 0x9000, RZ ;  /* 0x0000900014397810 */ /* 0x040fe20007fbe0ff */
[----:B----4-:R3:W-:Y:S01]  /*ead0*/  @!P0 ST.E desc[UR36][R54.64], R3 ;  /* 0x0000000336008985 */ /* 0x0107e2000c101924 */
[C---:B------:R-:W-:Y:S02]  /*eae0*/  IADD3 R53, P4, R20.reuse, 0xa000, RZ ;  /* 0x0000a00014357810 */ /* 0x040fe40007f9e0ff */
[C---:B------:R-:W-:Y:S01]  /*eaf0*/  LOP3.LUT R7, R20.reuse, 0x380, RZ, 0xc0, !PT ;  /* 0x0000038014077812 */ /* 0x040fe200078ec0ff */
[----:B------:R-:W5:Y:S01]  /*eb00*/  LD.E.128 R8, desc[UR36][R8.64] ;  /* 0x0000002408087980 */ /* 0x000f62000c101d00 */
[----:B------:R-:W-:Y:S02]  /*eb10*/  IADD3 R5, P3, R20, 0xb000, RZ ;  /* 0x0000b00014057810 */ /* 0x000fe40007f7e0ff */
[----:B------:R-:W-:Y:S01]  /*eb20*/  LOP3.LUT R60, R61, 0x380, RZ, 0xc0, !PT ;  /* 0x000003803d3c7812 */ /* 0x000fe200078ec0ff */
[----:B------:R-:W5:Y:S01]  /*eb30*/  LD.E.128 R12, desc[UR36][R12.64] ;  /* 0x000000240c0c7980 */ /* 0x000f62000c101d00 */
[----:B------:R-:W-:Y:S01]  /*eb40*/  LOP3.LUT R56, R57, 0x380, RZ, 0xc0, !PT ;  /* 0x0000038039387812 */ /* 0x000fe200078ec0ff */
[----:B------:R-:W-:Y:S01]  /*eb50*/  IMAD.X R45, RZ, RZ, R21, P3 ;  /* 0x000000ffff2d7224 */ /* 0x000fe200018e0615 */
[----:B------:R-:W-:Y:S01]  /*eb60*/  LOP3.LUT R52, R53, 0x380, RZ, 0xc0, !PT ;  /* 0x0000038035347812 */ /* 0x000fe200078ec0ff */
[----:B---3--:R-:W-:Y:S01]  /*eb70*/  IMAD R3, R65, UR4, RZ ;  /* 0x0000000441037c24 */ /* 0x008fe2000f8e02ff */
[----:B------:R-:W-:Y:S01]  /*eb80*/  SHF.R.U64 R7, R7, 0x3, RZ ;  /* 0x0000000307077819 */ /* 0x000fe200000012ff */
[----:B------:R-:W5:Y:S01]  /*eb90*/  LD.E.128 R24, desc[UR36][R24.64] ;  /* 0x0000002418187980 */ /* 0x000f62000c101d00 */
[----:B------:R-:W-:-:S02]  /*eba0*/  LOP3.LUT R0, R5, 0x380, RZ, 0xc0, !PT ;  /* 0x0000038005007812 */ /* 0x000fc400078ec0ff */
[----:B------:R-:W-:Y:S01]  /*ebb0*/  SHF.R.U64 R60, R60, 0x3, RZ ;  /* 0x000000033c3c7819 */ /* 0x000fe200000012ff */
[----:B------:R-:W5:Y:S01]  /*ebc0*/  LD.E.128 R48, desc[UR36][R48.64] ;  /* 0x0000002430307980 */ /* 0x000f62000c101d00 */
[----:B------:R-:W-:Y:S02]  /*ebd0*/  SHF.R.U64 R56, R56, 0x3, RZ ;  /* 0x0000000338387819 */ /* 0x000fe400000012ff */
[----:B------:R-:W-:Y:S01]  /*ebe0*/  SHF.R.U64 R52, R52, 0x3, RZ ;  /* 0x0000000334347819 */ /* 0x000fe200000012ff */
[----:B------:R-:W5:Y:S01]  /*ebf0*/  LD.E.128 R36, desc[UR36][R36.64] ;  /* 0x0000002424247980 */ /* 0x000f62000c101d00 */
[----:B------:R-:W-:Y:S02]  /*ec00*/  LOP3.LUT R20, R7, R20, RZ, 0x3c, !PT ;  /* 0x0000001407147212 */ /* 0x000fe400078e3cff */
[----:B------:R-:W-:Y:S01]  /*ec10*/  SHF.R.U64 R0, R0, 0x3, RZ ;  /* 0x0000000300007819 */ /* 0x000fe200000012ff */
[----:B------:R-:W5:Y:S01]  /*ec20*/  LD.E.128 R28, desc[UR36][R28.64] ;  /* 0x000000241c1c7980 */ /* 0x000f62000c101d00 */
[----:B------:R-:W-:Y:S01]  /*ec30*/  LOP3.LUT R60, R60, R61, RZ, 0x3c, !PT ;  /* 0x0000003d3c3c7212 */ /* 0x000fe200078e3cff */
[--C-:B------:R-:W-:Y:S01]  /*ec40*/  IMAD.X R61, RZ, RZ, R21.reuse, P6 ;  /* 0x000000ffff3d7224 */ /* 0x100fe200030e0615 */
[----:B------:R-:W-:Y:S01]  /*ec50*/  LOP3.LUT R56, R56, R57, RZ, 0x3c, !PT ;  /* 0x0000003938387212 */ /* 0x000fe200078e3cff */
[--C-:B------:R-:W-:Y:S01]  /*ec60*/  IMAD.X R57, RZ, RZ, R21.reuse, P5 ;  /* 0x000000ffff397224 */ /* 0x100fe200028e0615 */
[----:B------:R-:W-:Y:S01]  /*ec70*/  LOP3.LUT R52, R52, R53, RZ, 0x3c, !PT ;  /* 0x0000003534347212 */ /* 0x000fe200078e3cff */
[----:B------:R-:W-:Y:S01]  /*ec80*/  IMAD.X R53, RZ, RZ, R21, P4 ;  /* 0x000000ffff357224 */ /* 0x000fe200020e0615 */
[----:B------:R-:W-:Y:S01]  /*ec90*/  LOP3.LUT R44, R0, R5, RZ, 0x3c, !PT ;  /* 0x00000005002c7212 */ /* 0x000fe200078e3cff */
[----:B------:R-:W5:Y:S04]  /*eca0*/  LD.E.128 R32, desc[UR36][R32.64] ;  /* 0x0000002420207980 */ /* 0x000f68000c101d00 */
[----:B------:R3:W5:Y:S04]  /*ecb0*/  LD.E.128 R4, desc[UR36][R20.64] ;  /* 0x0000002414047980 */ /* 0x000768000c101d00 */
[----:B------:R-:W5:Y:S04]  /*ecc0*/  LD.E.128 R60, desc[UR36][R60.64] ;  /* 0x000000243c3c7980 */ /* 0x000f68000c101d00 */
[----:B------:R-:W5:Y:S01]  /*ecd0*/  LD.E.128 R56, desc[UR36][R56.64] ;  /* 0x0000002438387980 */ /* 0x000f62000c101d00 */
[----:B---3--:R-:W-:-:S02]  /*ece0*/  IMAD R21, R64, UR5, R3 ;  /* 0x0000000540157c24 */ /* 0x008fc4000f8e0203 */
[----:B------:R-:W-:Y:S01]  /*ecf0*/  IMAD.WIDE.U32 R2, R64, UR4, RZ ;  /* 0x0000000440027c25 */ /* 0x000fe2000f8e00ff */
[----:B------:R-:W-:Y:S01]  /*ed00*/  ULDC.64 UR4, c[0x0][0xae8] ;  /* 0x0002ba0000047ab9 */ /* 0x000fe20000000a00 */
[----:B------:R-:W5:Y:S02]  /*ed10*/  LD.E.128 R52, desc[UR36][R52.64] ;  /* 0x0000002434347980 */ /* 0x000f64000c101d00 */
[----:B------:R-:W-:Y:S02]  /*ed20*/  IMAD.IADD R3, R3, 0x1, R21 ;  /* 0x0000000103037824 */ /* 0x000fe400078e0215 */
[----:B------:R-:W-:Y:S01]  /*ed30*/  IMAD R21, R197, 0x20, R200 ;  /* 0x00000020c5157824 */ /* 0x000fe200078e02c8 */
[----:B------:R-:W5:Y:S01]  /*ed40*/  LD.E.128 R44, desc[UR36][R44.64] ;  /* 0x000000242c2c7980 */ /* 0x000f62000c101d00 */
[----:B------:R-:W-:Y:S02]  /*ed50*/  IMAD R65, R18, UR4, RZ ;  /* 0x0000000412417c24 */ /* 0x000fe4000f8e02ff */
[----:B------:R-:W-:Y:S01]  /*ed60*/  IMAD.IADD R20, R22, 0x1, R21 ;  /* 0x0000000116147824 */ /* 0x000fe200078e0215 */
[----:B------:R-:W-:Y:S01]  /*ed70*/  @!PT LDS RZ, [RZ] ;  /* 0x00000000fffff984 */ /* 0x000fe20000000800 */
[----:B------:R-:W-:Y:S01]  /*ed80*/  @!PT LDS RZ, [RZ] ;  /* 0x00000000fffff984 */ /* 0x000fe20000000800 */
[----:B------:R-:W-:Y:S01]  /*ed90*/  @!PT LDS RZ, [RZ] ;  /* 0x00000000fffff984 */ /* 0x000fe20000000800 */
[----:B------:R-:W-:Y:S01]  /*eda0*/  @!PT LDS RZ, [RZ] ;  /* 0x00000000fffff984 */ /* 0x000fe20000000800 */
[----:B------:R3:W-:Y:S06]  /*edb0*/  MEMBAR.ALL.CTA ;  /* 0x0000000000007992 */ /* 0x0007ec0000008000 */
[----:B---3--:R-:W3:Y:S01]  /*edc0*/  FENCE.VIEW.ASYNC.S ;  /* 0x00000000000073c6 */ /* 0x008ee20000000000 */
[----:B------:R-:W-:-:S02]  /*edd0*/  IMAD R65, R198, UR5, R65 ;  /* 0x00000005c6417c24 */ /* 0x000fc4000f8e0241 */
[----:B-1----:R-:W-:-:S04]  /*ede0*/  @P1 IMAD.HI.U32 R0, R20, R73, RZ ;  /* 0x0000004914001227 */ /* 0x002fc800078e00ff */
[----:B------:R-:W-:Y:S01]  /*edf0*/  IMAD.WIDE.U32 R2, R198, UR4, R2 ;  /* 0x00000004c6027c25 */ /* 0x000fe2000f8e0002 */
[----:B------:R-:W-:-:S03]  /*ee00*/  ULDC.64 UR4, c[0x0][0xaf0] ;  /* 0x0002bc0000047ab9 */ /* 0x000fc60000000a00 */
[----:B------:R-:W-:Y:S01]  /*ee10*/  IMAD.MOV.U32 R21, RZ, RZ, R20 ;  /* 0x000000ffff157224 */ /* 0x000fe200078e0014 */
[----:B--2---:R-:W-:Y:S01]  /*ee20*/  @P1 SHF.R.U32.HI R21, RZ, R75, R0 ;  /* 0x0000004bff151219 */ /* 0x004fe20000011600 */
[----:B------:R-:W-:Y:S02]  /*ee30*/  IMAD.IADD R3, R3, 0x1, R65 ;  /* 0x0000000103037824 */ /* 0x000fe400078e0241 */
[----:B------:R-:W-:Y:S01]  /*ee40*/  IMAD R18, R40, UR4, RZ ;  /* 0x0000000428127c24 */ /* 0x000fe2000f8e02ff */
[----:B------:R-:W-:Y:S01]  /*ee50*/  SHF.R.S32.HI R0, RZ, 0x1f, R21 ;  /* 0x0000001fff007819 */ /* 0x000fe20000011415 */
[----:B------:R-:W-:-:S04]  /*ee60*/  IMAD.WIDE.U32 R2, R69, UR4, R2 ;  /* 0x0000000445027c25 */ /* 0x000fc8000f8e0002 */
[----:B------:R-:W-:Y:S01]  /*ee70*/  IMAD R65, R69, UR5, R18 ;  /* 0x0000000545417c24 */ /* 0x000fe2000f8e0212 */
[----:B------:R-:W-:Y:S01]  /*ee80*/  ULDC.64 UR4, c[0x0][0xae0] ;  /* 0x0002b80000047ab9 */ /* 0x000fe20000000a00 */
[----:B------:R-:W-:Y:S02]  /*ee90*/  IMAD.MOV R18, RZ, RZ, -R21 ;  /* 0x000000ffff127224 */ /* 0x000fe400078e0a15 */
[----:B------:R-:W-:Y:S02]  /*eea0*/  IMAD.IADD R3, R3, 0x1, R65 ;  /* 0x0000000103037824 */ /* 0x000fe400078e0241 */
[----:B------:R-:W-:Y:S02]  /*eeb0*/  IMAD R0, R0, UR4, RZ ;  /* 0x0000000400007c24 */ /* 0x000fe4000f8e02ff */
[----:B------:R-:W-:Y:S02]  /*eec0*/  IMAD R65, R67, R18, R20 ;  /* 0x0000001243417224 */ /* 0x000fe400078e0214 */
[----:B------:R-:W-:-:S02]  /*eed0*/  IMAD R67, R21, UR5, R0 ;  /* 0x0000000515437c24 */ /* 0x000fc4000f8e0200 */
[----:B------:R-:W-:Y:S01]  /*eee0*/  IMAD.WIDE.U32 R2, R21, UR4, R2 ;  /* 0x0000000415027c25 */ /* 0x000fe2000f8e0002 */
[----:B------:R-:W-:Y:S01]  /*eef0*/  SHF.R.S32.HI R0, RZ, 0x1f, R65 ;  /* 0x0000001fff007819 */ /* 0x000fe20000011441 */
[----:B------:R-:W-:Y:S02]  /*ef00*/  ULDC.64 UR4, c[0x0][0xad8] ;  /* 0x0002b60000047ab9 */ /* 0x000fe40000000a00 */
[----:B------:R-:W-:Y:S02]  /*ef10*/  IMAD.IADD R3, R3, 0x1, R67 ;  /* 0x0000000103037824 */ /* 0x000fe400078e0243 */
[----:B------:R-:W-:Y:S02]  /*ef20*/  IMAD R18, R0, UR4, RZ ;  /* 0x0000000400127c24 */ /* 0x000fe4000f8e02ff */
[----:B------:R-:W-:Y:S02]  /*ef30*/  IMAD.IADD R40, R200, 0x1, R22 ;  /* 0x00000001c8287824 */ /* 0x000fe400078e0216 */
[----:B------:R-:W-:-:S02]  /*ef40*/  IMAD R21, R65, UR5, R18 ;  /* 0x0000000541157c24 */ /* 0x000fc4000f8e0212 */
[----:B------:R-:W-:Y:S01]  /*ef50*/  IMAD.WIDE.U32 R2, R65, UR4, R2 ;  /* 0x0000000441027c25 */ /* 0x000fe2000f8e0002 */
[CC--:B------:R-:W-:Y:S01]  /*ef60*/  ISETP.GE.AND P2, PT, R40.reuse, R71.reuse, PT ;  /* 0x000000472800720c */ /* 0x0c0fe20003f46270 */
[----:B------:R-:W-:Y:S02]  /*ef70*/  ULDC.64 UR4, c[0x0][0xa80] ;  /* 0x0002a00000047ab9 */ /* 0x000fe40000000a00 */
[----:B------:R-:W-:Y:S01]  /*ef80*/  VIADD R0, R40, 0x20 ;  /* 0x0000002028007836 */ /* 0x000fe20000000000 */
[----:B------:R-:W-:Y:S01]  /*ef90*/  LEA R18, P3, R2, UR4, 0x1 ;  /* 0x0000000402127c11 */ /* 0x000fe2000f8608ff */
[----:B------:R-:W-:Y:S02]  /*efa0*/  IMAD.IADD R3, R3, 0x1, R21 ;  /* 0x0000000103037824 */ /* 0x000fe400078e0215 */
[----:B0-----:R-:W-:Y:S01]  /*efb0*/  VIADD R17, R17, 0x30820 ;  /* 0x0003082011117836 */ /* 0x001fe20000000000 */
[----:B------:R-:W-:Y:S01]  /*efc0*/  ISETP.GE.AND P1, PT, R0, R71, PT ;  /* 0x000000470000720c */ /* 0x000fe20003f26270 */
[----:B------:R-:W-:Y:S01]  /*efd0*/  VIADD R0, R40, 0x40 ;  /* 0x0000004028007836 */ /* 0x000fe20000000000 */
[----:B------:R-:W-:-:S02]  /*efe0*/  LEA.HI.X R22, R2, UR5, R3, 0x1, P3 ;  /* 0x0000000502167c11 */ /* 0x000fc400098f0c03 */
[----:B------:R-:W-:Y:S01]  /*eff0*/  PRMT R17, RZ, 0x654, R17 ;  /* 0x00000654ff117816 */ /* 0x000fe20000000011 */
[----:B---3--:R0:W1:Y:S01]  /*f000*/  SHFL.IDX PT, R64, R18, RZ, 0x181f ;  /* 0x00181fff12407589 */ /* 0x00806200000e0000 */
        /* <DEDUP_REMOVED lines=9> */
[-C--:B-1----:R-:W-:Y:S02]  /*f0a0*/  @!P4 LEA R2, P6, R193, R64.reuse, 0x1 ;  /* 0x00000040c102c211 */ /* 0x082fe400078c08ff */
[----:B------:R-:W-:Y:S02]  /*f0b0*/  @!P3 LEA R20, P5, R195, R64, 0x1 ;  /* 0x00000040c314b211 */ /* 0x000fe400078a08ff */
[----:B--2---:R-:W-:Y:S02]  /*f0c0*/  @!P4 LEA.HI.X R3, R193, R0, R209, 0x1, P6 ;  /* 0x00000000c103c211 */ /* 0x004fe400030f0cd1 */
[C---:B------:R-:W-:Y:S02]  /*f0d0*/  @!P2 LEA R64, P6, R196.reuse, R64, 0x1 ;  /* 0x00000040c440a211 */ /* 0x040fe400078c08ff */
[-C--:B------:R-:W-:Y:S01]  /*f0e0*/  @!P3 LEA.HI.X R21, R195, R0.reuse, R208, 0x1, P5 ;  /* 0x00000000c315b211 */ /* 0x080fe200028f0cd0 */
[----:B-----5:R3:W-:Y:S01]  /*f0f0*/  @!P4 ST.E.128 desc[UR36][R2.64], R4 ;  /* 0x000000040200c985 */ /* 0x0207e2000c101d24 */
[----:B------:R-:W-:-:S03]  /*f100*/  @!P2 LEA.HI.X R65, R196, R0, R207, 0x1, P6 ;  /* 0x00000000c441a211 */ /* 0x000fc600030f0ccf */
[----:B------:R3:W-:Y:S04]  /*f110*/  @!P3 ST.E.128 desc[UR36][R20.64], R48 ;  /* 0x000000301400b985 */ /* 0x0007e8000c101d24 */
[----:B------:R3:W-:Y:S02]  /*f120*/  @!P2 ST.E.128 desc[UR36][R64.64], R60 ;  /* 0x0000003c4000a985 */ /* 0x0007e4000c101d24 */
.L_x_1331:
[----:B------:R-:W-:Y:S05]  /*f130*/  BSYNC B1 ;  /* 0x0000000000017941 */ /* 0x000fea0003800000 */
.L_x_1330:
        /* <DEDUP_REMOVED lines=9> */
[-C--:B------:R-:W-:Y:S02]  /*f1d0*/  @!P5 LEA R4, P2, R195, R6.reuse, 0x1 ;  /* 0x00000006c304d211 */ /* 0x080fe400078408ff */
[C---:B------:R-:W-:Y:S02]  /*f1e0*/  @!P6 LEA R6, P3, R196.reuse, R6, 0x1 ;  /* 0x00000006c406e211 */ /* 0x040fe400078608ff */
[-C--:B----4-:R-:W-:Y:S02]  /*f1f0*/  @!P4 LEA.HI.X R3, R193, R0.reuse, R209, 0x1, P1 ;  /* 0x00000000c103c211 */ /* 0x090fe400008f0cd1 */
[-C--:B------:R-:W-:Y:S02]  /*f200*/  @!P5 LEA.HI.X R5, R195, R0.reuse, R208, 0x1, P2 ;  /* 0x00000000c305d211 */ /* 0x080fe400010f0cd0 */
[----:B------:R-:W-:Y:S01]  /*f210*/  @!P6 LEA.HI.X R7, R196, R0, R207, 0x1, P3 ;  /* 0x00000000c407e211 */ /* 0x000fe200018f0ccf */
[----:B------:R3:W-:Y:S04]  /*f220*/  @!P4 ST.E.128 desc[UR36][R2.64], R8 ;  /* 0x000000080200c985 */ /* 0x0007e8000c101d24 */
[----:B------:R3:W-:Y:S04]  /*f230*/  @!P5 ST.E.128 desc[UR36][R4.64], R36 ;  /* 0x000000240400d985 */ /* 0x0007e8000c101d24 */
[----:B------:R3:W-:Y:S02]  /*f240*/  @!P6 ST.E.128 desc[UR36][R6.64], R56 ;  /* 0x000000380600e985 */ /* 0x0007e4000c101d24 */
.L_x_1333:
[----:B------:R-:W-:Y:S05]  /*f250*/  BSYNC B1 ;  /* 0x0000000000017941 */ /* 0x000fea0003800000 */
.L_x_1332:
        /* <DEDUP_REMOVED lines=11> */
[-C--:B0-----:R-:W-:Y:S02]  /*f310*/  @!P3 LEA.HI.X R3, R193, R0.reuse, R209, 0x1, P0 ;  /* 0x00000000c103b211 */ /* 0x081fe400000f0cd1 */
[-C--:B------:R-:W-:Y:S02]  /*f320*/  @!P4 LEA.HI.X R5, R195, R0.reuse, R208, 0x1, P1 ;  /* 0x00000000c305c211 */ /* 0x080fe400008f0cd0 */
[----:B------:R-:W-:Y:S01]  /*f330*/  @!P5 LEA.HI.X R7, R196, R0, R207, 0x1, P2 ;  /* 0x00000000c407d211 */ /* 0x000fe200010f0ccf */
[----:B------:R0:W-:Y:S04]  /*f340*/  @!P3 ST.E.128 desc[UR36][R2.64], R12 ;  /* 0x0000000c0200b985 */ /* 0x0001e8000c101d24 */
[----:B------:R0:W-:Y:S04]  /*f350*/  @!P4 ST.E.128 desc[UR36][R4.64], R28 ;  /* 0x0000001c0400c985 */ /* 0x0001e8000c101d24 */
[----:B------:R0:W-:Y:S02]  /*f360*/  @!P5 ST.E.128 desc[UR36][R6.64], R52 ;  /* 0x000000340600d985 */ /* 0x0001e4000c101d24 */
.L_x_1335:
[----:B------:R-:W-:Y:S05]  /*f370*/  BSYNC B1 ;  /* 0x0000000000017941 */ /* 0x000fea0003800000 */
.L_x_1334:
[----:B0-----:R-:W-:Y:S01]  /*f380*/  VIADD R0, R40, 0x60 ;  /* 0x0000006028007836 */ /* 0x001fe20000000000 */
[----:B--2-4-:R-:W0:Y:S04]  /*f390*/  SHFL.IDX PT, R22, R22, 0x3, 0x181f ;  /* 0x00781f0016167f89 */ /* 0x014e2800000e0000 */
[----:B------:R-:W-:Y:S01]  /*f3a0*/  ISETP.GE.AND P0, PT, R0, R71, PT ;  /* 0x000000470000720c */ /* 0x000fe20003f06270 */
[----:B------:R-:W2:-:S12]  /*f3b0*/  SHFL.IDX PT, R18, R18, 0x3, 0x181f ;  /* 0x00781f0012127f89 */ /* 0x000e9800000e0000 */
[----:B------:R-:W-:Y:S05]  /*f3c0*/  @P0 BRA `(.L_x_1336) ;  /* 0x0000000c002c0947 */ /* 0x000fea0003800000 */
[----:B------:R-:W-:Y:S02]  /*f3d0*/  ULDC UR4, c[0x0][0xac8] ;  /* 0x0002b20000047ab9 */ /* 0x000fe40000000800 */
[----:B------:R-:W-:Y:S02]  /*f3e0*/  ISETP.GE.AND P2, PT, R193, UR4, PT ;  /* 0x00000004c1007c0c */ /* 0x000fe4000bf46270 */
[----:B------:R-:W-:-:S11]  /*f3f0*/  ISETP.GE.AND P3, PT, R195, UR4, PT ;  /* 0x00000004c3007c0c */ /* 0x000fd6000bf66270 */
[-C--:B--2---:R-:W-:Y:S02]  /*f400*/  @!P2 LEA R2, P0, R193, R18.reuse, 0x1 ;  /* 0x00000012c102a211 */ /* 0x084fe400078008ff */
[----:B------:R-:W-:Y:S02]  /*f410*/  @!P3 LEA R4, P1, R195, R18, 0x1 ;  /* 0x00000012c304b211 */ /* 0x000fe400078208ff */
[-C--:B0-----:R-:W-:Y:S02]  /*f420*/  @!P2 LEA.HI.X R3, R193, R22.reuse, R209, 0x1, P0 ;  /* 0x00000016c103a211 */ /* 0x081fe400000f0cd1 */
        /* <DEDUP_REMOVED lines=9> */
.L_x_1328:
[----:B------:R-:W2:Y:S08]  /*f4c0*/  LDC.64 R4, c[0x0][0xc00] ;  /* 0x00030000ff047b82 */ /* 0x000eb00000000a00 */
[----:B------:R-:W3:Y:S01]  /*f4d0*/  LDC.64 R2, c[0x0][0xc00] ;  /* 0x00030000ff027b82 */ /* 0x000ee20000000a00 */
[----:B------:R-:W-:Y:S01]  /*f4e0*/  ULDC UR4, c[0x0][0xa88] ;  /* 0x0002a20000047ab9 */ /* 0x000fe20000000800 */
[----:B------:R-:W-:-:S06]  /*f4f0*/  IMAD.MOV.U32 R6, RZ, RZ, RZ ;  /* 0x000000ffff067224 */ /* 0x000fcc00078e00ff */
[----:B------:R-:W4:Y:S01]  /*f500*/  LDC R21, c[0x0][0xbe8] ;  /* 0x0002fa00ff157b82 */ /* 0x000f220000000800 */
[----:B--2---:R-:W-:-:S04]  /*f510*/  ISETP.NE.U32.AND P0, PT, R4, RZ, PT ;  /* 0x000000ff0400720c */ /* 0x004fc80003f05070 */
[----:B------:R-:W-:-:S03]  /*f520*/  ISETP.NE.AND.EX P0, PT, R5, RZ, PT, P0 ;  /* 0x000000ff0500720c */ /* 0x000fc60003f05300 */
[----:B------:R-:W2:Y:S01]  /*f530*/  LDC.64 R4, c[0x0][0xc08] ;  /* 0x00030200ff047b82 */ /* 0x000ea20000000a00 */
[----:B---3--:R-:W-:-:S04]  /*f540*/  IMAD.WIDE R2, R199, 0x4, R2 ;  /* 0x00000004c7027825 */ /* 0x008fc800078e0202 */
[----:B------:R-:W-:-:S05]  /*f550*/  IMAD.U32 R0, RZ, RZ, UR4 ;  /* 0x00000004ff007e24 */ /* 0x000fca000f8e00ff */
[----:B------:R3:W5:Y:S01]  /*f560*/  @P0 LDG.E R6, desc[UR36][R2.64] ;  /* 0x0000002402060981 */ /* 0x000762000c1e1900 */
[----:B--2---:R-:W-:-:S04]  /*f570*/  ISETP.NE.U32.AND P1, PT, R4, RZ, PT ;  /* 0x000000ff0400720c */ /* 0x004fc80003f25070 */
[----:B------:R-:W-:-:S13]  /*f580*/  ISETP.NE.AND.EX P1, PT, R5, RZ, PT, P1 ;  /* 0x000000ff0500720c */ /* 0x000fda0003f25310 */
[----:B------:R-:W2:Y:S02]  /*f590*/  @P1 LDC.64 R4, c[0x0][0xc08] ;  /* 0x00030200ff041b82 */ /* 0x000ea40000000a00 */
[----:B--2---:R-:W-:-:S05]  /*f5a0*/  @P1 IMAD.WIDE R4, R199, 0x4, R4 ;  /* 0x00000004c7041825 */ /* 0x004fca00078e0204 */
[----:B------:R3:W5:Y:S01]  /*f5b0*/  @P1 LDG.E R0, desc[UR36][R4.64] ;  /* 0x0000002404001981 */ /* 0x000762000c1e1900 */
[----:B----4-:R-:W-:Y:S02]  /*f5c0*/  ISETP.NE.AND P2, PT, R21, 0x1, PT ;  /* 0x000000011500780c */ /* 0x010fe40003f45270 */
[----:B------:R-:W-:Y:S02]  /*f5d0*/  ISETP.GE.AND P3, PT, R210, 0x80, PT ;  /* 0x00000080d200780c */ /* 0x000fe40003f66270 */
[----:B------:R-:W-:-:S09]  /*f5e0*/  SHF.R.S32.HI R7, RZ, 0x1f, R199 ;  /* 0x0000001fff077819 */ /* 0x000fd200000114c7 */
[----:B------:R-:W2:Y:S08]  /*f5f0*/  @P2 LDC R14, c[0x0][0xbec] ;  /* 0x0002fb00ff0e2b82 */ /* 0x000eb00000000800 */
[----:B------:R-:W4:Y:S01]  /*f600*/  @P2 LDC R25, c[0x0][0xbf0] ;  /* 0x0002fc00ff192b82 */ /* 0x000f220000000800 */
[----:B---3--:R-:W-:Y:S05]  /*f610*/  @P1 BRA `(.L_x_1337) ;  /* 0x0000000000101947 */ /* 0x008fea0003800000 */
[----:B------:R-:W-:Y:S05]  /*f620*/  @!P0 BRA `(.L_x_1337) ;  /* 0x00000000000c8947 */ /* 0x000fea0003800000 */
[----:B------:R-:W3:Y:S04]  /*f630*/  LDG.E R5, desc[UR36][R2.64] ;  /* 0x0000002402057981 */ /* 0x000ee8000c1e1900 */
[----:B-----5:R-:W3:Y:S02]  /*f640*/  LDG.E R0, desc[UR36][R2.64+0x4] ;  /* 0x0000042402007981 */ /* 0x020ee4000c1e1900 */
[----:B---3--:R-:W-:-:S07]  /*f650*/  IMAD.IADD R0, R0, 0x1, -R5 ;  /* 0x0000000100007824 */ /* 0x008fce00078e0a05 */
.L_x_1337:
[----:B------:R-:W-:Y:S01]  /*f660*/  BSSY B1, `(.L_x_1338) ;  /* 0x000002d000017945 */ /* 0x000fe20003800000 */
[----:B------:R-:W-:Y:S02]  /*f670*/  SHF.R.S32.HI R10, RZ, 0x1f, R198 ;  /* 0x0000001fff0a7819 */ /* 0x000fe400000114c6 */
[----:B------:R-:W-:Y:S02]  /*f680*/  SEL R13, R199, RZ, !P0 ;  /* 0x000000ffc70d7207 */ /* 0x000fe40004000000 */
[----:B------:R-:W-:Y:S02]  /*f690*/  SEL R12, R7, RZ, !P0 ;  /* 0x000000ff070c7207 */ /* 0x000fe40004000000 */
[----:B-----5:R-:W-:Y:S01]  /*f6a0*/  SHF.R.S32.HI R11, RZ, 0x1f, R6 ;  /* 0x0000001fff0b7819 */ /* 0x020fe20000011406 */
[----:B------:R-:W-:Y:S06]  /*f6b0*/  @P3 BRA `(.L_x_1339) ;  /* 0x00000000009c3947 */ /* 0x000fec0003800000 */
[----:B------:R-:W3:Y:S01]  /*f6c0*/  S2R R3, SR_TID.X ;  /* 0x0000000000037919 */ /* 0x000ee20000002100 */
[----:B------:R-:W5:Y:S02]  /*f6d0*/  LDC R9, c[0x0][0xbe8] ;  /* 0x0002fa00ff097b82 */ /* 0x000f640000000800 */
[----:B-----5:R-:W-:Y:S01]  /*f6e0*/  IMAD R2, R0, R9, RZ ;  /* 0x0000000900027224 */ /* 0x020fe200078e02ff */
[----:B---3--:R-:W-:-:S04]  /*f6f0*/  IADD3 R8, R22, -0x80, R3 ;  /* 0xffffff8016087810 */ /* 0x008fc80007ffe003 */
        /* <DEDUP_REMOVED lines=9> */
[----:B------:R-:W3:Y:S01]  /*f790*/  @P0 LDC R15, c[0x0][0xbec] ;  /* 0x0002fb00ff0f0b82 */ /* 0x000ee20000000800 */
[----:B------:R-:W-:Y:S01]  /*f7a0*/  IMAD R7, R198, UR5, R7 ;  /* 0x00000005c6077c24 */ /* 0x000fe2000f8e0207 */
[----:B------:R-:W-:-:S03]  /*f7b0*/  ULDC.64 UR4, c[0x0][0xb98] ;  /* 0x0002e60000047ab9 */ /* 0x000fc60000000a00 */
[----:B------:R-:W-:-:S03]  /*f7c0*/  IMAD.IADD R3, R3, 0x1, R7 ;  /* 0x0000000103037824 */ /* 0x000fc600078e0207 */
[----:B0-----:R-:W0:Y:S01]  /*f7d0*/  @P0 LDC R17, c[0x0][0xbf0] ;  /* 0x0002fc00ff110b82 */ /* 0x001e220000000800 */
[----:B------:R-:W-:-:S04]  /*f7e0*/  IMAD.WIDE.U32 R2, R13, UR4, R2 ;  /* 0x000000040d027c25 */ /* 0x000fc8000f8e0002 */
[----:B---3--:R-:W-:-:S05]  /*f7f0*/  @P0 IMAD.HI.U32 R4, R8, R15, RZ ;  /* 0x0000000f08040227 */ /* 0x008fca00078e00ff */
[----:B0-----:R-:W-:Y:S01]  /*f800*/  @P0 SHF.R.U32.HI R5, RZ, R17, R4 ;  /* 0x00000011ff050219 */ /* 0x001fe20000011604 */
        /* <DEDUP_REMOVED lines=18> */
.L_x_1339:
[----:B------:R-:W-:Y:S05]  /*f930*/  BSYNC B1 ;  /* 0x0000000000017941 */ /* 0x000fea0003800000 */
.L_x_1338:
[----:B------:R-:W-:Y:S01]  /*f940*/  ULDC.64 UR4, c[0x0][0xaa0] ;  /* 0x0002a80000047ab9 */ /* 0x000fe20000000a00 */
[----:B------:R-:W-:Y:S01]  /*f950*/  IMAD R7, R197, 0x20, R200 ;  /* 0x00000020c5077824 */ /* 0x000fe200078e02c8 */
[----:B------:R-:W-:Y:S01]  /*f960*/  BSSY B1, `(.L_x_1340) ;  /* 0x000003b000017945 */ /* 0x000fe20003800000 */
[----:B---3--:R-:W-:Y:S02]  /*f970*/  IMAD R3, R11, UR4, RZ ;  /* 0x000000040b037c24 */ /* 0x008fe4000f8e02ff */
[----:B------:R-:W-:Y:S02]  /*f980*/  IMAD.IADD R9, R22, 0x1, R7 ;  /* 0x0000000116097824 */ /* 0x000fe400078e0207 */
[C---:B------:R-:W-:Y:S02]  /*f990*/  IMAD R5, R6.reuse, UR5, R3 ;  /* 0x0000000506057c24 */ /* 0x040fe4000f8e0203 */
[----:B------:R-:W-:Y:S01]  /*f9a0*/  IMAD.WIDE.U32 R2, R6, UR4, RZ ;  /* 0x0000000406027c25 */ /* 0x000fe2000f8e00ff */
[----:B------:R-:W-:-:S03]  /*f9b0*/  ULDC.64 UR4, c[0x0][0xae8] ;  /* 0x0002ba0000047ab9 */ /* 0x000fc60000000a00 */
[----:B------:R-:W-:Y:S02]  /*f9c0*/  IMAD.IADD R3, R3, 0x1, R5 ;  /* 0x0000000103037824 */ /* 0x000fe400078e0205 */
[----:B------:R-:W-:Y:S02]  /*f9d0*/  IMAD R7, R10, UR4, RZ ;  /* 0x000000040a077c24 */ /* 0x000fe4000f8e02ff */
[----:B--2---:R-:W-:-:S04]  /*f9e0*/  @P2 IMAD.HI.U32 R4, R9, R14, RZ ;  /* 0x0000000e09042227 */ /* 0x004fc800078e00ff */
[C---:B------:R-:W-:Y:S02]  /*f9f0*/  IMAD R7, R198.reuse, UR5, R7 ;  /* 0x00000005c6077c24 */ /* 0x040fe4000f8e0207 */
[----:B------:R-:W-:Y:S01]  /*fa00*/  IMAD.WIDE.U32 R2, R198, UR4, R2 ;  /* 0x00000004c6027c25 */ /* 0x000fe2000f8e0002 */
[----:B------:R-:W-:-:S03]  /*fa10*/  ULDC.64 UR4, c[0x0][0xaf0] ;  /* 0x0002bc0000047ab9 */ /* 0x000fc60000000a00 */
[----:B------:R-:W-:Y:S01]  /*fa20*/  IMAD.MOV.U32 R5, RZ, RZ, R9 ;  /* 0x000000ffff057224 */ /* 0x000fe200078e0009 */
[----:B----4-:R-:W-:Y:S01]  /*fa30*/  @P2 SHF.R.U32.HI R5, RZ, R25, R4 ;  /* 0x00000019ff052219 */ /* 0x010fe20000011604 */
        /* <DEDUP_REMOVED lines=16> */
[----:B------:R-:W-:Y:S02]  /*fb40*/  IMAD.IADD R22, R200, 0x1, R22 ;  /* 0x00000001c8167824 */ /* 0x000fe400078e0216 */
[----:B------:R-:W-:Y:S02]  /*fb50*/  IMAD R21, R0, R21, RZ ;  /* 0x0000001500157224 */ /* 0x000fe400078e02ff */
[C---:B------:R-:W-:Y:S02]  /*fb60*/  IMAD R5, R7.reuse, UR5, R4 ;  /* 0x0000000507057c24 */ /* 0x040fe4000f8e0204 */
[----:B------:R-:W-:Y:S01]  /*fb70*/  IMAD.WIDE.U32 R2, R7, UR4, R2 ;  /* 0x0000000407027c25 */ /* 0x000fe2000f8e0002 */
[----:B------:R-:W-:Y:S01]  /*fb80*/  ISETP.GE.AND P2, PT, R22, R21, PT ;  /* 0x000000151600720c */ /* 0x000fe20003f46270 */
[----:B------:R-:W-:-:S02]  /*fb90*/  ULDC.64 UR4, c[0x0][0xa80] ;  /* 0x0002a00000047ab9 */ /* 0x000fc40000000a00 */
[----:B------:R-:W-:Y:S01]  /*fba0*/  VIADD R0, R22, 0x20 ;  /* 0x0000002016007836 */ /* 0x000fe20000000000 */
[----:B------:R-:W-:Y:S01]  /*fbb0*/  LEA R4, P3, R2, UR4, 0x1 ;  /* 0x0000000402047c11 */ /* 0x000fe2000f8608ff */
[----:B------:R-:W-:-:S03]  /*fbc0*/  IMAD.IADD R3, R3, 0x1, R5 ;  /* 0x0000000103037824 */ /* 0x000fc600078e0205 */
[-C--:B------:R-:W-:Y:S01]  /*fbd0*/  ISETP.GE.AND P1, PT, R0, R21.reuse, PT ;  /* 0x000000150000720c */ /* 0x080fe20003f26270 */
[----:B------:R-:W-:Y:S01]  /*fbe0*/  VIADD R0, R22, 0x40 ;  /* 0x0000004016007836 */ /* 0x000fe20000000000 */
[----:B------:R-:W-:Y:S02]  /*fbf0*/  LEA.HI.X R5, R2, UR5, R3, 0x1, P3 ;  /* 0x0000000502057c11 */ /* 0x000fe400098f0c03 */
[----:B------:R2:W3:Y:S02]  /*fc00*/  SHFL.IDX PT, R2, R4, RZ, 0x181f ;  /* 0x00181fff04027589 */ /* 0x0004e400000e0000 */
[----:B------:R-:W-:Y:S02]  /*fc10*/  ISETP.GE.AND P0, PT, R0, R21, PT ;  /* 0x000000150000720c */ /* 0x000fe40003f06270 */
[----:B------:R2:W4:Y:S01]  /*fc20*/  SHFL.IDX PT, R0, R5, RZ, 0x181f ;  /* 0x00181fff05007589 */ /* 0x00052200000e0000 */
[----:B------:R-:W-:Y:S10]  /*fc30*/  @P2 BRA `(.L_x_1341) ;  /* 0x0000000000342947 */ /* 0x000ff40003800000 */
[----:B------:R-:W-:Y:S02]  /*fc40*/  ULDC UR4, c[0x0][0xac8] ;  /* 0x0002b20000047ab9 */ /* 0x000fe40000000800 */
[----:B------:R-:W-:Y:S02]  /*fc50*/  ISETP.GE.AND P4, PT, R193, UR4, PT ;  /* 0x00000004c1007c0c */ /* 0x000fe4000bf86270 */
[----:B------:R-:W-:Y:S02]  /*fc60*/  ISETP.GE.AND P3, PT, R195, UR4, PT ;  /* 0x00000004c3007c0c */ /* 0x000fe4000bf66270 */
[----:B------:R-:W-:-:S09]  /*fc70*/  ISETP.GE.AND P2, PT, R196, UR4, PT ;  /* 0x00000004c4007c0c */ /* 0x000fd2000bf46270 */
[-C--:B---3--:R-:W-:Y:S02]  /*fc80*/  @!P4 LEA R6, P6, R193, R2.reuse, 0x1 ;  /* 0x00000002c106c211 */ /* 0x088fe400078c08ff */
[----:B------:R-:W-:Y:S02]  /*fc90*/  @!P3 LEA R8, P5, R195, R2, 0x1 ;  /* 0x00000002c308b211 */ /* 0x000fe400078a08ff */
[----:B----4-:R-:W-:Y:S02]  /*fca0*/  @!P4 LEA.HI.X R7, R193, R0, R209, 0x1, P6 ;  /* 0x00000000c107c211 */ /* 0x010fe400030f0cd1 */
[C---:B------:R-:W-:Y:S02]  /*fcb0*/  @!P2 LEA R2, P6, R196.reuse, R2, 0x1 ;  /* 0x00000002c402a211 */ /* 0x040fe400078c08ff */
[-C--:B------:R-:W-:Y:S01]  /*fcc0*/  @!P3 LEA.HI.X R9, R195, R0.reuse, R208, 0x1, P5 ;  /* 0x00000000c309b211 */ /* 0x080fe200028f0cd0 */
[----:B------:R3:W-:Y:S01]  /*fcd0*/  @!P4 ST.E.128 desc[UR36][R6.64], RZ ;  /* 0x000000ff0600c985 */ /* 0x0007e2000c101d24 */
[----:B------:R-:W-:-:S03]  /*fce0*/  @!P2 LEA.HI.X R3, R196, R0, R207, 0x1, P6 ;  /* 0x00000000c403a211 */ /* 0x000fc600030f0ccf */
[----:B------:R3:W-:Y:S04]  /*fcf0*/  @!P3 ST.E.128 desc[UR36][R8.64], RZ ;  /* 0x000000ff0800b985 */ /* 0x0007e8000c101d24 */
[----:B------:R3:W-:Y:S02]  /*fd00*/  @!P2 ST.E.128 desc[UR36][R2.64], RZ ;  /* 0x000000ff0200a985 */ /* 0x0007e4000c101d24 */
.L_x_1341:
[----:B------:R-:W-:Y:S05]  /*fd10*/  BSYNC B1 ;  /* 0x0000000000017941 */ /* 0x000fea0003800000 */
.L_x_1340:
        /* <DEDUP_REMOVED lines=14> */
[----:B------:R0:W-:Y:S04]  /*fe00*/  @!P4 ST.E.128 desc[UR36][R6.64], RZ ;  /* 0x000000ff0600c985 */ /* 0x0001e8000c101d24 */
[----:B------:R0:W-:Y:S04]  /*fe10*/  @!P5 ST.E.128 desc[UR36][R8.64], RZ ;  /* 0x000000ff0800d985 */ /* 0x0001e8000c101d24 */
[----:B------:R0:W-:Y:S02]  /*fe20*/  @!P6 ST.E.128 desc[UR36][R2.64], RZ ;  /* 0x000000ff0200e985 */ /* 0x0001e4000c101d24 */
.L_x_1343:
[----:B------:R-:W-:Y:S05]  /*fe30*/  BSYNC B1 ;  /* 0x0000000000017941 */ /* 0x000fea0003800000 */
.L_x_1342:
[----:B0-----:R0:W0:Y:S01]  /*fe40*/  SHFL.IDX PT, R0, R5, 0x2, 0x181f ;  /* 0x00581f0005007f89 */ /* 0x00102200000e0000 */
[----:B------:R-:W-:Y:S03]  /*fe50*/  BSSY B1, `(.L_x_1344) ;  /* 0x0000010000017945 */ /* 0x000fe60003800000 */
[----:B---3--:R3:W0:Y:S01]  /*fe60*/  SHFL.IDX PT, R2, R4, 0x2, 0x181f ;  /* 0x00581f0004027f89 */ /* 0x00862200000e0000 */
[----:B------:R-:W-:Y:S05]  /*fe70*/  @P0 BRA `(.L_x_1345) ;  /* 0x0000000000340947 */ /* 0x000fea0003800000 */
[----:B------:R-:W-:Y:S02]  /*fe80*/  ULDC UR4, c[0x0][0xac8] ;  /* 0x0002b20000047ab9 */ /* 0x000fe40000000800 */
[----:B------:R-:W-:Y:S02]  /*fe90*/  ISETP.GE.AND P3, PT, R193, UR4, PT ;  /* 0x00000004c1007c0c */ /* 0x000fe4000bf66270 */
[----:B------:R-:W-:Y:S02]  /*fea0*/  ISETP.GE.AND P4, PT, R195, UR4, PT ;  /* 0x00000004c3007c0c */ /* 0x000fe4000bf86270 */
[----:B------:R-:W-:-:S09]  /*feb0*/  ISETP.GE.AND P5, PT, R196, UR4, PT ;  /* 0x00000004c4007c0c */ /* 0x000fd2000bfa6270 */
[-C--:B0-----:R-:W-:Y:S02]  /*fec0*/  @!P3 LEA R6, P0, R193, R2.reuse, 0x1 ;  /* 0x00000002c106b211 */ /* 0x081fe400078008ff */
[-C--:B------:R-:W-:Y:S02]  /*fed0*/  @!P4 LEA R8, P1, R195, R2.reuse, 0x1 ;  /* 0x00000002c308c211 */ /* 0x080fe400078208ff */
[C---:B------:R-:W-:Y:S02]  /*fee0*/  @!P5 LEA R2, P2, R196.reuse, R2, 0x1 ;  /* 0x00000002c402d211 */ /* 0x040fe400078408ff */
[-C--:B------:R-:W-:Y:S02]  /*fef0*/  @!P3 LEA.HI.X R7, R193, R0.reuse, R209, 0x1, P0 ;  /* 0x00000000c107b211 */ /* 0x080fe400000f0cd1 */
[-C--:B------:R-:W-:Y:S02]  /*ff00*/  @!P4 LEA.HI.X R9, R195, R0.reuse, R208, 0x1, P1 ;  /* 0x00000000c309c211 */ /* 0x080fe400008f0cd0 */
[----:B------:R-:W-:Y:S01]  /*ff10*/  @!P5 LEA.HI.X R3, R196, R0, R207, 0x1, P2 ;  /* 0x00000000c403d211 */ /* 0x000fe200010f0ccf */
[----:B------:R0:W-:Y:S04]  /*ff20*/  @!P3 ST.E.128 desc[UR36][R6.64], RZ ;  /* 0x000000ff0600b985 */ /* 0x0001e8000c101d24 */
[----:B------:R0:W-:Y:S04]  /*ff30*/  @!P4 ST.E.128 desc[UR36][R8.64], RZ ;  /* 0x000000ff0800c985 */ /* 0x0001e8000c101d24 */
[----:B------:R0:W-:Y:S02]  /*ff40*/  @!P5 ST.E.128 desc[UR36][R2.64], RZ ;  /* 0x000000ff0200d985 */ /* 0x0001e4000c101d24 */
.L_x_1345:
[----:B------:R-:W-:Y:S05]  /*ff50*/  BSYNC B1 ;  /* 0x0000000000017941 */ /* 0x000fea0003800000 */
.L_x_1344:
[----:B0-----:R-:W-:Y:S01]  /*ff60*/  VIADD R0, R22, 0x60 ;  /* 0x0000006016007836 */ /* 0x001fe20000000000 */
[----:B------:R0:W0:Y:S04]  /*ff70*/  SHFL.IDX PT, R6, R5, 0x3, 0x181f ;  /* 0x00781f0005067f89 */ /* 0x00002800000e0000 */
[----:B------:R-:W-:Y:S01]  /*ff80*/  ISETP.GE.AND P0, PT, R0, R21, PT ;  /* 0x000000150000720c */ /* 0x000fe20003f06270 */
[----:B------:R0:W0:-:S12]  /*ff90*/  SHFL.IDX PT, R2, R4, 0x3, 0x181f ;  /* 0x00781f0004027f89 */ /* 0x00001800000e0000 */
[----:B------:R-:W-:Y:S05]  /*ffa0*/  @P0 BRA `(.L_x_1336) ;  /* 0x0000000000340947 */ /* 0x000fea0003800000 */
[----:B------:R-:W-:Y:S02]  /*ffb0*/  ULDC UR4, c[0x0][0xac8] ;  /* 0x0002b20000047ab9 */ /* 0x000fe40000000800 */
[----:B------:R-:W-:Y:S02]  /*ffc0*/  ISETP.GE.AND P3, PT, R193, UR4, PT ;  /* 0x00000004c1007c0c */ /* 0x000fe4000bf66270 */
[----:B------:R-:W-:Y:S02]  /*ffd0*/  ISETP.GE.AND P4, PT, R195, UR4, PT ;  /* 0x00000004c3007c0c */ /* 0x000fe4000bf86270 */
[----:B------:R-:W-:-:S09]  /*ffe0*/  ISETP.GE.AND P5, PT, R196, UR4, PT ;  /* 0x00000004c4007c0c */ /* 0x000fd2000bfa6270 */
[-C--:B0-234-:R-:W-:Y:S02]  /*fff0*/  @!P3 LEA R4, P0, R193, R2.reuse, 0x1 ;  /* 0x00000002c104b211 */ /* 0x09dfe400078008ff */
        /* <DEDUP_REMOVED lines=8> */
.L_x_1336:
[----:B------:R-:W-:Y:S05]  /*10080*/  BSYNC B0 ;  /* 0x0000000000007941 */ /* 0x000fea0003800000 */
.L_x_1327:
[----:B------:R-:W-:Y:S02]  /*10090*/  ULDC UR4, c[0x0][0xc3c] ;  /* 0x00030f0000047ab9 */ /* 0x000fe40000000800 */
[----:B-1----:R-:W-:-:S13]  /*100a0*/  ISETP.GE.AND P0, PT, R43, UR4, PT ;  /* 0x000000042b007c0c */ /* 0x002fda000bf06270 */
[----:B------:R-:W-:Y:S05]  /*100b0*/  @!P0 BRA `(.L_x_1346) ;  /* 0xffffff0c000c8947 */ /* 0x000fea000383ffff */
[----:B------:R-:W-:Y:S05]  /*100c0*/  EXIT ;  /* 0x000000000000794d */ /* 0x000fea0003800000 */
.L_x_1237:
[----:B------:R-:W-:-:S08]  /*100d0*/  NOP ;  /* 0x0000000000007918 */ /* 0x000fd00000000000 */
[----:B------:R-:W0:-:S00]  /*100e0*/  USETMAXREG.DEALLOC.CTAPOOL 0x28 ;  /* 0x00000028000079c8 */ /* 0x000e0000080e0500 */
[----:B0-----:R-:W-:Y:S01]  /*100f0*/  LOP3.LUT R2, R2, 0x3, RZ, 0xc0, !PT ;  /* 0x0000000302027812 */ /* 0x001fe200078ec0ff */
[----:B------:R-:W-:Y:S01]  /*10100*/  IMAD.MOV.U32 R4, RZ, RZ, RZ ;  /* 0x000000ffff047224 */ /* 0x000fe200078e00ff */
[----:B------:R-:W-:-:S04]  /*10110*/  LOP3.LUT R16, R16, 0xfffffeff, RZ, 0xc0, !PT ;  /* 0xfffffeff10107812 */ /* 0x000fc800078ec0ff */
[----:B------:R-:W0:Y:S02]  /*10120*/  SHFL.IDX PT, R2, R2, RZ, 0x1f ;  /* 0x00001fff02027589 */ /* 0x000e2400000e0000 */
[----:B0-----:R-:W-:-:S13]  /*10130*/  ISETP.NE.AND P0, PT, R2, RZ, PT ;  /* 0x000000ff0200720c */ /* 0x001fda0003f05270 */
[----:B------:R-:W-:Y:S01]  /*10140*/  @P0 LOP3.LUT R16, R16, 0x100, RZ, 0xfc, !PT ;  /* 0x0000010010100812 */ /* 0x000fe200078efcff */
[----:B------:R-:W-:Y:S06]  /*10150*/  @!P0 BRA `(.L_x_1347) ;  /* 0x00000000001c8947 */ /* 0x000fec0003800000 */
[----:B------:R-:W0:Y:S08]  /*10160*/  S2UR UR5, SR_CgaCtaId ;  /* 0x00000000000579c3 */ /* 0x000e300000008800 */
[----:B------:R-:W-:Y:S06]  /*10170*/  BAR.SYNC.DEFER_BLOCKING 0x5, 0x180 ;  /* 0x0146000000007b1d */ /* 0x000fec0000010000 */
[----:B------:R-:W-:-:S02]  /*10180*/  UMOV UR4, 0x400 ;  /* 0x0000040000047882 */ /* 0x000fc40000000000 */
[----:B0-----:R-:W-:-:S09]  /*10190*/  ULEA UR4, UR5, UR4, 0x18 ;  /* 0x0000000405047291 */ /* 0x001fd2000f8ec03f */
[----:B------:R-:W0:Y:S01]  /*101a0*/  LDS.128 R24, [UR4+0x308d0] ;  /* 0x0308d004ff187984 */ /* 0x000e220008000c00 */
[----:B------:R-:W-:Y:S06]  /*101b0*/  BAR.ARV 0x4, 0x180 ;  /* 0x0106000000007b1d */ /* 0x000fec0000002000 */
[----:B------:R-:W-:Y:S05]  /*101c0*/  BRA `(.L_x_1348) ;  /* 0x0000000800887947 */ /* 0x000fea0003800000 */
.L_x_1347:
[----:B------:R-:W-:Y:S01]  /*101d0*/  LOP3.LUT R5, R0, 0x1f, RZ, 0xc0, !PT ;  /* 0x0000001f00057812 */ /* 0x000fe200078ec0ff */
[----:B------:R-:W-:Y:S01]  /*101e0*/  ULDC UR4, c[0x0][0xc3c] ;  /* 0x00030f0000047ab9 */ /* 0x000fe20000000800 */
[----:B------:R-:W0:Y:S01]  /*101f0*/  S2UR UR6, SR_CTAID.X ;  /* 0x00000000000679c3 */ /* 0x000e220000002500 */
[----:B------:R-:W-:Y:S01]  /*10200*/  ULDC UR5, c[0x0][0xc38] ;  /* 0x00030e0000057ab9 */ /* 0x000fe20000000800 */
[----:B------:R-:W-:-:S04]  /*10210*/  ISETP.NE.AND P0, PT, R5, 0x1f, PT ;  /* 0x0000001f0500780c */ /* 0x000fc80003f05270 */
[----:B------:R-:W-:-:S13]  /*10220*/  ISETP.GE.OR P1, PT, R5, UR4, !P0 ;  /* 0x0000000405007c0c */ /* 0x000fda000c726670 */
[----:B------:R-:W1:Y:S02]  /*10230*/  @!P1 LDC.64 R2, c[0x0][0xc80] ;  /* 0x00032000ff029b82 */ /* 0x000e640000000a00 */
[----:B-1----:R-:W-:-:S05]  /*10240*/  @!P1 IMAD.WIDE.U32 R2, R5, 0x4, R2 ;  /* 0x0000000405029825 */ /* 0x002fca00078e0002 */
        /* <DEDUP_REMOVED lines=8> */
[----:B--2---:R-:W1:Y:S02]  /*102d0*/  SHFL.UP PT, R6, R4, 0x1, RZ ;  /* 0x0420000004067989 */ /* 0x004e6400000e00ff */
[----:B-1----:R-:W-:-:S05]  /*102e0*/  SEL R7, R6, RZ, P1 ;  /* 0x000000ff06077207 */ /* 0x002fca0000800000 */
[----:B------:R-:W-:-:S05]  /*102f0*/  IMAD.IADD R7, R4, 0x1, R7 ;  /* 0x0000000104077824 */ /* 0x000fca00078e0207 */
[----:B------:R-:W1:Y:S02]  /*10300*/  SHFL.UP PT, R6, R7, 0x2, RZ ;  /* 0x0440000007067989 */ /* 0x000e6400000e00ff */
        /* <DEDUP_REMOVED lines=11> */
[----:B------:R-:W1:Y:S02]  /*103c0*/  SHFL.IDX PT, R6, R8, 0x1f, 0x1f ;  /* 0x03e01f0008067f89 */ /* 0x000e6400000e0000 */
[----:B-1----:R-:W-:-:S04]  /*103d0*/  IMAD R6, R6, UR5, RZ ;  /* 0x0000000506067c24 */ /* 0x002fc8000f8e02ff */
[----:B------:R-:W-:Y:S01]  /*103e0*/  IMAD.MOV.U32 R3, RZ, RZ, R6 ;  /* 0x000000ffff037224 */ /* 0x000fe200078e0006 */
[----:B0-----:R-:W-:-:S13]  /*103f0*/  ISETP.GT.AND P6, PT, R6, UR6, PT ;  /* 0x0000000606007c0c */ /* 0x001fda000bfc4270 */
[----:B------:R-:W-:Y:S05]  /*10400*/  @P6 BRA `(.L_x_1349) ;  /* 0x0000000000906947 */ /* 0x000fea0003800000 */
[----:B------:R-:W-:Y:S01]  /*10410*/  IMAD.MOV.U32 R6, RZ, RZ, R3 ;  /* 0x000000ffff067224 */ /* 0x000fe200078e0003 */
[----:B------:R-:W-:Y:S01]  /*10420*/  UMOV UR4, URZ ;  /* 0x0000003f00047c82 */ /* 0x000fe20008000000 */
[----:B------:R-:W-:-:S05]  /*10430*/  ULDC UR5, c[0x0][0xc38] ;  /* 0x00030e0000057ab9 */ /* 0x000fca0000000800 */
.L_x_1353:
[----:B------:R-:W0:Y:S01]  /*10440*/  LDC R2, c[0x0][0xc3c] ;  /* 0x00030f00ff027b82 */ /* 0x000e220000000800 */
[----:B------:R-:W-:-:S06]  /*10450*/  UIADD3 UR4, UR4, 0x1f, URZ ;  /* 0x0000001f04047890 */ /* 0x000fcc000fffe03f */
        /* <DEDUP_REMOVED lines=10> */
.L_x_1352:
[----:B------:R-:W-:Y:S05]  /*10500*/  BSYNC B0 ;  /* 0x0000000000007941 */ /* 0x000fea0003800000 */
.L_x_1351:
        /* <DEDUP_REMOVED lines=20> */
.L_x_1349:
[----:B------:R-:W-:-:S04]  /*10650*/  IMAD.IADD R13, R6, 0x1, -R3 ;  /* 0x00000001060d7824 */ /* 0x000fc800078e0a03 */
[----:B------:R-:W-:-:S05]  /*10660*/  IMAD R2, R8, UR5, R13 ;  /* 0x0000000508027c24 */ /* 0x000fca000f8e020d */
[----:B------:R-:W-:Y:S02]  /*10670*/  ISETP.GT.AND P0, PT, R2, UR6, PT ;  /* 0x0000000602007c0c */ /* 0x000fe4000bf04270 */
[----:B------:R-:W0:Y:S11]  /*10680*/  LDC.64 R2, c[0x0][0xc90] ;  /* 0x00032400ff027b82 */ /* 0x000e360000000a00 */
[----:B------:R-:W-:-:S04]  /*10690*/  VOTE.ANY R9, PT, !P0 ;  /* 0x0000000000097806 */ /* 0x000fc800040e0100 */
[----:B------:R-:W1:Y:S02]  /*106a0*/  POPC R15, R9 ;  /* 0x00000009000f7309 */ /* 0x000e640000000000 */
[----:B-1----:R-:W-:-:S04]  /*106b0*/  VIADD R27, R15, UR4 ;  /* 0x000000040f1b7c36 */ /* 0x002fc80008000000 */
[----:B0-----:R-:W-:-:S05]  /*106c0*/  IMAD.WIDE R2, R27, 0x4, R2 ;  /* 0x000000041b027825 */ /* 0x001fca00078e0202 */
[----:B------:R-:W2:Y:S01]  /*106d0*/  LDG.E R7, desc[UR36][R2.64] ;  /* 0x0000002402077981 */ /* 0x000ea2000c1e1900 */
[----:B------:R-:W-:-:S03]  /*106e0*/  ISETP.NE.AND P0, PT, R9, RZ, PT ;  /* 0x000000ff0900720c */ /* 0x000fc60003f05270 */
[----:B------:R-:W2:Y:S02]  /*106f0*/  SHFL.IDX PT, R4, R4, R15, 0x1f ;  /* 0x00001f0f04047589 */ /* 0x000ea400000e0000 */
[----:B--2---:R-:W-:-:S05]  /*10700*/  IMAD R6, R4, R7, RZ ;  /* 0x0000000704067224 */ /* 0x004fca00078e02ff */
[----:B------:R-:W-:-:S04]  /*10710*/  IABS R12, R6 ;  /* 0x00000006000c7213 */ /* 0x000fc80000000000 */
[----:B------:R-:W0:Y:S08]  /*10720*/  I2F.RP R10, R12 ;  /* 0x0000000c000a7306 */ /* 0x000e300000209400 */
[----:B0-----:R-:W0:Y:S02]  /*10730*/  MUFU.RCP R10, R10 ;  /* 0x0000000a000a7308 */ /* 0x001e240000001000 */
[----:B0-----:R-:W-:-:S06]  /*10740*/  VIADD R11, R10, 0xffffffe ;  /* 0x0ffffffe0a0b7836 */ /* 0x001fcc0000000000 */
[----:B------:R0:W1:Y:S01]  /*10750*/  F2I.FTZ.U32.TRUNC.NTZ R3, R11 ;  /* 0x0000000b00037305 */ /* 0x000062000021f000 */
[----:B------:R-:W-:Y:S05]  /*10760*/  @!P0 BRA `(.L_x_1354) ;  /* 0x0000000000088947 */ /* 0x000fea0003800000 */
[----:B------:R-:W-:-:S05]  /*10770*/  VIADD R9, R15, 0xffffffff ;  /* 0xffffffff0f097836 */ /* 0x000fca0000000000 */
[----:B------:R2:W3:Y:S02]  /*10780*/  SHFL.IDX PT, R24, R8, R9, 0x1f ;  /* 0x00001f0908187589 */ /* 0x0004e400000e0000 */
.L_x_1354:
[----:B---3--:R-:W-:Y:S01]  /*10790*/  IMAD R24, R24, UR5, R13 ;  /* 0x0000000518187c24 */ /* 0x008fe2000f8e020d */
[----:B------:R-:W-:Y:S01]  /*107a0*/  IABS R2, R6 ;  /* 0x0000000600027213 */ /* 0x000fe20000000000 */
[----:B01----:R-:W-:-:S03]  /*107b0*/  IMAD.MOV R11, RZ, RZ, -R3 ;  /* 0x000000ffff0b7224 */ /* 0x003fc600078e0a03 */
[----:B--2---:R-:W-:Y:S01]  /*107c0*/  IADD3 R9, -R24, UR6, RZ ;  /* 0x0000000618097c10 */ /* 0x004fe2000fffe1ff */
        /* <DEDUP_REMOVED lines=19> */
[----:B------:R-:W-:Y:S02]  /*10900*/  IMAD R13, R7, R2, RZ ;  /* 0x00000002070d7224 */ /* 0x000fe400078e02ff */
[----:B------:R-:W-:Y:S02]  /*10910*/  IMAD.MOV R2, RZ, RZ, -R2 ;  /* 0x000000ffff027224 */ /* 0x000fe400078e0a02 */
[----:B------:R-:W-:Y:S02]  /*10920*/  IMAD.MOV R8, RZ, RZ, -R13 ;  /* 0x000000ffff087224 */ /* 0x000fe400078e0a0d */
[----:B------:R-:W-:Y:S02]  /*10930*/  IMAD R6, R6, R2, R9 ;  /* 0x0000000206067224 */ /* 0x000fe400078e0209 */
[----:B------:R-:W-:Y:S01]  /*10940*/  IMAD.MOV.U32 R2, RZ, RZ, RZ ;  /* 0x000000ffff027224 */ /* 0x000fe200078e00ff */
[----:B------:R-:W-:Y:S02]  /*10950*/  VIADDMNMX R15, R8, UR5, R7, PT ;  /* 0x00000005080f7c46 */ /* 0x000fe4000b800107 */
[----:B------:R-:W-:-:S02]  /*10960*/  IABS R11, R6 ;  /* 0x00000006000b7213 */ /* 0x000fc40000000000 */
[----:B------:R-:W-:Y:S01]  /*10970*/  IABS R8, R15 ;  /* 0x0000000f00087213 */ /* 0x000fe20000000000 */
[----:B------:R-:W-:-:S03]  /*10980*/  IMAD.MOV R26, RZ, RZ, -R15 ;  /* 0x000000ffff1a7224 */ /* 0x000fc600078e0a0f */
[----:B------:R-:W0:Y:S08]  /*10990*/  I2F.RP R7, R8 ;  /* 0x0000000800077306 */ /* 0x000e300000209400 */
[----:B0-----:R-:W0:Y:S02]  /*109a0*/  MUFU.RCP R7, R7 ;  /* 0x0000000700077308 */ /* 0x001e240000001000 */
[----:B0-----:R-:W-:-:S06]  /*109b0*/  VIADD R3, R7, 0xffffffe ;  /* 0x0ffffffe07037836 */ /* 0x001fcc0000000000 */
[----:B------:R-:W0:Y:S02]  /*109c0*/  F2I.FTZ.U32.TRUNC.NTZ R3, R3 ;  /* 0x0000000300037305 */ /* 0x000e24000021f000 */
[----:B0-----:R-:W-:-:S04]  /*109d0*/  IMAD.MOV R10, RZ, RZ, -R3 ;  /* 0x000000ffff0a7224 */ /* 0x001fc800078e0a03 */
[----:B------:R-:W-:Y:S01]  /*109e0*/  IMAD.MOV.U32 R9, RZ, RZ, R10 ;  /* 0x000000ffff097224 */ /* 0x000fe200078e000a */
[----:B------:R-:W-:-:S03]  /*109f0*/  IABS R10, R15 ;  /* 0x0000000f000a7213 */ /* 0x000fc60000000000 */
[----:B------:R-:W-:-:S04]  /*10a00*/  IMAD R9, R9, R8, RZ ;  /* 0x0000000809097224 */ /* 0x000fc800078e02ff */
[----:B------:R-:W-:-:S04]  /*10a10*/  IMAD.HI.U32 R2, R3, R9, R2 ;  /* 0x0000000903027227 */ /* 0x000fc800078e0002 */
[----:B------:R-:W-:Y:S02]  /*10a20*/  IMAD.MOV R3, RZ, RZ, -R10 ;  /* 0x000000ffff037224 */ /* 0x000fe400078e0a0a */
        /* <DEDUP_REMOVED lines=8> */
[----:B------:R-:W-:Y:S01]  /*10ab0*/  ISETP.GE.AND P2, PT, R3, RZ, PT ;  /* 0x000000ff0300720c */ /* 0x000fe20003f46270 */
[----:B------:R-:W-:-:S06]  /*10ac0*/  IMAD.IADD R3, R6, 0x1, R13 ;  /* 0x0000000106037824 */ /* 0x000fcc00078e020d */
[----:B------:R-:W-:-:S06]  /*10ad0*/  @P0 VIADD R2, R2, 0x1 ;  /* 0x0000000102020836 */ /* 0x000fcc0000000000 */
[----:B------:R-:W-:Y:S01]  /*10ae0*/  @!P2 IMAD.MOV R2, RZ, RZ, -R2 ;  /* 0x000000ffff02a224 */ /* 0x000fe200078e0a02 */
[----:B------:R-:W-:-:S04]  /*10af0*/  @!P1 LOP3.LUT R2, RZ, R15, RZ, 0x33, !PT ;  /* 0x0000000fff029212 */ /* 0x000fc800078e33ff */
[----:B------:R-:W-:Y:S01]  /*10b00*/  LOP3.LUT R25, RZ, R2, RZ, 0x33, !PT ;  /* 0x00000002ff197212 */ /* 0x000fe200078e33ff */
[----:B------:R-:W-:-:S04]  /*10b10*/  IMAD R26, R2, R26, R3 ;  /* 0x0000001a021a7224 */ /* 0x000fc800078e0203 */
[----:B------:R-:W-:Y:S01]  /*10b20*/  IMAD.IADD R25, R4, 0x1, R25 ;  /* 0x0000000104197824 */ /* 0x000fe200078e0219 */
[----:B------:R-:W-:Y:S06]  /*10b30*/  BRA `(.L_x_1355) ;  /* 0x0000000000147947 */ /* 0x000fec0003800000 */
.L_x_1350:
[----:B------:R-:W-:Y:S01]  /*10b40*/  ULDC UR4, c[0x0][0xc3c] ;  /* 0x00030f0000047ab9 */ /* 0x000fe20000000800 */
[----:B------:R-:W-:Y:S02]  /*10b50*/  IMAD.MOV.U32 R25, RZ, RZ, RZ ;  /* 0x000000ffff197224 */ /* 0x000fe400078e00ff */
[----:B------:R-:W-:Y:S02]  /*10b60*/  IMAD.U32 R24, RZ, RZ, UR6 ;  /* 0x00000006ff187e24 */ /* 0x000fe4000f8e00ff */
[----:B------:R-:W-:Y:S02]  /*10b70*/  IMAD.MOV.U32 R26, RZ, RZ, RZ ;  /* 0x000000ffff1a7224 */ /* 0x000fe400078e00ff */
[----:B------:R-:W-:-:S07]  /*10b80*/  IMAD.U32 R27, RZ, RZ, UR4 ;  /* 0x00000004ff1b7e24 */ /* 0x000fce000f8e00ff */
.L_x_1355:
[----:B------:R-:W-:-:S13]  /*10b90*/  ISETP.NE.AND P0, PT, R5, RZ, PT ;  /* 0x000000ff0500720c */ /* 0x000fda0003f05270 */
[----:B------:R-:W0:Y:S01]  /*10ba0*/  @!P0 S2R R3, SR_CgaCtaId ;  /* 0x0000000000038919 */ /* 0x000e220000008800 */
[----:B------:R-:W-:-:S04]  /*10bb0*/  @!P0 MOV R2, 0x400 ;  /* 0x0000040000028802 */ /* 0x000fc80000000f00 */
[----:B0-----:R-:W-:-:S05]  /*10bc0*/  @!P0 LEA R2, R3, R2, 0x18 ;  /* 0x0000000203028211 */ /* 0x001fca00078ec0ff */
[----:B------:R1:W-:Y:S01]  /*10bd0*/  @!P0 STS.128 [R2+0x308d0], R24 ;  /* 0x0308d01802008388 */ /* 0x0003e20000000c00 */
[----:B------:R-:W-:Y:S06]  /*10be0*/  BAR.ARV 0x5, 0x180 ;  /* 0x0146000000007b1d */ /* 0x000fec0000002000 */
.L_x_1348:
[----:B------:R2:W-:Y:S01]  /*10bf0*/  STL [R1+0x24], RZ ;  /* 0x000024ff01007387 */ /* 0x0005e20000100800 */
[----:B------:R-:W-:Y:S01]  /*10c00*/  ULDC UR4, c[0x0][0xc3c] ;  /* 0x00030f0000047ab9 */ /* 0x000fe20000000800 */
[----:B------:R-:W-:Y:S01]  /*10c10*/  IMAD.MOV.U32 R28, RZ, RZ, 0x1 ;  /* 0x00000001ff1c7424 */ /* 0x000fe200078e00ff */
[----:B0-----:R-:W-:Y:S01]  /*10c20*/  ISETP.GE.AND P0, PT, R27, UR4, PT ;  /* 0x000000041b007c0c */ /* 0x001fe2000bf06270 */
[----:B------:R-:W-:-:S12]  /*10c30*/  IMAD.MOV.U32 R23, RZ, RZ, RZ ;  /* 0x000000ffff177224 */ /* 0x000fd800078e00ff */
[----:B--2---:R-:W-:Y:S05]  /*10c40*/  @P0 BRA `(.L_x_1356) ;  /* 0x0000004c004c0947 */ /* 0x004fea0003800000 */
[----:B------:R-:W2:Y:S01]  /*10c50*/  LDL R4, [R1+0x10] ;  /* 0x0000100001047983 */ /* 0x000ea20000100800 */
[----:B------:R-:W0:Y:S01]  /*10c60*/  S2UR UR5, SR_CgaCtaId ;  /* 0x00000000000579c3 */ /* 0x000e220000008800 */
[C---:B------:R-:W-:Y:S01]  /*10c70*/  IMAD.SHL.U32 R32, R0.reuse, 0x8, RZ ;  /* 0x0000000800207824 */ /* 0x040fe200078e00ff */
[----:B------:R-:W-:Y:S01]  /*10c80*/  UMOV UR4, 0x400 ;  /* 0x0000040000047882 */ /* 0x000fe20000000000 */
[----:B-1----:R-:W-:Y:S01]  /*10c90*/  LOP3.LUT R2, R0, 0x7f, RZ, 0xc0, !PT ;  /* 0x0000007f00027812 */ /* 0x002fe200078ec0ff */
[----:B------:R-:W-:Y:S01]  /*10ca0*/  BSSY B8, `(.L_x_1356) ;  /* 0x00004cd000087945 */ /* 0x000fe20003800000 */
[----:B------:R-:W-:Y:S01]  /*10cb0*/  IMAD.MOV.U32 R28, RZ, RZ, 0x1 ;  /* 0x00000001ff1c7424 */ /* 0x000fe200078e00ff */
[----:B------:R-:W-:Y:S01]  /*10cc0*/  LOP3.LUT R3, R32, 0x1f8, RZ, 0xc0, !PT ;  /* 0x000001f820037812 */ /* 0x000fe200078ec0ff */
[----:B------:R-:W-:Y:S01]  /*10cd0*/  IMAD.MOV.U32 R23, RZ, RZ, RZ ;  /* 0x000000ffff177224 */ /* 0x000fe200078e00ff */
[----:B------:R-:W-:Y:S01]  /*10ce0*/  SHF.R.U32.HI R2, RZ, 0x3, R2 ;  /* 0x00000003ff027819 */ /* 0x000fe20000011602 */
[----:B------:R-:W-:Y:S01]  /*10cf0*/  ULDC UR38, c[0x0][0xc] ;  /* 0x0000030000267ab9 */ /* 0x000fe20000000800 */
[----:B------:R-:W-:Y:S01]  /*10d00*/  LOP3.LUT R3, R3, 0x38, R0, 0x78, !PT ;  /* 0x0000003803037812 */ /* 0x000fe200078e7800 */
[----:B------:R-:W-:-:S03]  /*10d10*/  IMAD.SHL.U32 R0, R0, 0x10, RZ ;  /* 0x0000001000007824 */ /* 0x000fc600078e00ff */
[----:B------:R-:W-:Y:S02]  /*10d20*/  LOP3.LUT R36, R3, 0x200, R32, 0xf8, !PT ;  /* 0x0000020003247812 */ /* 0x000fe400078ef820 */
[----:B------:R-:W-:Y:S02]  /*10d30*/  LOP3.LUT R32, R32, 0x38, RZ, 0xc0, !PT ;  /* 0x0000003820207812 */ /* 0x000fe400078ec0ff */
[----:B------:R-:W-:Y:S02]  /*10d40*/  LOP3.LUT R0, R2, 0x70, R0, 0xf8, !PT ;  /* 0x0000007002007812 */ /* 0x000fe400078ef800 */
[C---:B------:R-:W-:Y:S02]  /*10d50*/  LOP3.LUT R34, R32.reuse, 0x40, RZ, 0xfc, !PT ;  /* 0x0000004020227812 */ /* 0x040fe400078efcff */
[----:B------:R-:W-:Y:S01]  /*10d60*/  LOP3.LUT R33, R32, 0x80, RZ, 0xfc, !PT ;  /* 0x0000008020217812 */ /* 0x000fe200078efcff */
[----:B0-----:R-:W-:-:S06]  /*10d70*/  ULEA UR4, UR5, UR4, 0x18 ;  /* 0x0000000405047291 */ /* 0x001fcc000f8ec03f */
[----:B------:R-:W-:-:S04]  /*10d80*/  IMAD.U32 R17, RZ, RZ, UR4 ;  /* 0x00000004ff117e24 */ /* 0x000fc8000f8e00ff */
[----:B------:R-:W-:Y:S01]  /*10d90*/  IMAD R37, R36, 0x2, R17 ;  /* 0x0000000224257824 */ /* 0x000fe200078e0211 */
[----:B--2---:R-:W-:-:S05]  /*10da0*/  LOP3.LUT R4, R4, 0x2, RZ, 0xfc, !PT ;  /* 0x0000000204047812 */ /* 0x004fca00078efcff */
[----:B------:R0:W-:Y:S04]  /*10db0*/  STL [R1+0x28], R4 ;  /* 0x0000280401007387 */ /* 0x0001e80000100800 */
[----:B------:R0:W-:Y:S02]  /*10dc0*/  STL [R1+0x24], RZ ;  /* 0x000024ff01007387 */ /* 0x0001e40000100800 */
.L_x_1427:
[----:B------:R-:W-:Y:S05]  /*10dd0*/  YIELD ;  /* 0x0000000000007946 */ /* 0x000fea0003800000 */
[----:B------:R-:W-:Y:S01]  /*10de0*/  ULDC.64 UR4, c[0x0][0xa28] ;  /* 0x00028a0000047ab9 */ /* 0x000fe20000000a00 */
[----:B------:R-:W-:Y:S01]  /*10df0*/  IMAD.MOV.U32 R19, RZ, RZ, RZ ;  /* 0x000000ffff137224 */ /* 0x000fe200078e00ff */
[----:B------:R-:W-:-:S04]  /*10e00*/  ISETP.NE.U32.AND P0, PT, RZ, UR4, PT ;  /* 0x00000004ff007c0c */ /* 0x000fc8000bf05070 */
[----:B------:R-:W-:Y:S01]  /*10e10*/  ISETP.NE.AND.EX P0, PT, RZ, UR5, PT, P0 ;  /* 0x00000005ff007c0c */ /* 0x000fe2000bf05300 */
[----:B------:R-:W-:-:S12]  /*10e20*/  ULDC.64 UR4, c[0x0][0xa18] ;  /* 0x0002860000047ab9 */ /* 0x000fd80000000a00 */
[----:B-1----:R-:W1:Y:S02]  /*10e30*/  @P0 LDC.64 R2, c[0x0][0xa28] ;  /* 0x00028a00ff020b82 */ /* 0x002e640000000a00 */
[----:B-1----:R-:W-:-:S05]  /*10e40*/  @P0 IMAD.WIDE R2, R27, 0x4, R2 ;  /* 0x000000041b020825 */ /* 0x002fca00078e0202 */
[----:B------:R1:W2:Y:S01]  /*10e50*/  @P0 LDG.E R19, desc[UR36][R2.64] ;  /* 0x0000002402130981 */ /* 0x0002a2000c1e1900 */
[----:B------:R-:W-:Y:S01]  /*10e60*/  ISETP.NE.U32.AND P0, PT, RZ, UR4, PT ;  /* 0x00000004ff007c0c */ /* 0x000fe2000bf05070 */
[----:B------:R-:W-:Y:S01]  /*10e70*/  IMAD.MOV.U32 R35, RZ, RZ, RZ ;  /* 0x000000ffff237224 */ /* 0x000fe200078e00ff */
[----:B------:R-:W-:Y:S02]  /*10e80*/  LOP3.LUT R16, R16, 0xffffff7f, RZ, 0xc0, !PT ;  /* 0xffffff7f10107812 */ /* 0x000fe400078ec0ff */
[----:B------:R-:W-:Y:S01]  /*10e90*/  ISETP.NE.AND.EX P1, PT, RZ, UR5, PT, P0 ;  /* 0x00000005ff007c0c */ /* 0x000fe2000bf25300 */
[----:B------:R-:W-:Y:S02]  /*10ea0*/  ULDC.64 UR4, c[0x0][0xa00] ;  /* 0x0002800000047ab9 */ /* 0x000fe40000000a00 */
[----:B------:R-:W-:Y:S01]  /*10eb0*/  ISETP.NE.U32.AND P0, PT, RZ, UR4, PT ;  /* 0x00000004ff007c0c */ /* 0x000fe2000bf05070 */
[----:B-1----:R-:W1:Y:S03]  /*10ec0*/  LDC.64 R2, c[0x0][0xa00] ;  /* 0x00028000ff027b82 */ /* 0x002e660000000a00 */
[----:B------:R-:W-:Y:S01]  /*10ed0*/  ISETP.NE.AND.EX P2, PT, RZ, UR5, PT, P0 ;  /* 0x00000005ff007c0c */ /* 0x000fe2000bf45300 */
[----:B------:R-:W-:-:S05]  /*10ee0*/  ULDC.64 UR4, c[0x0][0x418] ;  /* 0x0001060000047ab9 */ /* 0x000fca0000000a00 */
[----:B0-----:R-:W0:Y:S07]  /*10ef0*/  @P1 LDC.64 R4, c[0x0][0xa18] ;  /* 0x00028600ff041b82 */ /* 0x001e2e0000000a00 */
[----:B------:R-:W-:Y:S01]  /*10f00*/  @P2 LOP3.LUT R16, R16, 0x80, RZ, 0xfc, !PT ;  /* 0x0000008010102812 */ /* 0x000fe200078efcff */
[----:B-1----:R-:W-:-:S05]  /*10f10*/  IMAD.WIDE R2, R27, 0x4, R2 ;  /* 0x000000041b027825 */ /* 0x002fca00078e0202 */
[----:B------:R1:W5:Y:S01]  /*10f20*/  @P2 LDG.E R35, desc[UR36][R2.64] ;  /* 0x0000002402232981 */ /* 0x000362000c1e1900 */
[----:B0-----:R-:W-:-:S05]  /*10f30*/  @P1 IMAD.WIDE R4, R27, 0x4, R4 ;  /* 0x000000041b041825 */ /* 0x001fca00078e0204 */
[----:B------:R1:W5:Y:S01]  /*10f40*/  @P1 LDG.E R29, desc[UR36][R4.64] ;  /* 0x00000024041d1981 */ /* 0x000362000c1e1900 */
[----:B------:R-:W-:-:S03]  /*10f50*/  UISETP.NE.U32.AND UP0, UPT, UR4, URZ, UPT ;  /* 0x0000003f0400728c */ /* 0x000fc6000bf05070 */
[----:B------:R-:W-:Y:S01]  /*10f60*/  ULDC UR4, c[0x0][0x424] ;  /* 0x0001090000047ab9 */ /* 0x000fe20000000800 */
[----:B------:R-:W-:-:S03]  /*10f70*/  UISETP.NE.AND.EX UP0, UPT, UR5, URZ, UPT, UP0 ;  /* 0x0000003f0500728c */ /* 0x000fc6000bf05300 */
[----:B------:R-:W-:Y:S01]  /*10f80*/  ULDC UR5, c[0x0][0x2f0] ;  /* 0x0000bc0000057ab9 */ /* 0x000fe20000000800 */
[----:B------:R-:W-:-:S04]  /*10f90*/  USEL UR4, UR4, 0x1, UP0 ;  /* 0x0000000104047887 */ /* 0x000fc80008000000 */
[----:B------:R-:W-:-:S06]  /*10fa0*/  UIMAD UR4, UR4, UR5, URZ ;  /* 0x00000005040472a4 */ /* 0x000fcc000f8e023f */
[----:B------:R-:W-:Y:S01]  /*10fb0*/  IMAD.U32 R0, RZ, RZ, UR4 ;  /* 0x00000004ff007e24 */ /* 0x000fe2000f8e00ff */
[----:B--2---:R1:W-:Y:S01]  /*10fc0*/  STL [R1+0x4], R19 ;  /* 0x0000041301007387 */ /* 0x0043e20000100800 */
[----:B---3--:R-:W-:Y:S05]  /*10fd0*/  @P1 BRA `(.L_x_1357) ;  /* 0x0000000000181947 */ /* 0x008fea0003800000 */
[----:B------:R-:W-:Y:S02]  /*10fe0*/  ULDC UR4, c[0x0][0x288] ;  /* 0x0000a20000047ab9 */ /* 0x000fe40000000800 */
[----:B-----5:R-:W-:Y:S01]  /*10ff0*/  IMAD.U32 R29, RZ, RZ, UR4 ;  /* 0x00000004ff1d7e24 */ /* 0x020fe2000f8e00ff */
[----:B------:R-:W-:Y:S06]  /*11000*/  @!P2 BRA `(.L_x_1357) ;  /* 0x00000000000ca947 */ /* 0x000fec0003800000 */
[----:B-1----:R-:W2:Y:S04]  /*11010*/  LDG.E R4, desc[UR36][R2.64] ;  /* 0x0000002402047981 */ /* 0x002ea8000c1e1900 */
[----:B------:R-:W2:Y:S02]  /*11020*/  LDG.E R29, desc[UR36][R2.64+0x4] ;  /* 0x00000424021d7981 */ /* 0x000ea4000c1e1900 */
[----:B--2---:R-:W-:-:S07]  /*11030*/  IMAD.IADD R29, R29, 0x1, -R4 ;  /* 0x000000011d1d7824 */ /* 0x004fce00078e0a04 */
.L_x_1357:
[----:B------:R-:W-:Y:S02]  /*11040*/  ULDC.64 UR4, c[0x0][0xa20] ;  /* 0x0002880000047ab9 */ /* 0x000fe40000000a00 */
[----:B------:R-:W-:-:S04]  /*11050*/  ISETP.NE.U32.AND P0, PT, RZ, UR4, PT ;  /* 0x00000004ff007c0c */ /* 0x000fc8000bf05070 */
[----:B------:R-:W-:-:S13]  /*11060*/  ISETP.NE.AND.EX P0, PT, RZ, UR5, PT, P0 ;  /* 0x00000005ff007c0c */ /* 0x000fda000bf05300 */
[----:B------:R-:W-:Y:S05]  /*11070*/  @!P0 BRA `(.L_x_1358) ;  /* 0x0000000000108947 */ /* 0x000fea0003800000 */
[----:B-1----:R-:W0:Y:S02]  /*11080*/  LDC.64 R2, c[0x0][0xa20] ;  /* 0x00028800ff027b82 */ /* 0x002e240000000a00 */
[----:B0-----:R-:W-:-:S05]  /*11090*/  IMAD.WIDE R2, R27, 0x4, R2 ;  /* 0x000000041b027825 */ /* 0x001fca00078e0202 */
[----:B------:R0:W5:Y:S01]  /*110a0*/  LDG.E R0, desc[UR36][R2.64] ;  /* 0x0000002402007981 */ /* 0x000162000c1e1900 */
[----:B------:R-:W-:Y:S05]  /*110b0*/  BRA `(.L_x_1359) ;  /* 0x0000000000247947 */ /* 0x000fea0003800000 */
.L_x_1358:
[----:B------:R-:W-:Y:S02]  /*110c0*/  ULDC.64 UR4, c[0x0][0xa08] ;  /* 0x0002820000047ab9 */ /* 0x000fe40000000a00 */
[----:B------:R-:W-:-:S04]  /*110d0*/  ISETP.NE.U32.AND P0, PT, RZ, UR4, PT ;  /* 0x00000004ff007c0c */ /* 0x000fc8000bf05070 */
[----:B------:R-:W-:-:S13]  /*110e0*/  ISETP.NE.AND.EX P0, PT, RZ, UR5, PT, P0 ;  /* 0x00000005ff007c0c */ /* 0x000fda000bf05300 */
[----:B------:R-:W-:Y:S05]  /*110f0*/  @!P0 BRA `(.L_x_1359) ;  /* 0x0000000000148947 */ /* 0x000fea0003800000 */
[----:B-1----:R-:W0:Y:S02]  /*11100*/  LDC.64 R2, c[0x0][0xa08] ;  /* 0x00028200ff027b82 */ /* 0x002e240000000a00 */
[----:B0-----:R-:W-:-:S05]  /*11110*/  IMAD.WIDE R2, R27, 0x4, R2 ;  /* 0x000000041b027825 */ /* 0x001fca00078e0202 */
[----:B------:R-:W2:Y:S04]  /*11120*/  LDG.E R0, desc[UR36][R2.64] ;  /* 0x0000002402007981 */ /* 0x000ea8000c1e1900 */
[----:B------:R-:W2:Y:S02]  /*11130*/  LDG.E R5, desc[UR36][R2.64+0x4] ;  /* 0x0000042402057981 */ /* 0x000ea4000c1e1900 */
[----:B--2---:R-:W-:-:S07]  /*11140*/  IMAD.IADD R0, R5, 0x1, -R0 ;  /* 0x0000000105007824 */ /* 0x004fce00078e0a00 */
.L_x_1359:
[----:B01----:R-:W0:Y:S01]  /*11150*/  LDC R2, c[0x0][0x448] ;  /* 0x00011200ff027b82 */ /* 0x003e220000000800 */
[----:B-----5:R-:W-:Y:S01]  /*11160*/  IMAD.IADD R30, R0, 0x1, -R19 ;  /* 0x00000001001e7824 */ /* 0x020fe200078e0a13 */
[----:B------:R-:W-:Y:S01]  /*11170*/  LOP3.LUT R16, R16, 0xffffffbf, RZ, 0xc0, !PT ;  /* 0xffffffbf10107812 */ /* 0x000fe200078ec0ff */
[----:B------:R-:W-:-:S03]  /*11180*/  IMAD.SHL.U32 R25, R25, 0x80, RZ ;  /* 0x0000008019197824 */ /* 0x000fc600078e00ff */
[----:B------:R1:W-:Y:S01]  /*11190*/  STL [R1], R30 ;  /* 0x0000001e01007387 */ /* 0x0003e20000100800 */
[----:B------:R-:W-:Y:S01]  /*111a0*/  VIADD R4, R25, 0x7f ;  /* 0x0000007f19047836 */ /* 0x000fe20000000000 */
[----:B0-----:R-:W-:Y:S02]  /*111b0*/  ISETP.NE.AND P2, PT, R2, 0x1, PT ;  /* 0x000000010200780c */ /* 0x001fe40003f45270 */
[----:B------:R-:W0:Y:S11]  /*111c0*/  LDC.64 R2, c[0x0][0x9e0] ;  /* 0x00027800ff027b82 */ /* 0x000e360000000a00 */
[----:B------:R-:W2:Y:S01]  /*111d0*/  @P2 LDC R5, c[0x0][0x44c] ;  /* 0x00011300ff052b82 */ /* 0x000ea20000000800 */
[----:B------:R-:W-:-:S07]  /*111e0*/  @P2 LOP3.LUT R16, R16, 0x40, RZ, 0xfc, !PT ;  /* 0x0000004010102812 */ /* 0x000fce00078efcff */
[----:B------:R-:W3:Y:S01]  /*111f0*/  @P2 LDC R6, c[0x0][0x450] ;  /* 0x00011400ff062b82 */ /* 0x000ee20000000800 */
[----:B0-----:R-:W-:Y:S01]  /*11200*/  ISETP.GE.AND P1, PT, R3, 0x1, PT ;  /* 0x000000010300780c */ /* 0x001fe20003f26270 */
[----:B--2---:R-:W-:-:S05]  /*11210*/  @P2 IMAD.HI.U32 R5, R4, R5, RZ ;  /* 0x0000000504052227 */ /* 0x004fca00078e00ff */
[----:B---3--:R-:W-:Y:S02]  /*11220*/  @P2 SHF.R.U32.HI R4, RZ, R6, R5 ;  /* 0x00000006ff042219 */ /* 0x008fe40000011605 */
[----:B------:R-:W-:-:S05]  /*11230*/  IADD3 R5, R30, 0x1, -R29 ;  /* 0x000000011e057810 */ /* 0x000fca0007ffe81d */
[----:B------:R-:W-:-:S04]  /*11240*/  IMAD.IADD R7, R5, 0x1, R4 ;  /* 0x0000000105077824 */ /* 0x000fc800078e0204 */
[----:B------:R-:W-:Y:S01]  /*11250*/  IMAD.IADD R2, R7, 0x1, R2 ;  /* 0x0000000107027824 */ /* 0x000fe200078e0202 */
[----:B-1----:R-:W-:Y:S06]  /*11260*/  @!P1 BRA `(.L_x_1360) ;  /* 0x0000000000489947 */ /* 0x002fec0003800000 */
[C---:B------:R-:W-:Y:S01]  /*11270*/  ISETP.GT.AND P0, PT, R7.reuse, RZ, PT ;  /* 0x000000ff0700720c */ /* 0x040fe20003f04270 */
[----:B------:R-:W-:Y:S01]  /*11280*/  BSSY B0, `(.L_x_1361) ;  /* 0x000000e000007945 */ /* 0x000fe20003800000 */
[----:B------:R-:W-:-:S11]  /*11290*/  VIADD R0, R7, 0xffffffff ;  /* 0xffffffff07007836 */ /* 0x000fd60000000000 */
        /* <DEDUP_REMOVED lines=8> */
.L_x_1362:
[----:B------:R-:W-:-:S13]  /*11320*/  ISETP.NE.AND P0, PT, R3, 0x1, PT ;  /* 0x000000010300780c */ /* 0x000fda0003f05270 */
[----:B------:R-:W0:Y:S02]  /*11330*/  @P0 LDC.64 R4, c[0x0][0x9e8] ;  /* 0x00027a00ff040b82 */ /* 0x000e240000000a00 */
[----:B0-----:R-:W-:-:S05]  /*11340*/  @P0 IMAD.HI.U32 R4, R0, R4, RZ ;  /* 0x0000000400040227 */ /* 0x001fca00078e00ff */
[----:B------:R-:W-:-:S07]  /*11350*/  @P0 SHF.R.U32.HI R0, RZ, R5, R4 ;  /* 0x00000005ff000219 */ /* 0x000fce0000011604 */
.L_x_1363:
[----:B------:R-:W-:Y:S05]  /*11360*/  BSYNC B0 ;  /* 0x0000000000007941 */ /* 0x000fea0003800000 */
.L_x_1361:
[----:B------:R-:W-:-:S05]  /*11370*/  IMAD R5, R0, R3, R3 ;  /* 0x0000000300057224 */ /* 0x000fca00078e0203 */
[----:B------:R-:W-:-:S07]  /*11380*/  VIMNMX R2, R2, R5, PT ;  /* 0x0000000502027248 */ /* 0x000fce0003fe0100 */
.L_x_1360:
[----:B------:R-:W0:Y:S01]  /*11390*/  @P2 LDC R4, c[0x0][0x44c] ;  /* 0x00011300ff042b82 */ /* 0x000e220000000800 */
[----:B------:R-:W-:Y:S01]  /*113a0*/  VIADD R2, R2, 0x5f ;  /* 0x0000005f02027836 */ /* 0x000fe20000000000 */
[----:B------:R-:W-:Y:S01]  /*113b0*/  ULDC UR4, c[0x0][0x9dc] ;  /* 0x0002770000047ab9 */ /* 0x000fe20000000800 */
[----:B------:R-:W-:-:S05]  /*113c0*/  IMAD.MOV.U32 R0, RZ, RZ, R25 ;  /* 0x000000ffff007224 */ /* 0x000fca00078e0019 */
[----:B------:R-:W1:Y:S01]  /*113d0*/  @P2 LDC R5, c[0x0][0x450] ;  /* 0x00011400ff052b82 */ /* 0x000e620000000800 */
[----:B0-----:R-:W-:-:S05]  /*113e0*/  @P2 IMAD.HI.U32 R4, R25, R4, RZ ;  /* 0x0000000419042227 */ /* 0x001fca00078e00ff */
[----:B-1----:R-:W-:Y:S01]  /*113f0*/  @P2 SHF.R.U32.HI R0, RZ, R5, R4 ;  /* 0x00000005ff002219 */ /* 0x002fe20000011604 */
[----:B------:R-:W-:-:S04]  /*11400*/  IMAD.HI R4, R2, 0x2aaaaaab, RZ ;  /* 0x2aaaaaab02047827 */ /* 0x000fc800078e02ff */
[----:B------:R-:W-:Y:S01]  /*11410*/  VIADD R2, R30, 0x5f ;  /* 0x0000005f1e027836 */ /* 0x000fe20000000000 */
[----:B------:R-:W-:-:S03]  /*11420*/  SHF.R.U32.HI R5, RZ, 0x1f, R4 ;  /* 0x0000001fff057819 */ /* 0x000fc60000011604 */
[----:B------:R-:W-:Y:S01]  /*11430*/  IMAD.HI R2, R2, 0x2aaaaaab, RZ ;  /* 0x2aaaaaab02027827 */ /* 0x000fe200078e02ff */
[----:B------:R-:W-:-:S04]  /*11440*/  LEA.HI.SX32 R4, R4, R5, 0x1c ;  /* 0x0000000504047211 */ /* 0x000fc800078fe2ff */
[----:B------:R-:W-:-:S04]  /*11450*/  SHF.R.U32.HI R5, RZ, 0x1f, R2 ;  /* 0x0000001fff057819 */ /* 0x000fc80000011602 */
[----:B------:R-:W-:Y:S02]  /*11460*/  LEA.HI.SX32 R5, R2, R5, 0x1c ;  /* 0x0000000502057211 */ /* 0x000fe400078fe2ff */
[----:B------:R-:W-:Y:S02]  /*11470*/  IADD3 R2, R0, R30, -R29 ;  /* 0x0000001e00027210 */ /* 0x000fe40007ffe81d */
[----:B------:R-:W-:-:S03]  /*11480*/  VIMNMX R22, R5, R4, PT ;  /* 0x0000000405167248 */ /* 0x000fc60003fe0100 */
[----:B------:R-:W-:Y:S02]  /*11490*/  VIADD R0, R2, -UR4 ;  /* 0x8000000402007c36 */ /* 0x000fe40008000000 */
[----:B------:R0:W-:Y:S01]  /*114a0*/  STL [R1+0x20], R22 ;  /* 0x0000201601007387 */ /* 0x0001e20000100800 */
[----:B------:R-:W-:Y:S05]  /*114b0*/  @!P1 BRA `(.L_x_1364) ;  /* 0x0000000000449947 */ /* 0x000fea0003800000 */
[----:B------:R-:W-:Y:S01]  /*114c0*/  ISETP.GT.AND P0, PT, R2, -0x1, PT ;  /* 0xffffffff0200780c */ /* 0x000fe20003f04270 */
[----:B------:R-:W-:-:S12]  /*114d0*/  BSSY B0, `(.L_x_1365) ;  /* 0x000000d000007945 */ /* 0x000fd80003800000 */
[----:B------:R-:W-:Y:S05]  /*114e0*/  @P0 BRA `(.L_x_1366) ;  /* 0x00000000001c0947 */ /* 0x000fea0003800000 */
[----:B------:R-:W-:Y:S02]  /*114f0*/  ISETP.NE.AND P0, PT, R3, 0x1, PT ;  /* 0x000000010300780c */ /* 0x000fe40003f05270 */
[----:B------:R-:W-:-:S11]  /*11500*/  LOP3.LUT R7, RZ, R2, RZ, 0x33, !PT ;  /* 0x00000002ff077212 */ /* 0x000fd600078e33ff */
[----:B------:R-:W1:Y:S02]  /*11510*/  @P0 LDC.64 R4, c[0x0][0x9e8] ;  /* 0x00027a00ff040b82 */ /* 0x000e640000000a00 */
[----:B-1----:R-:W-:-:S05]  /*11520*/  @P0 IMAD.HI.U32 R4, R7, R4, RZ ;  /* 0x0000000407040227 */ /* 0x002fca00078e00ff */
[----:B------:R-:W-:-:S04]  /*11530*/  @P0 SHF.R.U32.HI R7, RZ, R5, R4 ;  /* 0x00000005ff070219 */ /* 0x000fc80000011604 */
[----:B------:R-:W-:Y:S01]  /*11540*/  LOP3.LUT R2, RZ, R7, RZ, 0x33, !PT ;  /* 0x00000007ff027212 */ /* 0x000fe200078e33ff */
[----:B------:R-:W-:Y:S06]  /*11550*/  BRA `(.L_x_1367) ;  /* 0x0000000000107947 */ /* 0x000fec0003800000 */
.L_x_1366:
[----:B------:R-:W-:-:S13]  /*11560*/  ISETP.NE.AND P0, PT, R3, 0x1, PT ;  /* 0x000000010300780c */ /* 0x000fda0003f05270 */
[----:B------:R-:W1:Y:S02]  /*11570*/  @P0 LDC.64 R4, c[0x0][0x9e8] ;  /* 0x00027a00ff040b82 */ /* 0x000e640000000a00 */
[----:B-1----:R-:W-:-:S05]  /*11580*/  @P0 IMAD.HI.U32 R4, R2, R4, RZ ;  /* 0x0000000402040227 */ /* 0x002fca00078e00ff */
[----:B------:R-:W-:-:S07]  /*11590*/  @P0 SHF.R.U32.HI R2, RZ, R5, R4 ;  /* 0x00000005ff020219 */ /* 0x000fce0000011604 */
.L_x_1367:
[----:B------:R-:W-:Y:S05]  /*115a0*/  BSYNC B0 ;  /* 0x0000000000007941 */ /* 0x000fea0003800000 */
.L_x_1365:
[----:B------:R-:W-:-:S05]  /*115b0*/  IMAD R3, R2, R3, RZ ;  /* 0x0000000302037224 */ /* 0x000fca00078e02ff */
[----:B------:R-:W-:-:S07]  /*115c0*/  VIMNMX R0, R0, R3, !PT ;  /* 0x0000000300007248 */ /* 0x000fce0007fe0100 */
.L_x_1364:
[----:B------:R-:W-:Y:S01]  /*115d0*/  IMAD.HI R0, R0, 0x2aaaaaab, RZ ;  /* 0x2aaaaaab00007827 */ /* 0x000fe200078e02ff */
[----:B------:R-:W-:Y:S04]  /*115e0*/  BSSY B7, `(.L_x_1368) ;  /* 0x0000377000077945 */ /* 0x000fe80003800000 */
[----:B------:R-:W-:-:S04]  /*115f0*/  SHF.R.U32.HI R3, RZ, 0x1f, R0 ;  /* 0x0000001fff037819 */ /* 0x000fc80000011600 */
[----:B------:R-:W-:-:S04]  /*11600*/  LEA.HI.SX32 R3, R0, R3, 0x1c ;  /* 0x0000000300037211 */ /* 0x000fc800078fe2ff */
[----:B------:R-:W-:-:S04]  /*11610*/  VIMNMX R2, RZ, R3, !PT ;  /* 0x00000003ff027248 */ /* 0x000fc80007fe0100 */
[----:B------:R-:W-:Y:S01]  /*11620*/  ISETP.GT.AND P0, PT, R22, R2, PT ;  /* 0x000000021600720c */ /* 0x000fe20003f04270 */
[----:B------:R1:W-:-:S12]  /*11630*/  STL [R1+0x8], R2 ;  /* 0x0000080201007387 */ /* 0x0003d80000100800 */
[----:B-1----:R-:W-:Y:S05]  /*11640*/  @P0 BRA `(.L_x_1369) ;  /* 0x0000000000440947 */ /* 0x002fea0003800000 */
[----:B------:R-:W1:Y:S02]  /*11650*/  S2R R2, SR_TID.X ;  /* 0x0000000000027919 */ /* 0x000e640000002100 */
[----:B-1----:R-:W-:-:S04]  /*11660*/  LOP3.LUT R2, R2, 0x7f, RZ, 0xc0, !PT ;  /* 0x0000007f02027812 */ /* 0x002fc800078ec0ff */
[----:B------:R-:W-:-:S13]  /*11670*/  ISETP.NE.AND P0, PT, R2, RZ, PT ;  /* 0x000000ff0200720c */ /* 0x000fda0003f05270 */
[----:B------:R-:W-:Y:S05]  /*11680*/  @P0 BRA `(.L_x_1370) ;  /* 0x0000003400b00947 */ /* 0x000fea0003800000 */
[----:B------:R-:W1:Y:S01]  /*11690*/  S2R R5, SR_LANEID ;  /* 0x0000000000057919 */ /* 0x000e620000000000 */
[----:B------:R-:W-:Y:S01]  /*116a0*/  VOTEU.ANY UR4, UPT, PT ;  /* 0x0000000000047886 */ /* 0x000fe200038e0100 */
[----:B------:R-:W2:Y:S01]  /*116b0*/  LDC.64 R2, c[0x0][0xc60] ;  /* 0x00031800ff027b82 */ /* 0x000ea20000000a00 */
[----:B------:R-:W1:Y:S02]  /*116c0*/  FLO.U32 R0, UR4 ;  /* 0x0000000400007d00 */ /* 0x000e6400080e0000 */
[----:B-1----:R-:W-:-:S06]  /*116d0*/  ISETP.EQ.U32.AND P0, PT, R0, R5, PT ;  /* 0x000000050000720c */ /* 0x002fcc0003f02070 */
[----:B------:R-:W2:Y:S07]  /*116e0*/  POPC R5, UR4 ;  /* 0x0000000400057d09 */ /* 0x000eae0008000000 */
[----:B--2---:R-:W2:Y:S01]  /*116f0*/  @P0 ATOMG.E.ADD.STRONG.GPU PT, R3, desc[UR36][R2.64], R5 ;  /* 0x00000005020309a8 */ /* 0x004ea200081ee1e4 */
[----:B------:R-:W1:Y:S02]  /*11700*/  S2R R4, SR_LTMASK ;  /* 0x0000000000047919 */ /* 0x000e640000003900 */
[----:B-1----:R-:W-:-:S04]  /*11710*/  LOP3.LUT R4, R4, UR4, RZ, 0xc0, !PT ;  /* 0x0000000404047c12 */ /* 0x002fc8000f8ec0ff */
[----:B------:R-:W1:Y:S01]  /*11720*/  POPC R7, R4 ;  /* 0x0000000400077309 */ /* 0x000e620000000000 */
[----:B--2---:R-:W1:Y:S02]  /*11730*/  SHFL.IDX PT, R0, R3, R0, 0x1f ;  /* 0x00001f0003007589 */ /* 0x004e6400000e0000 */
[----:B-1----:R-:W-:Y:S01]  /*11740*/  IADD3 R24, R0, UR38, R7 ;  /* 0x0000002600187c10 */ /* 0x002fe2000fffe007 */
[----:B------:R-:W-:Y:S06]  /*11750*/  BRA `(.L_x_1370) ;  /* 0x00000034007c7947 */ /* 0x000fec0003800000 */
.L_x_1369:
        /* <DEDUP_REMOVED lines=8> */
[----:B------:R-:W-:Y:S02]  /*117e0*/  IMAD.U32 R4, RZ, RZ, UR6 ;  /* 0x00000006ff047e24 */ /* 0x000fe4000f8e00ff */
[----:B------:R-:W1:Y:S01]  /*117f0*/  LDC.64 R2, c[0x4][R2] ;  /* 0x0100000002027b82 */ /* 0x000e620000000a00 */
        /* <DEDUP_REMOVED lines=9> */
[----:B01----:R-:W-:Y:S05]  /*11890*/  CALL.ABS.NOINC R2 ;  /* 0x0000000002007343 */ /* 0x003fea0003c00000 */
.L_x_1372:
[----:B------:R-:W-:Y:S05]  /*118a0*/  BSYNC B6 ;  /* 0x0000000000067941 */ /* 0x000fea0003800000 */
.L_x_1371:
        /* <DEDUP_REMOVED lines=10> */
[----:B------:R-:W-:Y:S02]  /*11950*/  IMAD.U32 R5, RZ, RZ, UR7 ;  /* 0x00000007ff057e24 */ /* 0x000fe4000f8e00ff */
        /* <DEDUP_REMOVED lines=8> */
[----:B0-2---:R-:W-:Y:S05]  /*119e0*/  CALL.ABS.NOINC R2 ;  /* 0x0000000002007343 */ /* 0x005fea0003c00000 */
.L_x_1375:
[----:B------:R0:W1:Y:S01]  /*119f0*/  LDC.64 R2, c[0x4][R18] ;  /* 0x0100000012027b82 */ /* 0x0000620000000a00 */
[----:B------:R-:W-:Y:S01]  /*11a00*/  ULDC.64 UR6, c[0x4][0x88] ;  /* 0x0100220000067ab9 */ /* 0x000fe20000000a00 */
[----:B------:R-:W-:Y:S01]  /*11a10*/  ULDC.64 UR8, c[0x4][0x90] ;  /* 0x0100240000087ab9 */ /* 0x000fe20000000a00 */
[----:B------:R-:W-:Y:S01]  /*11a20*/  ULDC.64 UR4, c[0x4][0x18] ;  /* 0x0100060000047ab9 */ /* 0x000fe20000000a00 */
        /* <DEDUP_REMOVED lines=8> */
[----:B0-----:R-:W-:-:S07]  /*11ab0*/  IMAD.MOV.U32 R13, RZ, RZ, RZ ;  /* 0x000000ffff0d7224 */ /* 0x001fce00078e00ff */
[----:B------:R-:W-:-:S07]  /*11ac0*/  LEPC R20, `(.L_x_1374) ;  /* 0x000000001014794e */ /* 0x000fce0000000000 */
[----:B-1----:R-:W-:Y:S05]  /*11ad0*/  CALL.ABS.NOINC R2 ;  /* 0x0000000002007343 */ /* 0x002fea0003c00000 */
.L_x_1374:
[----:B------:R-:W-:Y:S05]  /*11ae0*/  BSYNC B6 ;  /* 0x0000000000067941 */ /* 0x000fea0003800000 */
.L_x_1373:
[----:B------:R-:W-:Y:S01]  /*11af0*/  ULDC.64 UR4, c[0x0][0x9f8] ;  /* 0x00027e0000047ab9 */ /* 0x000fe20000000a00 */
[----:B------:R-:W-:Y:S01]  /*11b00*/  IMAD.MOV.U32 R31, RZ, RZ, R27 ;  /* 0x000000ffff1f7224 */ /* 0x000fe200078e001b */
[----:B------:R-:W-:Y:S01]  /*11b10*/  ISETP.NE.U32.AND P0, PT, RZ, UR4, PT ;  /* 0x00000004ff007c0c */ /* 0x000fe2000bf05070 */
[----:B------:R-:W1:Y:S01]  /*11b20*/  S2R R18, SR_TID.X ;  /* 0x0000000000127919 */ /* 0x000e620000002100 */
[----:B------:R-:W2:Y:S01]  /*11b30*/  LDC R6, c[0x0][0x430] ;  /* 0x00010c00ff067b82 */ /* 0x000ea20000000800 */
[----:B0-----:R-:W-:Y:S01]  /*11b40*/  VIADD R22, R22, 0xffffffff ;  /* 0xffffffff16167836 */ /* 0x001fe20000000000 */
[----:B------:R-:W-:Y:S01]  /*11b50*/  ISETP.NE.AND.EX P0, PT, RZ, UR5, PT, P0 ;  /* 0x00000005ff007c0c */ /* 0x000fe2000bf05300 */
[----:B------:R-:W-:-:S12]  /*11b60*/  ULDC UR4, c[0x0][0x2f4] ;  /* 0x0000bd0000047ab9 */ /* 0x000fd80000000800 */
[----:B------:R-:W0:Y:S01]  /*11b70*/  @P0 LDC.64 R2, c[0x0][0x9f8] ;  /* 0x00027e00ff020b82 */ /* 0x000e220000000a00 */
[----:B-1----:R-:W-:-:S04]  /*11b80*/  LOP3.LUT R18, R18, 0x7f, RZ, 0xc0, !PT ;  /* 0x0000007f12127812 */ /* 0x002fc800078ec0ff */
[----:B------:R-:W-:Y:S01]  /*11b90*/  SHF.R.U32.HI R20, RZ, 0x3, R18 ;  /* 0x00000003ff147819 */ /* 0x000fe20000011612 */
[----:B0-----:R-:W-:-:S05]  /*11ba0*/  @P0 IMAD.WIDE R2, R27, 0x4, R2 ;  /* 0x000000041b020825 */ /* 0x001fca00078e0202 */
[----:B------:R0:W3:Y:S01]  /*11bb0*/  @P0 LDG.E R31, desc[UR36][R2.64] ;  /* 0x00000024021f0981 */ /* 0x0000e2000c1e1900 */
[----:B--2---:R-:W-:Y:S02]  /*11bc0*/  ISETP.NE.AND P1, PT, R6, 0x1, PT ;  /* 0x000000010600780c */ /* 0x004fe40003f25270 */
[----:B------:R-:W-:Y:S01]  /*11bd0*/  LOP3.LUT R16, R16, 0xffffffdf, RZ, 0xc0, !PT ;  /* 0xffffffdf10107812 */ /* 0x000fe200078ec0ff */
[----:B------:R-:W1:Y:S10]  /*11be0*/  S2R R18, SR_TID.X ;  /* 0x0000000000127919 */ /* 0x000e740000002100 */
[----:B------:R-:W2:Y:S01]  /*11bf0*/  @P1 LDC R4, c[0x0][0x434] ;  /* 0x00010d00ff041b82 */ /* 0x000ea20000000800 */
[----:B------:R-:W-:-:S02]  /*11c00*/  ISETP.GE.AND P2, PT, R32, UR4, PT ;  /* 0x0000000420007c0c */ /* 0x000fc4000bf46270 */
[----:B------:R-:W-:-:S05]  /*11c10*/  @P1 LOP3.LUT R16, R16, 0x20, RZ, 0xfc, !PT ;  /* 0x0000002010101812 */ /* 0x000fca00078efcff */
[----:B------:R-:W4:Y:S01]  /*11c20*/  @P1 LDC R0, c[0x0][0x438] ;  /* 0x00010e00ff001b82 */ /* 0x000f220000000800 */
[----:B-1----:R-:W-:-:S05]  /*11c30*/  IMAD.SHL.U32 R18, R18, 0x10, RZ ;  /* 0x0000001012127824 */ /* 0x002fca00078e00ff */
[----:B------:R-:W-:-:S05]  /*11c40*/  LOP3.LUT R18, R20, 0x70, R18, 0xf8, !PT ;  /* 0x0000007014127812 */ /* 0x000fca00078ef812 */
[----:B------:R-:W-:-:S05]  /*11c50*/  IMAD R5, R22, 0x60, R18 ;  /* 0x0000006016057824 */ /* 0x000fca00078e0212 */
[C---:B------:R-:W-:Y:S01]  /*11c60*/  ISETP.GE.AND P0, PT, R5.reuse, R30, PT ;  /* 0x0000001e0500720c */ /* 0x040fe20003f06270 */
[----:B------:R-:W-:-:S03]  /*11c70*/  IMAD.IADD R5, R5, 0x1, R19 ;  /* 0x0000000105057824 */ /* 0x000fc600078e0213 */
[----:B------:R-:W-:Y:S01]  /*11c80*/  ISETP.GT.U32.OR P0, PT, R18, 0x5f, P0 ;  /* 0x0000005f1200780c */ /* 0x000fe20000704470 */
[----:B--2---:R-:W-:-:S04]  /*11c90*/  @P1 IMAD.HI.U32 R7, R5, R4, RZ ;  /* 0x0000000405071227 */ /* 0x004fc800078e00ff */
[----:B------:R-:W-:Y:S01]  /*11ca0*/  IMAD.MOV.U32 R4, RZ, RZ, R5 ;  /* 0x000000ffff047224 */ /* 0x000fe200078e0005 */
[----:B----4-:R-:W-:-:S05]  /*11cb0*/  @P1 SHF.R.U32.HI R4, RZ, R0, R7 ;  /* 0x00000000ff041219 */ /* 0x010fca0000011607 */
[--C-:B------:R-:W-:Y:S02]  /*11cc0*/  IMAD.MOV R0, RZ, RZ, -R4.reuse ;  /* 0x000000ffff007224 */ /* 0x100fe400078e0a04 */
[----:B0-----:R-:W0:Y:S02]  /*11cd0*/  @!P0 LDC.64 R2, c[0x0][0x428] ;  /* 0x00010a00ff028b82 */ /* 0x001e240000000a00 */
[----:B------:R-:W-:Y:S01]  /*11ce0*/  IMAD R0, R6, R0, R5 ;  /* 0x0000000006007224 */ /* 0x000fe200078e0205 */
[----:B------:R-:W-:Y:S02]  /*11cf0*/  @!P0 SHF.R.S32.HI R5, RZ, 0x1f, R4 ;  /* 0x0000001fff058819 */ /* 0x000fe40000011404 */
[----:B------:R-:W-:-:S04]  /*11d00*/  LOP3.LUT R16, R16, 0xfffffffb, RZ, 0xc0, !PT ;  /* 0xfffffffb10107812 */ /* 0x000fc800078ec0ff */
[----:B------:R-:W-:-:S04]  /*11d10*/  @P2 LOP3.LUT R16, R16, 0x4, RZ, 0xfc, !PT ;  /* 0x0000000410102812 */ /* 0x000fc800078efcff */
[----:B------:R-:W-:Y:S01]  /*11d20*/  LOP3.LUT R16, R16, 0xfffffffe, RZ, 0xc0, !PT ;  /* 0xfffffffe10107812 */ /* 0x000fe200078ec0ff */
[----:B------:R-:W-:-:S03]  /*11d30*/  UMOV UR5, 0xffffffff ;  /* 0xffffffff00057882 */ /* 0x000fc60000000000 */
[----:B------:R-:W-:Y:S02]  /*11d40*/  LOP3.LUT R16, R16, 0xfffffffd, RZ, 0xc0, !PT ;  /* 0xfffffffd10107812 */ /* 0x000fe400078ec0ff */
[----:B---3--:R-:W-:Y:S01]  /*11d50*/  SHF.R.S32.HI R6, RZ, 0x1f, R31 ;  /* 0x0000001fff067819 */ /* 0x008fe2000001141f */
[----:B0-----:R-:W-:-:S04]  /*11d60*/  @!P0 IMAD.WIDE.U32 R4, R31, R2, R4 ;  /* 0x000000021f048225 */ /* 0x001fc800078e0004 */
[----:B------:R0:W-:Y:S02]  /*11d70*/  STL [R1+0xc], R6 ;  /* 0x00000c0601007387 */ /* 0x0001e40000100800 */
[----:B0-----:R-:W-:-:S04]  /*11d80*/  @!P0 IMAD R6, R6, R2, RZ ;  /* 0x0000000206068224 */ /* 0x001fc800078e02ff */
[----:B------:R-:W-:Y:S02]  /*11d90*/  @!P0 IMAD R6, R31, R3, R6 ;  /* 0x000000031f068224 */ /* 0x000fe400078e0206 */
[----:B------:R-:W0:Y:S02]  /*11da0*/  @!P0 LDC.64 R2, c[0x0][0x418] ;  /* 0x00010600ff028b82 */ /* 0x000e240000000a00 */
[----:B------:R-:W-:Y:S01]  /*11db0*/  @!P0 IMAD.IADD R6, R5, 0x1, R6 ;  /* 0x0000000105068824 */ /* 0x000fe200078e0206 */
[----:B0-----:R-:W-:-:S04]  /*11dc0*/  @!P0 LEA R2, P1, R4, R2, 0x2 ;  /* 0x0000000204028211 */ /* 0x001fc800078210ff */
[----:B------:R-:W-:Y:S01]  /*11dd0*/  @!P0 LEA.HI.X R3, R4, R3, R6, 0x2, P1 ;  /* 0x0000000304038211 */ /* 0x000fe200008f1406 */
[----:B------:R-:W-:Y:S01]  /*11de0*/  IMAD.MOV.U32 R4, RZ, RZ, RZ ;  /* 0x000000ffff047224 */ /* 0x000fe200078e00ff */
[----:B------:R-:W-:-:S05]  /*11df0*/  ISETP.GE.AND P1, PT, R34, UR4, PT ;  /* 0x0000000422007c0c */ /* 0x000fca000bf26270 */
[----:B------:R0:W5:Y:S01]  /*11e00*/  @!P0 LDG.E R4, desc[UR36][R2.64] ;  /* 0x0000002402048981 */ /* 0x000162000c1e1900 */
[----:B------:R-:W-:-:S07]  /*11e10*/  ISETP.GE.AND P0, PT, R33, UR4, PT ;  /* 0x0000000421007c0c */ /* 0x000fce000bf06270 */
[----:B------:R-:W-:-:S06]  /*11e20*/  @P1 LOP3.LUT R16, R16, 0x2, RZ, 0xfc, !PT ;  /* 0x0000000210101812 */ /* 0x000fcc00078efcff */
[----:B------:R-:W-:Y:S01]  /*11e30*/  @P0 LOP3.LUT R16, R16, 0x1, RZ, 0xfc, !PT ;  /* 0x0000000110100812 */ /* 0x000fe200078efcff */
[----:B0-----:R-:W-:Y:S06]  /*11e40*/  BRA.DIV UR5, `(.L_x_1376) ;  /* 0x0000004205887947 */ /* 0x001fec000b800000 */
.L_x_1444:
[----:B------:R-:W2:Y:S01]  /*11e50*/  LDL R2, [R1+0x28] ;  /* 0x0000280001027983 */ /* 0x000ea20000100800 */
[----:B------:R-:W-:Y:S02]  /*11e60*/  ISETP.GT.U32.AND P1, PT, R18, 0x5f, PT ;  /* 0x0000005f1200780c */ /* 0x000fe40003f24070 */
[----:B------:R-:W-:Y:S02]  /*11e70*/  LOP3.LUT R16, R16, 0xffffffef, RZ, 0xc0, !PT ;  /* 0xffffffef10107812 */ /* 0x000fe400078ec0ff */
[----:B------:R-:W-:Y:S02]  /*11e80*/  SHF.R.S32.HI R30, RZ, 0x1f, R26 ;  /* 0x0000001fff1e7819 */ /* 0x000fe4000001141a */
[----:B------:R-:W-:-:S07]  /*11e90*/  LOP3.LUT R16, R16, 0xfffffff7, RZ, 0xc0, !PT ;  /* 0xfffffff710107812 */ /* 0x000fce00078ec0ff */
[----:B------:R-:W-:Y:S02]  /*11ea0*/  @P1 LOP3.LUT R16, R16, 0x8, RZ, 0xfc, !PT ;  /* 0x0000000810101812 */ /* 0x000fe400078efcff */
[----:B--2---:R-:W-:-:S13]  /*11eb0*/  ISETP.NE.AND P0, PT, R2, 0x3, PT ;  /* 0x000000030200780c */ /* 0x004fda0003f05270 */
[----:B------:R-:W-:Y:S01]  /*11ec0*/  @P0 LOP3.LUT R16, R16, 0x10, RZ, 0xfc, !PT ;  /* 0x0000001010100812 */ /* 0x000fe200078efcff */
[----:B------:R-:W-:Y:S06]  /*11ed0*/  @!P0 BRA `(.L_x_1377) ;  /* 0x0000000000048947 */ /* 0x000fec0003800000 */
[----:B------:R-:W-:Y:S01]  /*11ee0*/  BPT.TRAP 0x1 ;  /* 0x000000040000795c */ /* 0x000fe20000300000 */
.L_x_1377:
        /* <DEDUP_REMOVED lines=19> */
[----:B------:R-:W-:-:S05]  /*12020*/  IMAD.IADD R7, R3, 0x1, R7 ;  /* 0x0000000103077824 */ /* 0x000fca00078e0207 */
[----:B------:R-:W-:Y:S01]  /*12030*/  LEA.HI.X R19, R2, UR5, R7, 0x1, P0 ;  /* 0x0000000502137c11 */ /* 0x000fe200080f0c07 */
[----:B------:R-:W-:Y:S01]  /*12040*/  IMAD R7, R23, 0x8, R17 ;  /* 0x0000000817077824 */ /* 0x000fe200078e0211 */
[----:B------:R-:W-:-:S04]  /*12050*/  SHF.L.U32 R2, R28, 0x1f, RZ ;  /* 0x0000001f1c027819 */ /* 0x000fc800000006ff */
[----:B------:R-:W0:Y:S02]  /*12060*/  SYNCS.PHASECHK.TRANS64.TRYWAIT P0, [R7+URZ+0x30840], R2 ;  /* 0x03084002070075a7 */ /* 0x000e24000800017f */
[----:B0-----:R-:W-:Y:S05]  /*12070*/  @!P0 BRA `(.L_x_1379) ;  /* 0x0000004000308947 */ /* 0x001fea0003800000 */
.L_x_1445:
[----:B------:R-:W-:Y:S05]  /*12080*/  BSYNC B0 ;  /* 0x0000000000007941 */ /* 0x000fea0003800000 */
.L_x_1378:
[----:B------:R-:W2:Y:S01]  /*12090*/  LDL R9, [R1] ;  /* 0x0000000001097983 */ /* 0x000ea20000100800 */
[----:B------:R-:W-:Y:S01]  /*120a0*/  ULDC.64 UR4, c[0x0][0x300] ;  /* 0x0000c00000047ab9 */ /* 0x000fe20000000a00 */
[----:B------:R-:W-:Y:S01]  /*120b0*/  LOP3.LUT P4, RZ, R16, 0x4, RZ, 0xc0, !PT ;  /* 0x0000000410ff7812 */ /* 0x000fe2000788c0ff */
[----:B------:R-:W-:Y:S01]  /*120c0*/  IMAD R5, R5, UR4, RZ ;  /* 0x0000000405057c24 */ /* 0x000fe2000f8e02ff */
[----:B------:R-:W1:Y:S01]  /*120d0*/  S2R R8, SR_TID.X ;  /* 0x0000000000087919 */ /* 0x000e620000002100 */
[----:B0-----:R-:W-:Y:S01]  /*120e0*/  IMAD.WIDE.U32 R2, R0, UR4, RZ ;  /* 0x0000000400027c25 */ /* 0x001fe2000f8e00ff */
        /* <DEDUP_REMOVED lines=87> */
.L_x_1459:
        /* <DEDUP_REMOVED lines=12> */
.L_x_1381:
        /* <DEDUP_REMOVED lines=11> */
.L_x_1382:
[----:B------:R2:W-:Y:S02]  /*127d0*/  SYNCS.ARRIVE.TRANS64.A1T0 RZ, [R7+URZ+0x30830], RZ ;  /* 0x030830ff07ff79a7 */ /* 0x0005e4000810003f */
[----:B------:R-:W-:Y:S05]  /*127e0*/  WARPSYNC.ALL ;  /* 0x0000000000007948 */ /* 0x000fea0003800000 */
[----:B------:R-:W-:Y:S01]  /*127f0*/  ULDC.64 UR4, c[0x0][0x298] ;  /* 0x0000a60000047ab9 */ /* 0x000fe20000000a00 */
[----:B-1----:R-:W-:Y:S01]  /*12800*/  VIADD R2, R17, 0x12400 ;  /* 0x0001240011027836 */ /* 0x002fe20000000000 */
[----:B------:R-:W-:Y:S01]  /*12810*/  SHF.R.S32.HI R0, RZ, 0x1f, R35 ;  /* 0x0000001fff007819 */ /* 0x000fe20000011423 */
[----:B0-----:R-:W-:Y:S01]  /*12820*/  IMAD.WIDE.U32 R4, R35, UR4, RZ ;  /* 0x0000000423047c25 */ /* 0x001fe2000f8e00ff */
[----:B------:R-:W-:Y:S01]  /*12830*/  BSSY B6, `(.L_x_1383) ;  /* 0x0000018000067945 */ /* 0x000fe20003800000 */
[----:B------:R-:W-:Y:S01]  /*12840*/  BAR.SYNC.DEFER_BLOCKING 0x8, 0x180 ;  /* 0x0206000000007b1d */ /* 0x000fe20000010000 */
[----:B------:R-:W-:Y:S01]  /*12850*/  LOP3.LUT P0, RZ, R2, 0x3ff, RZ, 0xc0, !PT ;  /* 0x000003ff02ff7812 */ /* 0x000fe2000780c0ff */
[----:B------:R-:W-:-:S04]  /*12860*/  IMAD R0, R0, UR4, RZ ;  /* 0x0000000400007c24 */ /* 0x000fc8000f8e02ff */
[----:B------:R-:W-:Y:S01]  /*12870*/  IMAD R0, R35, UR5, R0 ;  /* 0x0000000523007c24 */ /* 0x000fe2000f8e0200 */
[----:B------:R0:W-:Y:S03]  /*12880*/  STL.64 [R1+0x18], R4 ;  /* 0x0000180401007387 */ /* 0x0001e60000100a00 */
[----:B------:R-:W-:-:S04]  /*12890*/  IMAD.IADD R35, R5, 0x1, R0 ;  /* 0x0000000105237824 */ /* 0x000fc800078e0200 */
        /* <DEDUP_REMOVED lines=9> */
[----:B--2---:R-:W-:-:S02]  /*12930*/  IMAD.U32 R7, RZ, RZ, UR9 ;  /* 0x00000009ff077e24 */ /* 0x004fc4000f8e00ff */
[----:B------:R-:W-:Y:S02]  /*12940*/  IMAD.U32 R10, RZ, RZ, UR4 ;  /* 0x00000004ff0a7e24 */ /* 0x000fe4000f8e00ff */
[----:B------:R-:W-:Y:S02]  /*12950*/  IMAD.U32 R11, RZ, RZ, UR5 ;  /* 0x00000005ff0b7e24 */ /* 0x000fe4000f8e00ff */
[----:B------:R-:W-:Y:S02]  /*12960*/  IMAD.MOV.U32 R8, RZ, RZ, 0x70 ;  /* 0x00000070ff087424 */ /* 0x000fe400078e00ff */
[----:B------:R-:W-:Y:S02]  /*12970*/  IMAD.MOV.U32 R12, RZ, RZ, 0x1 ;  /* 0x00000001ff0c7424 */ /* 0x000fe400078e00ff */
[----:B------:R-:W-:-:S07]  /*12980*/  IMAD.MOV.U32 R13, RZ, RZ, RZ ;  /* 0x000000ffff0d7224 */ /* 0x000fce00078e00ff */
[----:B------:R-:W-:-:S07]  /*12990*/  LEPC R20, `(.L_x_1384) ;  /* 0x000000001014794e */ /* 0x000fce0000000000 */
[----:B0-----:R-:W-:Y:S05]  /*129a0*/  CALL.ABS.NOINC R2 ;  /* 0x0000000002007343 */ /* 0x001fea0003c00000 */
.L_x_1384:
[----:B------:R-:W-:Y:S05]  /*129b0*/  BSYNC B6 ;  /* 0x0000000000067941 */ /* 0x000fea0003800000 */
.L_x_1383:
[----:B------:R-:W3:Y:S01]  /*129c0*/  LDL.LU.64 R20, [R1+0x18] ;  /* 0x0000180001147983 */ /* 0x000ee20000300a00 */
[----:B------:R-:W-:Y:S01]  /*129d0*/  ULDC.64 UR4, c[0x0][0x2d8] ;  /* 0x0000b60000047ab9 */ /* 0x000fe20000000a00 */
[----:B------:R-:W-:Y:S01]  /*129e0*/  LOP3.LUT P6, RZ, R16, 0x80, RZ, 0xc0, !PT ;  /* 0x0000008010ff7812 */ /* 0x000fe200078cc0ff */
[----:B------:R-:W-:Y:S01]  /*129f0*/  IMAD R0, R30, UR4, RZ ;  /* 0x000000041e007c24 */ /* 0x000fe2000f8e02ff */
[----:B0-----:R-:W-:Y:S01]  /*12a00*/  SHF.R.S32.HI R4, RZ, 0x1f, R27 ;  /* 0x0000001fff047819 */ /* 0x001fe2000001141b */
[----:B------:R-:W-:Y:S02]  /*12a10*/  IMAD.MOV.U32 R3, RZ, RZ, R35 ;  /* 0x000000ffff037224 */ /* 0x000fe400078e0023 */
[----:B------:R-:W-:Y:S01]  /*12a20*/  IMAD R5, R26, UR5, R0 ;  /* 0x000000051a057c24 */ /* 0x000fe2000f8e0200 */
[----:B------:R-:W-:Y:S02]  /*12a30*/  SEL R4, R4, RZ, !P6 ;  /* 0x000000ff04047207 */ /* 0x000fe40007000000 */
[----:B------:R-:W-:Y:S01]  /*12a40*/  SEL R0, R27, RZ, !P6 ;  /* 0x000000ff1b007207 */ /* 0x000fe20007000000 */
[----:B---3--:R-:W-:Y:S01]  /*12a50*/  IMAD.MOV.U32 R2, RZ, RZ, R20 ;  /* 0x000000ffff027224 */ /* 0x008fe200078e0014 */
[----:B------:R-:W0:Y:S01]  /*12a60*/  LDC R21, c[0x0][0x448] ;  /* 0x00011200ff157b82 */ /* 0x000e220000000800 */
[----:B------:R-:W1:Y:S02]  /*12a70*/  S2R R20, SR_TID.X ;  /* 0x0000000000147919 */ /* 0x000e640000002100 */
        /* <DEDUP_REMOVED lines=8> */
[----:B0-----:R-:W-:Y:S02]  /*12b00*/  ISETP.NE.AND P6, PT, R21, 0x1, PT ;  /* 0x000000011500780c */ /* 0x001fe40003fc5270 */
[----:B-1----:R-:W-:-:S04]  /*12b10*/  LOP3.LUT R20, R20, 0x7f, RZ, 0xc0, !PT ;  /* 0x0000007f14147812 */ /* 0x002fc800078ec0ff */
[----:B------:R-:W-:-:S07]  /*12b20*/  SHF.R.U32.HI R21, RZ, 0x3, R20 ;  /* 0x00000003ff157819 */ /* 0x000fce0000011614 */
[----:B------:R-:W0:Y:S01]  /*12b30*/  @P6 LDC R6, c[0x0][0x44c] ;  /* 0x00011300ff066b82 */ /* 0x000e220000000800 */
[----:B------:R-:W1:Y:S07]  /*12b40*/  S2R R20, SR_TID.X ;  /* 0x0000000000147919 */ /* 0x000e6e0000002100 */
[----:B------:R-:W3:Y:S01]  /*12b50*/  @P6 LDC R5, c[0x0][0x450] ;  /* 0x00011400ff056b82 */ /* 0x000ee20000000800 */
[----:B-1----:R-:W-:-:S05]  /*12b60*/  IMAD.SHL.U32 R20, R20, 0x10, RZ ;  /* 0x0000001014147824 */ /* 0x002fca00078e00ff */
[----:B------:R-:W-:-:S05]  /*12b70*/  LOP3.LUT R20, R21, 0x70, R20, 0xf8, !PT ;  /* 0x0000007015147812 */ /* 0x000fca00078ef814 */
[----:B------:R-:W-:Y:S02]  /*12b80*/  IMAD.IADD R0, R20, 0x1, R25 ;  /* 0x0000000114007824 */ /* 0x000fe400078e0219 */
[----:B------:R-:W1:Y:S02]  /*12b90*/  S2R R20, SR_TID.X ;  /* 0x0000000000147919 */ /* 0x000e640000002100 */
[----:B0-----:R-:W-:-:S04]  /*12ba0*/  @P6 IMAD.HI.U32 R6, R0, R6, RZ ;  /* 0x0000000600066227 */ /* 0x001fc800078e00ff */
[----:B------:R-:W-:Y:S01]  /*12bb0*/  IMAD.MOV.U32 R4, RZ, RZ, R0 ;  /* 0x000000ffff047224 */ /* 0x000fe200078e0000 */
[----:B---3--:R-:W-:Y:S02]  /*12bc0*/  @P6 SHF.R.U32.HI R4, RZ, R5, R6 ;  /* 0x00000005ff046219 */ /* 0x008fe40000011606 */
[----:B------:R-:W0:Y:S03]  /*12bd0*/  LDC R6, c[0x0][0x448] ;  /* 0x00011200ff067b82 */ /* 0x000e260000000800 */
[----:B------:R-:W-:Y:S02]  /*12be0*/  IMAD.MOV R5, RZ, RZ, -R4 ;  /* 0x000000ffff057224 */ /* 0x000fe400078e0a04 */
[----:B------:R-:W-:Y:S01]  /*12bf0*/  IMAD.WIDE.U32 R2, R4, UR4, R2 ;  /* 0x0000000404027c25 */ /* 0x000fe2000f8e0002 */
[----:B-1----:R-:W-:-:S03]  /*12c00*/  LOP3.LUT R20, R20, 0x7f, RZ, 0xc0, !PT ;  /* 0x0000007f14147812 */ /* 0x002fc600078ec0ff */
[----:B0-----:R-:W-:Y:S01]  /*12c10*/  IMAD R0, R6, R5, R0 ;  /* 0x0000000506007224 */ /* 0x001fe200078e0200 */
[----:B------:R-:W-:Y:S02]  /*12c20*/  SHF.R.S32.HI R5, RZ, 0x1f, R4 ;  /* 0x0000001fff057819 */ /* 0x000fe40000011404 */
[----:B--2---:R-:W-:-:S03]  /*12c30*/  SHF.R.U32.HI R7, RZ, 0x3, R20 ;  /* 0x00000003ff077819 */ /* 0x004fc60000011614 */
        /* <DEDUP_REMOVED lines=11> */
[----:B------:R-:W-:Y:S02]  /*12cf0*/  ULDC UR4, c[0x0][0x2b8] ;  /* 0x0000ae0000047ab9 */ /* 0x000fe40000000800 */
[----:B------:R-:W-:Y:S02]  /*12d00*/  ISETP.GE.AND P3, PT, R32, UR4, PT ;  /* 0x0000000420007c0c */ /* 0x000fe4000bf66270 */
[----:B------:R-:W-:Y:S01]  /*12d10*/  LEA.HI.X R4, R2, UR5, R4, 0x1, P0 ;  /* 0x0000000502047c11 */ /* 0x000fe200080f0c04 */
[----:B------:R-:W-:Y:S01]  /*12d20*/  UMOV UR5, 0xffffffff ;  /* 0xffffffff00057882 */ /* 0x000fe20000000000 */
[----:B------:R-:W-:-:S02]  /*12d30*/  ISETP.GE.AND P2, PT, R34, UR4, PT ;  /* 0x0000000422007c0c */ /* 0x000fc4000bf46270 */
[----:B------:R-:W-:Y:S01]  /*12d40*/  ISETP.GE.AND P0, PT, R33, UR4, PT ;  /* 0x0000000421007c0c */ /* 0x000fe2000bf06270 */
[----:B------:R-:W-:-:S12]  /*12d50*/  BRA.DIV UR5, `(.L_x_1385) ;  /* 0x0000003e05347947 */ /* 0x000fd8000b800000 */
[----:B------:R-:W0:Y:S01]  /*12d60*/  SHFL.IDX PT, R3, R0, RZ, 0x181f ;  /* 0x00181fff00037589 */ /* 0x000e2200000e0000 */
[----:B------:R-:W-:Y:S02]  /*12d70*/  IMAD R29, R29, R6, RZ ;  /* 0x000000061d1d7224 */ /* 0x000fe400078e02ff */
[----:B------:R-:W-:Y:S01]  /*12d80*/  IMAD.IADD R25, R7, 0x1, R25 ;  /* 0x0000000107197824 */ /* 0x000fe200078e0219 */
[----:B------:R-:W1:Y:S04]  /*12d90*/  SHFL.IDX PT, R2, R4, RZ, 0x181f ;  /* 0x00181fff04027589 */ /* 0x000e6800000e0000 */
[----:B------:R-:W-:Y:S01]  /*12da0*/  ISETP.GE.AND P1, PT, R25, R29, PT ;  /* 0x0000001d1900720c */ /* 0x000fe20003f26270 */
[----:B------:R-:W-:-:S12]  /*12db0*/  SHFL.IDX PT, R14, R0, 0x7, 0x181f ;  /* 0x00f81f00000e7f89 */ /* 0x000fd800000e0000 */
[----:B0-----:R-:W-:-:S05]  /*12dc0*/  @!P1 LEA R5, P4, R32, R3, 0x1 ;  /* 0x0000000320059211 */ /* 0x001fca00078808ff */
[----:B-1----:R-:W-:Y:S02]  /*12dd0*/  @!P1 IMAD.X R3, RZ, RZ, R2, P4 ;  /* 0x000000ffff039224 */ /* 0x002fe400020e0602 */
[----:B------:R-:W-:Y:S02]  /*12de0*/  @!P1 IMAD.MOV.U32 R2, RZ, RZ, R5 ;  /* 0x000000ffff029224 */ /* 0x000fe400078e0005 */
[----:B------:R-:W-:-:S03]  /*12df0*/  VIADD R5, R25, 0x10 ;  /* 0x0000001019057836 */ /* 0x000fc60000000000 */
[----:B------:R-:W-:Y:S04]  /*12e00*/  @!P1 LDGSTS.E.BYPASS.LTC128B.128 [R37+0x12400], desc[UR36][R2.64], !P3 ;  /* 0x1240000002259fae */ /* 0x000fe8000d901d64 */
[----:B------:R-:W-:Y:S04]  /*12e10*/  @!P1 LDGSTS.E.BYPASS.LTC128B.128 [R37+0x16400], desc[UR36][R2.64+0x80], !P2 ;  /* 0x1640008002259fae */ /* 0x000fe8000d101d64 */
[----:B------:R0:W-:Y:S01]  /*12e20*/  @!P1 LDGSTS.E.BYPASS.LTC128B.128 [R37+0x1a400], desc[UR36][R2.64+0x100], !P0 ;  /* 0x1a40010002259fae */ /* 0x0001e2000c101d64 */
[----:B------:R-:W-:-:S03]  /*12e30*/  ISETP.GE.AND P1, PT, R5, R29, PT ;  /* 0x0000001d0500720c */ /* 0x000fc60003f26270 */
[----:B0-----:R-:W0:Y:S04]  /*12e40*/  SHFL.IDX PT, R3, R0, 0x1, 0x181f ;  /* 0x00381f0000037f89 */ /* 0x001e2800000e0000 */
[----:B------:R-:W1:Y:S06]  /*12e50*/  SHFL.IDX PT, R2, R4, 0x1, 0x181f ;  /* 0x00381f0004027f89 */ /* 0x000e6c00000e0000 */
[----:B0-----:R-:W-:-:S05]  /*12e60*/  @!P1 LEA R5, P4, R32, R3, 0x1 ;  /* 0x0000000320059211 */ /* 0x001fca00078808ff */
[----:B-1----:R-:W-:Y:S02]  /*12e70*/  @!P1 IMAD.X R6, RZ, RZ, R2, P4 ;  /* 0x000000ffff069224 */ /* 0x002fe400020e0602 */
[----:B------:R-:W-:Y:S02]  /*12e80*/  @!P1 IMAD.MOV.U32 R2, RZ, RZ, R5 ;  /* 0x000000ffff029224 */ /* 0x000fe400078e0005 */
        /* <DEDUP_REMOVED lines=51> */
[----:B------:R-:W1:Y:S04]  /*131c0*/  SHFL.IDX PT, R2, R4, 0x6, 0x181f ;  /* 0x00d81f0004027f89 */ /* 0x000e6800000e0000 */
[----:B------:R-:W2:Y:S02]  /*131d0*/  SHFL.IDX PT, R4, R4, 0x7, 0x181f ;  /* 0x00f81f0004047f89 */ /* 0x000ea400000e0000 */
[----:B0-----:R-:W-:-:S05]  /*131e0*/  @!P1 LEA R5, P4, R32, R3, 0x1 ;  /* 0x0000000320059211 */ /* 0x001fca00078808ff */
[----:B-1----:R-:W-:Y:S02]  /*131f0*/  @!P1 IMAD.X R6, RZ, RZ, R2, P4 ;  /* 0x000000ffff069224 */ /* 0x002fe400020e0602 */
[----:B------:R-:W-:Y:S02]  /*13200*/  @!P1 IMAD.MOV.U32 R2, RZ, RZ, R5 ;  /* 0x000000ffff029224 */ /* 0x000fe400078e0005 */
[----:B------:R-:W-:-:S05]  /*13210*/  @!P1 IMAD.MOV.U32 R3, RZ, RZ, R6 ;  /* 0x000000ffff039224 */ /* 0x000fca00078e0006 */
[----:B------:R0:W-:Y:S04]  /*13220*/  @!P1 LDGSTS.E.BYPASS.LTC128B.128 [R37+0x15400], desc[UR36][R2.64], !P3 ;  /* 0x1540000002259fae */ /* 0x0001e8000d901d64 */
[----:B------:R0:W-:Y:S04]  /*13230*/  @!P1 LDGSTS.E.BYPASS.LTC128B.128 [R37+0x19400], desc[UR36][R2.64+0x80], !P2 ;  /* 0x1940008002259fae */ /* 0x0001e8000d101d64 */
[----:B--2---:R0:W-:Y:S02]  /*13240*/  @!P1 LDGSTS.E.BYPASS.LTC128B.128 [R37+0x1d400], desc[UR36][R2.64+0x100], !P0 ;  /* 0x1d40010002259fae */ /* 0x0041e4000c101d64 */
.L_x_1476:
[----:B------:R-:W-:Y:S01]  /*13250*/  VIADD R0, R25, 0x70 ;  /* 0x0000007019007836 */ /* 0x000fe20000000000 */
[----:B------:R-:W-:Y:S04]  /*13260*/  BSSY B0, `(.L_x_1386) ;  /* 0x000000b000007945 */ /* 0x000fe80003800000 */
[----:B------:R-:W-:-:S13]  /*13270*/  ISETP.GE.AND P1, PT, R0, R29, PT ;  /* 0x0000001d0000720c */ /* 0x000fda0003f26270 */
[----:B------:R-:W-:Y:S05]  /*13280*/  @P1 BRA `(.L_x_1387) ;  /* 0x0000000000201947 */ /* 0x000fea0003800000 */
[----:B0-----:R-:W-:-:S05]  /*13290*/  LEA R2, P1, R32, R14, 0x1 ;  /* 0x0000000e20027211 */ /* 0x001fca00078208ff */
[----:B------:R-:W-:-:S05]  /*132a0*/  IMAD.X R3, RZ, RZ, R4, P1 ;  /* 0x000000ffff037224 */ /* 0x000fca00008e0604 */
[----:B------:R-:W-:Y:S01]  /*132b0*/  @!PT LDS RZ, [RZ] ;  /* 0x00000000fffff984 */ /* 0x000fe20000000800 */
[----:B------:R-:W-:Y:S01]  /*132c0*/  @!PT LDS RZ, [RZ] ;  /* 0x00000000fffff984 */ /* 0x000fe20000000800 */
[----:B------:R-:W-:Y:S01]  /*132d0*/  @!PT LDS RZ, [RZ] ;  /* 0x00000000fffff984 */ /* 0x000fe20000000800 */
[----:B------:R1:W-:Y:S04]  /*132e0*/  LDGSTS.E.BYPASS.LTC128B.128 [R37+0x15c00], desc[UR36][R2.64], !P3 ;  /* 0x15c0000002257fae */ /* 0x0003e8000d901d64 */
[----:B------:R1:W-:Y:S04]  /*132f0*/  LDGSTS.E.BYPASS.LTC128B.128 [R37+0x19c00], desc[UR36][R2.64+0x80], !P2 ;  /* 0x19c0008002257fae */ /* 0x0003e8000d101d64 */
[----:B------:R1:W-:Y:S02]  /*13300*/  LDGSTS.E.BYPASS.LTC128B.128 [R37+0x1dc00], desc[UR36][R2.64+0x100], !P0 ;  /* 0x1dc0010002257fae */ /* 0x0003e4000c101d64 */
.L_x_1387:
[----:B------:R-:W-:Y:S05]  /*13310*/  BSYNC B0 ;  /* 0x0000000000007941 */ /* 0x000fea0003800000 */
.L_x_1386:
[----:B------:R-:W-:Y:S01]  /*13320*/  NOP ;  /* 0x0000000000007918 */ /* 0x000fe20000000000 */
[----:B------:R-:W-:-:S13]  /*13330*/  PLOP3.LUT P0, PT, PT, PT, PT, 0x80, 0x0 ;  /* 0x000000000000781c */ /* 0x000fda0003f0f070 */
.L_x_1388:
[----:B------:R-:W-:Y:S02]  /*13340*/  PLOP3.LUT P1, PT, P1, P0, PT, 0xa2, 0x0 ;  /* 0x000000000000781c */ /* 0x000fe40000f21472 */
[----:B------:R-:W-:-:S08]  /*13350*/  @P0 R2UR P1, UR4, R17 ;  /* 0x00000000110402ca */ /* 0x000fd00000020000 */
[----:B------:R-:W-:-:S05]  /*13360*/  @P0 PLOP3.LUT P0, PT, P1, PT, PT, 0x80, 0x0 ;  /* 0x000000000000081c */ /* 0x000fca0000f0f070 */
[----:B------:R-:W-:Y:S01]  /*13370*/  @!P1 SYNCS.ARRIVE.TRANS64.RED.A0T1 RZ, [UR4+0x30800], RZ ;  /* 0x030800ffffff99a7 */ /* 0x000fe20008200404 */
[----:B------:R-:W-:Y:S07]  /*13380*/  @!P1 ARRIVES.LDGSTSBAR.64.TRANSCNT [UR4+0x30800] ;  /* 0x03080000ff0099b0 */ /* 0x000fee0008000a84 */
[----:B------:R-:W-:Y:S05]  /*13390*/  @P0 BRA.U.ANY `(.L_x_1388) ;  /* 0xfffffffd00e80947 */ /* 0x000fea000393ffff */
[----:B01----:R-:W2:Y:S04]  /*133a0*/  LDL.LU R3, [R1+0x24] ;  /* 0x0000240001037983 */ /* 0x003ea80000300800 */
[----:B------:R-:W3:Y:S01]  /*133b0*/  LDL.LU R2, [R1+0x20] ;  /* 0x0000200001027983 */ /* 0x000ee20000300800 */
[----:B--2---:R-:W-:Y:S02]  /*133c0*/  VIADD R3, R3, 0x1 ;  /* 0x0000000103037836 */ /* 0x004fe40000000000 */
[----:B---3--:R-:W-:-:S03]  /*133d0*/  VIADD R6, R2, 0xfffffffe ;  /* 0xfffffffe02067836 */ /* 0x008fc60000000000 */
        /* <DEDUP_REMOVED lines=10> */
.L_x_1477:
[----:B------:R-:W-:Y:S05]  /*13480*/  BSYNC B0 ;  /* 0x0000000000007941 */ /* 0x000fea0003800000 */
.L_x_1389:
[----:B------:R-:W2:Y:S01]  /*13490*/  LDL R2, [R1+0x8] ;  /* 0x0000080001027983 */ /* 0x000ea20000100800 */
[----:B------:R-:W-:Y:S01]  /*134a0*/  BSSY B0, `(.L_x_1391) ;  /* 0x000010d000007945 */ /* 0x000fe20003800000 */
[----:B--2---:R-:W-:-:S13]  /*134b0*/  ISETP.GE.AND P0, PT, R6, R2, PT ;  /* 0x000000020600720c */ /* 0x004fda0003f06270 */
[----:B------:R-:W-:Y:S05]  /*134c0*/  @!P0 BRA `(.L_x_1392) ;  /* 0x0000001000288947 */ /* 0x000fea0003800000 */
[----:B------:R-:W-:Y:S01]  /*134d0*/  ULDC UR4, c[0x0][0x2f4] ;  /* 0x0000bd0000047ab9 */ /* 0x000fe20000000800 */
[----:B------:R-:W-:Y:S01]  /*134e0*/  IMAD.MOV.U32 R10, RZ, RZ, R23 ;  /* 0x000000ffff0a7224 */ /* 0x000fe200078e0017 */
[----:B------:R-:W-:Y:S01]  /*134f0*/  ISETP.GE.AND P3, PT, R32, UR4, PT ;  /* 0x0000000420007c0c */ /* 0x000fe2000bf66270 */
[----:B------:R-:W-:Y:S01]  /*13500*/  IMAD.MOV.U32 R20, RZ, RZ, R28 ;  /* 0x000000ffff147224 */ /* 0x000fe200078e001c */
[----:B------:R-:W-:Y:S01]  /*13510*/  ISETP.GE.AND P2, PT, R34, UR4, PT ;  /* 0x0000000422007c0c */ /* 0x000fe2000bf46270 */
[----:B------:R-:W-:Y:S01]  /*13520*/  IMAD.MOV.U32 R29, RZ, RZ, R22 ;  /* 0x000000ffff1d7224 */ /* 0x000fe200078e0016 */
[----:B------:R-:W-:-:S13]  /*13530*/  ISETP.GE.AND P1, PT, R33, UR4, PT ;  /* 0x0000000421007c0c */ /* 0x000fda000bf26270 */
.L_x_1405:
[----:B------:R-:W2:Y:S01]  /*13540*/  LDL R4, [R1+0x4] ;  /* 0x0000040001047983 */ /* 0x000ea20000100800 */
[----:B0-----:R-:W0:Y:S03]  /*13550*/  LDC R0, c[0x0][0x430] ;  /* 0x00010c00ff007b82 */ /* 0x001e260000000800 */
[----:B------:R-:W3:Y:S01]  /*13560*/  LDL R7, [R1+0xc] ;  /* 0x00000c0001077983 */ /* 0x000ee20000100800 */
[----:B------:R-:W1:Y:S03]  /*13570*/  S2R R2, SR_TID.X ;  /* 0x0000000000027919 */ /* 0x000e660000002100 */
[----:B------:R-:W4:Y:S01]  /*13580*/  LDL R8, [R1+0x28] ;  /* 0x0000280001087983 */ /* 0x000f220000100800 */
[----:B0-----:R-:W-:Y:S02]  /*13590*/  ISETP.NE.AND P0, PT, R0, 0x1, PT ;  /* 0x000000010000780c */ /* 0x001fe40003f05270 */
[----:B------:R-:W0:Y:S11]  /*135a0*/  S2R R0, SR_TID.X ;  /* 0x0000000000007919 */ /* 0x000e360000002100 */
[----:B------:R-:W2:Y:S01]  /*135b0*/  @P0 LDC R3, c[0x0][0x438] ;  /* 0x00010e00ff030b82 */ /* 0x000ea20000000800 */
[----:B-1----:R-:W-:-:S04]  /*135c0*/  LOP3.LUT R2, R2, 0x7f, RZ, 0xc0, !PT ;  /* 0x0000007f02027812 */ /* 0x002fc800078ec0ff */
[----:B------:R-:W-:Y:S01]  /*135d0*/  SHF.R.U32.HI R2, RZ, 0x3, R2 ;  /* 0x00000003ff027819 */ /* 0x000fe20000011602 */
[----:B0-----:R-:W-:-:S05]  /*135e0*/  IMAD.SHL.U32 R0, R0, 0x10, RZ ;  /* 0x0000001000007824 */ /* 0x001fca00078e00ff */
[----:B------:R-:W-:Y:S02]  /*135f0*/  LOP3.LUT R0, R2, 0x70, R0, 0xf8, !PT ;  /* 0x0000007002007812 */ /* 0x000fe400078ef800 */
[----:B------:R-:W0:Y:S02]  /*13600*/  @P0 LDC R2, c[0x0][0x434] ;  /* 0x00010d00ff020b82 */ /* 0x000e240000000800 */
[----:B------:R-:W-:Y:S01]  /*13610*/  ISETP.GT.U32.AND P5, PT, R0, 0x5f, PT ;  /* 0x0000005f0000780c */ /* 0x000fe20003fa4070 */
[----:B------:R-:W-:Y:S05]  /*13620*/  YIELD ;  /* 0x0000000000007946 */ /* 0x000fea0003800000 */
[----:B------:R-:W-:Y:S01]  /*13630*/  ULDC UR4, c[0x0][0x430] ;  /* 0x00010c0000047ab9 */ /* 0x000fe20000000800 */
[----:B--2---:R-:W-:-:S06]  /*13640*/  IMAD R9, R6, 0x60, R4 ;  /* 0x0000006006097824 */ /* 0x004fcc00078e0204 */
[----:B------:R-:W1:Y:S01]  /*13650*/  @!P5 LDC.64 R4, c[0x0][0x428] ;  /* 0x00010a00ff04db82 */ /* 0x000e620000000a00 */
[----:B------:R-:W-:-:S04]  /*13660*/  IMAD.IADD R9, R0, 0x1, R9 ;  /* 0x0000000100097824 */ /* 0x000fc800078e0209 */
[----:B0-----:R-:W-:-:S04]  /*13670*/  @P0 IMAD.HI.U32 R2, R9, R2, RZ ;  /* 0x0000000209020227 */ /* 0x001fc800078e00ff */
[----:B------:R-:W-:Y:S01]  /*13680*/  IMAD.MOV.U32 R0, RZ, RZ, R9 ;  /* 0x000000ffff007224 */ /* 0x000fe200078e0009 */
[----:B------:R-:W-:-:S04]  /*13690*/  @P0 SHF.R.U32.HI R0, RZ, R3, R2 ;  /* 0x00000003ff000219 */ /* 0x000fc80000011602 */
[--C-:B------:R-:W-:Y:S01]  /*136a0*/  @!P5 SHF.R.S32.HI R3, RZ, 0x1f, R0.reuse ;  /* 0x0000001fff03d819 */ /* 0x100fe20000011400 */
[----:B------:R-:W-:-:S04]  /*136b0*/  @!P5 IMAD.MOV.U32 R2, RZ, RZ, R0 ;  /* 0x000000ffff02d224 */ /* 0x000fc800078e0000 */
[----:B-1----:R-:W-:-:S04]  /*136c0*/  @!P5 IMAD.WIDE.U32 R2, R31, R4, R2 ;  /* 0x000000041f02d225 */ /* 0x002fc800078e0002 */
[----:B---3--:R-:W-:-:S04]  /*136d0*/  @!P5 IMAD R4, R7, R4, RZ ;  /* 0x000000040704d224 */ /* 0x008fc800078e02ff */
[----:B------:R-:W-:Y:S02]  /*136e0*/  @!P5 IMAD R7, R31, R5, R4 ;  /* 0x000000051f07d224 */ /* 0x000fe400078e0204 */
[----:B------:R-:W0:Y:S01]  /*136f0*/  @!P5 LDC.64 R4, c[0x0][0x418] ;  /* 0x00010600ff04db82 */ /* 0x000e220000000a00 */
[----:B------:R-:W-:Y:S02]  /*13700*/  IMAD.MOV R0, RZ, RZ, -R0 ;  /* 0x000000ffff007224 */ /* 0x000fe400078e0a00 */
[----:B------:R-:W-:Y:S02]  /*13710*/  @!P5 IMAD.IADD R3, R7, 0x1, R3 ;  /* 0x000000010703d824 */ /* 0x000fe400078e0203 */
[----:B------:R-:W-:Y:S02]  /*13720*/  IMAD R9, R0, UR4, R9 ;  /* 0x0000000400097c24 */ /* 0x000fe4000f8e0209 */
[----:B------:R-:W-:Y:S01]  /*13730*/  IMAD.MOV.U32 R0, RZ, RZ, RZ ;  /* 0x000000ffff007224 */ /* 0x000fe200078e00ff */
[----:B0-----:R-:W-:-:S04]  /*13740*/  @!P5 LEA R4, P0, R2, R4, 0x2 ;  /* 0x000000040204d211 */ /* 0x001fc800078010ff */
[----:B------:R-:W-:-:S05]  /*13750*/  @!P5 LEA.HI.X R5, R2, R5, R3, 0x2, P0 ;  /* 0x000000050205d211 */ /* 0x000fca00000f1403 */
[----:B------:R0:W5:Y:S01]  /*13760*/  @!P5 LDG.E R0, desc[UR36][R4.64] ;  /* 0x000000240400d981 */ /* 0x000162000c1e1900 */
[----:B----4-:R-:W-:Y:S01]  /*13770*/  ISETP.NE.AND P4, PT, R8, 0x3, PT ;  /* 0x000000030800780c */ /* 0x010fe20003f85270 */
[----:B------:R-:W-:-:S05]  /*13780*/  VIADD R23, R10, 0x1 ;  /* 0x000000010a177836 */ /* 0x000fca0000000000 */
[----:B------:R-:W-:-:S04]  /*13790*/  ISETP.NE.AND P0, PT, R23, 0x2, PT ;  /* 0x000000021700780c */ /* 0x000fc80003f05270 */
[----:B------:R-:W-:Y:S01]  /*137a0*/  SEL R28, RZ, 0x1, P0 ;  /* 0x00000001ff1c7807 */ /* 0x000fe20000000000 */
[----:B------:R-:W-:Y:S01]  /*137b0*/  IMAD.MOV.U32 R22, RZ, RZ, R6 ;  /* 0x000000ffff167224 */ /* 0x000fe200078e0006 */
[----:B------:R-:W-:Y:S02]  /*137c0*/  SEL R23, R23, RZ, P0 ;  /* 0x000000ff17177207 */ /* 0x000fe40000000000 */
[----:B------:R-:W-:Y:S01]  /*137d0*/  LOP3.LUT R28, R20, R28, RZ, 0x3c, !PT ;  /* 0x0000001c141c7212 */ /* 0x000fe200078e3cff */
[----:B0-----:R-:W-:Y:S06]  /*137e0*/  @!P4 BRA `(.L_x_1393) ;  /* 0x000000000004c947 */ /* 0x001fec0003800000 */
[----:B------:R-:W-:Y:S01]  /*137f0*/  BPT.TRAP 0x1 ;  /* 0x000000040000795c */ /* 0x000fe20000300000 */
.L_x_1393:
[----:B------:R-:W-:Y:S01]  /*13800*/  IMAD R7, R23, 0x8, R17 ;  /* 0x0000000817077824 */ /* 0x000fe200078e0211 */
[----:B------:R-:W-:Y:S01]  /*13810*/  SHF.L.U32 R2, R28, 0x1f, RZ ;  /* 0x0000001f1c027819 */ /* 0x000fe200000006ff */
[----:B------:R-:W-:Y:S03]  /*13820*/  BSSY B1, `(.L_x_1394) ;  /* 0x0000003000017945 */ /* 0x000fe60003800000 */
[----:B------:R-:W0:Y:S02]  /*13830*/  SYNCS.PHASECHK.TRANS64.TRYWAIT P0, [R7+URZ+0x30840], R2 ;  /* 0x03084002070075a7 */ /* 0x000e24000800017f */
[----:B0-----:R-:W-:Y:S05]  /*13840*/  @!P0 BRA `(.L_x_1395) ;  /* 0x0000003c00448947 */ /* 0x001fea0003800000 */
.L_x_1478:
[----:B------:R-:W-:Y:S05]  /*13850*/  BSYNC B1 ;  /* 0x0000000000017941 */ /* 0x000fea0003800000 */
.L_x_1394:
        /* <DEDUP_REMOVED lines=65> */
.L_x_1492:
        /* <DEDUP_REMOVED lines=11> */
.L_x_1397:
        /* <DEDUP_REMOVED lines=11> */
.L_x_1398:
[----:B------:R1:W-:Y:S01]  /*13dd0*/  SYNCS.ARRIVE.TRANS64.A1T0 RZ, [R7+URZ+0x30830], RZ ;  /* 0x030830ff07ff79a7 */ /* 0x0003e2000810003f */
[----:B------:R-:W-:Y:S05]  /*13de0*/  @!P5 BRA `(.L_x_1399) ;  /* 0x000000000004d947 */ /* 0x000fea0003800000 */
[----:B------:R-:W-:Y:S01]  /*13df0*/  BPT.TRAP 0x1 ;  /* 0x000000040000795c */ /* 0x000fe20000300000 */
.L_x_1399:
[----:B------:R-:W-:Y:S01]  /*13e00*/  SHF.L.U32 R2, R20, 0x1f, RZ ;  /* 0x0000001f14027819 */ /* 0x000fe200000006ff */
[----:B0-----:R-:W-:Y:S01]  /*13e10*/  IMAD R6, R10, 0x8, R17 ;  /* 0x000000080a067824 */ /* 0x001fe200078e0211 */
[----:B------:R-:W-:Y:S03]  /*13e20*/  BSSY B1, `(.L_x_1400) ;  /* 0x0000003000017945 */ /* 0x000fe60003800000 */
[----:B------:R-:W0:Y:S02]  /*13e30*/  SYNCS.PHASECHK.TRANS64.TRYWAIT P0, [R6+URZ+0x30860], R2 ;  /* 0x03086002060075a7 */ /* 0x000e24000800017f */
[----:B0-----:R-:W-:Y:S05]  /*13e40*/  @!P0 BRA `(.L_x_1401) ;  /* 0x0000003c00b88947 */ /* 0x001fea0003800000 */
.L_x_1493:
[----:B------:R-:W-:Y:S05]  /*13e50*/  BSYNC B1 ;  /* 0x0000000000017941 */ /* 0x000fea0003800000 */
.L_x_1400:
[----:B------:R-:W1:Y:S01]  /*13e60*/  LDL R5, [R1] ;  /* 0x0000000001057983 */ /* 0x000e620000100800 */
        /* <DEDUP_REMOVED lines=10> */
[----:B------:R-:W1:Y:S01]  /*13f10*/  SHFL.IDX PT, R3, R19, RZ, 0x181f ;  /* 0x00181fff13037589 */ /* 0x000e6200000e0000 */
[----:B0-----:R-:W-:-:S05]  /*13f20*/  IADD3 R2, P0, R2, R4, RZ ;  /* 0x0000000402027210 */ /* 0x001fca0007f1e0ff */
[----:B-1----:R-:W-:Y:S01]  /*13f30*/  IMAD.X R3, RZ, RZ, R3, P0 ;  /* 0x000000ffff037224 */ /* 0x002fe200000e0603 */
[----:B------:R-:W-:-:S13]  /*13f40*/  ISETP.LT.OR P0, PT, R7, 0x1, P3 ;  /* 0x000000010700780c */ /* 0x000fda0001f01670 */
[----:B------:R-:W-:Y:S01]  /*13f50*/  @!PT LDS RZ, [RZ] ;  /* 0x00000000fffff984 */ /* 0x000fe20000000800 */
        /* <DEDUP_REMOVED lines=46> */
[----:B0-2---:R0:W1:Y:S02]  /*14240*/  SHFL.IDX PT, R2, R18, 0x5, 0x181f ;  /* 0x00b81f0012027f89 */ /* 0x00506400000e0000 */
.L_x_1507:
[----:B-1----:R-:W-:Y:S01]  /*14250*/  IADD3 R2, P0, R2, R4, RZ ;  /* 0x0000000402027210 */ /* 0x002fe20007f1e0ff */
        /* <DEDUP_REMOVED lines=13> */
[----:B-1----:R-:W-:Y:S01]  /*14330*/  IMAD.WIDE.U32 R2, R9, UR4, RZ ;  /* 0x0000000409027c25 */ /* 0x002fe2000f8e00ff */
        /* <DEDUP_REMOVED lines=13> */
[----:B0-----:R-:W-:-:S04]  /*14410*/  LEA R18, P0, R2, UR4, 0x1 ;  /* 0x0000000402127c11 */ /* 0x001fc8000f8008ff */
[----:B------:R-:W-:Y:S02]  /*14420*/  LEA.HI.X R19, R2, UR5, R3, 0x1, P0 ;  /* 0x0000000502137c11 */ /* 0x000fe400080f0c03 */
[----:B------:R-:W-:-:S13]  /*14430*/  PLOP3.LUT P0, PT, PT, PT, PT, 0x80, 0x0 ;  /* 0x000000000000781c */ /* 0x000fda0003f0f070 */
.L_x_1403:
        /* <DEDUP_REMOVED lines=11> */
.L_x_1404:
[----:B------:R-:W2:Y:S01]  /*144f0*/  LDL R0, [R1+0x8] ;  /* 0x0000080001007983 */ /* 0x000ea20000100800 */
[----:B------:R0:W-:Y:S01]  /*14500*/  SYNCS.ARRIVE.TRANS64.A1T0 RZ, [R6+URZ+0x30850], RZ ;  /* 0x030850ff06ff79a7 */ /* 0x0001e2000810003f */
[----:B------:R-:W-:Y:S02]  /*14510*/  IMAD.MOV.U32 R10, RZ, RZ, R23 ;  /* 0x000000ffff0a7224 */ /* 0x000fe400078e0017 */
[----:B------:R-:W-:Y:S02]  /*14520*/  IMAD.MOV.U32 R20, RZ, RZ, R28 ;  /* 0x000000ffff147224 */ /* 0x000fe400078e001c */
[----:B------:R-:W-:Y:S02]  /*14530*/  IMAD.MOV.U32 R29, RZ, RZ, R22 ;  /* 0x000000ffff1d7224 */ /* 0x000fe400078e0016 */
[C---:B0-----:R-:W-:Y:S01]  /*14540*/  VIADD R6, R22.reuse, 0xffffffff ;  /* 0xffffffff16067836 */ /* 0x041fe20000000000 */
[----:B--2---:R-:W-:-:S13]  /*14550*/  ISETP.GT.AND P0, PT, R22, R0, PT ;  /* 0x000000001600720c */ /* 0x004fda0003f04270 */
[----:B------:R-:W-:Y:S05]  /*14560*/  @P0 BRA `(.L_x_1405) ;  /* 0xffffffec00f40947 */ /* 0x000fea000383ffff */
.L_x_1392:
[----:B------:R-:W-:Y:S05]  /*14570*/  BSYNC B0 ;  /* 0x0000000000007941 */ /* 0x000fea0003800000 */
.L_x_1391:
        /* <DEDUP_REMOVED lines=16> */
[----:B0-----:R-:W-:-:S07]  /*14680*/  IADD3 R24, R0, UR38, R7 ;  /* 0x0000002600187c10 */ /* 0x001fce000fffe007 */
.L_x_1407:
[----:B------:R-:W-:Y:S05]  /*14690*/  BSYNC B0 ;  /* 0x0000000000007941 */ /* 0x000fea0003800000 */
.L_x_1406:
[----:B------:R-:W2:Y:S02]  /*146a0*/  LDL R0, [R1+0x28] ;  /* 0x0000280001007983 */ /* 0x000ea40000100800 */
[----:B--2---:R-:W-:-:S13]  /*146b0*/  ISETP.NE.AND P0, PT, R0, 0x3, PT ;  /* 0x000000030000780c */ /* 0x004fda0003f05270 */
[----:B------:R-:W-:Y:S05]  /*146c0*/  @!P0 BRA `(.L_x_1408) ;  /* 0x0000000000048947 */ /* 0x000fea0003800000 */
[----:B------:R-:W-:Y:S01]  /*146d0*/  BPT.TRAP 0x1 ;  /* 0x000000040000795c */ /* 0x000fe20000300000 */
.L_x_1408:
[----:B------:R-:W2:Y:S01]  /*146e0*/  LDL.LU R2, [R1] ;  /* 0x0000000001027983 */ /* 0x000ea20000300800 */
[----:B------:R-:W-:Y:S01]  /*146f0*/  IMAD R0, R23, 0x8, R17 ;  /* 0x0000000817007824 */ /* 0x000fe200078e0211 */
[----:B------:R-:W-:Y:S01]  /*14700*/  SHF.L.U32 R3, R28, 0x1f, RZ ;  /* 0x0000001f1c037819 */ /* 0x000fe200000006ff */
[----:B------:R-:W-:Y:S03]  /*14710*/  BSSY B0, `(.L_x_1409) ;  /* 0x0000004000007945 */ /* 0x000fe60003800000 */
[----:B------:R-:W0:Y:S01]  /*14720*/  SYNCS.PHASECHK.TRANS64.TRYWAIT P0, [R0+URZ+0x30860], R3 ;  /* 0x03086003000075a7 */ /* 0x000e22000800017f */
[----:B--2---:R-:W-:Y:S01]  /*14730*/  IMAD R6, R22, -0x60, R2 ;  /* 0xffffffa016067824 */ /* 0x004fe200078e0202 */
[----:B0-----:R-:W-:Y:S06]  /*14740*/  @!P0 BRA `(.L_x_1410) ;  /* 0x0000003c00a08947 */ /* 0x001fec0003800000 */
.L_x_1508:
[----:B------:R-:W-:Y:S05]  /*14750*/  BSYNC B0 ;  /* 0x0000000000007941 */ /* 0x000fea0003800000 */
.L_x_1409:
[----:B------:R-:W1:Y:S01]  /*14760*/  S2R R2, SR_TID.X ;  /* 0x0000000000027919 */ /* 0x000e620000002100 */
[----:B------:R-:W-:Y:S01]  /*14770*/  UMOV UR4, 0xffffffff ;  /* 0xffffffff00047882 */ /* 0x000fe20000000000 */
[----:B------:R-:W-:Y:S01]  /*14780*/  IMAD R4, R23, 0x4800, R36 ;  /* 0x0000480017047824 */ /* 0x000fe200078e0224 */
[----:B-1----:R-:W-:-:S04]  /*14790*/  LOP3.LUT R2, R2, 0x7f, RZ, 0xc0, !PT ;  /* 0x0000007f02027812 */ /* 0x002fc800078ec0ff */
[----:B------:R-:W-:-:S05]  /*147a0*/  SHF.R.U32.HI R2, RZ, 0x3, R2 ;  /* 0x00000003ff027819 */ /* 0x000fca0000011602 */
[----:B------:R-:W-:Y:S01]  /*147b0*/  IMAD.IADD R6, R6, 0x1, -R2 ;  /* 0x0000000106067824 */ /* 0x000fe200078e0a02 */
[----:B------:R-:W-:Y:S06]  /*147c0*/  BRA.DIV UR4, `(.L_x_1411) ;  /* 0x0000003e04947947 */ /* 0x000fec000b800000 */
[----:B------:R-:W1:Y:S01]  /*147d0*/  SHFL.IDX PT, R14, R18, RZ, 0x181f ;  /* 0x00181fff120e7589 */ /* 0x000e6200000e0000 */
        /* <DEDUP_REMOVED lines=57> */
.L_x_1522:
        /* <DEDUP_REMOVED lines=13> */
.L_x_1412:
[----:B------:R-:W-:Y:S02]  /*14c40*/  PLOP3.LUT P1, PT, P1, P0, PT, 0xa2, 0x0 ;  /* 0x000000000000781c */ /* 0x000fe40000f21472 */
[----:B------:R-:W-:-:S08]  /*14c50*/  @P0 R2UR P1, UR4, R0 ;  /* 0x00000000000402ca */ /* 0x000fd00000020000 */
[----:B------:R-:W-:-:S05]  /*14c60*/  @P0 PLOP3.LUT P0, PT, P1, PT, PT, 0x80, 0x0 ;  /* 0x000000000000081c */ /* 0x000fca0000f0f070 */
[----:B------:R-:W-:Y:S01]  /*14c70*/  @!P1 SYNCS.ARRIVE.TRANS64.RED.A0T1 RZ, [UR4+0x30850], RZ ;  /* 0x030850ffffff99a7 */ /* 0x000fe20008200404 */
[----:B------:R-:W-:Y:S07]  /*14c80*/  @!P1 ARRIVES.LDGSTSBAR.64.TRANSCNT [UR4+0x30850] ;  /* 0x03085000ff0099b0 */ /* 0x000fee0008000a84 */
[----:B------:R-:W-:Y:S05]  /*14c90*/  @P0 BRA.U.ANY `(.L_x_1412) ;  /* 0xfffffffd00e80947 */ /* 0x000fea000393ffff */
[----:B------:R-:W-:Y:S01]  /*14ca0*/  NOP ;  /* 0x0000000000007918 */ /* 0x000fe20000000000 */
[----:B0-----:R-:W2:Y:S02]  /*14cb0*/  LDL R2, [R1+0x28] ;  /* 0x0000280001027983 */ /* 0x001ea40000100800 */
[----:B--2---:R-:W-:-:S13]  /*14cc0*/  ISETP.NE.AND P2, PT, R2, 0x3, PT ;  /* 0x000000030200780c */ /* 0x004fda0003f45270 */
[----:B------:R-:W-:Y:S05]  /*14cd0*/  @!P2 BRA `(.L_x_1413) ;  /* 0x000000000004a947 */ /* 0x000fea0003800000 */
[----:B------:R-:W-:Y:S01]  /*14ce0*/  BPT.TRAP 0x1 ;  /* 0x000000040000795c */ /* 0x000fe20000300000 */
.L_x_1413:
[----:B------:R0:W-:Y:S01]  /*14cf0*/  SYNCS.ARRIVE.TRANS64.A1T0 RZ, [R0+URZ+0x30850], RZ ;  /* 0x030850ff00ff79a7 */ /* 0x0001e2000810003f */
[----:B------:R-:W-:-:S05]  /*14d00*/  VIADD R23, R23, 0x1 ;  /* 0x0000000117177836 */ /* 0x000fca0000000000 */
[----:B------:R-:W-:-:S04]  /*14d10*/  ISETP.NE.AND P0, PT, R23, 0x2, PT ;  /* 0x000000021700780c */ /* 0x000fc80003f05270 */
[----:B------:R-:W-:Y:S02]  /*14d20*/  SEL R3, RZ, 0x1, P0 ;  /* 0x00000001ff037807 */ /* 0x000fe40000000000 */
[----:B------:R-:W-:Y:S02]  /*14d30*/  SEL R23, R23, RZ, P0 ;  /* 0x000000ff17177207 */ /* 0x000fe40000000000 */
[----:B0-----:R-:W-:-:S07]  /*14d40*/  LOP3.LUT R28, R28, R3, RZ, 0x3c, !PT ;  /* 0x000000031c1c7212 */ /* 0x001fce00078e3cff */
.L_x_1370:
[----:B------:R-:W-:Y:S05]  /*14d50*/  BSYNC B7 ;  /* 0x0000000000077941 */ /* 0x000fea0003800000 */
.L_x_1368:
        /* <DEDUP_REMOVED lines=11> */
.L_x_1414:
        /* <DEDUP_REMOVED lines=11> */
[----:B------:R-:W-:Y:S01]  /*14ec0*/  IMAD.MOV.U32 R5, RZ, RZ, RZ ;  /* 0x000000ffff057224 */ /* 0x000fe200078e00ff */
[C---:B------:R-:W-:Y:S02]  /*14ed0*/  ISETP.GE.U32.AND P2, PT, R8.reuse, 0x2, PT ;  /* 0x000000020800780c */ /* 0x040fe40003f46070 */
[C---:B------:R-:W-:Y:S01]  /*14ee0*/  ISETP.GE.U32.AND P3, PT, R8.reuse, 0x4, PT ;  /* 0x000000040800780c */ /* 0x040fe20003f66070 */
[----:B------:R-:W-:Y:S01]  /*14ef0*/  SHFL.IDX PT, R0, R24, RZ, 0x1f ;  /* 0x00001fff18007589 */ /* 0x000fe200000e0000 */
[C---:B------:R-:W-:Y:S02]  /*14f00*/  ISETP.GE.U32.AND P4, PT, R8.reuse, 0x8, PT ;  /* 0x000000080800780c */ /* 0x040fe40003f86070 */
[C---:B------:R-:W-:Y:S01]  /*14f10*/  ISETP.GE.U32.AND P5, PT, R8.reuse, 0x10, PT ;  /* 0x000000100800780c */ /* 0x040fe20003fa6070 */
[----:B------:R-:W-:Y:S01]  /*14f20*/  SHFL.IDX PT, R4, R24, 0x1, 0x1f ;  /* 0x00201f0018047f89 */ /* 0x000fe200000e0000 */
[----:B--2---:R-:W-:Y:S01]  /*14f30*/  @!P1 IMAD.MOV.U32 R5, RZ, RZ, R2 ;  /* 0x000000ffff059224 */ /* 0x004fe200078e0002 */
[----:B------:R-:W-:-:S04]  /*14f40*/  ISETP.NE.AND P1, PT, R8, RZ, PT ;  /* 0x000000ff0800720c */ /* 0x000fc80003f25270 */
        /* <DEDUP_REMOVED lines=15> */
[----:B------:R1:W2:Y:S02]  /*15040*/  SHFL.IDX PT, R14, R6, 0x1f, 0x1f ;  /* 0x03e01f00060e7f89 */ /* 0x0002a400000e0000 */
.L_x_1532:
[----:B------:R-:W-:Y:S02]  /*15050*/  ULDC UR4, c[0x0][0xc38] ;  /* 0x00030e0000047ab9 */ /* 0x000fe40000000800 */
[----:B------:R-:W-:-:S04]  /*15060*/  IMAD.U32 R7, RZ, RZ, UR4 ;  /* 0x00000004ff077e24 */ /* 0x000fc8000f8e00ff */
[----:B--2---:R-:W-:-:S04]  /*15070*/  IMAD R14, R14, R7, RZ ;  /* 0x000000070e0e7224 */ /* 0x004fc800078e02ff */
[----:B------:R-:W-:-:S05]  /*15080*/  IMAD.IADD R9, R4, 0x1, R14 ;  /* 0x0000000104097824 */ /* 0x000fca00078e020e */
[----:B------:R-:W-:-:S13]  /*15090*/  ISETP.GT.AND P6, PT, R9, R0, PT ;  /* 0x000000000900720c */ /* 0x000fda0003fc4270 */
[----:B------:R-:W-:Y:S05]  /*150a0*/  @P6 BRA `(.L_x_1417) ;  /* 0x00000000009c6947 */ /* 0x000fea0003800000 */
.L_x_1422:
[----:B------:R-:W2:Y:S01]  /*150b0*/  LDC R2, c[0x0][0xc3c] ;  /* 0x00030f00ff027b82 */ /* 0x000ea20000000800 */
[----:B------:R-:W-:-:S05]  /*150c0*/  VIADD R27, R27, 0x1f ;  /* 0x0000001f1b1b7836 */ /* 0x000fca0000000000 */
[----:B--2---:R-:W-:-:S13]  /*150d0*/  ISETP.GE.AND P6, PT, R27, R2, PT ;  /* 0x000000021b00720c */ /* 0x004fda0003fc6270 */
[----:B------:R-:W-:Y:S05]  /*150e0*/  @P6 BRA `(.L_x_1418) ;  /* 0x0000000400d06947 */ /* 0x000fea0003800000 */
[----:B------:R-:W2:Y:S01]  /*150f0*/  S2R R3, SR_TID.X ;  /* 0x0000000000037919 */ /* 0x000ea20000002100 */
[----:B------:R-:W-:Y:S01]  /*15100*/  BSSY B0, `(.L_x_1419) ;  /* 0x0000009000007945 */ /* 0x000fe20003800000 */
[----:B------:R-:W-:Y:S01]  /*15110*/  IMAD.MOV.U32 R5, RZ, RZ, RZ ;  /* 0x000000ffff057224 */ /* 0x000fe200078e00ff */
[----:B--2---:R-:W-:-:S05]  /*15120*/  LOP3.LUT R3, R3, 0x1f, RZ, 0xc0, !PT ;  /* 0x0000001f03037812 */ /* 0x004fca00078ec0ff */
[----:B------:R-:W-:-:S05]  /*15130*/  IMAD.IADD R7, R27, 0x1, R3 ;  /* 0x000000011b077824 */ /* 0x000fca00078e0203 */
[----:B------:R-:W-:-:S13]  /*15140*/  ISETP.GE.OR P6, PT, R7, R2, !P0 ;  /* 0x000000020700720c */ /* 0x000fda00047c6670 */
[----:B------:R-:W-:Y:S05]  /*15150*/  @P6 BRA `(.L_x_1420) ;  /* 0x00000000000c6947 */ /* 0x000fea0003800000 */
[----:B------:R-:W2:Y:S02]  /*15160*/  LDC.64 R2, c[0x0][0xc80] ;  /* 0x00032000ff027b82 */ /* 0x000ea40000000a00 */
[----:B--2---:R-:W-:-:S05]  /*15170*/  IMAD.WIDE R2, R7, 0x4, R2 ;  /* 0x0000000407027825 */ /* 0x004fca00078e0202 */
[----:B------:R2:W5:Y:S02]  /*15180*/  LDG.E R5, desc[UR36][R2.64] ;  /* 0x0000002402057981 */ /* 0x000564000c1e1900 */
.L_x_1420:
[----:B------:R-:W-:Y:S05]  /*15190*/  BSYNC B0 ;  /* 0x0000000000007941 */ /* 0x000fea0003800000 */
.L_x_1419:
[----:B------:R-:W-:-:S03]  /*151a0*/  UMOV UR4, 0xffffffff ;  /* 0xffffffff00047882 */ /* 0x000fc60000000000 */
[----:B------:R-:W-:Y:S05]  /*151b0*/  BRA.DIV UR4, `(.L_x_1421) ;  /* 0x0000004204407947 */ /* 0x000fea000b800000 */
[----:B-----5:R-:W3:Y:S02]  /*151c0*/  SHFL.UP PT, R14, R5, 0x1, RZ ;  /* 0x04200000050e7989 */ /* 0x020ee400000e00ff */
[----:B---3--:R-:W-:-:S05]  /*151d0*/  SEL R14, R14, RZ, P1 ;  /* 0x000000ff0e0e7207 */ /* 0x008fca0000800000 */
[----:B------:R-:W-:-:S05]  /*151e0*/  IMAD.IADD R13, R5, 0x1, R14 ;  /* 0x00000001050d7824 */ /* 0x000fca00078e020e */
[----:B------:R-:W2:Y:S02]  /*151f0*/  SHFL.UP PT, R14, R13, 0x2, RZ ;  /* 0x044000000d0e7989 */ /* 0x000ea400000e00ff */
[----:B--2---:R-:W-:-:S05]  /*15200*/  SEL R2, R14, RZ, P2 ;  /* 0x000000ff0e027207 */ /* 0x004fca0001000000 */
        /* <DEDUP_REMOVED lines=9> */
[----:B-1----:R-:W-:-:S05]  /*152a0*/  IMAD.IADD R6, R4, 0x1, R7 ;  /* 0x0000000104067824 */ /* 0x002fca00078e0207 */
[----:B------:R1:W2:Y:S02]  /*152b0*/  SHFL.IDX PT, R14, R6, 0x1f, 0x1f ;  /* 0x03e01f00060e7f89 */ /* 0x0002a400000e0000 */
.L_x_1540:
[----:B------:R-:W-:Y:S02]  /*152c0*/  ULDC UR4, c[0x0][0xc38] ;  /* 0x00030e0000047ab9 */ /* 0x000fe40000000800 */
[----:B------:R-:W-:-:S04]  /*152d0*/  IMAD.U32 R7, RZ, RZ, UR4 ;  /* 0x00000004ff077e24 */ /* 0x000fc8000f8e00ff */
[----:B--2---:R-:W-:-:S04]  /*152e0*/  IMAD R14, R14, R7, RZ ;  /* 0x000000070e0e7224 */ /* 0x004fc800078e02ff */
[----:B------:R-:W-:-:S05]  /*152f0*/  IMAD.IADD R9, R14, 0x1, R9 ;  /* 0x000000010e097824 */ /* 0x000fca00078e0209 */
[----:B------:R-:W-:-:S13]  /*15300*/  ISETP.GT.AND P6, PT, R9, R0, PT ;  /* 0x000000000900720c */ /* 0x000fda0003fc4270 */
[----:B------:R-:W-:Y:S05]  /*15310*/  @!P6 BRA `(.L_x_1422) ;  /* 0xfffffffc0064e947 */ /* 0x000fea000383ffff */
.L_x_1417:
[----:B------:R-:W-:Y:S01]  /*15320*/  IMAD.IADD R24, R9, 0x1, -R14 ;  /* 0x0000000109187824 */ /* 0x000fe200078e0a0e */
[----:B------:R-:W-:-:S03]  /*15330*/  UMOV UR4, 0xffffffff ;  /* 0xffffffff00047882 */ /* 0x000fc60000000000 */
[----:B------:R-:W-:-:S05]  /*15340*/  IMAD R3, R6, R7, R24 ;  /* 0x0000000706037224 */ /* 0x000fca00078e0218 */
[----:B------:R-:W-:Y:S01]  /*15350*/  ISETP.GT.AND P6, PT, R3, R0, PT ;  /* 0x000000000300720c */ /* 0x000fe20003fc4270 */
[----:B------:R-:W-:-:S12]  /*15360*/  BRA.DIV UR4, `(.L_x_1423) ;  /* 0x0000004204907947 */ /* 0x000fd8000b800000 */
[----:B------:R-:W-:-:S04]  /*15370*/  VOTE.ANY R2, PT, !P6 ;  /* 0x0000000000027806 */ /* 0x000fc800070e0100 */
[----:B------:R-:W2:Y:S02]  /*15380*/  POPC R4, R2 ;  /* 0x0000000200047309 */ /* 0x000ea40000000000 */
[----:B--2---:R2:W3:Y:S02]  /*15390*/  SHFL.IDX PT, R5, R5, R4, 0x1f ;  /* 0x00001f0405057589 */ /* 0x0044e400000e0000 */
.L_x_1544:
[----:B------:R-:W-:Y:S01]  /*153a0*/  ISETP.NE.AND P0, PT, R2, RZ, PT ;  /* 0x000000ff0200720c */ /* 0x000fe20003f05270 */
[----:B------:R-:W-:-:S12]  /*153b0*/  IMAD.MOV.U32 R14, RZ, RZ, RZ ;  /* 0x000000ffff0e7224 */ /* 0x000fd800078e00ff */
[----:B------:R-:W-:Y:S05]  /*153c0*/  @!P0 BRA `(.L_x_1424) ;  /* 0x0000000000108947 */ /* 0x000fea0003800000 */
[----:B------:R-:W-:Y:S01]  /*153d0*/  UMOV UR4, 0xffffffff ;  /* 0xffffffff00047882 */ /* 0x000fe20000000000 */
[----:B------:R-:W-:Y:S02]  /*153e0*/  VIADD R12, R4, 0xffffffff ;  /* 0xffffffff040c7836 */ /* 0x000fe40000000000 */
[----:B------:R-:W-:Y:S05]  /*153f0*/  BRA.DIV UR4, `(.L_x_1425) ;  /* 0x0000004204b47947 */ /* 0x000fea000b800000 */
[----:B------:R4:W0:Y:S02]  /*15400*/  SHFL.IDX PT, R14, R6, R12, 0x1f ;  /* 0x00001f0c060e7589 */ /* 0x00082400000e0000 */
.L_x_1424:
[----:B------:R-:W5:Y:S01]  /*15410*/  LDC.64 R2, c[0x0][0xc90] ;  /* 0x00032400ff027b82 */ /* 0x000f620000000a00 */
[----:B------:R-:W-:-:S04]  /*15420*/  IMAD.IADD R27, R4, 0x1, R27 ;  /* 0x00000001041b7824 */ /* 0x000fc800078e021b */
[----:B-----5:R-:W-:-:S05]  /*15430*/  IMAD.WIDE R2, R27, 0x4, R2 ;  /* 0x000000041b027825 */ /* 0x020fca00078e0202 */
[----:B-1--4-:R1:W2:Y:S01]  /*15440*/  LDG.E R6, desc[UR36][R2.64] ;  /* 0x0000002402067981 */ /* 0x0122a2000c1e1900 */
[----:B0-----:R-:W-:Y:S02]  /*15450*/  IMAD R24, R14, R7, R24 ;  /* 0x000000070e187224 */ /* 0x001fe400078e0218 */
[----:B-1----:R-:W-:Y:S02]  /*15460*/  IMAD.MOV.U32 R2, RZ, RZ, RZ ;  /* 0x000000ffff027224 */ /* 0x002fe400078e00ff */
[----:B--23--:R-:W-:-:S05]  /*15470*/  IMAD R4, R5, R6, RZ ;  /* 0x0000000605047224 */ /* 0x00cfca00078e02ff */
[----:B------:R-:W-:-:S04]  /*15480*/  IABS R8, R4 ;  /* 0x0000000400087213 */ /* 0x000fc80000000000 */
[----:B------:R-:W0:Y:S08]  /*15490*/  I2F.RP R10, R8 ;  /* 0x00000008000a7306 */ /* 0x000e300000209400 */
[----:B0-----:R-:W0:Y:S02]  /*154a0*/  MUFU.RCP R10, R10 ;  /* 0x0000000a000a7308 */ /* 0x001e240000001000 */
[----:B0-----:R-:W-:-:S06]  /*154b0*/  VIADD R11, R10, 0xffffffe ;  /* 0x0ffffffe0a0b7836 */ /* 0x001fcc0000000000 */
[----:B------:R-:W0:Y:S02]  /*154c0*/  F2I.FTZ.U32.TRUNC.NTZ R3, R11 ;  /* 0x0000000b00037305 */ /* 0x000e24000021f000 */
[----:B0-----:R-:W-:-:S04]  /*154d0*/  IMAD.MOV R9, RZ, RZ, -R3 ;  /* 0x000000ffff097224 */ /* 0x001fc800078e0a03 */
        /* <DEDUP_REMOVED lines=18> */
[----:B------:R-:W-:Y:S02]  /*15600*/  IMAD R0, R6, R2, RZ ;  /* 0x0000000206007224 */ /* 0x000fe400078e02ff */
[----:B------:R-:W-:Y:S02]  /*15610*/  IMAD.MOV R2, RZ, RZ, -R2 ;  /* 0x000000ffff027224 */ /* 0x000fe400078e0a02 */
[----:B------:R-:W-:Y:S02]  /*15620*/  IMAD.MOV R3, RZ, RZ, -R0 ;  /* 0x000000ffff037224 */ /* 0x000fe400078e0a00 */
[----:B------:R-:W-:-:S03]  /*15630*/  IMAD R9, R4, R2, R9 ;  /* 0x0000000204097224 */ /* 0x000fc600078e0209 */
[----:B------:R-:W-:-:S04]  /*15640*/  VIADDMNMX R6, R3, R7, R6, PT ;  /* 0x0000000703067246 */ /* 0x000fc80003800106 */
[-C--:B------:R-:W-:Y:S02]  /*15650*/  IABS R7, R6.reuse ;  /* 0x0000000600077213 */ /* 0x080fe40000000000 */
[----:B------:R-:W-:Y:S02]  /*15660*/  IABS R4, R6 ;  /* 0x0000000600047213 */ /* 0x000fe40000000000 */
[----:B------:R-:W0:Y:S03]  /*15670*/  I2F.RP R8, R7 ;  /* 0x0000000700087306 */ /* 0x000e260000209400 */
[----:B------:R-:W-:-:S05]  /*15680*/  IMAD.MOV R4, RZ, RZ, -R4 ;  /* 0x000000ffff047224 */ /* 0x000fca00078e0a04 */
[----:B0-----:R-:W0:Y:S02]  /*15690*/  MUFU.RCP R8, R8 ;  /* 0x0000000800087308 */ /* 0x001e240000001000 */
[----:B0-----:R-:W-:-:S06]  /*156a0*/  VIADD R3, R8, 0xffffffe ;  /* 0x0ffffffe08037836 */ /* 0x001fcc0000000000 */
[----:B------:R-:W0:Y:S02]  /*156b0*/  F2I.FTZ.U32.TRUNC.NTZ R3, R3 ;  /* 0x0000000300037305 */ /* 0x000e24000021f000 */
[----:B0-----:R-:W-:-:S04]  /*156c0*/  IMAD.MOV R2, RZ, RZ, -R3 ;  /* 0x000000ffff027224 */ /* 0x001fc800078e0a03 */
[----:B------:R-:W-:Y:S02]  /*156d0*/  IMAD R11, R2, R7, RZ ;  /* 0x00000007020b7224 */ /* 0x000fe400078e02ff */
[----:B------:R-:W-:-:S04]  /*156e0*/  IMAD.MOV.U32 R2, RZ, RZ, RZ ;  /* 0x000000ffff027224 */ /* 0x000fc800078e00ff */
[----:B------:R-:W-:Y:S01]  /*156f0*/  IMAD.HI.U32 R2, R3, R11, R2 ;  /* 0x0000000b03027227 */ /* 0x000fe200078e0002 */
[----:B------:R-:W-:Y:S02]  /*15700*/  IABS R11, R9 ;  /* 0x00000009000b7213 */ /* 0x000fe40000000000 */
[C---:B------:R-:W-:Y:S01]  /*15710*/  LOP3.LUT R3, R9.reuse, R6, RZ, 0x3c, !PT ;  /* 0x0000000609037212 */ /* 0x040fe200078e3cff */
[----:B------:R-:W-:Y:S02]  /*15720*/  IMAD.IADD R9, R9, 0x1, R0 ;  /* 0x0000000109097824 */ /* 0x000fe400078e0200 */
[----:B------:R-:W-:Y:S01]  /*15730*/  IMAD.HI.U32 R2, R2, R11, RZ ;  /* 0x0000000b02027227 */ /* 0x000fe200078e00ff */
[----:B------:R-:W-:-:S03]  /*15740*/  ISETP.GE.AND P2, PT, R3, RZ, PT ;  /* 0x000000ff0300720c */ /* 0x000fc60003f46270 */
[----:B------:R-:W-:-:S05]  /*15750*/  IMAD R4, R2, R4, R11 ;  /* 0x0000000402047224 */ /* 0x000fca00078e020b */
[----:B------:R-:W-:-:S13]  /*15760*/  ISETP.GT.U32.AND P1, PT, R7, R4, PT ;  /* 0x000000040700720c */ /* 0x000fda0003f24070 */
[----:B------:R-:W-:Y:S02]  /*15770*/  @!P1 IMAD.IADD R4, R4, 0x1, -R7 ;  /* 0x0000000104049824 */ /* 0x000fe400078e0a07 */
[----:B------:R-:W-:Y:S01]  /*15780*/  @!P1 VIADD R2, R2, 0x1 ;  /* 0x0000000102029836 */ /* 0x000fe20000000000 */
[----:B------:R-:W-:Y:S02]  /*15790*/  ISETP.NE.AND P1, PT, R6, RZ, PT ;  /* 0x000000ff0600720c */ /* 0x000fe40003f25270 */
[----:B------:R-:W-:-:S13]  /*157a0*/  ISETP.GE.U32.AND P0, PT, R4, R7, PT ;  /* 0x000000070400720c */ /* 0x000fda0003f06070 */
[----:B------:R-:W-:-:S04]  /*157b0*/  @P0 VIADD R2, R2, 0x1 ;  /* 0x0000000102020836 */ /* 0x000fc80000000000 */
[----:B------:R-:W-:Y:S01]  /*157c0*/  @!P2 IMAD.MOV R2, RZ, RZ, -R2 ;  /* 0x000000ffff02a224 */ /* 0x000fe200078e0a02 */
[----:B------:R-:W-:Y:S01]  /*157d0*/  @!P1 LOP3.LUT R2, RZ, R6, RZ, 0x33, !PT ;  /* 0x00000006ff029212 */ /* 0x000fe200078e33ff */
[----:B------:R-:W-:-:S04]  /*157e0*/  IMAD.MOV R6, RZ, RZ, -R6 ;  /* 0x000000ffff067224 */ /* 0x000fc800078e0a06 */
[----:B------:R-:W-:Y:S01]  /*157f0*/  IMAD R26, R2, R6, R9 ;  /* 0x00000006021a7224 */ /* 0x000fe200078e0209 */
[----:B------:R-:W-:-:S05]  /*15800*/  LOP3.LUT R2, RZ, R2, RZ, 0x33, !PT ;  /* 0x00000002ff027212 */ /* 0x000fca00078e33ff */
[----:B------:R-:W-:Y:S01]  /*15810*/  IMAD.IADD R25, R5, 0x1, R2 ;  /* 0x0000000105197824 */ /* 0x000fe200078e0202 */
[----:B------:R-:W-:Y:S06]  /*15820*/  BRA `(.L_x_1426) ;  /* 0x00000000001c7947 */ /* 0x000fec0003800000 */
.L_x_1418:
[----:B------:R-:W-:Y:S01]  /*15830*/  UMOV UR4, URZ ;  /* 0x0000003f00047c82 */ /* 0x000fe20008000000 */
[----:B------:R-:W-:Y:S01]  /*15840*/  UMOV UR5, URZ ;  /* 0x0000003f00057c82 */ /* 0x000fe20008000000 */
[----:B------:R-:W-:Y:S01]  /*15850*/  ULDC UR6, c[0x0][0xc3c] ;  /* 0x00030f0000067ab9 */ /* 0x000fe20000000800 */
[----:B------:R-:W-:Y:S02]  /*15860*/  IMAD.MOV.U32 R24, RZ, RZ, R0 ;  /* 0x000000ffff187224 */ /* 0x000fe400078e0000 */
[----:B------:R-:W-:Y:S02]  /*15870*/  IMAD.U32 R25, RZ, RZ, UR4 ;  /* 0x00000004ff197e24 */ /* 0x000fe4000f8e00ff */
[----:B------:R-:W-:Y:S02]  /*15880*/  IMAD.U32 R26, RZ, RZ, UR5 ;  /* 0x00000005ff1a7e24 */ /* 0x000fe4000f8e00ff */
[----:B------:R-:W-:-:S07]  /*15890*/  IMAD.U32 R27, RZ, RZ, UR6 ;  /* 0x00000006ff1b7e24 */ /* 0x000fce000f8e00ff */
.L_x_1426:
[----:B------:R-:W2:Y:S01]  /*158a0*/  S2R R0, SR_TID.X ;  /* 0x0000000000007919 */ /* 0x000ea20000002100 */
[----:B------:R-:W-:Y:S05]  /*158b0*/  WARPSYNC.ALL ;  /* 0x0000000000007948 */ /* 0x000fea0003800000 */
[----:B------:R-:W-:Y:S01]  /*158c0*/  BAR.SYNC.DEFER_BLOCKING 0x4, 0x180 ;  /* 0x0106000000007b1d */ /* 0x000fe20000010000 */
[----:B--2---:R-:W-:-:S04]  /*158d0*/  LOP3.LUT R0, R0, 0x1f, RZ, 0xc0, !PT ;  /* 0x0000001f00007812 */ /* 0x004fc800078ec0ff */
[----:B------:R-:W-:-:S13]  /*158e0*/  ISETP.NE.AND P0, PT, R0, RZ, PT ;  /* 0x000000ff0000720c */ /* 0x000fda0003f05270 */
[----:B------:R-:W2:Y:S01]  /*158f0*/  @!P0 S2R R3, SR_CgaCtaId ;  /* 0x0000000000038919 */ /* 0x000ea20000008800 */
[----:B------:R-:W-:-:S04]  /*15900*/  @!P0 MOV R0, 0x400 ;  /* 0x0000040000008802 */ /* 0x000fc80000000f00 */
[----:B--2---:R-:W-:-:S05]  /*15910*/  @!P0 LEA R17, R3, R0, 0x18 ;  /* 0x0000000003118211 */ /* 0x004fca00078ec0ff */
[----:B------:R3:W-:Y:S01]  /*15920*/  @!P0 STS.128 [R17+0x308d0], R24 ;  /* 0x0308d01811008388 */ /* 0x0007e20000000c00 */
[----:B------:R-:W-:Y:S06]  /*15930*/  BAR.ARV 0x5, 0x180 ;  /* 0x0146000000007b1d */ /* 0x000fec0000002000 */
.L_x_1415:
[----:B------:R-:W-:Y:S02]  /*15940*/  ULDC UR4, c[0x0][0xc3c] ;  /* 0x00030f0000047ab9 */ /* 0x000fe40000000800 */
[----:B--2---:R-:W-:-:S13]  /*15950*/  ISETP.GE.AND P0, PT, R27, UR4, PT ;  /* 0x000000041b007c0c */ /* 0x004fda000bf06270 */
[----:B------:R-:W-:Y:S05]  /*15960*/  @!P0 BRA `(.L_x_1427) ;  /* 0xffffffb400188947 */ /* 0x000fea000383ffff */
[----:B------:R-:W-:Y:S05]  /*15970*/  BSYNC B8 ;  /* 0x0000000000087941 */ /* 0x000fea0003800000 */
.L_x_1356:
[----:B------:R-:W2:Y:S01]  /*15980*/  LDL.LU R0, [R1+0x24] ;  /* 0x0000240001007983 */ /* 0x000ea20000300800 */
[----:B------:R-:W-:Y:S01]  /*15990*/  BSSY B0, `(.L_x_1428) ;  /* 0x000000b000007945 */ /* 0x000fe20003800000 */
[----:B------:R-:W4:Y:S01]  /*159a0*/  S2R R5, SR_CgaCtaId ;  /* 0x0000000000057919 */ /* 0x000f220000008800 */
[----:B--2---:R-:W-:-:S05]  /*159b0*/  VIADD R0, R0, 0x1 ;  /* 0x0000000100007836 */ /* 0x004fca0000000000 */
[----:B-1----:R-:W-:-:S04]  /*159c0*/  LEA.HI R2, R0, R0, RZ, 0x1 ;  /* 0x0000000000027211 */ /* 0x002fc800078f08ff */
[----:B------:R-:W-:Y:S02]  /*159d0*/  LOP3.LUT R3, R2, 0xfffffffe, RZ, 0xc0, !PT ;  /* 0xfffffffe02037812 */ /* 0x000fe400078ec0ff */
[----:B------:R-:W-:-:S03]  /*159e0*/  MOV R2, 0x400 ;  /* 0x0000040000027802 */ /* 0x000fc60000000f00 */
[----:B------:R-:W-:Y:S01]  /*159f0*/  IMAD.IADD R0, R0, 0x1, -R3 ;  /* 0x0000000100007824 */ /* 0x000fe200078e0a03 */
[----:B----4-:R-:W-:-:S04]  /*15a00*/  LEA R4, R5, R2, 0x18 ;  /* 0x0000000205047211 */ /* 0x010fc800078ec0ff */
[----:B------:R-:W-:-:S04]  /*15a10*/  SHF.L.U32 R0, R0, 0x1f, RZ ;  /* 0x0000001f00007819 */ /* 0x000fc800000006ff */
[----:B------:R-:W1:Y:S02]  /*15a20*/  SYNCS.PHASECHK.TRANS64.TRYWAIT P0, [R4+URZ+0x30820], R0 ;  /* 0x03082000040075a7 */ /* 0x000e64000800017f */
[----:B-1----:R-:W-:Y:S05]  /*15a30*/  @!P0 BRA `(.L_x_1429) ;  /* 0x0000003c00488947 */ /* 0x002fea0003800000 */
.L_x_1547:
[----:B------:R-:W-:Y:S05]  /*15a40*/  BSYNC B0 ;  /* 0x0000000000007941 */ /* 0x000fea0003800000 */
.L_x_1428:
[----:B------:R-:W-:-:S03]  /*15a50*/  UMOV UR4, 0xffffffff ;  /* 0xffffffff00047882 */ /* 0x000fc60000000000 */
[----:B------:R-:W-:Y:S05]  /*15a60*/  BRA.DIV UR4, `(.L_x_1430) ;  /* 0x0000003e04507947 */ /* 0x000fea000b800000 */
[----:B-1----:R-:W1:Y:S02]  /*15a70*/  S2R R0, SR_TID.X ;  /* 0x0000000000007919 */ /* 0x002e640000002100 */
[----:B-1----:R-:W-:-:S04]  /*15a80*/  SHF.R.U32.HI R0, RZ, 0x5, R0 ;  /* 0x00000005ff007819 */ /* 0x002fc80000011600 */
[----:B------:R-:W-:-:S05]  /*15a90*/  LOP3.LUT R0, R0, 0x3, RZ, 0xc0, !PT ;  /* 0x0000000300007812 */ /* 0x000fca00078ec0ff */
[----:B------:R1:W2:Y:S02]  /*15aa0*/  SHFL.IDX PT, R14, R0, RZ, 0x1f ;  /* 0x00001fff000e7589 */ /* 0x0002a400000e0000 */
.L_x_1550:
[----:B--2---:R-:W-:Y:S01]  /*15ab0*/  ISETP.NE.AND P0, PT, R14, RZ, PT ;  /* 0x000000ff0e00720c */ /* 0x004fe20003f05270 */
[----:B------:R-:W-:-:S12]  /*15ac0*/  BSSY B0, `(.L_x_1431) ;  /* 0x0000024000007945 */ /* 0x000fd80003800000 */
[----:B------:R-:W-:Y:S05]  /*15ad0*/  @P0 BRA `(.L_x_1432) ;  /* 0x0000000000880947 */ /* 0x000fea0003800000 */
[----:B------:R-:W-:-:S03]  /*15ae0*/  UMOV UR4, 0xffffffff ;  /* 0xffffffff00047882 */ /* 0x000fc60000000000 */
[----:B------:R-:W-:Y:S05]  /*15af0*/  BRA.DIV UR4, `(.L_x_1433) ;  /* 0x0000003e04607947 */ /* 0x000fea000b800000 */
[----:B------:R-:W-:-:S13]  /*15b00*/  ELECT P6, URZ, PT ;  /* 0x00000000003f782f */ /* 0x000fda00038c0000 */
.L_x_1553:
[----:B------:R-:W-:Y:S05]  /*15b10*/  @!P6 BRA `(.L_x_1432) ;  /* 0x000000000078e947 */ /* 0x000fea0003800000 */
[----:B-1----:R-:W2:Y:S02]  /*15b20*/  LDL.LU R0, [R1+0x10] ;  /* 0x0000100001007983 */ /* 0x002ea40000300800 */
[----:B--2---:R-:W-:-:S04]  /*15b30*/  LOP3.LUT R0, R0, 0x2, RZ, 0xfc, !PT ;  /* 0x0000000200007812 */ /* 0x004fc800078efcff */
[----:B------:R-:W-:-:S13]  /*15b40*/  ISETP.NE.AND P0, PT, R0, 0x3, PT ;  /* 0x000000030000780c */ /* 0x000fda0003f05270 */
[----:B------:R-:W-:Y:S05]  /*15b50*/  @!P0 BRA `(.L_x_1434) ;  /* 0x0000000000048947 */ /* 0x000fea0003800000 */
[----:B------:R-:W-:Y:S01]  /*15b60*/  BPT.TRAP 0x1 ;  /* 0x000000040000795c */ /* 0x000fe20000300000 */
.L_x_1434:
[C---:B------:R-:W-:Y:S01]  /*15b70*/  IMAD R5, R23.reuse, 0x8, R4 ;  /* 0x0000000817057824 */ /* 0x040fe200078e0204 */
[----:B------:R-:W-:Y:S01]  /*15b80*/  SHF.L.U32 R0, R28, 0x1f, RZ ;  /* 0x0000001f1c007819 */ /* 0x000fe200000006ff */
[----:B------:R-:W-:-:S03]  /*15b90*/  VIADD R23, R23, 0x1 ;  /* 0x0000000117177836 */ /* 0x000fc60000000000 */
[----:B------:R-:W1:Y:S02]  /*15ba0*/  SYNCS.PHASECHK.TRANS64.TRYWAIT P1, [R5+URZ+0x30840], R0 ;  /* 0x03084000050075a7 */ /* 0x000e64000802017f */
[----:B------:R-:W-:-:S04]  /*15bb0*/  ISETP.NE.AND P2, PT, R23, 0x2, PT ;  /* 0x000000021700780c */ /* 0x000fc80003f45270 */
[----:B------:R-:W-:Y:S01]  /*15bc0*/  SEL R3, RZ, 0x1, P2 ;  /* 0x00000001ff037807 */ /* 0x000fe20001000000 */
[----:B-1----:R-:W-:Y:S08]  /*15bd0*/  @!P1 BRA `(.L_x_1435) ;  /* 0x0000003c00489947 */ /* 0x002ff00003800000 */
.L_x_1554:
[----:B------:R-:W-:Y:S02]  /*15be0*/  SEL R23, R23, RZ, P2 ;  /* 0x000000ff17177207 */ /* 0x000fe40001000000 */
[----:B------:R-:W-:Y:S01]  /*15bf0*/  LOP3.LUT R2, R28, R3, RZ, 0x3c, !PT ;  /* 0x000000031c027212 */ /* 0x000fe200078e3cff */
[----:B------:R-:W-:Y:S06]  /*15c00*/  @!P0 BRA `(.L_x_1436) ;  /* 0x0000000000048947 */ /* 0x000fec0003800000 */
[----:B------:R-:W-:Y:S01]  /*15c10*/  BPT.TRAP 0x1 ;  /* 0x000000040000795c */ /* 0x000fe20000300000 */
.L_x_1436:
[----:B------:R-:W-:Y:S01]  /*15c20*/  IMAD R23, R23, 0x8, R4 ;  /* 0x0000000817177824 */ /* 0x000fe200078e0204 */
[----:B------:R-:W-:-:S04]  /*15c30*/  SHF.L.U32 R2, R2, 0x1f, RZ ;  /* 0x0000001f02027819 */ /* 0x000fc800000006ff */
[----:B------:R-:W2:Y:S02]  /*15c40*/  SYNCS.PHASECHK.TRANS64.TRYWAIT P1, [R23+URZ+0x30840], R2 ;  /* 0x03084002170075a7 */ /* 0x000ea4000802017f */
[----:B--2---:R-:W-:Y:S05]  /*15c50*/  @!P1 BRA `(.L_x_1437) ;  /* 0x0000003c003c9947 */ /* 0x004fea0003800000 */
.L_x_1555:
[----:B------:R-:W-:Y:S05]  /*15c60*/  @!P0 BRA `(.L_x_1438) ;  /* 0x0000000000048947 */ /* 0x000fea0003800000 */
[----:B------:R-:W-:Y:S01]  /*15c70*/  BPT.TRAP 0x1 ;  /* 0x000000040000795c */ /* 0x000fe20000300000 */
.L_x_1438:
[----:B------:R-:W4:Y:S02]  /*15c80*/  SYNCS.PHASECHK.TRANS64.TRYWAIT P1, [R5+URZ+0x30860], R0 ;  /* 0x03086000050075a7 */ /* 0x000f24000802017f */
[----:B----4-:R-:W-:Y:S05]  /*15c90*/  @!P1 BRA `(.L_x_1439) ;  /* 0x0000003c00409947 */ /* 0x010fea0003800000 */
.L_x_1556:
[----:B------:R-:W-:Y:S05]  /*15ca0*/  @!P0 BRA `(.L_x_1440) ;  /* 0x0000000000048947 */ /* 0x000fea0003800000 */
[----:B------:R-:W-:Y:S01]  /*15cb0*/  BPT.TRAP 0x1 ;  /* 0x000000040000795c */ /* 0x000fe20000300000 */
.L_x_1440:
[----:B------:R0:W0:Y:S02]  /*15cc0*/  SYNCS.PHASECHK.TRANS64.TRYWAIT P0, [R23+URZ+0x30860], R2 ;  /* 0x03086002170075a7 */ /* 0x000024000800017f */
[----:B0-----:R-:W-:Y:S05]  /*15cd0*/  @!P0 NANOSLEEP.SYNCS 0x989680 ;  /* 0x009896800000895d */ /* 0x001fea0003900000 */
[----:B------:R-:W0:Y:S02]  /*15ce0*/  @!P0 SYNCS.PHASECHK.TRANS64 P0, [R23+URZ+0x30860], R2 ;  /* 0x03086002170085a7 */ /* 0x000e24000800007f */
[----:B0-----:R-:W-:Y:S05]  /*15cf0*/  @!P0 BRA `(.L_x_1440) ;  /* 0xfffffffc00f08947 */ /* 0x001fea000383ffff */
.L_x_1432:
[----:B------:R-:W-:Y:S05]  /*15d00*/  BSYNC B0 ;  /* 0x0000000000007941 */ /* 0x000fea0003800000 */
.L_x_1431:
[----:B------:R-:W-:Y:S05]  /*15d10*/  EXIT ;  /* 0x000000000000794d */ /* 0x000fea0003800000 */
.L_x_1250:
[----:B0-----:R-:W-:-:S04]  /*15d20*/  IMAD.U32 R3, RZ, RZ, UR40 ;  /* 0x00000028ff037e24 */ /* 0x001fc8000f8e00ff */
[----:B------:R0:W1:Y:S03]  /*15d30*/  SYNCS.PHASECHK.TRANS64.TRYWAIT P1, [R3+URZ+0x30800], R0 ;  /* 0x03080000030075a7 */ /* 0x000066000802017f */
[----:B-1----:R-:W-:Y:S05]  /*15d40*/  @!P1 NANOSLEEP.SYNCS 0x989680 ;  /* 0x009896800000995d */ /* 0x002fea0003900000 */
[----:B------:R-:W1:Y:S02]  /*15d50*/  @!P1 SYNCS.PHASECHK.TRANS64 P1, [R3+URZ+0x30800], R0 ;  /* 0x03080000030095a7 */ /* 0x000e64000802007f */
[----:B-1----:R-:W-:Y:S05]  /*15d60*/  @!P1 BRA `(.L_x_1250) ;  /* 0xfffffffc00ec9947 */ /* 0x002fea000383ffff */
[----:B------:R-:W-:Y:S05]  /*15d70*/  BRA `(.L_x_1441) ;  /* 0xfffffebc00407947 */ /* 0x000fea000383ffff */
.L_x_1254:
[----:B-1----:R1:W2:Y:S02]  /*15d80*/  SYNCS.PHASECHK.TRANS64.TRYWAIT P1, [R3+URZ+0x30830], R0 ;  /* 0x03083000030075a7 */ /* 0x0022a4000802017f */
[----:B--2---:R-:W-:Y:S05]  /*15d90*/  @!P1 NANOSLEEP.SYNCS 0x989680 ;  /* 0x009896800000995d */ /* 0x004fea0003900000 */
[----:B------:R-:W2:Y:S02]  /*15da0*/  @!P1 SYNCS.PHASECHK.TRANS64 P1, [R3+URZ+0x30830], R0 ;  /* 0x03083000030095a7 */ /* 0x000ea4000802007f */
[----:B--2---:R-:W-:Y:S05]  /*15db0*/  @!P1 BRA `(.L_x_1254) ;  /* 0xfffffffc00f09947 */ /* 0x004fea000383ffff */
[----:B------:R-:W-:Y:S05]  /*15dc0*/  BRA `(.L_x_1253) ;  /* 0xfffffebc005c7947 */ /* 0x000fea000383ffff */
.L_x_1271:
[----:B-1----:R-:W-:-:S04]  /*15dd0*/  IMAD.U32 R5, RZ, RZ, UR6 ;  /* 0x00000006ff057e24 */ /* 0x002fc8000f8e00ff */
[----:B------:R1:W2:Y:S03]  /*15de0*/  SYNCS.PHASECHK.TRANS64.TRYWAIT P1, [R5+URZ+0x30830], R0 ;  /* 0x03083000050075a7 */ /* 0x0002a6000802017f */
[----:B--2---:R-:W-:Y:S05]  /*15df0*/  @!P1 NANOSLEEP.SYNCS 0x989680 ;  /* 0x009896800000995d */ /* 0x004fea0003900000 */
[----:B------:R-:W2:Y:S02]  /*15e00*/  @!P1 SYNCS.PHASECHK.TRANS64 P1, [R5+URZ+0x30830], R0 ;  /* 0x03083000050095a7 */ /* 0x000ea4000802007f */
[----:B--2---:R-:W-:Y:S05]  /*15e10*/  @!P1 BRA `(.L_x_1271) ;  /* 0xfffffffc00ec9947 */ /* 0x004fea000383ffff */
[----:B------:R-:W-:Y:S05]  /*15e20*/  BRA `(.L_x_1270) ;  /* 0xfffffee800987947 */ /* 0x000fea000383ffff */
.L_x_1275:
[----:B-1----:R-:W-:-:S04]  /*15e30*/  IMAD.U32 R3, RZ, RZ, UR5 ;  /* 0x00000005ff037e24 */ /* 0x002fc8000f8e00ff */
[----:B------:R1:W2:Y:S03]  /*15e40*/  SYNCS.PHASECHK.TRANS64.TRYWAIT P1, [R3+URZ+0x30850], R0 ;  /* 0x03085000030075a7 */ /* 0x0002a6000802017f */
[----:B--2---:R-:W-:Y:S05]  /*15e50*/  @!P1 NANOSLEEP.SYNCS 0x989680 ;  /* 0x009896800000995d */ /* 0x004fea0003900000 */
[----:B------:R-:W2:Y:S02]  /*15e60*/  @!P1 SYNCS.PHASECHK.TRANS64 P1, [R3+URZ+0x30850], R0 ;  /* 0x03085000030095a7 */ /* 0x000ea4000802007f */
[----:B--2---:R-:W-:Y:S05]  /*15e70*/  @!P1 BRA `(.L_x_1275) ;  /* 0xfffffffc00ec9947 */ /* 0x004fea000383ffff */
[----:B------:R-:W-:Y:S05]  /*15e80*/  BRA `(.L_x_1274) ;  /* 0xfffffef400407947 */ /* 0x000fea000383ffff */
.L_x_1294:
[----:B-1----:R-:W-:-:S04]  /*15e90*/  IMAD.U32 R5, RZ, RZ, UR6 ;  /* 0x00000006ff057e24 */ /* 0x002fc8000f8e00ff */
[----:B------:R1:W2:Y:S03]  /*15ea0*/  SYNCS.PHASECHK.TRANS64.TRYWAIT P1, [R5+URZ+0x30830], R0 ;  /* 0x03083000050075a7 */ /* 0x0002a6000802017f */
[----:B--2---:R-:W-:Y:S05]  /*15eb0*/  @!P1 NANOSLEEP.SYNCS 0x989680 ;  /* 0x009896800000995d */ /* 0x004fea0003900000 */
[----:B------:R-:W2:Y:S02]  /*15ec0*/  @!P1 SYNCS.PHASECHK.TRANS64 P1, [R5+URZ+0x30830], R0 ;  /* 0x03083000050095a7 */ /* 0x000ea4000802007f */
[----:B--2---:R-:W-:Y:S05]  /*15ed0*/  @!P1 BRA `(.L_x_1294) ;  /* 0xfffffffc00ec9947 */ /* 0x004fea000383ffff */
[----:B------:R-:W-:Y:S05]  /*15ee0*/  BRA `(.L_x_1293) ;  /* 0xffffff1c00247947 */ /* 0x000fea000383ffff */
.L_x_1298:
[----:B-1----:R-:W-:-:S04]  /*15ef0*/  IMAD.U32 R3, RZ, RZ, UR5 ;  /* 0x00000005ff037e24 */ /* 0x002fc8000f8e00ff */
[----:B------:R1:W2:Y:S03]  /*15f00*/  SYNCS.PHASECHK.TRANS64.TRYWAIT P1, [R3+URZ+0x30850], R0 ;  /* 0x03085000030075a7 */ /* 0x0002a6000802017f */
[----:B--2---:R-:W-:Y:S05]  /*15f10*/  @!P1 NANOSLEEP.SYNCS 0x989680 ;  /* 0x009896800000995d */ /* 0x004fea0003900000 */
[----:B------:R-:W2:Y:S02]  /*15f20*/  @!P1 SYNCS.PHASECHK.TRANS64 P1, [R3+URZ+0x30850], R0 ;  /* 0x03085000030095a7 */ /* 0x000ea4000802007f */
[----:B--2---:R-:W-:Y:S05]  /*15f30*/  @!P1 BRA `(.L_x_1298) ;  /* 0xfffffffc00ec9947 */ /* 0x004fea000383ffff */
[----:B------:R-:W-:Y:S05]  /*15f40*/  BRA `(.L_x_1297) ;  /* 0xffffff2400cc7947 */ /* 0x000fea000383ffff */
.L_x_1306:
[----:B-1----:R-:W-:-:S04]  /*15f50*/  IMAD.U32 R5, RZ, RZ, UR5 ;  /* 0x00000005ff057e24 */ /* 0x002fc8000f8e00ff */
[----:B------:R1:W2:Y:S03]  /*15f60*/  SYNCS.PHASECHK.TRANS64.TRYWAIT P1, [R5+URZ+0x30830], R0 ;  /* 0x03083000050075a7 */ /* 0x0002a6000802017f */
[----:B--2---:R-:W-:Y:S05]  /*15f70*/  @!P1 NANOSLEEP.SYNCS 0x989680 ;  /* 0x009896800000995d */ /* 0x004fea0003900000 */
[----:B------:R-:W2:Y:S02]  /*15f80*/  @!P1 SYNCS.PHASECHK.TRANS64 P1, [R5+URZ+0x30830], R0 ;  /* 0x03083000050095a7 */ /* 0x000ea4000802007f */
[----:B--2---:R-:W-:Y:S05]  /*15f90*/  @!P1 BRA `(.L_x_1306) ;  /* 0xfffffffc00ec9947 */ /* 0x004fea000383ffff */
[----:B------:R-:W-:Y:S05]  /*15fa0*/  BRA `(.L_x_1305) ;  /* 0xffffff3800947947 */ /* 0x000fea000383ffff */
.L_x_1310:
[----:B-1----:R-:W-:-:S04]  /*15fb0*/  IMAD.U32 R3, RZ, RZ, UR5 ;  /* 0x00000005ff037e24 */ /* 0x002fc8000f8e00ff */
[----:B------:R1:W2:Y:S03]  /*15fc0*/  SYNCS.PHASECHK.TRANS64.TRYWAIT P1, [R3+URZ+0x30850], R0 ;  /* 0x03085000030075a7 */ /* 0x0002a6000802017f */
[----:B--2---:R-:W-:Y:S05]  /*15fd0*/  @!P1 NANOSLEEP.SYNCS 0x989680 ;  /* 0x009896800000995d */ /* 0x004fea0003900000 */
[----:B------:R-:W2:Y:S02]  /*15fe0*/  @!P1 SYNCS.PHASECHK.TRANS64 P1, [R3+URZ+0x30850], R0 ;  /* 0x03085000030095a7 */ /* 0x000ea4000802007f */
[----:B--2---:R-:W-:Y:S05]  /*15ff0*/  @!P1 BRA `(.L_x_1310) ;  /* 0xfffffffc00ec9947 */ /* 0x004fea000383ffff */
[----:B------:R-:W-:Y:S05]  /*16000*/  BRA `(.L_x_1309) ;  /* 0xffffff44003c7947 */ /* 0x000fea000383ffff */
.L_x_1325:
[----:B-1----:R-:W-:-:S04]  /*16010*/  IMAD.U32 R3, RZ, RZ, UR5 ;  /* 0x00000005ff037e24 */ /* 0x002fc8000f8e00ff */
[----:B------:R1:W2:Y:S03]  /*16020*/  SYNCS.PHASECHK.TRANS64.TRYWAIT P1, [R3+URZ+0x30850], R2 ;  /* 0x03085002030075a7 */ /* 0x0002a6000802017f */
[----:B--2---:R-:W-:Y:S05]  /*16030*/  @!P1 NANOSLEEP.SYNCS 0x989680 ;  /* 0x009896800000995d */ /* 0x004fea0003900000 */
[----:B------:R-:W2:Y:S02]  /*16040*/  @!P1 SYNCS.PHASECHK.TRANS64 P1, [R3+URZ+0x30850], R2 ;  /* 0x03085002030095a7 */ /* 0x000ea4000802007f */
[----:B--2---:R-:W-:Y:S05]  /*16050*/  @!P1 BRA `(.L_x_1325) ;  /* 0xfffffffc00ec9947 */ /* 0x004fea000383ffff */
[----:B------:R-:W-:Y:S05]  /*16060*/  BRA `(.L_x_1324) ;  /* 0xffffff7000047947 */ /* 0x000fea000383ffff */
.L_x_1376:
[----:B------:R-:W0:Y:S01]  /*16070*/  S2R R8, SR_TID.X ;  /* 0x0000000000087919 */ /* 0x000e220000002100 */
        /* <DEDUP_REMOVED lines=10> */
.L_x_1443:
[----:B------:R-:W-:Y:S05]  /*16120*/  BSYNC B0 ;  /* 0x0000000000007941 */ /* 0x000fea0003800000 */
.L_x_1442:
[----:B------:R-:W-:Y:S05]  /*16130*/  BRA `(.L_x_1444) ;  /* 0xffffffbc00447947 */ /* 0x000fea000383ffff */
.L_x_1379:
[----:B0-----:R0:W1:Y:S02]  /*16140*/  SYNCS.PHASECHK.TRANS64.TRYWAIT P0, [R7+URZ+0x30840], R2 ;  /* 0x03084002070075a7 */ /* 0x001064000800017f */
[----:B-1----:R-:W-:Y:S05]  /*16150*/  @!P0 NANOSLEEP.SYNCS 0x989680 ;  /* 0x009896800000895d */ /* 0x002fea0003900000 */
[----:B------:R-:W1:Y:S02]  /*16160*/  @!P0 SYNCS.PHASECHK.TRANS64 P0, [R7+URZ+0x30840], R2 ;  /* 0x03084002070085a7 */ /* 0x000e64000800007f */
[----:B-1----:R-:W-:Y:S05]  /*16170*/  @!P0 BRA `(.L_x_1379) ;  /* 0xfffffffc00f08947 */ /* 0x002fea000383ffff */
[----:B------:R-:W-:Y:S05]  /*16180*/  BRA `(.L_x_1445) ;  /* 0xffffffbc00bc7947 */ /* 0x000fea000383ffff */
.L_x_1380:
        /* <DEDUP_REMOVED lines=8> */
.L_x_1447:
[----:B------:R-:W-:Y:S05]  /*16210*/  BSYNC B0 ;  /* 0x0000000000007941 */ /* 0x000fea0003800000 */
.L_x_1446:
        /* <DEDUP_REMOVED lines=9> */
.L_x_1448:
[----:B------:R-:W-:Y:S02]  /*162b0*/  IMAD.MOV.U32 R13, RZ, RZ, R0 ;  /* 0x000000ffff0d7224 */ /* 0x000fe400078e0000 */
[----:B------:R-:W-:Y:S02]  /*162c0*/  IMAD.MOV.U32 R12, RZ, RZ, 0x1 ;  /* 0x00000001ff0c7424 */ /* 0x000fe400078e00ff */
[----:B------:R-:W-:-:S07]  /*162d0*/  IMAD.MOV.U32 R3, RZ, RZ, R14 ;  /* 0x000000ffff037224 */ /* 0x000fce00078e000e */
[----:B------:R-:W-:Y:S05]  /*162e0*/  WARPSYNC.COLLECTIVE R15, `(.L_x_1449) ;  /* 0x000000000f087348 */ /* 0x000fea0003c00000 */
[----:B------:R0:W1:Y:S02]  /*162f0*/  SHFL.IDX P6, R14, R13, R12, R11 ;  /* 0x0000000c0d0e7389 */ /* 0x00006400000c000b */
[----:B01----:R-:W-:Y:S01]  /*16300*/  ENDCOLLECTIVE ;  /* 0x000000000000791b */ /* 0x003fe20003800000 */
.L_x_1449:
        /* <DEDUP_REMOVED lines=17> */
.L_x_1450:
[----:B------:R-:W-:Y:S02]  /*16420*/  @P1 IMAD R8, R5, 0x2, R17 ;  /* 0x0000000205081824 */ /* 0x000fe400078e0211 */
[----:B------:R-:W-:Y:S02]  /*16430*/  IMAD.MOV.U32 R13, RZ, RZ, R0 ;  /* 0x000000ffff0d7224 */ /* 0x000fe400078e0000 */
[----:B------:R-:W-:Y:S02]  /*16440*/  IMAD.MOV.U32 R12, RZ, RZ, 0x2 ;  /* 0x00000002ff0c7424 */ /* 0x000fe400078e00ff */
[----:B------:R-:W-:-:S07]  /*16450*/  IMAD.MOV.U32 R3, RZ, RZ, R14 ;  /* 0x000000ffff037224 */ /* 0x000fce00078e000e */
[----:B------:R-:W-:Y:S05]  /*16460*/  WARPSYNC.COLLECTIVE R15, `(.L_x_1451) ;  /* 0x000000000f087348 */ /* 0x000fea0003c00000 */
[----:B------:R0:W1:Y:S02]  /*16470*/  SHFL.IDX P6, R14, R13, R12, R11 ;  /* 0x0000000c0d0e7389 */ /* 0x00006400000c000b */
[----:B01----:R-:W-:Y:S01]  /*16480*/  ENDCOLLECTIVE ;  /* 0x000000000000791b */ /* 0x003fe20003800000 */
.L_x_1451:
        /* <DEDUP_REMOVED lines=17> */
.L_x_1452:
[----:B------:R-:W-:Y:S02]  /*165a0*/  @P1 IMAD R8, R5, 0x2, R17 ;  /* 0x0000000205081824 */ /* 0x000fe400078e0211 */
[----:B------:R-:W-:Y:S02]  /*165b0*/  IMAD.MOV.U32 R13, RZ, RZ, R0 ;  /* 0x000000ffff0d7224 */ /* 0x000fe400078e0000 */
[----:B------:R-:W-:Y:S02]  /*165c0*/  IMAD.MOV.U32 R12, RZ, RZ, 0x3 ;  /* 0x00000003ff0c7424 */ /* 0x000fe400078e00ff */
[----:B------:R-:W-:-:S07]  /*165d0*/  IMAD.MOV.U32 R3, RZ, RZ, R14 ;  /* 0x000000ffff037224 */ /* 0x000fce00078e000e */
[----:B------:R-:W-:Y:S05]  /*165e0*/  WARPSYNC.COLLECTIVE R15, `(.L_x_1453) ;  /* 0x000000000f087348 */ /* 0x000fea0003c00000 */
[----:B------:R0:W1:Y:S02]  /*165f0*/  SHFL.IDX P6, R14, R13, R12, R11 ;  /* 0x0000000c0d0e7389 */ /* 0x00006400000c000b */
[----:B01----:R-:W-:Y:S01]  /*16600*/  ENDCOLLECTIVE ;  /* 0x000000000000791b */ /* 0x003fe20003800000 */
.L_x_1453:
        /* <DEDUP_REMOVED lines=17> */
.L_x_1454:
[----:B------:R-:W-:Y:S02]  /*16720*/  @P1 IMAD R8, R5, 0x2, R17 ;  /* 0x0000000205081824 */ /* 0x000fe400078e0211 */
[----:B------:R-:W-:Y:S02]  /*16730*/  IMAD.MOV.U32 R13, RZ, RZ, R0 ;  /* 0x000000ffff0d7224 */ /* 0x000fe400078e0000 */
[----:B------:R-:W-:Y:S02]  /*16740*/  IMAD.MOV.U32 R12, RZ, RZ, 0x4 ;  /* 0x00000004ff0c7424 */ /* 0x000fe400078e00ff */
[----:B------:R-:W-:-:S07]  /*16750*/  IMAD.MOV.U32 R3, RZ, RZ, R14 ;  /* 0x000000ffff037224 */ /* 0x000fce00078e000e */
[----:B------:R-:W-:Y:S05]  /*16760*/  WARPSYNC.COLLECTIVE R15, `(.L_x_1455) ;  /* 0x000000000f087348 */ /* 0x000fea0003c00000 */
[----:B------:R0:W1:Y:S02]  /*16770*/  SHFL.IDX P6, R14, R13, R12, R11 ;  /* 0x0000000c0d0e7389 */ /* 0x00006400000c000b */
[----:B01----:R-:W-:Y:S01]  /*16780*/  ENDCOLLECTIVE ;  /* 0x000000000000791b */ /* 0x003fe20003800000 */
.L_x_1455:
        /* <DEDUP_REMOVED lines=17> */
.L_x_1456:
[----:B------:R-:W-:Y:S02]  /*168a0*/  @P1 IMAD R8, R5, 0x2, R17 ;  /* 0x0000000205081824 */ /* 0x000fe400078e0211 */
[----:B------:R-:W-:Y:S02]  /*168b0*/  IMAD.MOV.U32 R13, RZ, RZ, R0 ;  /* 0x000000ffff0d7224 */ /* 0x000fe400078e0000 */
[----:B------:R-:W-:Y:S02]  /*168c0*/  IMAD.MOV.U32 R12, RZ, RZ, 0x5 ;  /* 0x00000005ff0c7424 */ /* 0x000fe400078e00ff */
[----:B------:R-:W-:-:S07]  /*168d0*/  IMAD.MOV.U32 R3, RZ, RZ, R14 ;  /* 0x000000ffff037224 */ /* 0x000fce00078e000e */
[----:B------:R-:W-:Y:S05]  /*168e0*/  WARPSYNC.COLLECTIVE R15, `(.L_x_1457) ;  /* 0x000000000f087348 */ /* 0x000fea0003c00000 */
[----:B------:R0:W1:Y:S02]  /*168f0*/  SHFL.IDX P6, R14, R13, R12, R11 ;  /* 0x0000000c0d0e7389 */ /* 0x00006400000c000b */
[----:B01----:R-:W-:Y:S01]  /*16900*/  ENDCOLLECTIVE ;  /* 0x000000000000791b */ /* 0x003fe20003800000 */
.L_x_1457:
        /* <DEDUP_REMOVED lines=10> */
.L_x_1458:
        /* <DEDUP_REMOVED lines=8> */
.L_x_1385:
[----:B------:R-:W-:Y:S02]  /*16a30*/  IMAD.MOV.U32 R13, RZ, RZ, R4 ;  /* 0x000000ffff0d7224 */ /* 0x000fe400078e0004 */
[----:B------:R-:W-:Y:S02]  /*16a40*/  IMAD.MOV.U32 R12, RZ, RZ, RZ ;  /* 0x000000ffff0c7224 */ /* 0x000fe400078e00ff */
[----:B------:R-:W-:Y:S02]  /*16a50*/  IMAD.MOV.U32 R11, RZ, RZ, 0x181f ;  /* 0x0000181fff0b7424 */ /* 0x000fe400078e00ff */
[----:B------:R-:W-:Y:S02]  /*16a60*/  IMAD.MOV.U32 R15, RZ, RZ, -0x1 ;  /* 0xffffffffff0f7424 */ /* 0x000fe400078e00ff */
[----:B------:R-:W-:Y:S02]  /*16a70*/  IMAD R29, R29, R6, RZ ;  /* 0x000000061d1d7224 */ /* 0x000fe400078e02ff */
[----:B------:R-:W-:-:S07]  /*16a80*/  IMAD.IADD R25, R7, 0x1, R25 ;  /* 0x0000000107197824 */ /* 0x000fce00078e0219 */
[----:B------:R-:W-:Y:S05]  /*16a90*/  WARPSYNC.COLLECTIVE R15, `(.L_x_1460) ;  /* 0x000000000f087348 */ /* 0x000fea0003c00000 */
[----:B------:R0:W1:Y:S02]  /*16aa0*/  SHFL.IDX P6, R14, R13, R12, R11 ;  /* 0x0000000c0d0e7389 */ /* 0x00006400000c000b */
[----:B01----:R-:W-:Y:S01]  /*16ab0*/  ENDCOLLECTIVE ;  /* 0x000000000000791b */ /* 0x003fe20003800000 */
.L_x_1460:
[C---:B------:R-:W-:Y:S01]  /*16ac0*/  VIADD R6, R25.reuse, 0x10 ;  /* 0x0000001019067836 */ /* 0x040fe20000000000 */
[----:B------:R-:W-:Y:S01]  /*16ad0*/  ISETP.GE.AND P1, PT, R25, R29, PT ;  /* 0x0000001d1900720c */ /* 0x000fe20003f26270 */
[----:B------:R-:W-:Y:S02]  /*16ae0*/  IMAD.MOV.U32 R13, RZ, RZ, R0 ;  /* 0x000000ffff0d7224 */ /* 0x000fe400078e0000 */
[----:B------:R-:W-:-:S10]  /*16af0*/  IMAD.MOV.U32 R2, RZ, RZ, R14 ;  /* 0x000000ffff027224 */ /* 0x000fd400078e000e */
[----:B------:R-:W-:Y:S05]  /*16b00*/  WARPSYNC.COLLECTIVE R15, `(.L_x_1461) ;  /* 0x000000000f087348 */ /* 0x000fea0003c00000 */
[----:B------:R0:W1:Y:S02]  /*16b10*/  SHFL.IDX P6, R14, R13, R12, R11 ;  /* 0x0000000c0d0e7389 */ /* 0x00006400000c000b */
[----:B01----:R-:W-:Y:S01]  /*16b20*/  ENDCOLLECTIVE ;  /* 0x000000000000791b */ /* 0x003fe20003800000 */
.L_x_1461:
[----:B------:R-:W-:Y:S02]  /*16b30*/  IMAD.MOV.U32 R13, RZ, RZ, R4 ;  /* 0x000000ffff0d7224 */ /* 0x000fe400078e0004 */
[----:B------:R-:W-:Y:S02]  /*16b40*/  IMAD.MOV.U32 R12, RZ, RZ, 0x1 ;  /* 0x00000001ff0c7424 */ /* 0x000fe400078e00ff */
[----:B------:R-:W-:-:S07]  /*16b50*/  IMAD.MOV.U32 R3, RZ, RZ, R14 ;  /* 0x000000ffff037224 */ /* 0x000fce00078e000e */
[----:B------:R-:W-:Y:S05]  /*16b60*/  WARPSYNC.COLLECTIVE R15, `(.L_x_1462) ;  /* 0x000000000f087348 */ /* 0x000fea0003c00000 */
[----:B------:R0:W1:Y:S02]  /*16b70*/  SHFL.IDX P6, R14, R13, R12, R11 ;  /* 0x0000000c0d0e7389 */ /* 0x00006400000c000b */
[----:B01----:R-:W-:Y:S01]  /*16b80*/  ENDCOLLECTIVE ;  /* 0x000000000000791b */ /* 0x003fe20003800000 */
.L_x_1462:
[----:B------:R-:W-:-:S05]  /*16b90*/  @!P1 LEA R5, P4, R32, R3, 0x1 ;  /* 0x0000000320059211 */ /* 0x000fca00078808ff */
[----:B------:R-:W-:Y:S02]  /*16ba0*/  @!P1 IMAD.X R3, RZ, RZ, R2, P4 ;  /* 0x000000ffff039224 */ /* 0x000fe400020e0602 */
[----:B------:R-:W-:Y:S02]  /*16bb0*/  @!P1 IMAD.MOV.U32 R2, RZ, RZ, R5 ;  /* 0x000000ffff029224 */ /* 0x000fe400078e0005 */
[----:B------:R-:W-:-:S03]  /*16bc0*/  IMAD.MOV.U32 R13, RZ, RZ, R0 ;  /* 0x000000ffff0d7224 */ /* 0x000fc600078e0000 */
[----:B------:R-:W-:Y:S01]  /*16bd0*/  @!PT LDS RZ, [RZ] ;  /* 0x00000000fffff984 */ /* 0x000fe20000000800 */
[----:B------:R-:W-:Y:S01]  /*16be0*/  @!PT LDS RZ, [RZ] ;  /* 0x00000000fffff984 */ /* 0x000fe20000000800 */
[----:B------:R-:W-:Y:S01]  /*16bf0*/  @!PT LDS RZ, [RZ] ;  /* 0x00000000fffff984 */ /* 0x000fe20000000800 */
[----:B------:R-:W-:Y:S04]  /*16c00*/  @!P1 LDGSTS.E.BYPASS.LTC128B.128 [R37+0x12400], desc[UR36][R2.64], !P3 ;  /* 0x1240000002259fae */ /* 0x000fe8000d901d64 */
[----:B------:R-:W-:Y:S04]  /*16c10*/  @!P1 LDGSTS.E.BYPASS.LTC128B.128 [R37+0x16400], desc[UR36][R2.64+0x80], !P2 ;  /* 0x1640008002259fae */ /* 0x000fe8000d101d64 */
[----:B------:R0:W-:Y:S01]  /*16c20*/  @!P1 LDGSTS.E.BYPASS.LTC128B.128 [R37+0x1a400], desc[UR36][R2.64+0x100], !P0 ;  /* 0x1a40010002259fae */ /* 0x0001e2000c101d64 */
[----:B------:R-:W-:Y:S01]  /*16c30*/  ISETP.GE.AND P1, PT, R6, R29, PT ;  /* 0x0000001d0600720c */ /* 0x000fe20003f26270 */
[----:B0-----:R-:W-:-:S12]  /*16c40*/  IMAD.MOV.U32 R2, RZ, RZ, R14 ;  /* 0x000000ffff027224 */ /* 0x001fd800078e000e */
[----:B------:R-:W-:Y:S05]  /*16c50*/  WARPSYNC.COLLECTIVE R15, `(.L_x_1463) ;  /* 0x000000000f087348 */ /* 0x000fea0003c00000 */
[----:B------:R0:W1:Y:S02]  /*16c60*/  SHFL.IDX P6, R14, R13, R12, R11 ;  /* 0x0000000c0d0e7389 */ /* 0x00006400000c000b */
[----:B01----:R-:W-:Y:S01]  /*16c70*/  ENDCOLLECTIVE ;  /* 0x000000000000791b */ /* 0x003fe20003800000 */
.L_x_1463:
[----:B------:R-:W-:Y:S02]  /*16c80*/  IMAD.MOV.U32 R13, RZ, RZ, R4 ;  /* 0x000000ffff0d7224 */ /* 0x000fe400078e0004 */
[----:B------:R-:W-:Y:S02]  /*16c90*/  IMAD.MOV.U32 R12, RZ, RZ, 0x2 ;  /* 0x00000002ff0c7424 */ /* 0x000fe400078e00ff */
[----:B------:R-:W-:-:S07]  /*16ca0*/  IMAD.MOV.U32 R3, RZ, RZ, R14 ;  /* 0x000000ffff037224 */ /* 0x000fce00078e000e */
[----:B------:R-:W-:Y:S05]  /*16cb0*/  WARPSYNC.COLLECTIVE R15, `(.L_x_1464) ;  /* 0x000000000f087348 */ /* 0x000fea0003c00000 */
[----:B------:R0:W1:Y:S02]  /*16cc0*/  SHFL.IDX P6, R14, R13, R12, R11 ;  /* 0x0000000c0d0e7389 */ /* 0x00006400000c000b */
[----:B01----:R-:W-:Y:S01]  /*16cd0*/  ENDCOLLECTIVE ;  /* 0x000000000000791b */ /* 0x003fe20003800000 */
.L_x_1464:
[----:B------:R-:W-:-:S05]  /*16ce0*/  @!P1 LEA R5, P4, R32, R3, 0x1 ;  /* 0x0000000320059211 */ /* 0x000fca00078808ff */
[----:B------:R-:W-:Y:S02]  /*16cf0*/  @!P1 IMAD.X R6, RZ, RZ, R2, P4 ;  /* 0x000000ffff069224 */ /* 0x000fe400020e0602 */
[----:B------:R-:W-:Y:S02]  /*16d00*/  @!P1 IMAD.MOV.U32 R2, RZ, RZ, R5 ;  /* 0x000000ffff029224 */ /* 0x000fe400078e0005 */
[----:B------:R-:W-:Y:S02]  /*16d10*/  @!P1 IMAD.MOV.U32 R3, RZ, RZ, R6 ;  /* 0x000000ffff039224 */ /* 0x000fe400078e0006 */
[----:B------:R-:W-:Y:S02]  /*16d20*/  IMAD.MOV.U32 R13, RZ, RZ, R0 ;  /* 0x000000ffff0d7224 */ /* 0x000fe400078e0000 */
[----:B------:R-:W-:Y:S01]  /*16d30*/  VIADD R6, R25, 0x20 ;  /* 0x0000002019067836 */ /* 0x000fe20000000000 */
        /* <DEDUP_REMOVED lines=11> */
.L_x_1465:
[----:B------:R-:W-:Y:S02]  /*16df0*/  IMAD.MOV.U32 R13, RZ, RZ, R4 ;  /* 0x000000ffff0d7224 */ /* 0x000fe400078e0004 */
[----:B------:R-:W-:Y:S02]  /*16e00*/  IMAD.MOV.U32 R12, RZ, RZ, 0x3 ;  /* 0x00000003ff0c7424 */ /* 0x000fe400078e00ff */
[----:B------:R-:W-:-:S07]  /*16e10*/  IMAD.MOV.U32 R3, RZ, RZ, R14 ;  /* 0x000000ffff037224 */ /* 0x000fce00078e000e */
[----:B------:R-:W-:Y:S05]  /*16e20*/  WARPSYNC.COLLECTIVE R15, `(.L_x_1466) ;  /* 0x000000000f087348 */ /* 0x000fea0003c00000 */
[----:B------:R0:W1:Y:S02]  /*16e30*/  SHFL.IDX P6, R14, R13, R12, R11 ;  /* 0x0000000c0d0e7389 */ /* 0x00006400000c000b */
[----:B01----:R-:W-:Y:S01]  /*16e40*/  ENDCOLLECTIVE ;  /* 0x000000000000791b */ /* 0x003fe20003800000 */
.L_x_1466:
        /* <DEDUP_REMOVED lines=17> */
.L_x_1467:
[----:B------:R-:W-:Y:S02]  /*16f60*/  IMAD.MOV.U32 R13, RZ, RZ, R4 ;  /* 0x000000ffff0d7224 */ /* 0x000fe400078e0004 */
[----:B------:R-:W-:Y:S02]  /*16f70*/  IMAD.MOV.U32 R12, RZ, RZ, 0x4 ;  /* 0x00000004ff0c7424 */ /* 0x000fe400078e00ff */
[----:B------:R-:W-:-:S07]  /*16f80*/  IMAD.MOV.U32 R3, RZ, RZ, R14 ;  /* 0x000000ffff037224 */ /* 0x000fce00078e000e */
[----:B------:R-:W-:Y:S05]  /*16f90*/  WARPSYNC.COLLECTIVE R15, `(.L_x_1468) ;  /* 0x000000000f087348 */ /* 0x000fea0003c00000 */
[----:B------:R0:W1:Y:S02]  /*16fa0*/  SHFL.IDX P6, R14, R13, R12, R11 ;  /* 0x0000000c0d0e7389 */ /* 0x00006400000c000b */
[----:B01----:R-:W-:Y:S01]  /*16fb0*/  ENDCOLLECTIVE ;  /* 0x000000000000791b */ /* 0x003fe20003800000 */
.L_x_1468:
        /* <DEDUP_REMOVED lines=17> */
.L_x_1469:
[----:B------:R-:W-:Y:S02]  /*170d0*/  IMAD.MOV.U32 R13, RZ, RZ, R4 ;  /* 0x000000ffff0d7224 */ /* 0x000fe400078e0004 */
[----:B------:R-:W-:Y:S02]  /*170e0*/  IMAD.MOV.U32 R12, RZ, RZ, 0x5 ;  /* 0x00000005ff0c7424 */ /* 0x000fe400078e00ff */
[----:B------:R-:W-:-:S07]  /*170f0*/  IMAD.MOV.U32 R3, RZ, RZ, R14 ;  /* 0x000000ffff037224 */ /* 0x000fce00078e000e */
[----:B------:R-:W-:Y:S05]  /*17100*/  WARPSYNC.COLLECTIVE R15, `(.L_x_1470) ;  /* 0x000000000f087348 */ /* 0x000fea0003c00000 */
[----:B------:R0:W1:Y:S02]  /*17110*/  SHFL.IDX P6, R14, R13, R12, R11 ;  /* 0x0000000c0d0e7389 */ /* 0x00006400000c000b */
[----:B01----:R-:W-:Y:S01]  /*17120*/  ENDCOLLECTIVE ;  /* 0x000000000000791b */ /* 0x003fe20003800000 */
.L_x_1470:
        /* <DEDUP_REMOVED lines=17> */
.L_x_1471:
[----:B------:R-:W-:Y:S02]  /*17240*/  IMAD.MOV.U32 R13, RZ, RZ, R4 ;  /* 0x000000ffff0d7224 */ /* 0x000fe400078e0004 */
[----:B------:R-:W-:Y:S02]  /*17250*/  IMAD.MOV.U32 R12, RZ, RZ, 0x6 ;  /* 0x00000006ff0c7424 */ /* 0x000fe400078e00ff */
[----:B------:R-:W-:-:S07]  /*17260*/  IMAD.MOV.U32 R3, RZ, RZ, R14 ;  /* 0x000000ffff037224 */ /* 0x000fce00078e000e */
[----:B------:R-:W-:Y:S05]  /*17270*/  WARPSYNC.COLLECTIVE R15, `(.L_x_1472) ;  /* 0x000000000f087348 */ /* 0x000fea0003c00000 */
[----:B------:R0:W1:Y:S02]  /*17280*/  SHFL.IDX P6, R14, R13, R12, R11 ;  /* 0x0000000c0d0e7389 */ /* 0x00006400000c000b */
[----:B01----:R-:W-:Y:S01]  /*17290*/  ENDCOLLECTIVE ;  /* 0x000000000000791b */ /* 0x003fe20003800000 */
.L_x_1472:
        /* <DEDUP_REMOVED lines=17> */
.L_x_1473:
[----:B------:R-:W-:Y:S02]  /*173b0*/  IMAD.MOV.U32 R13, RZ, RZ, R4 ;  /* 0x000000ffff0d7224 */ /* 0x000fe400078e0004 */
[----:B------:R-:W-:Y:S02]  /*173c0*/  IMAD.MOV.U32 R12, RZ, RZ, 0x7 ;  /* 0x00000007ff0c7424 */ /* 0x000fe400078e00ff */
[----:B------:R-:W-:-:S07]  /*173d0*/  IMAD.MOV.U32 R3, RZ, RZ, R14 ;  /* 0x000000ffff037224 */ /* 0x000fce00078e000e */
[----:B------:R-:W-:Y:S05]  /*173e0*/  WARPSYNC.COLLECTIVE R15, `(.L_x_1474) ;  /* 0x000000000f087348 */ /* 0x000fea0003c00000 */
[----:B------:R0:W1:Y:S02]  /*173f0*/  SHFL.IDX P6, R14, R13, R12, R11 ;  /* 0x0000000c0d0e7389 */ /* 0x00006400000c000b */
[----:B01----:R-:W-:Y:S01]  /*17400*/  ENDCOLLECTIVE ;  /* 0x000000000000791b */ /* 0x003fe20003800000 */
.L_x_1474:
[----:B------:R-:W-:-:S05]  /*17410*/  @!P1 LEA R5, P4, R32, R3, 0x1 ;  /* 0x0000000320059211 */ /* 0x000fca00078808ff */
[----:B------:R-:W-:Y:S02]  /*17420*/  @!P1 IMAD.X R6, RZ, RZ, R2, P4 ;  /* 0x000000ffff069224 */ /* 0x000fe400020e0602 */
[----:B------:R-:W-:Y:S02]  /*17430*/  @!P1 IMAD.MOV.U32 R2, RZ, RZ, R5 ;  /* 0x000000ffff029224 */ /* 0x000fe400078e0005 */
[----:B------:R-:W-:Y:S02]  /*17440*/  @!P1 IMAD.MOV.U32 R3, RZ, RZ, R6 ;  /* 0x000000ffff039224 */ /* 0x000fe400078e0006 */
[----:B------:R-:W-:-:S03]  /*17450*/  IMAD.MOV.U32 R13, RZ, RZ, R0 ;  /* 0x000000ffff0d7224 */ /* 0x000fc600078e0000 */
[----:B------:R-:W-:Y:S01]  /*17460*/  @!PT LDS RZ, [RZ] ;  /* 0x00000000fffff984 */ /* 0x000fe20000000800 */
[----:B------:R-:W-:Y:S01]  /*17470*/  @!PT LDS RZ, [RZ] ;  /* 0x00000000fffff984 */ /* 0x000fe20000000800 */
[----:B------:R-:W-:Y:S01]  /*17480*/  @!PT LDS RZ, [RZ] ;  /* 0x00000000fffff984 */ /* 0x000fe20000000800 */
[----:B------:R0:W-:Y:S04]  /*17490*/  @!P1 LDGSTS.E.BYPASS.LTC128B.128 [R37+0x15400], desc[UR36][R2.64], !P3 ;  /* 0x1540000002259fae */ /* 0x0001e8000d901d64 */
[----:B------:R0:W-:Y:S01]  /*174a0*/  @!P1 LDGSTS.E.BYPASS.LTC128B.128 [R37+0x19400], desc[UR36][R2.64+0x80], !P2 ;  /* 0x1940008002259fae */ /* 0x0001e2000d101d64 */
[----:B------:R-:W-:-:S03]  /*174b0*/  IMAD.MOV.U32 R4, RZ, RZ, R14 ;  /* 0x000000ffff047224 */ /* 0x000fc600078e000e */
[----:B------:R0:W-:Y:S04]  /*174c0*/  @!P1 LDGSTS.E.BYPASS.LTC128B.128 [R37+0x1d400], desc[UR36][R2.64+0x100], !P0 ;  /* 0x1d40010002259fae */ /* 0x0001e8000c101d64 */
[----:B0-----:R-:W-:Y:S05]  /*174d0*/  WARPSYNC.COLLECTIVE R15, `(.L_x_1475) ;  /* 0x000000000f087348 */ /* 0x001fea0003c00000 */
[----:B------:R1:W2:Y:S02]  /*174e0*/  SHFL.IDX P6, R14, R13, R12, R11 ;  /* 0x0000000c0d0e7389 */ /* 0x0002a400000c000b */
[----:B012---:R-:W-:Y:S01]  /*174f0*/  ENDCOLLECTIVE ;  /* 0x000000000000791b */ /* 0x007fe20003800000 */
.L_x_1475:
[----:B------:R-:W-:Y:S05]  /*17500*/  BRA `(.L_x_1476) ;  /* 0xffffffbc00507947 */ /* 0x000fea000383ffff */
.L_x_1390:
[----:B0-----:R0:W1:Y:S02]  /*17510*/  SYNCS.PHASECHK.TRANS64.TRYWAIT P0, [R17+URZ+0x30820], R0 ;  /* 0x03082000110075a7 */ /* 0x001064000800017f */
[----:B-1----:R-:W-:Y:S05]  /*17520*/  @!P0 NANOSLEEP.SYNCS 0x989680 ;  /* 0x009896800000895d */ /* 0x002fea0003900000 */
[----:B------:R-:W1:Y:S02]  /*17530*/  @!P0 SYNCS.PHASECHK.TRANS64 P0, [R17+URZ+0x30820], R0 ;  /* 0x03082000110085a7 */ /* 0x000e64000800007f */
[----:B-1----:R-:W-:Y:S05]  /*17540*/  @!P0 BRA `(.L_x_1390) ;  /* 0xfffffffc00f08947 */ /* 0x002fea000383ffff */
[----:B------:R-:W-:Y:S05]  /*17550*/  BRA `(.L_x_1477) ;  /* 0xffffffbc00c87947 */ /* 0x000fea000383ffff */
.L_x_1395:
[----:B0-----:R0:W1:Y:S02]  /*17560*/  SYNCS.PHASECHK.TRANS64.TRYWAIT P0, [R7+URZ+0x30840], R2 ;  /* 0x03084002070075a7 */ /* 0x001064000800017f */
[----:B-1----:R-:W-:Y:S05]  /*17570*/  @!P0 NANOSLEEP.SYNCS 0x989680 ;  /* 0x009896800000895d */ /* 0x002fea0003900000 */
[----:B------:R-:W1:Y:S02]  /*17580*/  @!P0 SYNCS.PHASECHK.TRANS64 P0, [R7+URZ+0x30840], R2 ;  /* 0x03084002070085a7 */ /* 0x000e64000800007f */
[----:B-1----:R-:W-:Y:S05]  /*17590*/  @!P0 BRA `(.L_x_1395) ;  /* 0xfffffffc00f08947 */ /* 0x002fea000383ffff */
[----:B------:R-:W-:Y:S05]  /*175a0*/  BRA `(.L_x_1478) ;  /* 0xffffffc000a87947 */ /* 0x000fea000383ffff */
.L_x_1396:
        /* <DEDUP_REMOVED lines=8> */
.L_x_1480:
[----:B------:R-:W-:Y:S05]  /*17630*/  BSYNC B1 ;  /* 0x0000000000017941 */ /* 0x000fea0003800000 */
.L_x_1479:
[----:B------:R-:W-:Y:S01]  /*17640*/  IMAD.MOV.U32 R13, RZ, RZ, R8 ;  /* 0x000000ffff0d7224 */ /* 0x000fe200078e0008 */
[----:B------:R-:W-:Y:S01]  /*17650*/  LOP3.LUT R16, R16, 0xffdfffff, RZ, 0xc0, !PT ;  /* 0xffdfffff10107812 */ /* 0x000fe200078ec0ff */
[----:B------:R-:W-:Y:S02]  /*17660*/  IMAD.MOV.U32 R12, RZ, RZ, RZ ;  /* 0x000000ffff0c7224 */ /* 0x000fe400078e00ff */
[----:B------:R-:W-:Y:S01]  /*17670*/  IMAD.MOV.U32 R11, RZ, RZ, 0x181f ;  /* 0x0000181fff0b7424 */ /* 0x000fe200078e00ff */
[----:B------:R-:W-:Y:S01]  /*17680*/  @P1 LOP3.LUT R16, R16, 0x200000, RZ, 0xfc, !PT ;  /* 0x0020000010101812 */ /* 0x000fe200078efcff */
[----:B------:R-:W-:Y:S02]  /*17690*/  IMAD.MOV.U32 R15, RZ, RZ, -0x1 ;  /* 0xffffffffff0f7424 */ /* 0x000fe400078e00ff */
[----:B------:R-:W-:Y:S01]  /*176a0*/  IMAD.MOV.U32 R3, RZ, RZ, R14 ;  /* 0x000000ffff037224 */ /* 0x000fe200078e000e */
[----:B------:R-:W-:Y:S01]  /*176b0*/  LOP3.LUT P1, RZ, R16, 0x4, RZ, 0xc0, !PT ;  /* 0x0000000410ff7812 */ /* 0x000fe2000782c0ff */
[----:B------:R-:W-:-:S12]  /*176c0*/  IMAD.SHL.U32 R4, R32, 0x2, RZ ;  /* 0x0000000220047824 */ /* 0x000fd800078e00ff */
[----:B------:R-:W-:Y:S05]  /*176d0*/  WARPSYNC.COLLECTIVE R15, `(.L_x_1481) ;  /* 0x000000000f087348 */ /* 0x000fea0003c00000 */
[----:B------:R0:W1:Y:S02]  /*176e0*/  SHFL.IDX P6, R14, R13, R12, R11 ;  /* 0x0000000c0d0e7389 */ /* 0x00006400000c000b */
[----:B01----:R-:W-:Y:S01]  /*176f0*/  ENDCOLLECTIVE ;  /* 0x000000000000791b */ /* 0x003fe20003800000 */
.L_x_1481:
[----:B------:R-:W-:Y:S02]  /*17700*/  IMAD R5, R5, 0x2, R17 ;  /* 0x0000000205057824 */ /* 0x000fe400078e0211 */
[----:B------:R-:W-:Y:S02]  /*17710*/  IMAD.MOV.U32 R13, RZ, RZ, R6 ;  /* 0x000000ffff0d7224 */ /* 0x000fe400078e0006 */
[----:B------:R-:W-:Y:S02]  /*17720*/  IMAD.MOV.U32 R12, RZ, RZ, 0x1 ;  /* 0x00000001ff0c7424 */ /* 0x000fe400078e00ff */
[----:B------:R-:W-:-:S07]  /*17730*/  IMAD.MOV.U32 R2, RZ, RZ, R14 ;  /* 0x000000ffff027224 */ /* 0x000fce00078e000e */
[----:B------:R-:W-:Y:S05]  /*17740*/  WARPSYNC.COLLECTIVE R15, `(.L_x_1482) ;  /* 0x000000000f087348 */ /* 0x000fea0003c00000 */
[----:B------:R0:W1:Y:S02]  /*17750*/  SHFL.IDX P6, R14, R13, R12, R11 ;  /* 0x0000000c0d0e7389 */ /* 0x00006400000c000b */
[----:B01----:R-:W-:Y:S01]  /*17760*/  ENDCOLLECTIVE ;  /* 0x000000000000791b */ /* 0x003fe20003800000 */
.L_x_1482:
        /* <DEDUP_REMOVED lines=13> */
.L_x_1483:
[----:B------:R-:W-:Y:S02]  /*17840*/  IMAD.MOV.U32 R13, RZ, RZ, R6 ;  /* 0x000000ffff0d7224 */ /* 0x000fe400078e0006 */
[----:B------:R-:W-:Y:S02]  /*17850*/  IMAD.MOV.U32 R12, RZ, RZ, 0x2 ;  /* 0x00000002ff0c7424 */ /* 0x000fe400078e00ff */
[----:B------:R-:W-:-:S07]  /*17860*/  IMAD.MOV.U32 R2, RZ, RZ, R14 ;  /* 0x000000ffff027224 */ /* 0x000fce00078e000e */
[----:B------:R-:W-:Y:S05]  /*17870*/  WARPSYNC.COLLECTIVE R15, `(.L_x_1484) ;  /* 0x000000000f087348 */ /* 0x000fea0003c00000 */
[----:B------:R0:W1:Y:S02]  /*17880*/  SHFL.IDX P6, R14, R13, R12, R11 ;  /* 0x0000000c0d0e7389 */ /* 0x00006400000c000b */
[----:B01----:R-:W-:Y:S01]  /*17890*/  ENDCOLLECTIVE ;  /* 0x000000000000791b */ /* 0x003fe20003800000 */
.L_x_1484:
        /* <DEDUP_REMOVED lines=13> */
.L_x_1485:
[----:B------:R-:W-:Y:S02]  /*17970*/  IMAD.MOV.U32 R13, RZ, RZ, R6 ;  /* 0x000000ffff0d7224 */ /* 0x000fe400078e0006 */
[----:B------:R-:W-:Y:S02]  /*17980*/  IMAD.MOV.U32 R12, RZ, RZ, 0x3 ;  /* 0x00000003ff0c7424 */ /* 0x000fe400078e00ff */
[----:B------:R-:W-:-:S07]  /*17990*/  IMAD.MOV.U32 R2, RZ, RZ, R14 ;  /* 0x000000ffff027224 */ /* 0x000fce00078e000e */
[----:B------:R-:W-:Y:S05]  /*179a0*/  WARPSYNC.COLLECTIVE R15, `(.L_x_1486) ;  /* 0x000000000f087348 */ /* 0x000fea0003c00000 */
[----:B------:R0:W1:Y:S02]  /*179b0*/  SHFL.IDX P6, R14, R13, R12, R11 ;  /* 0x0000000c0d0e7389 */ /* 0x00006400000c000b */
[----:B01----:R-:W-:Y:S01]  /*179c0*/  ENDCOLLECTIVE ;  /* 0x000000000000791b */ /* 0x003fe20003800000 */
.L_x_1486:
        /* <DEDUP_REMOVED lines=13> */
.L_x_1487:
[----:B------:R-:W-:Y:S02]  /*17aa0*/  IMAD.MOV.U32 R13, RZ, RZ, R6 ;  /* 0x000000ffff0d7224 */ /* 0x000fe400078e0006 */
[----:B------:R-:W-:Y:S02]  /*17ab0*/  IMAD.MOV.U32 R12, RZ, RZ, 0x4 ;  /* 0x00000004ff0c7424 */ /* 0x000fe400078e00ff */
[----:B------:R-:W-:-:S07]  /*17ac0*/  IMAD.MOV.U32 R2, RZ, RZ, R14 ;  /* 0x000000ffff027224 */ /* 0x000fce00078e000e */
[----:B------:R-:W-:Y:S05]  /*17ad0*/  WARPSYNC.COLLECTIVE R15, `(.L_x_1488) ;  /* 0x000000000f087348 */ /* 0x000fea0003c00000 */
[----:B------:R0:W1:Y:S02]  /*17ae0*/  SHFL.IDX P6, R14, R13, R12, R11 ;  /* 0x0000000c0d0e7389 */ /* 0x00006400000c000b */
[----:B01----:R-:W-:Y:S01]  /*17af0*/  ENDCOLLECTIVE ;  /* 0x000000000000791b */ /* 0x003fe20003800000 */
.L_x_1488:
        /* <DEDUP_REMOVED lines=13> */
.L_x_1489:
[----:B------:R-:W-:Y:S02]  /*17bd0*/  IMAD.MOV.U32 R13, RZ, RZ, R6 ;  /* 0x000000ffff0d7224 */ /* 0x000fe400078e0006 */
[----:B------:R-:W-:Y:S02]  /*17be0*/  IMAD.MOV.U32 R12, RZ, RZ, 0x5 ;  /* 0x00000005ff0c7424 */ /* 0x000fe400078e00ff */
[----:B------:R-:W-:-:S07]  /*17bf0*/  IMAD.MOV.U32 R2, RZ, RZ, R14 ;  /* 0x000000ffff027224 */ /* 0x000fce00078e000e */
[----:B------:R-:W-:Y:S05]  /*17c00*/  WARPSYNC.COLLECTIVE R15, `(.L_x_1490) ;  /* 0x000000000f087348 */ /* 0x000fea0003c00000 */
[----:B------:R0:W1:Y:S02]  /*17c10*/  SHFL.IDX P6, R14, R13, R12, R11 ;  /* 0x0000000c0d0e7389 */ /* 0x00006400000c000b */
[----:B01----:R-:W-:Y:S01]  /*17c20*/  ENDCOLLECTIVE ;  /* 0x000000000000791b */ /* 0x003fe20003800000 */
.L_x_1490:
[----:B------:R-:W-:-:S05]  /*17c30*/  IADD3 R2, P0, R2, R4, RZ ;  /* 0x0000000402027210 */ /* 0x000fca0007f1e0ff */
[----:B------:R-:W-:-:S05]  /*17c40*/  IMAD.X R3, RZ, RZ, R35, P0 ;  /* 0x000000ffff037224 */ /* 0x000fca00000e0623 */
[----:B------:R-:W-:Y:S01]  /*17c50*/  @!PT LDS RZ, [RZ] ;  /* 0x00000000fffff984 */ /* 0x000fe20000000800 */
[----:B------:R-:W-:Y:S01]  /*17c60*/  @!PT LDS RZ, [RZ] ;  /* 0x00000000fffff984 */ /* 0x000fe20000000800 */
[----:B------:R-:W-:Y:S01]  /*17c70*/  @!PT LDS RZ, [RZ] ;  /* 0x00000000fffff984 */ /* 0x000fe20000000800 */
[----:B------:R0:W-:Y:S01]  /*17c80*/  LDGSTS.E.BYPASS.LTC128B.128 [R5+0x20400], desc[UR36][R2.64], !P1 ;  /* 0x2040000002057fae */ /* 0x0001e2000c901d64 */
[----:B------:R-:W-:Y:S01]  /*17c90*/  IMAD.MOV.U32 R13, RZ, RZ, R8 ;  /* 0x000000ffff0d7224 */ /* 0x000fe200078e0008 */
[----:B------:R-:W-:Y:S02]  /*17ca0*/  LOP3.LUT P1, RZ, R16, 0x200000, RZ, 0xc0, !PT ;  /* 0x0020000010ff7812 */ /* 0x000fe4000782c0ff */
[----:B------:R0:W-:Y:S04]  /*17cb0*/  LDGSTS.E.BYPASS.LTC128B.128 [R5+0x23400], desc[UR36][R2.64+0x80], !P5 ;  /* 0x2340008002057fae */ /* 0x0001e8000e901d64 */
[----:B------:R0:W-:Y:S01]  /*17cc0*/  LDGSTS.E.BYPASS.LTC128B.128 [R5+0x26400], desc[UR36][R2.64+0x100], !P4 ;  /* 0x2640010002057fae */ /* 0x0001e2000e101d64 */
[----:B------:R-:W-:-:S07]  /*17cd0*/  IMAD.MOV.U32 R35, RZ, RZ, R14 ;  /* 0x000000ffff237224 */ /* 0x000fce00078e000e */
[----:B0-----:R-:W-:Y:S05]  /*17ce0*/  WARPSYNC.COLLECTIVE R15, `(.L_x_1491) ;  /* 0x000000000f087348 */ /* 0x001fea0003c00000 */
[----:B------:R1:W2:Y:S02]  /*17cf0*/  SHFL.IDX P6, R14, R13, R12, R11 ;  /* 0x0000000c0d0e7389 */ /* 0x0002a400000c000b */
[----:B012---:R-:W-:Y:S01]  /*17d00*/  ENDCOLLECTIVE ;  /* 0x000000000000791b */ /* 0x007fe20003800000 */
.L_x_1491:
[----:B------:R-:W-:Y:S01]  /*17d10*/  IMAD.MOV.U32 R2, RZ, RZ, R14 ;  /* 0x000000ffff027224 */ /* 0x000fe200078e000e */
[----:B------:R-:W-:Y:S06]  /*17d20*/  BRA `(.L_x_1492) ;  /* 0xffffffbc00d07947 */ /* 0x000fec000383ffff */
.L_x_1401:
[----:B0-----:R0:W2:Y:S02]  /*17d30*/  SYNCS.PHASECHK.TRANS64.TRYWAIT P0, [R6+URZ+0x30860], R2 ;  /* 0x03086002060075a7 */ /* 0x0010a4000800017f */
[----:B--2---:R-:W-:Y:S05]  /*17d40*/  @!P0 NANOSLEEP.SYNCS 0x989680 ;  /* 0x009896800000895d */ /* 0x004fea0003900000 */
[----:B------:R-:W2:Y:S02]  /*17d50*/  @!P0 SYNCS.PHASECHK.TRANS64 P0, [R6+URZ+0x30860], R2 ;  /* 0x03086002060085a7 */ /* 0x000ea4000800007f */
[----:B--2---:R-:W-:Y:S05]  /*17d60*/  @!P0 BRA `(.L_x_1401) ;  /* 0xfffffffc00f08947 */ /* 0x004fea000383ffff */
[----:B------:R-:W-:Y:S05]  /*17d70*/  BRA `(.L_x_1493) ;  /* 0xffffffc000347947 */ /* 0x000fea000383ffff */
.L_x_1402:
        /* <DEDUP_REMOVED lines=8> */
.L_x_1495:
[----:B------:R-:W-:Y:S05]  /*17e00*/  BSYNC B1 ;  /* 0x0000000000017941 */ /* 0x000fea0003800000 */
.L_x_1494:
        /* <DEDUP_REMOVED lines=9> */
.L_x_1496:
[----:B------:R-:W-:Y:S02]  /*17ea0*/  IMAD.MOV.U32 R13, RZ, RZ, R19 ;  /* 0x000000ffff0d7224 */ /* 0x000fe400078e0013 */
[----:B------:R-:W-:Y:S02]  /*17eb0*/  IMAD.MOV.U32 R12, RZ, RZ, 0x1 ;  /* 0x00000001ff0c7424 */ /* 0x000fe400078e00ff */
[----:B------:R-:W-:-:S07]  /*17ec0*/  IMAD.MOV.U32 R2, RZ, RZ, R14 ;  /* 0x000000ffff027224 */ /* 0x000fce00078e000e */
[----:B------:R-:W-:Y:S05]  /*17ed0*/  WARPSYNC.COLLECTIVE R15, `(.L_x_1497) ;  /* 0x000000000f087348 */ /* 0x000fea0003c00000 */
[----:B------:R0:W1:Y:S02]  /*17ee0*/  SHFL.IDX P6, R14, R13, R12, R11 ;  /* 0x0000000c0d0e7389 */ /* 0x00006400000c000b */
[----:B01----:R-:W-:Y:S01]  /*17ef0*/  ENDCOLLECTIVE ;  /* 0x000000000000791b */ /* 0x003fe20003800000 */
.L_x_1497:
        /* <DEDUP_REMOVED lines=16> */
.L_x_1498:
[----:B------:R-:W-:Y:S02]  /*18000*/  IMAD.MOV.U32 R13, RZ, RZ, R19 ;  /* 0x000000ffff0d7224 */ /* 0x000fe400078e0013 */
[----:B------:R-:W-:Y:S02]  /*18010*/  IMAD.MOV.U32 R12, RZ, RZ, 0x2 ;  /* 0x00000002ff0c7424 */ /* 0x000fe400078e00ff */
[----:B------:R-:W-:-:S07]  /*18020*/  IMAD.MOV.U32 R2, RZ, RZ, R14 ;  /* 0x000000ffff027224 */ /* 0x000fce00078e000e */
[----:B------:R-:W-:Y:S05]  /*18030*/  WARPSYNC.COLLECTIVE R15, `(.L_x_1499) ;  /* 0x000000000f087348 */ /* 0x000fea0003c00000 */
[----:B------:R0:W1:Y:S02]  /*18040*/  SHFL.IDX P6, R14, R13, R12, R11 ;  /* 0x0000000c0d0e7389 */ /* 0x00006400000c000b */
[----:B01----:R-:W-:Y:S01]  /*18050*/  ENDCOLLECTIVE ;  /* 0x000000000000791b */ /* 0x003fe20003800000 */
.L_x_1499:
        /* <DEDUP_REMOVED lines=16> */
.L_x_1500:
[----:B------:R-:W-:Y:S02]  /*18160*/  IMAD.MOV.U32 R13, RZ, RZ, R19 ;  /* 0x000000ffff0d7224 */ /* 0x000fe400078e0013 */
[----:B------:R-:W-:Y:S02]  /*18170*/  IMAD.MOV.U32 R12, RZ, RZ, 0x3 ;  /* 0x00000003ff0c7424 */ /* 0x000fe400078e00ff */
[----:B------:R-:W-:-:S07]  /*18180*/  IMAD.MOV.U32 R2, RZ, RZ, R14 ;  /* 0x000000ffff027224 */ /* 0x000fce00078e000e */
[----:B------:R-:W-:Y:S05]  /*18190*/  WARPSYNC.COLLECTIVE R15, `(.L_x_1501) ;  /* 0x000000000f087348 */ /* 0x000fea0003c00000 */
[----:B------:R0:W1:Y:S02]  /*181a0*/  SHFL.IDX P6, R14, R13, R12, R11 ;  /* 0x0000000c0d0e7389 */ /* 0x00006400000c000b */
[----:B01----:R-:W-:Y:S01]  /*181b0*/  ENDCOLLECTIVE ;  /* 0x000000000000791b */ /* 0x003fe20003800000 */
.L_x_1501:
        /* <DEDUP_REMOVED lines=16> */
.L_x_1502:
[----:B------:R-:W-:Y:S02]  /*182c0*/  IMAD.MOV.U32 R13, RZ, RZ, R19 ;  /* 0x000000ffff0d7224 */ /* 0x000fe400078e0013 */
[----:B------:R-:W-:Y:S02]  /*182d0*/  IMAD.MOV.U32 R12, RZ, RZ, 0x4 ;  /* 0x00000004ff0c7424 */ /* 0x000fe400078e00ff */
[----:B------:R-:W-:-:S07]  /*182e0*/  IMAD.MOV.U32 R2, RZ, RZ, R14 ;  /* 0x000000ffff027224 */ /* 0x000fce00078e000e */
[----:B------:R-:W-:Y:S05]  /*182f0*/  WARPSYNC.COLLECTIVE R15, `(.L_x_1503) ;  /* 0x000000000f087348 */ /* 0x000fea0003c00000 */
[----:B------:R0:W1:Y:S02]  /*18300*/  SHFL.IDX P6, R14, R13, R12, R11 ;  /* 0x0000000c0d0e7389 */ /* 0x00006400000c000b */
[----:B01----:R-:W-:Y:S01]  /*18310*/  ENDCOLLECTIVE ;  /* 0x000000000000791b */ /* 0x003fe20003800000 */
.L_x_1503:
        /* <DEDUP_REMOVED lines=16> */
.L_x_1504:
[----:B------:R-:W-:Y:S02]  /*18420*/  IMAD.MOV.U32 R13, RZ, RZ, R19 ;  /* 0x000000ffff0d7224 */ /* 0x000fe400078e0013 */
[----:B------:R-:W-:Y:S02]  /*18430*/  IMAD.MOV.U32 R12, RZ, RZ, 0x5 ;  /* 0x00000005ff0c7424 */ /* 0x000fe400078e00ff */
[----:B------:R-:W-:-:S07]  /*18440*/  IMAD.MOV.U32 R2, RZ, RZ, R14 ;  /* 0x000000ffff027224 */ /* 0x000fce00078e000e */
[----:B------:R-:W-:Y:S05]  /*18450*/  WARPSYNC.COLLECTIVE R15, `(.L_x_1505) ;  /* 0x000000000f087348 */ /* 0x000fea0003c00000 */
[----:B------:R0:W1:Y:S02]  /*18460*/  SHFL.IDX P6, R14, R13, R12, R11 ;  /* 0x0000000c0d0e7389 */ /* 0x00006400000c000b */
[----:B01----:R-:W-:Y:S01]  /*18470*/  ENDCOLLECTIVE ;  /* 0x000000000000791b */ /* 0x003fe20003800000 */
.L_x_1505:
        /* <DEDUP_REMOVED lines=13> */
.L_x_1506:
[----:B------:R-:W-:Y:S01]  /*18550*/  @!PT LDS RZ, [RZ] ;  /* 0x00000000fffff984 */ /* 0x000fe20000000800 */
[----:B------:R-:W-:Y:S01]  /*18560*/  @!PT LDS RZ, [RZ] ;  /* 0x00000000fffff984 */ /* 0x000fe20000000800 */
[----:B------:R-:W-:Y:S01]  /*18570*/  @!PT LDS RZ, [RZ] ;  /* 0x00000000fffff984 */ /* 0x000fe20000000800 */
[----:B------:R-:W-:Y:S01]  /*18580*/  LDGSTS.E.BYPASS.LTC128B.128 [R5+0x5400], desc[UR36][R2.64+0x80], !P0 ;  /* 0x0540008002057fae */ /* 0x000fe2000c101d64 */
[----:B------:R-:W-:-:S13]  /*18590*/  ISETP.LT.OR P0, PT, R7, 0x41, P1 ;  /* 0x000000410700780c */ /* 0x000fda0000f01670 */
[----:B------:R0:W-:Y:S02]  /*185a0*/  LDGSTS.E.BYPASS.LTC128B.128 [R5+0x8400], desc[UR36][R2.64+0x100], !P0 ;  /* 0x0840010002057fae */ /* 0x0001e4000c101d64 */
[----:B0-----:R-:W-:Y:S01]  /*185b0*/  IMAD.MOV.U32 R2, RZ, RZ, R14 ;  /* 0x000000ffff027224 */ /* 0x001fe200078e000e */
[----:B------:R-:W-:Y:S06]  /*185c0*/  BRA `(.L_x_1507) ;  /* 0xffffffbc00207947 */ /* 0x000fec000383ffff */
.L_x_1410:
[----:B0-----:R0:W1:Y:S02]  /*185d0*/  SYNCS.PHASECHK.TRANS64.TRYWAIT P0, [R0+URZ+0x30860], R3 ;  /* 0x03086003000075a7 */ /* 0x001064000800017f */
[----:B-1----:R-:W-:Y:S05]  /*185e0*/  @!P0 NANOSLEEP.SYNCS 0x989680 ;  /* 0x009896800000895d */ /* 0x002fea0003900000 */
[----:B------:R-:W1:Y:S02]  /*185f0*/  @!P0 SYNCS.PHASECHK.TRANS64 P0, [R0+URZ+0x30860], R3 ;  /* 0x03086003000085a7 */ /* 0x000e64000800007f */
[----:B-1----:R-:W-:Y:S05]  /*18600*/  @!P0 BRA `(.L_x_1410) ;  /* 0xfffffffc00f08947 */ /* 0x002fea000383ffff */
[----:B------:R-:W-:Y:S05]  /*18610*/  BRA `(.L_x_1508) ;  /* 0xffffffc0004c7947 */ /* 0x000fea000383ffff */
.L_x_1411:
        /* <DEDUP_REMOVED lines=8> */
.L_x_1510:
[----:B------:R-:W-:Y:S05]  /*186a0*/  BSYNC B0 ;  /* 0x0000000000007941 */ /* 0x000fea0003800000 */
.L_x_1509:
        /* <DEDUP_REMOVED lines=9> */
.L_x_1511:
        /* <DEDUP_REMOVED lines=14> */
.L_x_1512:
        /* <DEDUP_REMOVED lines=8> */
[----:B------:R-:W-:Y:S01]  /*188a0*/  ISETP.LT.OR P3, PT, R6, 0x11, P2 ;  /* 0x000000110600780c */ /* 0x000fe20001761670 */
[----:B------:R-:W-:-:S12]  /*188b0*/  IMAD.MOV.U32 R7, RZ, RZ, R14 ;  /* 0x000000ffff077224 */ /* 0x000fd800078e000e */
[----:B0-----:R-:W-:Y:S05]  /*188c0*/  WARPSYNC.COLLECTIVE R15, `(.L_x_1513) ;  /* 0x000000000f087348 */ /* 0x001fea0003c00000 */
[----:B------:R1:W2:Y:S02]  /*188d0*/  SHFL.IDX P6, R14, R13, R12, R11 ;  /* 0x0000000c0d0e7389 */ /* 0x0002a400000c000b */
[----:B012---:R-:W-:Y:S01]  /*188e0*/  ENDCOLLECTIVE ;  /* 0x000000000000791b */ /* 0x007fe20003800000 */
.L_x_1513:
[----:B------:R-:W-:Y:S02]  /*188f0*/  IMAD.MOV.U32 R13, RZ, RZ, R19 ;  /* 0x000000ffff0d7224 */ /* 0x000fe400078e0013 */
[----:B------:R-:W-:Y:S01]  /*18900*/  IMAD.MOV.U32 R12, RZ, RZ, 0x2 ;  /* 0x00000002ff0c7424 */ /* 0x000fe200078e00ff */
[----:B------:R-:W-:-:S13]  /*18910*/  IADD3 R2, P4, R14, R5, RZ ;  /* 0x000000050e027210 */ /* 0x000fda0007f9e0ff */
[----:B------:R-:W-:Y:S05]  /*18920*/  WARPSYNC.COLLECTIVE R15, `(.L_x_1514) ;  /* 0x000000000f087348 */ /* 0x000fea0003c00000 */
[----:B------:R0:W1:Y:S02]  /*18930*/  SHFL.IDX P6, R14, R13, R12, R11 ;  /* 0x0000000c0d0e7389 */ /* 0x00006400000c000b */
[----:B01----:R-:W-:Y:S01]  /*18940*/  ENDCOLLECTIVE ;  /* 0x000000000000791b */ /* 0x003fe20003800000 */
.L_x_1514:
        /* <DEDUP_REMOVED lines=15> */
.L_x_1515:
[----:B------:R-:W-:Y:S02]  /*18a40*/  IMAD.MOV.U32 R13, RZ, RZ, R19 ;  /* 0x000000ffff0d7224 */ /* 0x000fe400078e0013 */
[----:B------:R-:W-:Y:S01]  /*18a50*/  IMAD.MOV.U32 R12, RZ, RZ, 0x3 ;  /* 0x00000003ff0c7424 */ /* 0x000fe200078e00ff */
[----:B------:R-:W-:-:S13]  /*18a60*/  IADD3 R2, P4, R14, R5, RZ ;  /* 0x000000050e027210 */ /* 0x000fda0007f9e0ff */
[----:B------:R-:W-:Y:S05]  /*18a70*/  WARPSYNC.COLLECTIVE R15, `(.L_x_1516) ;  /* 0x000000000f087348 */ /* 0x000fea0003c00000 */
[----:B------:R0:W1:Y:S02]  /*18a80*/  SHFL.IDX P6, R14, R13, R12, R11 ;  /* 0x0000000c0d0e7389 */ /* 0x00006400000c000b */
[----:B01----:R-:W-:Y:S01]  /*18a90*/  ENDCOLLECTIVE ;  /* 0x000000000000791b */ /* 0x003fe20003800000 */
.L_x_1516:
        /* <DEDUP_REMOVED lines=15> */
.L_x_1517:
[----:B------:R-:W-:Y:S02]  /*18b90*/  IMAD.MOV.U32 R13, RZ, RZ, R19 ;  /* 0x000000ffff0d7224 */ /* 0x000fe400078e0013 */
[----:B------:R-:W-:Y:S01]  /*18ba0*/  IMAD.MOV.U32 R12, RZ, RZ, 0x4 ;  /* 0x00000004ff0c7424 */ /* 0x000fe200078e00ff */
[----:B------:R-:W-:-:S13]  /*18bb0*/  IADD3 R2, P4, R14, R5, RZ ;  /* 0x000000050e027210 */ /* 0x000fda0007f9e0ff */
[----:B------:R-:W-:Y:S05]  /*18bc0*/  WARPSYNC.COLLECTIVE R15, `(.L_x_1518) ;  /* 0x000000000f087348 */ /* 0x000fea0003c00000 */
[----:B------:R0:W1:Y:S02]  /*18bd0*/  SHFL.IDX P6, R14, R13, R12, R11 ;  /* 0x0000000c0d0e7389 */ /* 0x00006400000c000b */
[----:B01----:R-:W-:Y:S01]  /*18be0*/  ENDCOLLECTIVE ;  /* 0x000000000000791b */ /* 0x003fe20003800000 */
.L_x_1518:
        /* <DEDUP_REMOVED lines=15> */
.L_x_1519:
[----:B------:R-:W-:Y:S02]  /*18ce0*/  IMAD.MOV.U32 R13, RZ, RZ, R19 ;  /* 0x000000ffff0d7224 */ /* 0x000fe400078e0013 */
[----:B------:R-:W-:Y:S01]  /*18cf0*/  IMAD.MOV.U32 R12, RZ, RZ, 0x5 ;  /* 0x00000005ff0c7424 */ /* 0x000fe200078e00ff */
[----:B------:R-:W-:-:S13]  /*18d00*/  IADD3 R2, P4, R14, R5, RZ ;  /* 0x000000050e027210 */ /* 0x000fda0007f9e0ff */
[----:B------:R-:W-:Y:S05]  /*18d10*/  WARPSYNC.COLLECTIVE R15, `(.L_x_1520) ;  /* 0x000000000f087348 */ /* 0x000fea0003c00000 */
[----:B------:R0:W1:Y:S02]  /*18d20*/  SHFL.IDX P6, R14, R13, R12, R11 ;  /* 0x0000000c0d0e7389 */ /* 0x00006400000c000b */
[----:B01----:R-:W-:Y:S01]  /*18d30*/  ENDCOLLECTIVE ;  /* 0x000000000000791b */ /* 0x003fe20003800000 */
.L_x_1520:
        /* <DEDUP_REMOVED lines=14> */
.L_x_1521:
[----:B------:R-:W-:Y:S05]  /*18e20*/  BRA `(.L_x_1522) ;  /* 0xffffffbc00507947 */ /* 0x000fea000383ffff */
.L_x_1416:
        /* <DEDUP_REMOVED lines=8> */
.L_x_1524:
[----:B------:R-:W-:Y:S05]  /*18eb0*/  BSYNC B0 ;  /* 0x0000000000007941 */ /* 0x000fea0003800000 */
.L_x_1523:
[----:B------:R-:W-:Y:S02]  /*18ec0*/  IMAD.MOV.U32 R13, RZ, RZ, R24 ;  /* 0x000000ffff0d7224 */ /* 0x000fe400078e0018 */
[----:B------:R-:W-:Y:S02]  /*18ed0*/  IMAD.MOV.U32 R12, RZ, RZ, 0x1 ;  /* 0x00000001ff0c7424 */ /* 0x000fe400078e00ff */
[----:B------:R-:W-:Y:S02]  /*18ee0*/  IMAD.MOV.U32 R11, RZ, RZ, 0x1f ;  /* 0x0000001fff0b7424 */ /* 0x000fe400078e00ff */
[----:B------:R-:W-:Y:S02]  /*18ef0*/  IMAD.MOV.U32 R15, RZ, RZ, -0x1 ;  /* 0xffffffffff0f7424 */ /* 0x000fe400078e00ff */
[----:B------:R-:W-:Y:S02]  /*18f00*/  IMAD.IADD R5, R27, 0x1, R8 ;  /* 0x000000011b057824 */ /* 0x000fe400078e0208 */
[----:B------:R-:W-:-:S07]  /*18f10*/  IMAD.MOV.U32 R0, RZ, RZ, R14 ;  /* 0x000000ffff007224 */ /* 0x000fce00078e000e */
[----:B------:R-:W-:Y:S05]  /*18f20*/  WARPSYNC.COLLECTIVE R15, `(.L_x_1525) ;  /* 0x000000000f087348 */ /* 0x000fea0003c00000 */
[----:B------:R0:W1:Y:S02]  /*18f30*/  SHFL.IDX P6, R14, R13, R12, R11 ;  /* 0x0000000c0d0e7389 */ /* 0x00006400000c000b */
[----:B01----:R-:W-:Y:S01]  /*18f40*/  ENDCOLLECTIVE ;  /* 0x000000000000791b */ /* 0x003fe20003800000 */
.L_x_1525:
[----:B------:R-:W-:Y:S02]  /*18f50*/  ULDC UR4, c[0x0][0xc3c] ;  /* 0x00030f0000047ab9 */ /* 0x000fe40000000800 */
[----:B------:R-:W-:-:S13]  /*18f60*/  ISETP.GE.OR P1, PT, R5, UR4, !P0 ;  /* 0x0000000405007c0c */ /* 0x000fda000c726670 */
[----:B------:R-:W0:Y:S01]  /*18f70*/  @!P1 LDC.64 R2, c[0x0][0xc80] ;  /* 0x00032000ff029b82 */ /* 0x000e220000000a00 */
[----:B------:R-:W-:Y:S02]  /*18f80*/  IMAD.MOV.U32 R11, RZ, RZ, RZ ;  /* 0x000000ffff0b7224 */ /* 0x000fe400078e00ff */
[----:B------:R-:W-:Y:S02]  /*18f90*/  IMAD.MOV.U32 R4, RZ, RZ, R14 ;  /* 0x000000ffff047224 */ /* 0x000fe400078e000e */
[----:B0-----:R-:W-:-:S06]  /*18fa0*/  @!P1 IMAD.WIDE R2, R5, 0x4, R2 ;  /* 0x0000000405029825 */ /* 0x001fcc00078e0202 */
[----:B------:R-:W2:Y:S01]  /*18fb0*/  @!P1 LDG.E R2, desc[UR36][R2.64] ;  /* 0x0000002402029981 */ /* 0x000ea2000c1e1900 */
[----:B------:R-:W-:Y:S01]  /*18fc0*/  IMAD.MOV.U32 R5, RZ, RZ, RZ ;  /* 0x000000ffff057224 */ /* 0x000fe200078e00ff */
        /* <DEDUP_REMOVED lines=10> */
.L_x_1526:
[----:B------:R-:W-:Y:S01]  /*19070*/  IMAD.MOV.U32 R12, RZ, RZ, 0x2 ;  /* 0x00000002ff0c7424 */ /* 0x000fe200078e00ff */
[----:B------:R-:W-:-:S05]  /*19080*/  SEL R6, R14, RZ, P1 ;  /* 0x000000ff0e067207 */ /* 0x000fca0000800000 */
[----:B------:R-:W-:-:S04]  /*19090*/  IMAD.IADD R6, R5, 0x1, R6 ;  /* 0x0000000105067824 */ /* 0x000fc800078e0206 */
[----:B------:R-:W-:-:S07]  /*190a0*/  IMAD.MOV.U32 R13, RZ, RZ, R6 ;  /* 0x000000ffff0d7224 */ /* 0x000fce00078e0006 */
[----:B------:R-:W-:Y:S05]  /*190b0*/  WARPSYNC.COLLECTIVE R15, `(.L_x_1527) ;  /* 0x000000000f087348 */ /* 0x000fea0003c00000 */
[----:B------:R0:W1:Y:S02]  /*190c0*/  SHFL.UP P6, R14, R13, R12, R11 ;  /* 0x0400000c0d0e7389 */ /* 0x00006400000c000b */
[----:B01----:R-:W-:Y:S01]  /*190d0*/  ENDCOLLECTIVE ;  /* 0x000000000000791b */ /* 0x003fe20003800000 */
.L_x_1527:
[----:B------:R-:W-:Y:S01]  /*190e0*/  IMAD.MOV.U32 R12, RZ, RZ, 0x4 ;  /* 0x00000004ff0c7424 */ /* 0x000fe200078e00ff */
[----:B------:R-:W-:-:S05]  /*190f0*/  SEL R7, R14, RZ, P2 ;  /* 0x000000ff0e077207 */ /* 0x000fca0001000000 */
[----:B------:R-:W-:-:S04]  /*19100*/  IMAD.IADD R7, R6, 0x1, R7 ;  /* 0x0000000106077824 */ /* 0x000fc800078e0207 */
[----:B------:R-:W-:-:S07]  /*19110*/  IMAD.MOV.U32 R13, RZ, RZ, R7 ;  /* 0x000000ffff0d7224 */ /* 0x000fce00078e0007 */
[----:B------:R-:W-:Y:S05]  /*19120*/  WARPSYNC.COLLECTIVE R15, `(.L_x_1528) ;  /* 0x000000000f087348 */ /* 0x000fea0003c00000 */
[----:B------:R0:W1:Y:S02]  /*19130*/  SHFL.UP P6, R14, R13, R12, R11 ;  /* 0x0400000c0d0e7389 */ /* 0x00006400000c000b */
[----:B01----:R-:W-:Y:S01]  /*19140*/  ENDCOLLECTIVE ;  /* 0x000000000000791b */ /* 0x003fe20003800000 */
.L_x_1528:
[----:B------:R-:W-:Y:S01]  /*19150*/  IMAD.MOV.U32 R12, RZ, RZ, 0x8 ;  /* 0x00000008ff0c7424 */ /* 0x000fe200078e00ff */
[----:B------:R-:W-:-:S05]  /*19160*/  SEL R2, R14, RZ, P3 ;  /* 0x000000ff0e027207 */ /* 0x000fca0001800000 */
[----:B------:R-:W-:-:S04]  /*19170*/  IMAD.IADD R2, R7, 0x1, R2 ;  /* 0x0000000107027824 */ /* 0x000fc800078e0202 */
[----:B------:R-:W-:-:S07]  /*19180*/  IMAD.MOV.U32 R13, RZ, RZ, R2 ;  /* 0x000000ffff0d7224 */ /* 0x000fce00078e0002 */
[----:B------:R-:W-:Y:S05]  /*19190*/  WARPSYNC.COLLECTIVE R15, `(.L_x_1529) ;  /* 0x000000000f087348 */ /* 0x000fea0003c00000 */
[----:B------:R0:W1:Y:S02]  /*191a0*/  SHFL.UP P6, R14, R13, R12, R11 ;  /* 0x0400000c0d0e7389 */ /* 0x00006400000c000b */
[----:B01----:R-:W-:Y:S01]  /*191b0*/  ENDCOLLECTIVE ;  /* 0x000000000000791b */ /* 0x003fe20003800000 */
.L_x_1529:
[----:B------:R-:W-:Y:S01]  /*191c0*/  IMAD.MOV.U32 R12, RZ, RZ, 0x10 ;  /* 0x00000010ff0c7424 */ /* 0x000fe200078e00ff */
[----:B------:R-:W-:-:S05]  /*191d0*/  SEL R3, R14, RZ, P4 ;  /* 0x000000ff0e037207 */ /* 0x000fca0002000000 */
[----:B------:R-:W-:-:S04]  /*191e0*/  IMAD.IADD R3, R2, 0x1, R3 ;  /* 0x0000000102037824 */ /* 0x000fc800078e0203 */
[----:B------:R-:W-:-:S07]  /*191f0*/  IMAD.MOV.U32 R13, RZ, RZ, R3 ;  /* 0x000000ffff0d7224 */ /* 0x000fce00078e0003 */
[----:B------:R-:W-:Y:S05]  /*19200*/  WARPSYNC.COLLECTIVE R15, `(.L_x_1530) ;  /* 0x000000000f087348 */ /* 0x000fea0003c00000 */
[----:B------:R0:W1:Y:S02]  /*19210*/  SHFL.UP P6, R14, R13, R12, R11 ;  /* 0x0400000c0d0e7389 */ /* 0x00006400000c000b */
[----:B01----:R-:W-:Y:S01]  /*19220*/  ENDCOLLECTIVE ;  /* 0x000000000000791b */ /* 0x003fe20003800000 */
.L_x_1530:
        /* <DEDUP_REMOVED lines=8> */
.L_x_1531:
[----:B------:R-:W-:Y:S05]  /*192b0*/  BRA `(.L_x_1532) ;  /* 0xffffffbc00647947 */ /* 0x000fea000383ffff */
.L_x_1421:
[----:B------:R-:W-:Y:S01]  /*192c0*/  BSSY B0, `(.L_x_1533) ;  /* 0x0000008000007945 */ /* 0x000fe20003800000 */
[----:B-----5:R-:W-:Y:S02]  /*192d0*/  IMAD.MOV.U32 R13, RZ, RZ, R5 ;  /* 0x000000ffff0d7224 */ /* 0x020fe400078e0005 */
[----:B------:R-:W-:Y:S02]  /*192e0*/  IMAD.MOV.U32 R12, RZ, RZ, 0x1 ;  /* 0x00000001ff0c7424 */ /* 0x000fe400078e00ff */
[----:B------:R-:W-:Y:S02]  /*192f0*/  IMAD.MOV.U32 R11, RZ, RZ, RZ ;  /* 0x000000ffff0b7224 */ /* 0x000fe400078e00ff */
[----:B------:R-:W-:-:S07]  /*19300*/  IMAD.MOV.U32 R15, RZ, RZ, -0x1 ;  /* 0xffffffffff0f7424 */ /* 0x000fce00078e00ff */
[----:B012---:R-:W-:Y:S05]  /*19310*/  WARPSYNC.COLLECTIVE R15, `(.L_x_1534) ;  /* 0x000000000f087348 */ /* 0x007fea0003c00000 */
[----:B------:R3:W4:Y:S02]  /*19320*/  SHFL.UP P6, R14, R13, R12, R11 ;  /* 0x0400000c0d0e7389 */ /* 0x00072400000c000b */
[----:B01234-:R-:W-:Y:S01]  /*19330*/  ENDCOLLECTIVE ;  /* 0x000000000000791b */ /* 0x01ffe20003800000 */
.L_x_1534:
[----:B------:R-:W-:Y:S05]  /*19340*/  BSYNC B0 ;  /* 0x0000000000007941 */ /* 0x000fea0003800000 */
.L_x_1533:
[----:B------:R-:W-:Y:S01]  /*19350*/  SEL R14, R14, RZ, P1 ;  /* 0x000000ff0e0e7207 */ /* 0x000fe20000800000 */
[----:B------:R-:W-:Y:S02]  /*19360*/  IMAD.MOV.U32 R12, RZ, RZ, 0x2 ;  /* 0x00000002ff0c7424 */ /* 0x000fe400078e00ff */
[----:B------:R-:W-:Y:S02]  /*19370*/  IMAD.MOV.U32 R11, RZ, RZ, RZ ;  /* 0x000000ffff0b7224 */ /* 0x000fe400078e00ff */
[----:B------:R-:W-:Y:S02]  /*19380*/  IMAD.IADD R13, R5, 0x1, R14 ;  /* 0x00000001050d7824 */ /* 0x000fe400078e020e */
[----:B------:R-:W-:-:S07]  /*19390*/  IMAD.MOV.U32 R15, RZ, RZ, -0x1 ;  /* 0xffffffffff0f7424 */ /* 0x000fce00078e00ff */
[----:B------:R-:W-:Y:S05]  /*193a0*/  WARPSYNC.COLLECTIVE R15, `(.L_x_1535) ;  /* 0x000000000f087348 */ /* 0x000fea0003c00000 */
[----:B------:R0:W1:Y:S02]  /*193b0*/  SHFL.UP P6, R14, R13, R12, R11 ;  /* 0x0400000c0d0e7389 */ /* 0x00006400000c000b */
[----:B01----:R-:W-:Y:S01]  /*193c0*/  ENDCOLLECTIVE ;  /* 0x000000000000791b */ /* 0x003fe20003800000 */
.L_x_1535:
[----:B------:R-:W-:Y:S01]  /*193d0*/  IMAD.MOV.U32 R12, RZ, RZ, 0x4 ;  /* 0x00000004ff0c7424 */ /* 0x000fe200078e00ff */
[----:B------:R-:W-:-:S05]  /*193e0*/  SEL R2, R14, RZ, P2 ;  /* 0x000000ff0e027207 */ /* 0x000fca0001000000 */
[----:B------:R-:W-:-:S04]  /*193f0*/  IMAD.IADD R2, R13, 0x1, R2 ;  /* 0x000000010d027824 */ /* 0x000fc800078e0202 */
[----:B------:R-:W-:-:S07]  /*19400*/  IMAD.MOV.U32 R13, RZ, RZ, R2 ;  /* 0x000000ffff0d7224 */ /* 0x000fce00078e0002 */
[----:B------:R-:W-:Y:S05]  /*19410*/  WARPSYNC.COLLECTIVE R15, `(.L_x_1536) ;  /* 0x000000000f087348 */ /* 0x000fea0003c00000 */
[----:B------:R0:W1:Y:S02]  /*19420*/  SHFL.UP P6, R14, R13, R12, R11 ;  /* 0x0400000c0d0e7389 */ /* 0x00006400000c000b */
[----:B01----:R-:W-:Y:S01]  /*19430*/  ENDCOLLECTIVE ;  /* 0x000000000000791b */ /* 0x003fe20003800000 */
.L_x_1536:
[----:B------:R-:W-:Y:S01]  /*19440*/  IMAD.MOV.U32 R12, RZ, RZ, 0x8 ;  /* 0x00000008ff0c7424 */ /* 0x000fe200078e00ff */
[----:B------:R-:W-:-:S05]  /*19450*/  SEL R3, R14, RZ, P3 ;  /* 0x000000ff0e037207 */ /* 0x000fca0001800000 */
[----:B------:R-:W-:-:S04]  /*19460*/  IMAD.IADD R3, R2, 0x1, R3 ;  /* 0x0000000102037824 */ /* 0x000fc800078e0203 */
[----:B------:R-:W-:-:S07]  /*19470*/  IMAD.MOV.U32 R13, RZ, RZ, R3 ;  /* 0x000000ffff0d7224 */ /* 0x000fce00078e0003 */
[----:B------:R-:W-:Y:S05]  /*19480*/  WARPSYNC.COLLECTIVE R15, `(.L_x_1537) ;  /* 0x000000000f087348 */ /* 0x000fea0003c00000 */
[----:B------:R0:W1:Y:S02]  /*19490*/  SHFL.UP P6, R14, R13, R12, R11 ;  /* 0x0400000c0d0e7389 */ /* 0x00006400000c000b */
[----:B01----:R-:W-:Y:S01]  /*194a0*/  ENDCOLLECTIVE ;  /* 0x000000000000791b */ /* 0x003fe20003800000 */
.L_x_1537:
[----:B------:R-:W-:Y:S01]  /*194b0*/  IMAD.MOV.U32 R12, RZ, RZ, 0x10 ;  /* 0x00000010ff0c7424 */ /* 0x000fe200078e00ff */
[----:B------:R-:W-:-:S05]  /*194c0*/  SEL R4, R14, RZ, P4 ;  /* 0x000000ff0e047207 */ /* 0x000fca0002000000 */
[----:B------:R-:W-:-:S04]  /*194d0*/  IMAD.IADD R4, R3, 0x1, R4 ;  /* 0x0000000103047824 */ /* 0x000fc800078e0204 */
[----:B------:R-:W-:-:S07]  /*194e0*/  IMAD.MOV.U32 R13, RZ, RZ, R4 ;  /* 0x000000ffff0d7224 */ /* 0x000fce00078e0004 */
[----:B------:R-:W-:Y:S05]  /*194f0*/  WARPSYNC.COLLECTIVE R15, `(.L_x_1538) ;  /* 0x000000000f087348 */ /* 0x000fea0003c00000 */
[----:B------:R0:W1:Y:S02]  /*19500*/  SHFL.UP P6, R14, R13, R12, R11 ;  /* 0x0400000c0d0e7389 */ /* 0x00006400000c000b */
[----:B01----:R-:W-:Y:S01]  /*19510*/  ENDCOLLECTIVE ;  /* 0x000000000000791b */ /* 0x003fe20003800000 */
.L_x_1538:
        /* <DEDUP_REMOVED lines=8> */
.L_x_1539:
[----:B------:R-:W-:Y:S05]  /*195a0*/  BRA `(.L_x_1540) ;  /* 0xffffffbc00447947 */ /* 0x000fea000383ffff */
.L_x_1423:
[----:B------:R-:W-:Y:S01]  /*195b0*/  BSSY B0, `(.L_x_1541) ;  /* 0x0000006000007945 */ /* 0x000fe20003800000 */
[----:B------:R-:W-:Y:S01]  /*195c0*/  PLOP3.LUT P6, PT, P6, PT, PT, 0x8, 0x0 ;  /* 0x000000000000781c */ /* 0x000fe200037ce170 */
[----:B------:R-:W-:-:S12]  /*195d0*/  IMAD.MOV.U32 R15, RZ, RZ, -0x1 ;  /* 0xffffffffff0f7424 */ /* 0x000fd800078e00ff */
[----:B01----:R-:W-:Y:S05]  /*195e0*/  WARPSYNC.COLLECTIVE R15, `(.L_x_1542) ;  /* 0x000000000f087348 */ /* 0x003fea0003c00000 */
[----:B------:R-:W-:Y:S01]  /*195f0*/  VOTE.ANY R14, PT, P6 ;  /* 0x00000000000e7806 */ /* 0x000fe200030e0100 */
[----:B01----:R-:W-:Y:S06]  /*19600*/  ENDCOLLECTIVE ;  /* 0x000000000000791b */ /* 0x003fec0003800000 */
.L_x_1542:
[----:B------:R-:W-:Y:S05]  /*19610*/  BSYNC B0 ;  /* 0x0000000000007941 */ /* 0x000fea0003800000 */
.L_x_1541:
[----:B------:R-:W-:Y:S02]  /*19620*/  IMAD.MOV.U32 R2, RZ, RZ, R14 ;  /* 0x000000ffff027224 */ /* 0x000fe400078e000e */
[----:B------:R-:W-:Y:S02]  /*19630*/  IMAD.MOV.U32 R13, RZ, RZ, R5 ;  /* 0x000000ffff0d7224 */ /* 0x000fe400078e0005 */
[----:B------:R-:W0:Y:S01]  /*19640*/  POPC R4, R2 ;  /* 0x0000000200047309 */ /* 0x000e220000000000 */
[----:B------:R-:W-:Y:S02]  /*19650*/  IMAD.MOV.U32 R11, RZ, RZ, 0x1f ;  /* 0x0000001fff0b7424 */ /* 0x000fe400078e00ff */
[----:B------:R-:W-:Y:S02]  /*19660*/  IMAD.MOV.U32 R15, RZ, RZ, -0x1 ;  /* 0xffffffffff0f7424 */ /* 0x000fe400078e00ff */
[----:B0-----:R-:W-:-:S07]  /*19670*/  IMAD.MOV.U32 R12, RZ, RZ, R4 ;  /* 0x000000ffff0c7224 */ /* 0x001fce00078e0004 */
[----:B------:R-:W-:Y:S05]  /*19680*/  WARPSYNC.COLLECTIVE R15, `(.L_x_1543) ;  /* 0x000000000f087348 */ /* 0x000fea0003c00000 */
[----:B------:R0:W1:Y:S02]  /*19690*/  SHFL.IDX P6, R14, R13, R12, R11 ;  /* 0x0000000c0d0e7389 */ /* 0x00006400000c000b */
[----:B01----:R-:W-:Y:S01]  /*196a0*/  ENDCOLLECTIVE ;  /* 0x000000000000791b */ /* 0x003fe20003800000 */
.L_x_1543:
[----:B------:R-:W-:Y:S01]  /*196b0*/  IMAD.MOV.U32 R5, RZ, RZ, R14 ;  /* 0x000000ffff057224 */ /* 0x000fe200078e000e */
[----:B------:R-:W-:Y:S06]  /*196c0*/  BRA `(.L_x_1544) ;  /* 0xffffffbc00347947 */ /* 0x000fec000383ffff */
.L_x_1425:
[----:B------:R-:W-:Y:S01]  /*196d0*/  BSSY B0, `(.L_x_1545) ;  /* 0x0000007000007945 */ /* 0x000fe20003800000 */
[----:B------:R-:W-:Y:S02]  /*196e0*/  IMAD.MOV.U32 R13, RZ, RZ, R6 ;  /* 0x000000ffff0d7224 */ /* 0x000fe400078e0006 */
[----:B------:R-:W-:Y:S02]  /*196f0*/  IMAD.MOV.U32 R11, RZ, RZ, 0x1f ;  /* 0x0000001fff0b7424 */ /* 0x000fe400078e00ff */
[----:B------:R-:W-:-:S07]  /*19700*/  IMAD.MOV.U32 R15, RZ, RZ, -0x1 ;  /* 0xffffffffff0f7424 */ /* 0x000fce00078e00ff */
[----:B0123--:R-:W-:Y:S05]  /*19710*/  WARPSYNC.COLLECTIVE R15, `(.L_x_1546) ;  /* 0x000000000f087348 */ /* 0x00ffea0003c00000 */
[----:B------:R4:W0:Y:S02]  /*19720*/  SHFL.IDX P6, R14, R13, R12, R11 ;  /* 0x0000000c0d0e7389 */ /* 0x00082400000c000b */
[----:B01234-:R-:W-:Y:S01]  /*19730*/  ENDCOLLECTIVE ;  /* 0x000000000000791b */ /* 0x01ffe20003800000 */
.L_x_1546:
[----:B------:R-:W-:Y:S05]  /*19740*/  BSYNC B0 ;  /* 0x0000000000007941 */ /* 0x000fea0003800000 */
.L_x_1545:
[----:B------:R-:W-:Y:S05]  /*19750*/  BRA `(.L_x_1424) ;  /* 0xffffffbc002c7947 */ /* 0x000fea000383ffff */
.L_x_1429:
[----:B-1----:R1:W2:Y:S02]  /*19760*/  SYNCS.PHASECHK.TRANS64.TRYWAIT P0, [R4+URZ+0x30820], R0 ;  /* 0x03082000040075a7 */ /* 0x0022a4000800017f */
[----:B--2---:R-:W-:Y:S05]  /*19770*/  @!P0 NANOSLEEP.SYNCS 0x989680 ;  /* 0x009896800000895d */ /* 0x004fea0003900000 */
[----:B------:R-:W2:Y:S02]  /*19780*/  @!P0 SYNCS.PHASECHK.TRANS64 P0, [R4+URZ+0x30820], R0 ;  /* 0x03082000040085a7 */ /* 0x000ea4000800007f */
[----:B--2---:R-:W-:Y:S05]  /*19790*/  @!P0 BRA `(.L_x_1429) ;  /* 0xfffffffc00f08947 */ /* 0x004fea000383ffff */
[----:B------:R-:W-:Y:S05]  /*197a0*/  BRA `(.L_x_1547) ;  /* 0xffffffc000a47947 */ /* 0x000fea000383ffff */
.L_x_1430:
        /* <DEDUP_REMOVED lines=8> */
[----:B01-3--:R-:W-:Y:S05]  /*19830*/  WARPSYNC.COLLECTIVE R15, `(.L_x_1549) ;  /* 0x000000000f087348 */ /* 0x00bfea0003c00000 */
[----:B------:R2:W4:Y:S02]  /*19840*/  SHFL.IDX P6, R14, R13, R12, R11 ;  /* 0x0000000c0d0e7389 */ /* 0x00052400000c000b */
[----:B01234-:R-:W-:Y:S01]  /*19850*/  ENDCOLLECTIVE ;  /* 0x000000000000791b */ /* 0x01ffe20003800000 */
.L_x_1549:
[----:B------:R-:W-:Y:S05]  /*19860*/  BSYNC B0 ;  /* 0x0000000000007941 */ /* 0x000fea0003800000 */
.L_x_1548:
[----:B------:R-:W-:Y:S05]  /*19870*/  BRA `(.L_x_1550) ;  /* 0xffffffc0008c7947 */ /* 0x000fea000383ffff */
.L_x_1433:
[----:B------:R-:W-:Y:S01]  /*19880*/  BSSY B1, `(.L_x_1551) ;  /* 0x0000006000017945 */ /* 0x000fe20003800000 */
[----:B------:R-:W-:-:S07]  /*19890*/  IMAD.MOV.U32 R15, RZ, RZ, -0x1 ;  /* 0xffffffffff0f7424 */ /* 0x000fce00078e00ff */
[----:B01-3--:R-:W-:Y:S05]  /*198a0*/  WARPSYNC.COLLECTIVE R15, `(.L_x_1552) ;  /* 0x000000000f0c7348 */ /* 0x00bfea0003c00000 */
[----:B------:R-:W-:Y:S02]  /*198b0*/  ELECT P6, UR62, PT ;  /* 0x00000000003e782f */ /* 0x000fe400038c0000 */
[----:B------:R-:W-:Y:S01]  /*198c0*/  MOV R14, UR62 ;  /* 0x0000003e000e7c02 */ /* 0x000fe20008000f00 */
[----:B01-3--:R-:W-:Y:S10]  /*198d0*/  ENDCOLLECTIVE ;  /* 0x000000000000791b */ /* 0x00bff40003800000 */
.L_x_1552:
[----:B------:R-:W-:Y:S05]  /*198e0*/  BSYNC B1 ;  /* 0x0000000000017941 */ /* 0x000fea0003800000 */
.L_x_1551:
[----:B------:R-:W-:Y:S05]  /*198f0*/  BRA `(.L_x_1553) ;  /* 0xffffffc000847947 */ /* 0x000fea000383ffff */
.L_x_1435:
[----:B-1----:R1:W2:Y:S02]  /*19900*/  SYNCS.PHASECHK.TRANS64.TRYWAIT P1, [R5+URZ+0x30840], R0 ;  /* 0x03084000050075a7 */ /* 0x0022a4000802017f */
[----:B--2---:R-:W-:Y:S05]  /*19910*/  @!P1 NANOSLEEP.SYNCS 0x989680 ;  /* 0x009896800000995d */ /* 0x004fea0003900000 */
[----:B------:R-:W2:Y:S02]  /*19920*/  @!P1 SYNCS.PHASECHK.TRANS64 P1, [R5+URZ+0x30840], R0 ;  /* 0x03084000050095a7 */ /* 0x000ea4000802007f */
[----:B--2---:R-:W-:Y:S05]  /*19930*/  @!P1 BRA `(.L_x_1435) ;  /* 0xfffffffc00f09947 */ /* 0x004fea000383ffff */
[----:B------:R-:W-:Y:S05]  /*19940*/  BRA `(.L_x_1554) ;  /* 0xffffffc000a47947 */ /* 0x000fea000383ffff */
.L_x_1437:
[----:B--2---:R2:W4:Y:S02]  /*19950*/  SYNCS.PHASECHK.TRANS64.TRYWAIT P1, [R23+URZ+0x30840], R2 ;  /* 0x03084002170075a7 */ /* 0x004524000802017f */
[----:B----4-:R-:W-:Y:S05]  /*19960*/  @!P1 NANOSLEEP.SYNCS 0x989680 ;  /* 0x009896800000995d */ /* 0x010fea0003900000 */
[----:B------:R-:W4:Y:S02]  /*19970*/  @!P1 SYNCS.PHASECHK.TRANS64 P1, [R23+URZ+0x30840], R2 ;  /* 0x03084002170095a7 */ /* 0x000f24000802007f */
[----:B----4-:R-:W-:Y:S05]  /*19980*/  @!P1 BRA `(.L_x_1437) ;  /* 0xfffffffc00f09947 */ /* 0x010fea000383ffff */
[----:B------:R-:W-:Y:S05]  /*19990*/  BRA `(.L_x_1555) ;  /* 0xffffffc000b07947 */ /* 0x000fea000383ffff */
.L_x_1439:
[----:B----4-:R4:W0:Y:S02]  /*199a0*/  SYNCS.PHASECHK.TRANS64.TRYWAIT P1, [R5+URZ+0x30860], R0 ;  /* 0x03086000050075a7 */ /* 0x010824000802017f */
[----:B0-----:R-:W-:Y:S05]  /*199b0*/  @!P1 NANOSLEEP.SYNCS 0x989680 ;  /* 0x009896800000995d */ /* 0x001fea0003900000 */
[----:B------:R-:W0:Y:S02]  /*199c0*/  @!P1 SYNCS.PHASECHK.TRANS64 P1, [R5+URZ+0x30860], R0 ;  /* 0x03086000050095a7 */ /* 0x000e24000802007f */
[----:B0-----:R-:W-:Y:S05]  /*199d0*/  @!P1 BRA `(.L_x_1439) ;  /* 0xfffffffc00f09947 */ /* 0x001fea000383ffff */
[----:B------:R-:W-:Y:S05]  /*199e0*/  BRA `(.L_x_1556) ;  /* 0xffffffc000ac7947 */ /* 0x000fea000383ffff */
.L_x_1557:
        /* <DEDUP_REMOVED lines=9> */
.L_x_3236:


//--------------------- .text._ZN7cutlass13device_kernelIN5flash11enable_sm90INS1_16FlashAttnFwdSm90INS1_25CollectiveMainloopFwdSm90ILi2EN4cute5tupleIJNS5_1CILi1EEES8_S8_EEENS6_IJNS7_ILi128EEENS7_ILi96EEENS7_ILi192EEEEEELi192ENS_10bfloat16_tEfNS_4arch4Sm90ELb0ELb1ELb0ELb1ELb1ELb1ELb0ELb1ELb1ELb1ELb0ELb0EEENS1_21CollectiveEpilogueFwdINS6_IJSA_SC_SB_EEES9_SE_SG_Li256ELb1ELb1ELb0ELb0EEENS1_36VarlenDynamicPersistentTileSchedulerILi128ELi96ELi256ELi128ELb0ELb1ELb1ELb1ELb0ELb1EEEEEEEEEvNT_6ParamsE --------------------------
	.section	.text._ZN7cutlass13device_kernelIN5flash11enable_sm90INS1_16FlashAttnFwdSm90INS1_25CollectiveMainloopFwdSm90ILi2EN4cute5tupleIJNS5_1CILi1EEES8_S8_EEENS6_IJNS7_ILi128EEENS7_ILi96EEENS7_ILi192EEEEEELi192ENS_10bfloat16_tEfNS_4arch4Sm90ELb0ELb1ELb0ELb1ELb1ELb1ELb0ELb1ELb1ELb1ELb0ELb0EEENS1_21CollectiveEpilogueFwdINS6_IJSA_SC_SB_EEES9_SE_SG_Li256ELb1ELb1ELb0ELb0EEENS1_36VarlenDynamicPersistentTileSchedulerILi128ELi96ELi256ELi128ELb0ELb1ELb1ELb1ELb0ELb1EEEEEEEEEvNT_6ParamsE,"ax",@progbits
	.align	128
.text._ZN7cutlass13device_kernelIN5flash11enable_sm90INS1_16FlashAttnFwdSm90INS1_25CollectiveMainloopFwdSm90ILi2EN4cute5tupleIJNS5_1CILi1EEES8_S8_EEENS6_IJNS7_ILi128EEENS7_ILi96EEENS7_ILi192EEEEEELi192ENS_10bfloat16_tEfNS_4arch4Sm90ELb0ELb1ELb0ELb1ELb1ELb1ELb0ELb1ELb1ELb1ELb0ELb0EEENS1_21CollectiveEpilogueFwdINS6_IJSA_SC_SB_EEES9_SE_SG_Li256ELb1ELb1ELb0ELb0EEENS1_36VarlenDynamicPersistentTileSchedulerILi128ELi96ELi256ELi128ELb0ELb1ELb1ELb1ELb0ELb1EEEEEEEEEvNT_6ParamsE:
        .type           _ZN7cutlass13device_kernelIN5flash11enable_sm90INS1_16FlashAttnFwdSm90INS1_25CollectiveMainloopFwdSm90ILi2EN4cute5tupleIJNS5_1CILi1EEES8_S8_EEENS6_IJNS7_ILi128EEENS7_ILi96EEENS7_ILi192EEEEEELi192ENS_10bfloat16_tEfNS_4arch4Sm90ELb0ELb1ELb0ELb1ELb1ELb1ELb0ELb1ELb1ELb1ELb0ELb0EEENS1_21CollectiveEpilogueFwdINS6_IJSA_SC_SB_EEES9_SE_SG_Li256ELb1ELb1ELb0ELb0EEENS1_36VarlenDynamicPersistentTileSchedulerILi128ELi96ELi256ELi128ELb0ELb1ELb1ELb1ELb0ELb1EEEEEEEEEvNT_6ParamsE,@function
        .size           _ZN7cutlass13device_kernelIN5flash11enable_sm90INS1_16FlashAttnFwdSm90INS1_25CollectiveMainloopFwdSm90ILi2EN4cute5tupleIJNS5_1CILi1EEES8_S8_EEENS6_IJNS7_ILi128EEENS7_ILi96EEENS7_ILi192EEEEEELi192ENS_10bfloat16_tEfNS_4arch4Sm90ELb0ELb1ELb0ELb1ELb1ELb1ELb0ELb1ELb1ELb1ELb0ELb0EEENS1_21CollectiveEpilogueFwdINS6_IJSA_SC_SB_EEES9_SE_SG_Li256ELb1ELb1ELb0ELb0EEENS1_36VarlenDynamicPersistentTileSchedulerILi128ELi96ELi256ELi128ELb0ELb1ELb1ELb1ELb0ELb1EEEEEEEEEvNT_6ParamsE,(.L_x_3237 - _ZN7cutlass13device_kernelIN5flash11enable_sm90INS1_16FlashAttnFwdSm90INS1_25CollectiveMainloopFwdSm90ILi2EN4cute5tupleIJNS5_1CILi1EEES8_S8_EEENS6_IJNS7_ILi128EEENS7_ILi96EEENS7_ILi192EEEEEELi192ENS_10bfloat16_tEfNS_4arch4Sm90ELb0ELb1ELb0ELb1ELb1ELb1ELb0ELb1ELb1ELb1ELb0ELb0EEENS1_21CollectiveEpilogueFwdINS6_IJSA_SC_SB_EEES9_SE_SG_Li256ELb1ELb1ELb0ELb0EEENS1_36VarlenDynamicPersistentTileSchedulerILi128ELi96ELi256ELi128ELb0ELb1ELb1ELb1ELb0ELb1EEEEEEEEEvNT_6ParamsE)
        .other          _ZN7cutlass13device_kernelIN5flash11enable_sm90INS1_16FlashAttnFwdSm90INS1_25CollectiveMainloopFwdSm90ILi2EN4cute5tupleIJNS5_1CILi1EEES8_S8_EEENS6_IJNS7_ILi128EEENS7_ILi96EEENS7_ILi192EEEEEELi192ENS_10bfloat16_tEfNS_4arch4Sm90ELb0ELb1ELb0ELb1ELb1ELb1ELb0ELb1ELb1ELb1ELb0ELb0EEENS1_21CollectiveEpilogueFwdINS6_IJSA_SC_SB_EEES9_SE_SG_Li256ELb1ELb1ELb0ELb0EEENS1_36VarlenDynamicPersistentTileSchedulerILi128ELi96ELi256ELi128ELb0ELb1ELb1ELb1ELb0ELb1EEEEEEEEEvNT_6ParamsE,@"STO_CUDA_ENTRY STV_DEFAULT"
_ZN7cutlass13device_kernelIN5flash11enable_sm90INS1_16FlashAttnFwdSm90INS1_25CollectiveMainloopFwdSm90ILi2EN4cute5tupleIJNS5_1CILi1EEES8_S8_EEENS6_IJNS7_ILi128EEENS7_ILi96EEENS7_ILi192EEEEEELi192ENS_10bfloat16_tEfNS_4arch4Sm90ELb0ELb1ELb0ELb1ELb1ELb1ELb0ELb1ELb1ELb1ELb0ELb0EEENS1_21CollectiveEpilogueFwdINS6_IJSA_SC_SB_EEES9_SE_SG_Li256ELb1ELb1ELb0ELb0EEENS1_36VarlenDynamicPersistentTileSchedulerILi128ELi96ELi256ELi128ELb0ELb1ELb1ELb1ELb0ELb1EEEEEEEEEvNT_6ParamsE:
        /* <DEDUP_REMOVED lines=18> */
.L_x_1559:
[----:B------:R-:W-:Y:S05]  /*0120*/  BSYNC B0 ;  /* 0x0000000000007941 */ /* 0x000fea0003800000 */
.L_x_1558:
        /* <DEDUP_REMOVED lines=41> */
.L_x_1560:
        /* <DEDUP_REMOVED lines=22> */
.L_x_1561:
        /* <DEDUP_REMOVED lines=18> */
.L_x_1562:
        /* <DEDUP_REMOVED lines=22> */
.L_x_1563:
        /* <DEDUP_REMOVED lines=22> */
.L_x_1564:
[----:B0-----:R-:W-:Y:S01]  /*0900*/  UMOV UR4, 0x1 ;  /* 0x0000000100047882 */ /* 0x001fe20000000000 */
[----:B------:R-:W-:Y:S01]  /*0910*/  PLOP3.LUT P0, PT, PT, PT, UP0, 0x80, 0x0 ;  /* 0x000000000000781c */ /* 0x000fe20003f0f008 */
[----:B------:R-:W-:Y:S01]  /*0920*/  USEL UR4, UR4, 0x2, !UP0 ;  /* 0x0000000204047887 */ /* 0x000fe2000c000000 */
[----:B------:R-:W-:Y:S01]  /*0930*/  NOP ;  /* 0x0000000000007918 */ /* 0x000fe20000000000 */
[----:B------:R-:W-:Y:S01]  /*0940*/  ULDC.64 UR60, c[0x0][0x208] ;  /* 0x00008200003c7ab9 */ /* 0x000fe20000000a00 */
[----:B------:R-:W-:Y:S03]  /*0950*/  BSSY B9, `(.L_x_1565) ;  /* 0x00029e1000097945 */ /* 0x000fe60003800000 */
[----:B------:R-:W-:-:S05]  /*0960*/  IMAD.U32 R3, RZ, RZ, UR4 ;  /* 0x00000004ff037e24 */ /* 0x000fca000f8e00ff */
[----:B------:R0:W-:Y:S01]  /*0970*/  STL [R1+0x8c], R3 ;  /* 0x00008c0301007387 */ /* 0x0001e20000100800 */
[----:B-12-4-:R-:W-:Y:S06]  /*0980*/  BAR.SYNC.DEFER_BLOCKING 0x0 ;  /* 0x0000000000007b1d */ /* 0x016fec0000010000 */
[----:B------:R-:W-:Y:S05]  /*0990*/  @!P0 BRA `(.L_x_1566) ;  /* 0x0000022400cc8947 */ /* 0x000fea0003800000 */
.L_x_1567:
[----:B------:R-:W-:-:S08]  /*09a0*/  NOP ;  /* 0x0000000000007918 */ /* 0x000fd00000000000 */
[----:B------:R-:W1:Y:S02]  /*09b0*/  USETMAXREG.TRY_ALLOC.CTAPOOL UP0, 0xe8 ;  /* 0x000000e8000079c8 */ /* 0x000e640008000600 */
[----:B-1----:R-:W-:-:S13]  /*09c0*/  PLOP3.LUT P0, PT, PT, PT, UP0, 0x80, 0x0 ;  /* 0x000000000000781c */ /* 0x002fda0003f0f008 */
[----:B------:R-:W-:Y:S05]  /*09d0*/  @!P0 BRA `(.L_x_1567) ;  /* 0xfffffffc00f08947 */ /* 0x000fea000383ffff */
[----:B------:R-:W1:Y:S08]  /*09e0*/  S2UR UR4, SR_CgaCtaId ;  /* 0x00000000000479c3 */ /* 0x000e700000008800 */
[----:B------:R-:W-:Y:S06]  /*09f0*/  BAR.ARV 0x8, 0x180 ;  /* 0x0206000000007b1d */ /* 0x000fec0000002000 */
[----:B0-----:R-:W-:-:S02]  /*0a00*/  MOV R3, 0x400 ;  /* 0x0000040000037802 */ /* 0x001fc40000000f00 */
[----:B------:R-:W-:Y:S01]  /*0a10*/  BAR.SYNC.DEFER_BLOCKING 0x5, 0x180 ;  /* 0x0146000000007b1d */ /* 0x000fe20000010000 */
[----:B-1----:R-:W-:-:S05]  /*0a20*/  IMAD.U32 R204, RZ, RZ, UR4 ;  /* 0x00000004ffcc7e24 */ /* 0x002fca000f8e00ff */
[----:B------:R-:W-:Y:S01]  /*0a30*/  ULDC UR4, c[0x0][0xc3c] ;  /* 0x00030f0000047ab9 */ /* 0x000fe20000000800 */
[----:B------:R-:W-:-:S05]  /*0a40*/  LEA R18, R204, R3, 0x18 ;  /* 0x00000003cc127211 */ /* 0x000fca00078ec0ff */
[----:B------:R-:W0:Y:S01]  /*0a50*/  LDS.128 R28, [R18+0x308d0] ;  /* 0x0308d000121c7984 */ /* 0x000e220000000c00 */
[----:B------:R-:W-:Y:S06]  /*0a60*/  BAR.ARV 0x4, 0x180 ;  /* 0x0106000000007b1d */ /* 0x000fec0000002000 */
[----:B0-----:R-:W-:-:S13]  /*0a70*/  ISETP.GE.AND P0, PT, R31, UR4, PT ;  /* 0x000000041f007c0c */ /* 0x001fda000bf06270 */
[----:B------:R-:W-:Y:S05]  /*0a80*/  @P0 BRA `(.L_x_1568) ;  /* 0x0000029c00340947 */ /* 0x000fea0003800000 */
[----:B------:R-:W2:Y:S01]  /*0a90*/  LDL R2, [R1+0x8c] ;  /* 0x00008c0001027983 */ /* 0x000ea20000100800 */
[----:B------:R-:W-:Y:S01]  /*0aa0*/  VIADD R0, R0, 0xffffff80 ;  /* 0xffffff8000007836 */ /* 0x000fe20000000000 */
[----:B------:R-:W-:Y:S01]  /*0ab0*/  R2UR UR4, R18 ;  /* 0x00000000120472ca */ /* 0x000fe200000e0000 */
[----:B------:R-:W-:Y:S02]  /*0ac0*/  IMAD.MOV.U32 R19, RZ, RZ, RZ ;  /* 0x000000ffff137224 */ /* 0x000fe400078e00ff */
[----:B------:R-:W-:Y:S01]  /*0ad0*/  IMAD.MOV.U32 R219, RZ, RZ, RZ ;  /* 0x000000ffffdb7224 */ /* 0x000fe200078e00ff */
[----:B------:R-:W-:Y:S01]  /*0ae0*/  SHF.R.S32.HI R3, RZ, 0x1f, R0 ;  /* 0x0000001fff037819 */ /* 0x000fe20000011400 */
[----:B------:R-:W-:Y:S02]  /*0af0*/  IMAD.MOV.U32 R199, RZ, RZ, RZ ;  /* 0x000000ffffc77224 */ /* 0x000fe400078e00ff */
[----:B------:R-:W-:Y:S01]  /*0b00*/  IMAD.MOV.U32 R194, RZ, RZ, RZ ;  /* 0x000000ffffc27224 */ /* 0x000fe200078e00ff */
[----:B------:R-:W-:-:S02]  /*0b10*/  LEA.HI R4, R3, R0, RZ, 0x4 ;  /* 0x0000000003047211 */ /* 0x000fc400078f20ff */
[CC--:B------:R-:W-:Y:S02]  /*0b20*/  LEA.HI R6, R3.reuse, R0.reuse, RZ, 0x2 ;  /* 0x0000000003067211 */ /* 0x0c0fe400078f10ff */
[----:B------:R-:W-:Y:S01]  /*0b30*/  SHF.R.S32.HI R7, RZ, 0x4, R4 ;  /* 0x00000004ff077819 */ /* 0x000fe20000011404 */
[----:B------:R-:W-:Y:S01]  /*0b40*/  UIADD3 UR4, UR4, 0x12400, URZ ;  /* 0x0001240004047890 */ /* 0x000fe2000fffe03f */
[----:B------:R-:W-:Y:S02]  /*0b50*/  LEA.HI R8, R3, R0, RZ, 0x3 ;  /* 0x0000000003087211 */ /* 0x000fe400078f18ff */
[----:B------:R-:W-:Y:S02]  /*0b60*/  LOP3.LUT R9, R6, 0xfffffffc, RZ, 0xc0, !PT ;  /* 0xfffffffc06097812 */ /* 0x000fe400078ec0ff */
[----:B------:R-:W-:Y:S02]  /*0b70*/  LOP3.LUT R11, R8, 0xfffffff8, RZ, 0xc0, !PT ;  /* 0xfffffff8080b7812 */ /* 0x000fe400078ec0ff */
[----:B------:R-:W-:Y:S01]  /*0b80*/  SHF.R.S32.HI R218, RZ, 0x2, R6 ;  /* 0x00000002ffda7819 */ /* 0x000fe20000011406 */
[----:B------:R-:W-:-:S02]  /*0b90*/  IMAD.IADD R20, R0, 0x1, -R9 ;  /* 0x0000000100147824 */ /* 0x000fc400078e0a09 */
[----:B------:R-:W-:Y:S02]  /*0ba0*/  IMAD.IADD R11, R0, 0x1, -R11 ;  /* 0x00000001000b7824 */ /* 0x000fe400078e0a0b */
[----:B------:R-:W-:-:S04]  /*0bb0*/  IMAD.SHL.U32 R196, R20, 0x4, RZ ;  /* 0x0000000414c47824 */ /* 0x000fc800078e00ff */
[C---:B------:R-:W-:Y:S02]  /*0bc0*/  VIADD R221, R196.reuse, 0x20 ;  /* 0x00000020c4dd7836 */ /* 0x040fe40000000000 */
[C---:B------:R-:W-:Y:S02]  /*0bd0*/  VIADD R220, R196.reuse, 0x40 ;  /* 0x00000040c4dc7836 */ /* 0x040fe40000000000 */
[C---:B------:R-:W-:Y:S02]  /*0be0*/  IMAD.IADD R198, R196.reuse, 0x1, R221 ;  /* 0x00000001c4c67824 */ /* 0x040fe400078e02dd */
[C---:B------:R-:W-:Y:S02]  /*0bf0*/  IMAD.IADD R195, R196.reuse, 0x1, R220 ;  /* 0x00000001c4c37824 */ /* 0x040fe400078e02dc */
[C---:B------:R-:W-:Y:S02]  /*0c00*/  VIADD R223, R196.reuse, 0x10 ;  /* 0x00000010c4df7836 */ /* 0x040fe40000000000 */
[----:B------:R-:W-:-:S02]  /*0c10*/  VIADD R222, R196, 0x30 ;  /* 0x00000030c4de7836 */ /* 0x000fc40000000000 */
[----:B------:R-:W-:Y:S01]  /*0c20*/  VIADD R224, R196, 0x50 ;  /* 0x00000050c4e07836 */ /* 0x000fe20000000000 */
[----:B--2---:R-:W-:Y:S02]  /*0c30*/  R2UR UR5, R2 ;  /* 0x00000000020572ca */ /* 0x004fe400000e0000 */
[----:B------:R-:W-:-:S04]  /*0c40*/  LEA.HI R2, R3, R0, RZ, 0x7 ;  /* 0x0000000003027211 */ /* 0x000fc800078f38ff */
[----:B------:R-:W-:Y:S02]  /*0c50*/  LOP3.LUT R5, R2, 0xffffff80, RZ, 0xc0, !PT ;  /* 0xffffff8002057812 */ /* 0x000fe400078ec0ff */
[----:B------:R-:W-:-:S03]  /*0c60*/  SHF.R.S32.HI R16, RZ, 0x7, R2 ;  /* 0x00000007ff107819 */ /* 0x000fc60000011402 */
[----:B------:R-:W-:Y:S01]  /*0c70*/  IMAD.IADD R15, R0, 0x1, -R5 ;  /* 0x00000001000f7824 */ /* 0x000fe200078e0a05 */
[----:B------:R-:W-:Y:S01]  /*0c80*/  LEA.HI R5, R3, R0, RZ, 0x5 ;  /* 0x0000000003057211 */ /* 0x000fe200078f28ff */
[----:B------:R-:W-:Y:S01]  /*0c90*/  ULOP3.LUT UR5, UR5, 0x1, URZ, 0xfc, !UPT ;  /* 0x0000000105057892 */ /* 0x000fe2000f8efc3f */
[C---:B------:R-:W-:Y:S02]  /*0ca0*/  LOP3.LUT R3, R4.reuse, 0x3fffff0, RZ, 0xc0, !PT ;  /* 0x03fffff004037812 */ /* 0x040fe400078ec0ff */
[----:B------:R-:W-:Y:S01]  /*0cb0*/  SHF.R.S32.HI R10, RZ, 0x1f, R15 ;  /* 0x0000001fff0a7819 */ /* 0x000fe2000001140f */
[----:B------:R-:W-:Y:S01]  /*0cc0*/  STL [R1+0x64], R15 ;  /* 0x0000640f01007387 */ /* 0x000fe20000100800 */
[----:B------:R-:W-:Y:S01]  /*0cd0*/  LEA.HI R4, R4, R7, RZ, 0x1 ;  /* 0x0000000704047211 */ /* 0x000fe200078f08ff */
[----:B------:R-:W-:Y:S01]  /*0ce0*/  IMAD.IADD R3, R0, 0x1, -R3 ;  /* 0x0000000100037824 */ /* 0x000fe200078e0a03 */
[----:B------:R-:W-:Y:S01]  /*0cf0*/  LEA.HI R12, R10, R15, RZ, 0x2 ;  /* 0x0000000f0a0c7211 */ /* 0x000fe200078f10ff */
[----:B------:R0:W-:Y:S01]  /*0d00*/  STL [R1+0x4c], R11 ;  /* 0x00004c0b01007387 */ /* 0x0001e20000100800 */
[----:B------:R-:W-:-:S02]  /*0d10*/  LOP3.LUT R4, R4, 0x1ffffffe, RZ, 0xc0, !PT ;  /* 0x1ffffffe04047812 */ /* 0x000fc400078ec0ff */
[--C-:B------:R-:W-:Y:S01]  /*0d20*/  SHF.R.S32.HI R13, RZ, 0x2, R12.reuse ;  /* 0x00000002ff0d7819 */ /* 0x100fe2000001140c */
[----:B------:R-:W-:Y:S01]  /*0d30*/  STL [R1+0x5c], R20 ;  /* 0x00005c1401007387 */ /* 0x000fe20000100800 */
[----:B------:R-:W-:Y:S01]  /*0d40*/  SHF.R.S32.HI R14, RZ, 0x1f, R12 ;  /* 0x0000001fff0e7819 */ /* 0x000fe2000001140c */
[----:B------:R-:W-:Y:S01]  /*0d50*/  IMAD.IADD R4, R7, 0x1, -R4 ;  /* 0x0000000107047824 */ /* 0x000fe200078e0a04 */
[----:B------:R-:W-:Y:S01]  /*0d60*/  SHF.R.S32.HI R0, RZ, 0x5, R5 ;  /* 0x00000005ff007819 */ /* 0x000fe20000011405 */
[----:B------:R-:W-:Y:S01]  /*0d70*/  VIADD R7, R218, 0x40 ;  /* 0x00000040da077836 */ /* 0x000fe20000000000 */
[----:B------:R-:W-:Y:S01]  /*0d80*/  LEA.HI R14, R14, R13, RZ, 0x3 ;  /* 0x0000000d0e0e7211 */ /* 0x000fe200078f18ff */
[----:B------:R1:W-:Y:S01]  /*0d90*/  STL [R1+0x80], R16 ;  /* 0x0000801001007387 */ /* 0x0003e20000100800 */
[----:B------:R-:W-:Y:S01]  /*0da0*/  LEA.HI R10, R10, R15, RZ, 0x5 ;  /* 0x0000000f0a0a7211 */ /* 0x000fe200078f28ff */
[C---:B------:R-:W-:Y:S01]  /*0db0*/  IMAD R5, R0.reuse, 0x10, R3 ;  /* 0x0000001000057824 */ /* 0x040fe200078e0203 */
[----:B------:R-:W-:Y:S01]  /*0dc0*/  SHF.R.S32.HI R3, RZ, 0x1f, R6 ;  /* 0x0000001fff037819 */ /* 0x000fe20000011406 */
[----:B------:R-:W-:Y:S01]  /*0dd0*/  IMAD.SHL.U32 R229, R0, 0x200, RZ ;  /* 0x0000020000e57824 */ /* 0x000fe200078e00ff */
[----:B------:R-:W-:Y:S01]  /*0de0*/  LOP3.LUT R14, R14, 0xfffffff8, RZ, 0xc0, !PT ;  /* 0xfffffff80e0e7812 */ /* 0x000fe200078ec0ff */
[----:B------:R-:W-:Y:S01]  /*0df0*/  IMAD.SHL.U32 R225, R7, 0x40, RZ ;  /* 0x0000004007e17824 */ /* 0x000fe200078e00ff */
[----:B------:R-:W-:-:S02]  /*0e00*/  LEA.HI R2, R2, R16, RZ, 0x1 ;  /* 0x0000001002027211 */ /* 0x000fc400078f08ff */
[----:B------:R-:W-:Y:S01]  /*0e10*/  SHF.R.S32.HI R0, RZ, 0x1f, R7 ;  /* 0x0000001fff007819 */ /* 0x000fe20000011407 */
[----:B------:R-:W-:Y:S01]  /*0e20*/  IMAD.IADD R13, R13, 0x1, -R14 ;  /* 0x000000010d0d7824 */ /* 0x000fe200078e0a0e */
[----:B------:R-:W-:Y:S02]  /*0e30*/  LEA.HI R3, R3, R218, RZ, 0x3 ;  /* 0x000000da03037211 */ /* 0x000fe400078f18ff */
[----:B------:R-:W-:Y:S02]  /*0e40*/  SHF.R.S32.HI R10, RZ, 0x5, R10 ;  /* 0x00000005ff0a7819 */ /* 0x000fe4000001140a */
[----:B------:R-:W-:Y:S02]  /*0e50*/  LOP3.LUT R2, R2, 0x3fffffe, RZ, 0xc0, !PT ;  /* 0x03fffffe02027812 */ /* 0x000fe400078ec0ff */
[----:B------:R-:W-:Y:S01]  /*0e60*/  LEA.HI R0, R0, R7, RZ, 0x3 ;  /* 0x0000000700007211 */ /* 0x000fe200078f18ff */
[----:B------:R-:W-:Y:S01]  /*0e70*/  IMAD R13, R10, 0x10, R13 ;  /* 0x000000100a0d7824 */ /* 0x000fe200078e020d */
[----:B------:R-:W-:Y:S01]  /*0e80*/  LOP3.LUT R3, R3, 0xfffffff8, RZ, 0xc0, !PT ;  /* 0xfffffff803037812 */ /* 0x000fe200078ec0ff */
[----:B------:R-:W-:Y:S01]  /*0e90*/  IMAD.IADD R2, R16, 0x1, -R2 ;  /* 0x0000000110027824 */ /* 0x000fe200078e0a02 */
[----:B------:R-:W-:Y:S01]  /*0ea0*/  LOP3.LUT R225, R225, 0x1c0, RZ, 0xc0, !PT ;  /* 0x000001c0e1e17812 */ /* 0x000fe200078ec0ff */
[----:B------:R-:W-:Y:S01]  /*0eb0*/  IMAD.SHL.U32 R0, R0, 0x40, RZ ;  /* 0x0000004000007824 */ /* 0x000fe200078e00ff */
[----:B------:R-:W-:Y:S01]  /*0ec0*/  LOP3.LUT R12, R12, 0x7ffffffc, RZ, 0xc0, !PT ;  /* 0x7ffffffc0c0c7812 */ /* 0x000fe200078ec0ff */
[----:B------:R-:W-:Y:S01]  /*0ed0*/  IMAD.IADD R6, R218, 0x1, -R3 ;  /* 0x00000001da067824 */ /* 0x000fe200078e0a03 */
[----:B------:R-:W-:Y:S01]  /*0ee0*/  SHF.R.S32.HI R3, RZ, 0x1f, R198 ;  /* 0x0000001fff037819 */ /* 0x000fe200000114c6 */
[----:B0-----:R-:W-:Y:S01]  /*0ef0*/  IMAD R11, R2, 0x40, R13 ;  /* 0x00000040020b7824 */ /* 0x001fe200078e020d */
[----:B------:R-:W-:Y:S01]  /*0f00*/  LOP3.LUT R13, R0, 0xfffffe00, RZ, 0xc0, !PT ;  /* 0xfffffe00000d7812 */ /* 0x000fe200078ec0ff */
[----:B------:R-:W-:Y:S01]  /*0f10*/  IMAD.SHL.U32 R227, R6, 0x40, RZ ;  /* 0x0000004006e37824 */ /* 0x000fe200078e00ff */
[----:B------:R-:W-:Y:S01]  /*0f20*/  SHF.R.S32.HI R0, RZ, 0x1f, R195 ;  /* 0x0000001fff007819 */ /* 0x000fe200000114c3 */
[----:B------:R-:W-:Y:S01]  /*0f30*/  IMAD R10, R5, 0x8, R4 ;  /* 0x00000008050a7824 */ /* 0x000fe200078e0204 */
[CC--:B------:R-:W-:Y:S01]  /*0f40*/  LEA.HI R202, R3.reuse, R198.reuse, RZ, 0x3 ;  /* 0x000000c603ca7211 */ /* 0x0c0fe200078f18ff */
[----:B------:R-:W-:Y:S01]  /*0f50*/  STL [R1+0x84], R11 ;  /* 0x0000840b01007387 */ /* 0x000fe20000100800 */
[----:B------:R-:W-:Y:S01]  /*0f60*/  LEA.HI R3, R3, R198, RZ, 0x6 ;  /* 0x000000c603037211 */ /* 0x000fe200078f30ff */
[----:B-1----:R-:W-:Y:S01]  /*0f70*/  IMAD.SHL.U32 R16, R20, 0x8, RZ ;  /* 0x0000000814107824 */ /* 0x002fe200078e00ff */
[-C--:B------:R-:W-:Y:S01]  /*0f80*/  LEA.HI R4, R0, R195.reuse, RZ, 0x6 ;  /* 0x000000c300047211 */ /* 0x080fe200078f30ff */
[----:B------:R0:W-:Y:S01]  /*0f90*/  STL [R1+0x48], R6 ;  /* 0x0000480601007387 */ /* 0x0001e20000100800 */
[----:B------:R-:W-:Y:S01]  /*0fa0*/  LOP3.LUT R227, R227, 0x1c0, RZ, 0xc0, !PT ;  /* 0x000001c0e3e37812 */ /* 0x000fe200078ec0ff */
[----:B------:R-:W-:Y:S01]  /*0fb0*/  VIADD R192, R16, 0x60 ;  /* 0x0000006010c07836 */ /* 0x000fe20000000000 */
[----:B------:R-:W-:Y:S01]  /*0fc0*/  LEA.HI R2, R0, R195, RZ, 0x3 ;  /* 0x000000c300027211 */ /* 0x000fe200078f18ff */
[----:B------:R-:W-:Y:S01]  /*0fd0*/  IMAD.SHL.U32 R0, R3, 0x80, RZ ;  /* 0x0000008003007824 */ /* 0x000fe200078e00ff */
[----:B------:R-:W-:Y:S01]  /*0fe0*/  SHF.R.U32.HI R14, RZ, 0x3, R225 ;  /* 0x00000003ff0e7819 */ /* 0x000fe200000116e1 */
[----:B------:R-:W-:Y:S01]  /*0ff0*/  IMAD.SHL.U32 R4, R4, 0x80, RZ ;  /* 0x0000008004047824 */ /* 0x000fe200078e00ff */
[----:B------:R-:W-:Y:S01]  /*1000*/  SHF.R.U32.HI R228, RZ, 0x3, R227 ;  /* 0x00000003ffe47819 */ /* 0x000fe200000116e3 */
[----:B------:R-:W-:Y:S01]  /*1010*/  STL [R1+0x34], R13 ;  /* 0x0000340d01007387 */ /* 0x000fe20000100800 */
[--C-:B------:R-:W-:Y:S01]  /*1020*/  LOP3.LUT R3, R227, 0x38, R202.reuse, 0xf8, !PT ;  /* 0x00000038e3037812 */ /* 0x100fe200078ef8ca */
[C---:B------:R-:W-:Y:S01]  /*1030*/  VIADD R23, R16.reuse, 0x80 ;  /* 0x0000008010177836 */ /* 0x040fe20000000000 */
[----:B0-----:R-:W-:Y:S01]  /*1040*/  LOP3.LUT R6, R225, 0x38, R202, 0xf8, !PT ;  /* 0x00000038e1067812 */ /* 0x001fe200078ef8ca */
[----:B------:R-:W-:Y:S01]  /*1050*/  STL [R1+0x58], RZ ;  /* 0x000058ff01007387 */ /* 0x000fe20000100800 */
[--C-:B------:R-:W-:Y:S01]  /*1060*/  LOP3.LUT R5, R227, 0x38, R2.reuse, 0xf8, !PT ;  /* 0x00000038e3057812 */ /* 0x100fe200078ef802 */
[----:B------:R-:W-:Y:S01]  /*1070*/  VIADD R193, R16, 0xa0 ;  /* 0x000000a010c17836 */ /* 0x000fe20000000000 */
[----:B------:R-:W-:-:S02]  /*1080*/  LOP3.LUT R9, R225, 0x38, R2, 0xf8, !PT ;  /* 0x00000038e1097812 */ /* 0x000fc400078ef802 */
[----:B------:R-:W-:Y:S02]  /*1090*/  LOP3.LUT R0, R0, 0xffffe000, RZ, 0xc0, !PT ;  /* 0xffffe00000007812 */ /* 0x000fe400078ec0ff */
[----:B------:R-:W-:Y:S02]  /*10a0*/  LOP3.LUT R3, R3, R228, RZ, 0x3c, !PT ;  /* 0x000000e403037212 */ /* 0x000fe400078e3cff */
[----:B------:R-:W-:Y:S01]  /*10b0*/  LOP3.LUT R7, R6, R14, RZ, 0x3c, !PT ;  /* 0x0000000e06077212 */ /* 0x000fe200078e3cff */
[----:B------:R-:W-:Y:S01]  /*10c0*/  IMAD.IADD R6, R15, 0x1, -R12 ;  /* 0x000000010f067824 */ /* 0x000fe200078e0a0c */
[----:B------:R-:W-:Y:S02]  /*10d0*/  LOP3.LUT R4, R4, 0xffffe000, RZ, 0xc0, !PT ;  /* 0xffffe00004047812 */ /* 0x000fe400078ec0ff */
[----:B------:R-:W-:Y:S02]  /*10e0*/  LOP3.LUT R5, R5, R228, RZ, 0x3c, !PT ;  /* 0x000000e405057212 */ /* 0x000fe400078e3cff */
[----:B------:R-:W-:-:S02]  /*10f0*/  LOP3.LUT R9, R9, R14, RZ, 0x3c, !PT ;  /* 0x0000000e09097212 */ /* 0x000fc400078e3cff */
[-C--:B------:R-:W-:Y:S02]  /*1100*/  IADD3 R3, R3, R0.reuse, R229 ;  /* 0x0000000003037210 */ /* 0x080fe40007ffe0e5 */
[----:B------:R-:W-:Y:S01]  /*1110*/  IADD3 R7, R7, R0, R13 ;  /* 0x0000000007077210 */ /* 0x000fe20007ffe00d */
[----:B------:R-:W-:Y:S01]  /*1120*/  IMAD.U32 R0, RZ, RZ, UR5 ;  /* 0x00000005ff007e24 */ /* 0x000fe2000f8e00ff */
[-C--:B------:R-:W-:Y:S02]  /*1130*/  IADD3 R5, R5, R4.reuse, R229 ;  /* 0x0000000405057210 */ /* 0x080fe40007ffe0e5 */
[----:B------:R-:W-:Y:S02]  /*1140*/  IADD3 R9, R9, R4, R13 ;  /* 0x0000000409097210 */ /* 0x000fe40007ffe00d */
[----:B------:R-:W-:Y:S01]  /*1150*/  SHF.R.S32.HI R4, RZ, 0x3, R8 ;  /* 0x00000003ff047819 */ /* 0x000fe20000011408 */
[----:B------:R0:W-:Y:S01]  /*1160*/  STL [R1+0x38], R0 ;  /* 0x0000380001007387 */ /* 0x0001e20000100800 */
[----:B------:R-:W-:Y:S01]  /*1170*/  IMAD.SHL.U32 R8, R10, 0x8, RZ ;  /* 0x000000080a087824 */ /* 0x000fe200078e00ff */
[----:B------:R-:W-:-:S02]  /*1180*/  SHF.R.S32.HI R203, RZ, 0x3, R2 ;  /* 0x00000003ffcb7819 */ /* 0x000fc40000011402 */
[----:B------:R1:W-:Y:S01]  /*1190*/  STL [R1+0x60], R4 ;  /* 0x0000600401007387 */ /* 0x0003e20000100800 */
[----:B------:R-:W-:Y:S02]  /*11a0*/  LEA R2, R3, UR4, 0x1 ;  /* 0x0000000403027c11 */ /* 0x000fe4000f8e08ff */
[----:B------:R-:W-:Y:S02]  /*11b0*/  LEA R3, R5, UR4, 0x1 ;  /* 0x0000000405037c11 */ /* 0x000fe4000f8e08ff */
[----:B------:R-:W-:Y:S02]  /*11c0*/  SHF.R.S32.HI R17, RZ, 0x1f, R16 ;  /* 0x0000001fff117819 */ /* 0x000fe40000011410 */
[----:B0-----:R-:W-:Y:S02]  /*11d0*/  LEA.HI R0, R20, R20, RZ, 0x1 ;  /* 0x0000001414007211 */ /* 0x001fe400078f08ff */
[----:B------:R-:W-:Y:S01]  /*11e0*/  SHF.R.S32.HI R216, RZ, 0x1f, R192 ;  /* 0x0000001fffd87819 */ /* 0x000fe200000114c0 */
[----:B-1----:R-:W-:Y:S01]  /*11f0*/  IMAD.U32 R4, RZ, RZ, UR4 ;  /* 0x00000004ff047e24 */ /* 0x002fe2000f8e00ff */
[----:B------:R-:W-:-:S02]  /*1200*/  LOP3.LUT R0, R0, 0x1ffffffe, RZ, 0xc0, !PT ;  /* 0x1ffffffe00007812 */ /* 0x000fc400078ec0ff */
[----:B------:R-:W-:Y:S02]  /*1210*/  SHF.R.S32.HI R206, RZ, 0x1f, R23 ;  /* 0x0000001fffce7819 */ /* 0x000fe40000011417 */
[----:B------:R0:W-:Y:S01]  /*1220*/  STL [R1+0x7c], R4 ;  /* 0x00007c0401007387 */ /* 0x0001e20000100800 */
[----:B------:R-:W-:Y:S01]  /*1230*/  IMAD.IADD R0, R20, 0x1, -R0 ;  /* 0x0000000114007824 */ /* 0x000fe200078e0a00 */
[----:B------:R-:W-:Y:S02]  /*1240*/  SHF.R.S32.HI R205, RZ, 0x1f, R193 ;  /* 0x0000001fffcd7819 */ /* 0x000fe400000114c1 */
[----:B------:R-:W-:Y:S01]  /*1250*/  STL [R1+0x88], R8 ;  /* 0x0000880801007387 */ /* 0x000fe20000100800 */
[----:B------:R-:W-:Y:S01]  /*1260*/  IMAD R0, R0, 0x8, R11 ;  /* 0x0000000800007824 */ /* 0x000fe200078e020b */
[----:B------:R-:W-:Y:S02]  /*1270*/  SHF.R.S32.HI R202, RZ, 0x3, R202 ;  /* 0x00000003ffca7819 */ /* 0x000fe400000114ca */
[----:B------:R1:W-:Y:S01]  /*1280*/  STL [R1+0x40], R6 ;  /* 0x0000400601007387 */ /* 0x0003e20000100800 */
[----:B0-----:R-:W-:-:S04]  /*1290*/  LOP3.LUT R4, R225, 0x38, R16, 0xf8, !PT ;  /* 0x00000038e1047812 */ /* 0x001fc800078ef810 */
[----:B------:R-:W-:-:S04]  /*12a0*/  LOP3.LUT R4, R13, R4, R14, 0xf6, !PT ;  /* 0x000000040d047212 */ /* 0x000fc800078ef60e */
[----:B-1----:R-:W-:Y:S02]  /*12b0*/  LEA R6, R4, UR4, 0x1 ;  /* 0x0000000404067c11 */ /* 0x002fe4000f8e08ff */
[----:B------:R-:W-:-:S03]  /*12c0*/  LEA R4, R7, UR4, 0x1 ;  /* 0x0000000407047c11 */ /* 0x000fc6000f8e08ff */
[----:B------:R-:W-:Y:S04]  /*12d0*/  STL [R1+0x74], R6 ;  /* 0x0000740601007387 */ /* 0x000fe80000100800 */
[----:B------:R0:W-:Y:S04]  /*12e0*/  STL [R1+0x78], R2 ;  /* 0x0000780201007387 */ /* 0x0001e80000100800 */
[----:B------:R1:W-:Y:S04]  /*12f0*/  STL [R1+0x6c], R4 ;  /* 0x00006c0401007387 */ /* 0x0003e80000100800 */
[----:B------:R1:W-:Y:S01]  /*1300*/  STL [R1+0x70], R3 ;  /* 0x0000700301007387 */ /* 0x0003e20000100800 */
[----:B0-----:R-:W-:-:S03]  /*1310*/  LEA R2, R9, UR4, 0x1 ;  /* 0x0000000409027c11 */ /* 0x001fc6000f8e08ff */
[----:B------:R1:W-:Y:S04]  /*1320*/  STL [R1+0x44], R0 ;  /* 0x0000440001007387 */ /* 0x0003e80000100800 */
[----:B------:R1:W-:Y:S02]  /*1330*/  STL [R1+0x68], R2 ;  /* 0x0000680201007387 */ /* 0x0003e40000100800 */
.L_x_1868:
[----:B------:R-:W-:Y:S01]  /*1340*/  ULDC.64 UR4, c[0x0][0xa28] ;  /* 0x00028a0000047ab9 */ /* 0x000fe20000000a00 */
[----:B012---:R-:W0:Y:S01]  /*1350*/  LDC.64 R4, c[0x0][0xa08] ;  /* 0x00028200ff047b82 */ /* 0x007e220000000a00 */
[----:B------:R-:W-:Y:S01]  /*1360*/  ISETP.NE.U32.AND P0, PT, RZ, UR4, PT ;  /* 0x00000004ff007c0c */ /* 0x000fe2000bf05070 */
[----:B------:R-:W-:Y:S01]  /*1370*/  IMAD.MOV.U32 R0, RZ, RZ, RZ ;  /* 0x000000ffff007224 */ /* 0x000fe200078e00ff */
[----:B------:R-:W-:Y:S01]  /*1380*/  ULDC.64 UR6, c[0x0][0xa20] ;  /* 0x0002880000067ab9 */ /* 0x000fe20000000a00 */
[----:B------:R-:W-:Y:S01]  /*1390*/  IMAD.MOV.U32 R26, RZ, RZ, RZ ;  /* 0x000000ffff1a7224 */ /* 0x000fe200078e00ff */
[----:B------:R-:W-:Y:S01]  /*13a0*/  ISETP.NE.AND.EX P0, PT, RZ, UR5, PT, P0 ;  /* 0x00000005ff007c0c */ /* 0x000fe2000bf05300 */
[----:B------:R-:W-:Y:S02]  /*13b0*/  ULDC.64 UR4, c[0x0][0xa18] ;  /* 0x0002860000047ab9 */ /* 0x000fe40000000a00 */
[----:B------:R-:W-:-:S04]  /*13c0*/  ISETP.NE.U32.AND P1, PT, RZ, UR4, PT ;  /* 0x00000004ff007c0c */ /* 0x000fc8000bf25070 */
[----:B------:R-:W-:Y:S01]  /*13d0*/  ISETP.NE.AND.EX P1, PT, RZ, UR5, PT, P1 ;  /* 0x00000005ff007c0c */ /* 0x000fe2000bf25310 */
[----:B------:R-:W-:Y:S02]  /*13e0*/  ULDC.64 UR4, c[0x0][0xa08] ;  /* 0x0002820000047ab9 */ /* 0x000fe40000000a00 */
[----:B------:R-:W-:-:S03]  /*13f0*/  ISETP.NE.U32.AND P3, PT, RZ, UR4, PT ;  /* 0x00000004ff007c0c */ /* 0x000fc6000bf65070 */
[----:B----4-:R-:W1:Y:S01]  /*1400*/  @P0 LDC.64 R2, c[0x0][0xa28] ;  /* 0x00028a00ff020b82 */ /* 0x010e620000000a00 */
[----:B------:R-:W-:Y:S01]  /*1410*/  ISETP.NE.AND.EX P3, PT, RZ, UR5, PT, P3 ;  /* 0x00000005ff007c0c */ /* 0x000fe2000bf65330 */
[----:B0-----:R-:W-:-:S06]  /*1420*/  IMAD.WIDE R8, R31, 0x4, R4 ;  /* 0x000000041f087825 */ /* 0x001fcc00078e0204 */
[----:B------:R-:W0:Y:S01]  /*1430*/  @P1 LDC.64 R6, c[0x0][0xa18] ;  /* 0x00028600ff061b82 */ /* 0x000e220000000a00 */
[----:B------:R-:W-:Y:S02]  /*1440*/  ULDC UR4, c[0x0][0x288] ;  /* 0x0000a20000047ab9 */ /* 0x000fe40000000800 */
[----:B------:R-:W-:Y:S01]  /*1450*/  IMAD.U32 R200, RZ, RZ, UR4 ;  /* 0x00000004ffc87e24 */ /* 0x000fe2000f8e00ff */
[----:B------:R2:W-:Y:S01]  /*1460*/  STL [R1+0x50], R30 ;  /* 0x0000501e01007387 */ /* 0x0005e20000100800 */
[----:B------:R-:W-:-:S03]  /*1470*/  ULDC.64 UR4, c[0x0][0x418] ;  /* 0x0001060000047ab9 */ /* 0x000fc60000000a00 */
[----:B------:R2:W5:Y:S01]  /*1480*/  @P3 LDG.E R26, desc[UR60][R8.64] ;  /* 0x0000003c081a3981 */ /* 0x000562000c1e1900 */
[----:B-1----:R-:W-:-:S05]  /*1490*/  @P0 IMAD.WIDE R2, R31, 0x4, R2 ;  /* 0x000000041f020825 */ /* 0x002fca00078e0202 */
[----:B------:R2:W5:Y:S01]  /*14a0*/  @P0 LDG.E R0, desc[UR60][R2.64] ;  /* 0x0000003c02000981 */ /* 0x000562000c1e1900 */
[----:B0-----:R-:W-:-:S05]  /*14b0*/  @P1 IMAD.WIDE R4, R31, 0x4, R6 ;  /* 0x000000041f041825 */ /* 0x001fca00078e0206 */
[----:B------:R2:W5:Y:S04]  /*14c0*/  @P1 LDG.E R200, desc[UR60][R4.64] ;  /* 0x0000003c04c81981 */ /* 0x000568000c1e1900 */
[----:B------:R2:W-:Y:S01]  /*14d0*/  STL [R1+0x54], R31 ;  /* 0x0000541f01007387 */ /* 0x0005e20000100800 */
        /* <DEDUP_REMOVED lines=9> */
[----:B--23--:R-:W-:Y:S08]  /*1570*/  @P1 BRA `(.L_x_1569) ;  /* 0x0000000000241947 */ /* 0x00cff00003800000 */
        /* <DEDUP_REMOVED lines=9> */
.L_x_1569:
[----:B------:R-:W-:Y:S02]  /*1610*/  IMAD.U32 R24, RZ, RZ, UR5 ;  /* 0x00000005ff187e24 */ /* 0x000fe4000f8e00ff */
[----:B------:R-:W-:Y:S01]  /*1620*/  IMAD.U32 R25, RZ, RZ, UR4 ;  /* 0x00000004ff197e24 */ /* 0x000fe2000f8e00ff */
[----:B------:R-:W-:Y:S06]  /*1630*/  @!P2 BRA `(.L_x_1570) ;  /* 0x000000000010a947 */ /* 0x000fec0003800000 */
[----:B------:R-:W0:Y:S02]  /*1640*/  LDC.64 R2, c[0x0][0xa20] ;  /* 0x00028800ff027b82 */ /* 0x000e240000000a00 */
[----:B0-----:R-:W-:-:S05]  /*1650*/  IMAD.WIDE R2, R31, 0x4, R2 ;  /* 0x000000041f027825 */ /* 0x001fca00078e0202 */
[----:B------:R0:W5:Y:S01]  /*1660*/  LDG.E R25, desc[UR60][R2.64] ;  /* 0x0000003c02197981 */ /* 0x000162000c1e1900 */
[----:B------:R-:W-:Y:S05]  /*1670*/  BRA `(.L_x_1571) ;  /* 0x0000000000107947 */ /* 0x000fea0003800000 */
.L_x_1570:
[----:B------:R-:W-:Y:S05]  /*1680*/  @!P3 BRA `(.L_x_1571) ;  /* 0x00000000000cb947 */ /* 0x000fea0003800000 */
[----:B------:R-:W2:Y:S04]  /*1690*/  LDG.E R2, desc[UR60][R8.64] ;  /* 0x0000003c08027981 */ /* 0x000ea8000c1e1900 */
[----:B------:R-:W2:Y:S02]  /*16a0*/  LDG.E R25, desc[UR60][R8.64+0x4] ;  /* 0x0000043c08197981 */ /* 0x000ea4000c1e1900 */
[----:B--2---:R-:W-:-:S07]  /*16b0*/  IMAD.IADD R25, R25, 0x1, -R2 ;  /* 0x0000000119197824 */ /* 0x004fce00078e0a02 */
.L_x_1571:
[----:B------:R-:W-:Y:S01]  /*16c0*/  ULDC.64 UR4, c[0x0][0xa10] ;  /* 0x0002840000047ab9 */ /* 0x000fe20000000a00 */
[----:B------:R-:W1:Y:S01]  /*16d0*/  LDC R8, c[0x0][0x448] ;  /* 0x00011200ff087b82 */ /* 0x000e620000000800 */
[----:B------:R-:W-:-:S04]  /*16e0*/  ISETP.NE.U32.AND P0, PT, RZ, UR4, PT ;  /* 0x00000004ff007c0c */ /* 0x000fc8000bf05070 */
[----:B------:R-:W-:Y:S01]  /*16f0*/  ISETP.NE.AND.EX P0, PT, RZ, UR5, PT, P0 ;  /* 0x00000005ff007c0c */ /* 0x000fe2000bf05300 */
[----:B------:R-:W-:Y:S02]  /*1700*/  ULDC.64 UR4, c[0x0][0xa30] ;  /* 0x00028c0000047ab9 */ /* 0x000fe40000000a00 */
[----:B------:R-:W-:Y:S01]  /*1710*/  ISETP.NE.U32.AND P1, PT, RZ, UR4, PT ;  /* 0x00000004ff007c0c */ /* 0x000fe2000bf25070 */
[----:B-----5:R-:W-:Y:S01]  /*1720*/  IMAD.MOV.U32 R137, RZ, RZ, R25 ;  /* 0x000000ffff897224 */ /* 0x020fe200078e0019 */
[----:B------:R-:W2:Y:S02]  /*1730*/  LDC.64 R10, c[0x0][0x9e0] ;  /* 0x00027800ff0a7b82 */ /* 0x000ea40000000a00 */
[----:B------:R-:W-:-:S06]  /*1740*/  ISETP.NE.AND.EX P1, PT, RZ, UR5, PT, P1 ;  /* 0x00000005ff007c0c */ /* 0x000fcc000bf25310 */
[----:B0-----:R-:W0:Y:S08]  /*1750*/  @P0 LDC.64 R2, c[0x0][0xa10] ;  /* 0x00028400ff020b82 */ /* 0x001e300000000a00 */
[----:B------:R-:W3:Y:S01]  /*1760*/  @P1 LDC.64 R4, c[0x0][0xa30] ;  /* 0x00028c00ff041b82 */ /* 0x000ee20000000a00 */
[----:B0-----:R-:W-:-:S05]  /*1770*/  @P0 IMAD.WIDE R2, R31, 0x4, R2 ;  /* 0x000000041f020825 */ /* 0x001fca00078e0202 */
[----:B------:R-:W4:Y:S04]  /*1780*/  @P0 LDG.E R6, desc[UR60][R2.64] ;  /* 0x0000003c02060981 */ /* 0x000f28000c1e1900 */
[----:B------:R0:W4:Y:S01]  /*1790*/  @P0 LDG.E R7, desc[UR60][R2.64+0x4] ;  /* 0x0000043c02070981 */ /* 0x000122000c1e1900 */
[----:B---3--:R-:W-:-:S05]  /*17a0*/  @P1 IMAD.WIDE R4, R31, 0x4, R4 ;  /* 0x000000041f041825 */ /* 0x008fca00078e0204 */
[----:B------:R3:W5:Y:S01]  /*17b0*/  @P1 LDG.E R137, desc[UR60][R4.64] ;  /* 0x0000003c04891981 */ /* 0x000762000c1e1900 */
[----:B-1----:R-:W-:Y:S01]  /*17c0*/  ISETP.NE.AND P1, PT, R8, 0x1, PT ;  /* 0x000000010800780c */ /* 0x002fe20003f25270 */
[----:B------:R-:W-:Y:S01]  /*17d0*/  IMAD.SHL.U32 R12, R29, 0x80, RZ ;  /* 0x000000801d0c7824 */ /* 0x000fe200078e00ff */
[----:B--2---:R-:W-:-:S03]  /*17e0*/  ISETP.GE.AND P2, PT, R11, 0x1, PT ;  /* 0x000000010b00780c */ /* 0x004fc60003f46270 */
[----:B0-----:R-:W-:Y:S01]  /*17f0*/  VIADD R2, R12, 0x7f ;  /* 0x0000007f0c027836 */ /* 0x001fe20000000000 */
[----:B------:R0:W-:Y:S07]  /*1800*/  STL [R1+0x30], R12 ;  /* 0x0000300c01007387 */ /* 0x0001ee0000100800 */
[----:B------:R-:W1:Y:S08]  /*1810*/  @P1 LDC R9, c[0x0][0x44c] ;  /* 0x00011300ff091b82 */ /* 0x000e700000000800 */
[----:B------:R-:W2:Y:S01]  /*1820*/  @P1 LDC R8, c[0x0][0x450] ;  /* 0x00011400ff081b82 */ /* 0x000ea20000000800 */
[----:B-1----:R-:W-:-:S05]  /*1830*/  @P1 IMAD.HI.U32 R3, R2, R9, RZ ;  /* 0x0000000902031227 */ /* 0x002fca00078e00ff */
[----:B--2---:R-:W-:Y:S01]  /*1840*/  @P1 SHF.R.U32.HI R2, RZ, R8, R3 ;  /* 0x00000008ff021219 */ /* 0x004fe20000011603 */
[----:B----4-:R-:W-:Y:S02]  /*1850*/  @P0 IMAD.IADD R24, R7, 0x1, -R6 ;  /* 0x0000000107180824 */ /* 0x010fe400078e0a06 */
[----:B------:R-:W-:-:S04]  /*1860*/  IMAD.IADD R6, R25, 0x1, -R0 ;  /* 0x0000000119067824 */ /* 0x000fc800078e0a00 */
[----:B------:R-:W-:-:S04]  /*1870*/  IMAD.IADD R201, R6, 0x1, R24 ;  /* 0x0000000106c97824 */ /* 0x000fc800078e0218 */
[C---:B------:R-:W-:Y:S01]  /*1880*/  VIADD R0, R201.reuse, 0x5f ;  /* 0x0000005fc9007836 */ /* 0x040fe20000000000 */
[----:B---3--:R-:W-:-:S03]  /*1890*/  IADD3 R5, R201, 0x1, -R200 ;  /* 0x00000001c9057810 */ /* 0x008fc60007ffe8c8 */
[----:B------:R-:W-:-:S04]  /*18a0*/  IMAD.HI R0, R0, 0x2aaaaaab, RZ ;  /* 0x2aaaaaab00007827 */ /* 0x000fc800078e02ff */
[----:B------:R-:W-:Y:S01]  /*18b0*/  IMAD.IADD R7, R5, 0x1, R2 ;  /* 0x0000000105077824 */ /* 0x000fe200078e0202 */
[----:B------:R-:W-:-:S04]  /*18c0*/  SHF.R.U32.HI R3, RZ, 0x1f, R0 ;  /* 0x0000001fff037819 */ /* 0x000fc80000011600 */
[----:B------:R-:W-:Y:S01]  /*18d0*/  LEA.HI.SX32 R138, R0, R3, 0x1c ;  /* 0x00000003008a7211 */ /* 0x000fe200078fe2ff */
[----:B------:R-:W-:Y:S01]  /*18e0*/  IMAD.IADD R0, R7, 0x1, R10 ;  /* 0x0000000107007824 */ /* 0x000fe200078e020a */
[----:B0-----:R-:W-:Y:S06]  /*18f0*/  @!P2 BRA `(.L_x_1572) ;  /* 0x000000000048a947 */ /* 0x001fec0003800000 */
        /* <DEDUP_REMOVED lines=11> */
.L_x_1574:
[----:B------:R-:W-:-:S13]  /*19b0*/  ISETP.NE.AND P0, PT, R11, 0x1, PT ;  /* 0x000000010b00780c */ /* 0x000fda0003f05270 */
[----:B------:R-:W0:Y:S02]  /*19c0*/  @P0 LDC.64 R4, c[0x0][0x9e8] ;  /* 0x00027a00ff040b82 */ /* 0x000e240000000a00 */
[----:B0-----:R-:W-:-:S05]  /*19d0*/  @P0 IMAD.HI.U32 R4, R2, R4, RZ ;  /* 0x0000000402040227 */ /* 0x001fca00078e00ff */
[----:B------:R-:W-:-:S07]  /*19e0*/  @P0 SHF.R.U32.HI R2, RZ, R5, R4 ;  /* 0x00000005ff020219 */ /* 0x000fce0000011604 */
.L_x_1575:
[----:B------:R-:W-:Y:S05]  /*19f0*/  BSYNC B0 ;  /* 0x0000000000007941 */ /* 0x000fea0003800000 */
.L_x_1573:
[----:B------:R-:W-:-:S05]  /*1a00*/  IMAD R3, R2, R11, R11 ;  /* 0x0000000b02037224 */ /* 0x000fca00078e020b */
[----:B------:R-:W-:-:S07]  /*1a10*/  VIMNMX R0, R0, R3, PT ;  /* 0x0000000300007248 */ /* 0x000fce0003fe0100 */
.L_x_1572:
[----:B------:R-:W0:Y:S01]  /*1a20*/  @P1 LDC R3, c[0x0][0x44c] ;  /* 0x00011300ff031b82 */ /* 0x000e220000000800 */
[----:B------:R-:W-:Y:S01]  /*1a30*/  IMAD.MOV.U32 R2, RZ, RZ, R12 ;  /* 0x000000ffff027224 */ /* 0x000fe200078e000c */
[----:B------:R-:W-:Y:S01]  /*1a40*/  ULDC UR4, c[0x0][0x9dc] ;  /* 0x0002770000047ab9 */ /* 0x000fe20000000800 */
[----:B------:R-:W-:-:S05]  /*1a50*/  IMAD.IADD R139, R201, 0x1, -R200 ;  /* 0x00000001c98b7824 */ /* 0x000fca00078e0ac8 */
[----:B------:R-:W1:Y:S01]  /*1a60*/  @P1 LDC R4, c[0x0][0x450] ;  /* 0x00011400ff041b82 */ /* 0x000e620000000800 */
[----:B0-----:R-:W-:-:S05]  /*1a70*/  @P1 IMAD.HI.U32 R3, R12, R3, RZ ;  /* 0x000000030c031227 */ /* 0x001fca00078e00ff */
[----:B-1----:R-:W-:-:S05]  /*1a80*/  @P1 SHF.R.U32.HI R2, RZ, R4, R3 ;  /* 0x00000004ff021219 */ /* 0x002fca0000011603 */
[----:B------:R-:W-:-:S04]  /*1a90*/  IMAD.IADD R2, R139, 0x1, R2 ;  /* 0x000000018b027824 */ /* 0x000fc800078e0202 */
[----:B------:R-:W-:Y:S01]  /*1aa0*/  VIADD R3, R2, -UR4 ;  /* 0x8000000402037c36 */ /* 0x000fe20008000000 */
[----:B------:R-:W-:Y:S06]  /*1ab0*/  @!P2 BRA `(.L_x_1576) ;  /* 0x000000000044a947 */ /* 0x000fec0003800000 */
[----:B------:R-:W-:Y:S01]  /*1ac0*/  ISETP.GT.AND P0, PT, R2, -0x1, PT ;  /* 0xffffffff0200780c */ /* 0x000fe20003f04270 */
[----:B------:R-:W-:-:S12]  /*1ad0*/  BSSY B0, `(.L_x_1577) ;  /* 0x000000d000007945 */ /* 0x000fd80003800000 */
        /* <DEDUP_REMOVED lines=8> */
.L_x_1578:
[----:B------:R-:W-:-:S13]  /*1b60*/  ISETP.NE.AND P0, PT, R11, 0x1, PT ;  /* 0x000000010b00780c */ /* 0x000fda0003f05270 */
[----:B------:R-:W0:Y:S02]  /*1b70*/  @P0 LDC.64 R4, c[0x0][0x9e8] ;  /* 0x00027a00ff040b82 */ /* 0x000e240000000a00 */
[----:B0-----:R-:W-:-:S05]  /*1b80*/  @P0 IMAD.HI.U32 R4, R2, R4, RZ ;  /* 0x0000000402040227 */ /* 0x001fca00078e00ff */
[----:B------:R-:W-:-:S07]  /*1b90*/  @P0 SHF.R.U32.HI R2, RZ, R5, R4 ;  /* 0x00000005ff020219 */ /* 0x000fce0000011604 */
.L_x_1579:
[----:B------:R-:W-:Y:S05]  /*1ba0*/  BSYNC B0 ;  /* 0x0000000000007941 */ /* 0x000fea0003800000 */
.L_x_1577:
[----:B------:R-:W-:-:S05]  /*1bb0*/  IMAD R2, R2, R11, RZ ;  /* 0x0000000b02027224 */ /* 0x000fca00078e02ff */
[----:B------:R-:W-:-:S07]  /*1bc0*/  VIMNMX R3, R3, R2, !PT ;  /* 0x0000000203037248 */ /* 0x000fce0007fe0100 */
.L_x_1576:
[----:B------:R-:W-:Y:S01]  /*1bd0*/  VIADD R0, R0, 0x5f ;  /* 0x0000005f00007836 */ /* 0x000fe20000000000 */
[----:B------:R-:W-:Y:S01]  /*1be0*/  PLOP3.LUT P2, PT, PT, PT, PT, 0x80, 0x0 ;  /* 0x000000000000781c */ /* 0x000fe20003f4f070 */
[----:B------:R-:W-:-:S04]  /*1bf0*/  IMAD.HI R2, R3, 0x2aaaaaab, RZ ;  /* 0x2aaaaaab03027827 */ /* 0x000fc800078e02ff */
[----:B------:R-:W-:Y:S01]  /*1c00*/  IMAD.HI R0, R0, 0x2aaaaaab, RZ ;  /* 0x2aaaaaab00007827 */ /* 0x000fe200078e02ff */
[----:B------:R-:W-:-:S04]  /*1c10*/  SHF.R.U32.HI R5, RZ, 0x1f, R2 ;  /* 0x0000001fff057819 */ /* 0x000fc80000011602 */
[----:B------:R-:W-:Y:S02]  /*1c20*/  SHF.R.U32.HI R3, RZ, 0x1f, R0 ;  /* 0x0000001fff037819 */ /* 0x000fe40000011600 */
[----:B------:R-:W-:Y:S02]  /*1c30*/  LEA.HI.SX32 R5, R2, R5, 0x1c ;  /* 0x0000000502057211 */ /* 0x000fe400078fe2ff */
[----:B------:R-:W-:Y:S02]  /*1c40*/  LEA.HI.SX32 R3, R0, R3, 0x1c ;  /* 0x0000000300037211 */ /* 0x000fe400078fe2ff */
[----:B------:R-:W-:Y:S02]  /*1c50*/  VIMNMX R5, RZ, R5, !PT ;  /* 0x00000005ff057248 */ /* 0x000fe40007fe0100 */
[----:B------:R-:W-:-:S03]  /*1c60*/  VIMNMX R3, R138, R3, PT ;  /* 0x000000038a037248 */ /* 0x000fc60003fe0100 */
[--C-:B------:R-:W-:Y:S02]  /*1c70*/  IMAD R5, R5, 0x60, -R6.reuse ;  /* 0x0000006005057824 */ /* 0x100fe400078e0a06 */
[----:B------:R-:W-:-:S03]  /*1c80*/  IMAD R3, R3, 0x60, -R6 ;  /* 0x0000006003037824 */ /* 0x000fc600078e0a06 */
[----:B------:R-:W-:Y:S02]  /*1c90*/  VIMNMX R5, RZ, R5, !PT ;  /* 0x00000005ff057248 */ /* 0x000fe40007fe0100 */
[----:B------:R-:W-:-:S03]  /*1ca0*/  VIMNMX R0, R3, R24, PT ;  /* 0x0000001803007248 */ /* 0x000fc60003fe0100 */
[----:B------:R-:W-:Y:S01]  /*1cb0*/  IMAD.WIDE.U32 R2, R5, -0x55555555, RZ ;  /* 0xaaaaaaab05027825 */ /* 0x000fe200078e00ff */
[----:B------:R-:W-:-:S04]  /*1cc0*/  ISETP.GT.AND P0, PT, R0, R5, PT ;  /* 0x000000050000720c */ /* 0x000fc80003f04270 */
[----:B------:R-:W-:-:S05]  /*1cd0*/  SHF.R.U32.HI R123, RZ, 0x6, R3 ;  /* 0x00000006ff7b7819 */ /* 0x000fca0000011603 */
[----:B------:R-:W-:-:S04]  /*1ce0*/  IMAD.MOV.U32 R2, RZ, RZ, R123 ;  /* 0x000000ffff027224 */ /* 0x000fc800078e007b */
[----:B------:R-:W-:-:S04]  /*1cf0*/  @P0 VIADD R0, R0, 0x5f ;  /* 0x0000005f00000836 */ /* 0x000fc80000000000 */
[----:B------:R-:W-:-:S05]  /*1d00*/  @P0 IMAD.HI R0, R0, 0x2aaaaaab, RZ ;  /* 0x2aaaaaab00000827 */ /* 0x000fca00078e02ff */
[----:B------:R-:W-:-:S04]  /*1d10*/  @P0 SHF.R.U32.HI R3, RZ, 0x1f, R0 ;  /* 0x0000001fff030819 */ /* 0x000fc80000011600 */
[----:B------:R-:W-:-:S04]  /*1d20*/  @P0 LEA.HI.SX32 R2, R0, R3, 0x1c ;  /* 0x0000000300020211 */ /* 0x000fc800078fe2ff */
[----:B------:R-:W-:-:S13]  /*1d30*/  ISETP.GT.AND P0, PT, R2, R123, PT ;  /* 0x0000007b0200720c */ /* 0x000fda0003f04270 */
[----:B------:R-:W-:Y:S05]  /*1d40*/  @!P0 BRA `(.L_x_1580) ;  /* 0x0000009400748947 */ /* 0x000fea0003800000 */
        /* <DEDUP_REMOVED lines=20> */
.L_x_1582:
[----:B------:R-:W-:Y:S05]  /*1e90*/  BSYNC B6 ;  /* 0x0000000000067941 */ /* 0x000fea0003800000 */
.L_x_1581:
        /* <DEDUP_REMOVED lines=20> */
.L_x_1584:
[----:B------:R-:W-:Y:S05]  /*1fe0*/  BSYNC B6 ;  /* 0x0000000000067941 */ /* 0x000fea0003800000 */
.L_x_1583:
[----:B------:R-:W-:Y:S01]  /*1ff0*/  ULDC.64 UR4, c[0x0][0x9f8] ;  /* 0x00027e0000047ab9 */ /* 0x000fe20000000a00 */
[----:B------:R-:W2:Y:S01]  /*2000*/  LDL R29, [R1+0x34] ;  /* 0x00003400011d7983 */ /* 0x000ea20000100800 */
[----:B------:R-:W-:-:S03]  /*2010*/  ISETP.NE.U32.AND P0, PT, RZ, UR4, PT ;  /* 0x00000004ff007c0c */ /* 0x000fc6000bf05070 */
[----:B------:R-:W3:Y:S01]  /*2020*/  LDL R27, [R1+0x48] ;  /* 0x00004800011b7983 */ /* 0x000ee20000100800 */
[----:B------:R-:W-:Y:S01]  /*2030*/  ISETP.NE.AND.EX P0, PT, RZ, UR5, PT, P0 ;  /* 0x00000005ff007c0c */ /* 0x000fe2000bf05300 */
[----:B------:R-:W-:Y:S01]  /*2040*/  IMAD.MOV.U32 R0, RZ, RZ, R31 ;  /* 0x000000ffff007224 */ /* 0x000fe200078e001f */
[----:B------:R-:W0:Y:S01]  /*2050*/  LDC.64 R94, c[0x0][0x3f8] ;  /* 0x0000fe00ff5e7b82 */ /* 0x000e220000000a00 */
[----:B------:R-:W4:Y:S01]  /*2060*/  LDL R21, [R1+0x5c] ;  /* 0x00005c0001157983 */ /* 0x000f220000100800 */
[----:B------:R-:W-:-:S06]  /*2070*/  ULDC UR4, c[0x0][0x2f4] ;  /* 0x0000bd0000047ab9 */ /* 0x000fcc0000000800 */
[----:B------:R-:W1:Y:S08]  /*2080*/  LDC R15, c[0x0][0x3f4] ;  /* 0x0000fd00ff0f7b82 */ /* 0x000e700000000800 */
[----:B------:R-:W0:Y:S08]  /*2090*/  @P0 LDC.64 R4, c[0x0][0x9f8] ;  /* 0x00027e00ff040b82 */ /* 0x000e300000000a00 */
[----:B------:R-:W1:Y:S01]  /*20a0*/  LDC.64 R88, c[0x0][0x408] ;  /* 0x00010200ff587b82 */ /* 0x000e620000000a00 */
[----:B0-----:R-:W-:-:S05]  /*20b0*/  @P0 IMAD.WIDE R4, R31, 0x4, R4 ;  /* 0x000000041f040825 */ /* 0x001fca00078e0204 */
[----:B------:R0:W4:Y:S01]  /*20c0*/  @P0 LDG.E R0, desc[UR60][R4.64] ;  /* 0x0000003c04000981 */ /* 0x000122000c1e1900 */
[----:B------:R-:W-:Y:S01]  /*20d0*/  ISETP.GE.AND P1, PT, R198, UR4, PT ;  /* 0x00000004c6007c0c */ /* 0x000fe2000bf26270 */
[--C-:B------:R-:W-:Y:S01]  /*20e0*/  IMAD.WIDE.U32 R96, R218, R94, R16.reuse ;  /* 0x0000005eda607225 */ /* 0x100fe200078e0010 */
[----:B------:R-:W-:Y:S01]  /*20f0*/  ISETP.GE.AND P0, PT, R16, UR4, PT ;  /* 0x0000000410007c0c */ /* 0x000fe2000bf06270 */
[----:B------:R-:W0:Y:S01]  /*2100*/  S2R R140, SR_TID.X ;  /* 0x00000000008c7919 */ /* 0x000e220000002100 */
[----:B------:R-:W-:Y:S01]  /*2110*/  SEL R6, RZ, 0xffffffff, P1 ;  /* 0xffffffffff067807 */ /* 0x000fe20000800000 */
[----:B-1----:R-:W-:Y:S01]  /*2120*/  IMAD.WIDE.U32 R90, R218, R88, R16 ;  /* 0x00000058da5a7225 */ /* 0x002fe200078e0010 */
[----:B------:R-:W-:Y:S02]  /*2130*/  SEL R3, RZ, 0x1, P0 ;  /* 0x00000001ff037807 */ /* 0x000fe40000000000 */
[----:B------:R-:W-:Y:S01]  /*2140*/  SHF.R.S32.HI R7, RZ, 0x1f, R218 ;  /* 0x0000001fff077819 */ /* 0x000fe200000114da */
[----:B------:R-:W-:Y:S01]  /*2150*/  IMAD.SHL.U32 R6, R6, 0x2, RZ ;  /* 0x0000000206067824 */ /* 0x000fe200078e00ff */
[----:B------:R-:W-:Y:S01]  /*2160*/  ISETP.GE.AND P0, PT, R195, UR4, PT ;  /* 0x00000004c3007c0c */ /* 0x000fe2000bf06270 */
[----:B------:R-:W-:Y:S01]  /*2170*/  IMAD.SHL.U32 R104, R94, 0x40, RZ ;  /* 0x000000405e687824 */ /* 0x000fe200078e00ff */
[----:B------:R-:W-:Y:S01]  /*2180*/  ISETP.GE.AND P1, PT, R192, UR4, PT ;  /* 0x00000004c0007c0c */ /* 0x000fe2000bf26270 */
[----:B------:R-:W-:Y:S01]  /*2190*/  IMAD.IADD R125, R26, 0x1, R25 ;  /* 0x000000011a7d7824 */ /* 0x000fe200078e0219 */
[----:B------:R-:W-:Y:S01]  /*21a0*/  LOP3.LUT R3, R6, 0x2, R3, 0xe2, !PT ;  /* 0x0000000206037812 */ /* 0x000fe200078ee203 */
[C---:B------:R-:W-:Y:S01]  /*21b0*/  IMAD R6, R7.reuse, R94, RZ ;  /* 0x0000005e07067224 */ /* 0x040fe200078e02ff */
[----:B------:R-:W-:Y:S01]  /*21c0*/  SHF.R.S32.HI R197, RZ, 0x1f, R196 ;  /* 0x0000001fffc57819 */ /* 0x000fe200000114c4 */
[----:B------:R-:W-:Y:S01]  /*21d0*/  IMAD R7, R7, R88, RZ ;  /* 0x0000005807077224 */ /* 0x000fe200078e02ff */
[----:B0-----:R-:W-:Y:S01]  /*21e0*/  SEL R4, RZ, 0x4, P0 ;  /* 0x00000004ff047807 */ /* 0x001fe20000000000 */
        /* <DEDUP_REMOVED lines=8> */
[-C--:B------:R-:W-:Y:S01]  /*2270*/  ISETP.GE.AND P0, PT, R16, R15.reuse, PT ;  /* 0x0000000f1000720c */ /* 0x080fe20003f06270 */
[----:B------:R-:W-:Y:S01]  /*2280*/  IMAD.WIDE.U32 R92, R218, R88, R196 ;  /* 0x00000058da5c7225 */ /* 0x000fe200078e00c4 */
[----:B------:R-:W-:Y:S02]  /*2290*/  LOP3.LUT R9, R3, R4, RZ, 0xfc, !PT ;  /* 0x0000000403097212 */ /* 0x000fe400078efcff */
[----:B------:R-:W-:Y:S01]  /*22a0*/  ISETP.GE.AND P1, PT, R198, R15, PT ;  /* 0x0000000fc600720c */ /* 0x000fe20003f26270 */
[----:B------:R-:W-:Y:S01]  /*22b0*/  IMAD R7, R218, R89, R7 ;  /* 0x00000059da077224 */ /* 0x000fe200078e0207 */
[----:B------:R-:W-:Y:S01]  /*22c0*/  ISETP.GE.AND P3, PT, R195, R15, PT ;  /* 0x0000000fc300720c */ /* 0x000fe20003f66270 */
[----:B-----5:R-:W-:Y:S01]  /*22d0*/  IMAD.WIDE.U32 R98, R137, R94, R98 ;  /* 0x0000005e89627225 */ /* 0x020fe200078e0062 */
[----:B------:R-:W-:-:S02]  /*22e0*/  SEL R3, R15, RZ, P0 ;  /* 0x000000ff0f037207 */ /* 0x000fc40000000000 */
[----:B------:R-:W-:Y:S01]  /*22f0*/  SEL R5, R15, RZ, P1 ;  /* 0x000000ff0f057207 */ /* 0x000fe20000800000 */
[----:B------:R-:W-:Y:S01]  /*2300*/  IMAD.IADD R93, R93, 0x1, R7 ;  /* 0x000000015d5d7824 */ /* 0x000fe200078e0207 */
[----:B------:R-:W-:Y:S01]  /*2310*/  SEL R4, R15, RZ, P3 ;  /* 0x000000ff0f047207 */ /* 0x000fe20001800000 */
[----:B------:R-:W-:Y:S01]  /*2320*/  IMAD.IADD R3, R16, 0x1, R3 ;  /* 0x0000000110037824 */ /* 0x000fe200078e0203 */
[----:B------:R-:W-:Y:S01]  /*2330*/  LOP3.LUT R22, R22, 0xfffffffe, RZ, 0xc0, !PT ;  /* 0xfffffffe16167812 */ /* 0x000fe200078ec0ff */
[----:B------:R-:W-:Y:S01]  /*2340*/  IMAD.IADD R5, R198, 0x1, R5 ;  /* 0x00000001c6057824 */ /* 0x000fe200078e0205 */
[----:B------:R-:W-:Y:S01]  /*2350*/  SHF.R.U32.HI R28, RZ, 0x3, R225 ;  /* 0x00000003ff1c7819 */ /* 0x000fe200000116e1 */
[----:B------:R-:W-:Y:S01]  /*2360*/  IMAD.IADD R11, R195, 0x1, R4 ;  /* 0x00000001c30b7824 */ /* 0x000fe200078e0204 */
[----:B------:R-:W-:Y:S01]  /*2370*/  SHF.R.S32.HI R4, RZ, 0x1f, R3 ;  /* 0x0000001fff047819 */ /* 0x000fe20000011403 */
[----:B------:R-:W-:Y:S01]  /*2380*/  IMAD.IADD R91, R7, 0x1, R91 ;  /* 0x00000001075b7824 */ /* 0x000fe200078e025b */
[----:B------:R-:W-:Y:S01]  /*2390*/  SHF.R.S32.HI R8, RZ, 0x1f, R5 ;  /* 0x0000001fff087819 */ /* 0x000fe20000011405 */
[----:B------:R-:W-:Y:S01]  /*23a0*/  IMAD.WIDE.U32 R96, R137, R94, R96 ;  /* 0x0000005e89607225 */ /* 0x000fe200078e0060 */
[----:B------:R-:W-:-:S02]  /*23b0*/  LEA.HI R6, R4, R3, RZ, 0x3 ;  /* 0x0000000304067211 */ /* 0x000fc400078f18ff */
[----:B------:R-:W-:Y:S01]  /*23c0*/  LEA.HI R3, R4, R3, RZ, 0x6 ;  /* 0x0000000304037211 */ /* 0x000fe200078f30ff */
[----:B------:R-:W-:Y:S01]  /*23d0*/  IMAD R127, R89, 0x60, RZ ;  /* 0x00000060597f7824 */ /* 0x000fe200078e02ff */
[-C--:B------:R-:W-:Y:S01]  /*23e0*/  LEA.HI R7, R8, R5.reuse, RZ, 0x6 ;  /* 0x0000000508077211 */ /* 0x080fe200078f30ff */
[----:B------:R-:W-:Y:S01]  /*23f0*/  IMAD.SHL.U32 R106, R88, 0x40, RZ ;  /* 0x00000040586a7824 */ /* 0x000fe200078e00ff */
[----:B------:R-:W-:Y:S01]  /*2400*/  LEA.HI R10, R8, R5, RZ, 0x3 ;  /* 0x00000005080a7211 */ /* 0x000fe200078f18ff */
[CC--:B------:R-:W-:Y:S01]  /*2410*/  IMAD.WIDE.U32 R92, R137.reuse, R88.reuse, R92 ;  /* 0x00000058895c7225 */ /* 0x0c0fe200078e005c */
[----:B------:R-:W-:Y:S02]  /*2420*/  SHF.R.S32.HI R4, RZ, 0x6, R3 ;  /* 0x00000006ff047819 */ /* 0x000fe40000011403 */
[----:B------:R-:W-:Y:S01]  /*2430*/  SHF.R.S32.HI R8, RZ, 0x6, R7 ;  /* 0x00000006ff087819 */ /* 0x000fe20000011407 */
[----:B------:R-:W-:Y:S01]  /*2440*/  IMAD.WIDE.U32 R90, R137, R88, R90 ;  /* 0x00000058895a7225 */ /* 0x000fe200078e005a */
[----:B------:R-:W-:-:S02]  /*2450*/  LOP3.LUT R5, R227, 0x38, R10, 0xf8, !PT ;  /* 0x00000038e3057812 */ /* 0x000fc400078ef80a */
[----:B------:R-:W-:Y:S01]  /*2460*/  SHF.R.S32.HI R14, RZ, 0x1f, R11 ;  /* 0x0000001fff0e7819 */ /* 0x000fe2000001140b */
[--C-:B------:R-:W-:Y:S01]  /*2470*/  IMAD R136, R4, 0x1800, R229.reuse ;  /* 0x0000180004887824 */ /* 0x100fe200078e02e5 */
[--C-:B------:R-:W-:Y:S01]  /*2480*/  LOP3.LUT R7, R225, 0x38, R6.reuse, 0xf8, !PT ;  /* 0x00000038e1077812 */ /* 0x100fe200078ef806 */
[----:B------:R-:W-:Y:S01]  /*2490*/  IMAD R135, R8, 0x1800, R229 ;  /* 0x0000180008877824 */ /* 0x000fe200078e02e5 */
[CC--:B------:R-:W-:Y:S01]  /*24a0*/  LEA.HI R20, R14.reuse, R11.reuse, RZ, 0x3 ;  /* 0x0000000b0e147211 */ /* 0x0c0fe200078f18ff */
[----:B------:R-:W-:Y:S01]  /*24b0*/  IMAD.SHL.U32 R122, R15, 0x2, RZ ;  /* 0x000000020f7a7824 */ /* 0x000fe200078e00ff */
[----:B------:R-:W-:Y:S02]  /*24c0*/  LEA.HI R11, R14, R11, RZ, 0x6 ;  /* 0x0000000b0e0b7211 */ /* 0x000fe400078f30ff */
[----:B------:R-:W-:Y:S02]  /*24d0*/  @P3 LOP3.LUT R22, R22, 0x1, RZ, 0xfc, !PT ;  /* 0x0000000116163812 */ /* 0x000fe400078efcff */
[----:B------:R-:W-:-:S02]  /*24e0*/  LOP3.LUT R3, R227, 0x38, R6, 0xf8, !PT ;  /* 0x00000038e3037812 */ /* 0x000fc400078ef806 */
[----:B------:R-:W-:Y:S02]  /*24f0*/  LOP3.LUT R12, R7, R28, RZ, 0x3c, !PT ;  /* 0x0000001c070c7212 */ /* 0x000fe400078e3cff */
[----:B------:R-:W-:Y:S02]  /*2500*/  SHF.R.S32.HI R13, RZ, 0x1f, R137 ;  /* 0x0000001fff0d7819 */ /* 0x000fe40000011489 */
[----:B------:R-:W-:Y:S02]  /*2510*/  LOP3.LUT R7, R225, 0x38, R20, 0xf8, !PT ;  /* 0x00000038e1077812 */ /* 0x000fe400078ef814 */
[----:B------:R-:W-:Y:S02]  /*2520*/  LOP3.LUT R22, R22, 0xfffffffb, RZ, 0xc0, !PT ;  /* 0xfffffffb16167812 */ /* 0x000fe400078ec0ff */
[----:B------:R-:W-:Y:S02]  /*2530*/  LOP3.LUT R3, R3, R228, RZ, 0x3c, !PT ;  /* 0x000000e403037212 */ /* 0x000fe400078e3cff */
[----:B------:R-:W-:-:S02]  /*2540*/  SHF.L.U64.HI R103, R94, 0x6, R95 ;  /* 0x000000065e677819 */ /* 0x000fc4000001025f */
[----:B------:R-:W-:Y:S01]  /*2550*/  SHF.L.U64.HI R105, R88, 0x6, R89 ;  /* 0x0000000658697819 */ /* 0x000fe20000010259 */
[----:B------:R-:W-:Y:S01]  /*2560*/  IMAD.IADD R136, R136, 0x1, R3 ;  /* 0x0000000188887824 */ /* 0x000fe200078e0203 */
[----:B------:R-:W-:Y:S02]  /*2570*/  LOP3.LUT R3, R227, 0x38, R20, 0xf8, !PT ;  /* 0x00000038e3037812 */ /* 0x000fe400078ef814 */
[----:B------:R-:W-:Y:S02]  /*2580*/  SHF.R.S32.HI R113, RZ, 0x3, R6 ;  /* 0x00000003ff717819 */ /* 0x000fe40000011406 */
[----:B------:R-:W-:Y:S02]  /*2590*/  LOP3.LUT R3, R3, R228, RZ, 0x3c, !PT ;  /* 0x000000e403037212 */ /* 0x000fe400078e3cff */
[----:B------:R-:W-:Y:S02]  /*25a0*/  SHF.R.S32.HI R112, RZ, 0x3, R10 ;  /* 0x00000003ff707819 */ /* 0x000fe4000001140a */
[----:B------:R-:W-:-:S02]  /*25b0*/  SHF.R.S32.HI R111, RZ, 0x3, R20 ;  /* 0x00000003ff6f7819 */ /* 0x000fc40000011414 */
[----:B------:R-:W-:Y:S01]  /*25c0*/  LEA.HI R140, R140, 0x8, RZ, 0x19 ;  /* 0x000000088c8c7811 */ /* 0x000fe200078fc8ff */
[--C-:B--2---:R-:W-:Y:S01]  /*25d0*/  IMAD R133, R4, 0x1800, R29.reuse ;  /* 0x0000180004857824 */ /* 0x104fe200078e021d */
[----:B------:R-:W-:Y:S01]  /*25e0*/  LOP3.LUT R4, R5, R228, RZ, 0x3c, !PT ;  /* 0x000000e405047212 */ /* 0x000fe200078e3cff */
[----:B------:R-:W-:Y:S01]  /*25f0*/  IMAD R131, R8, 0x1800, R29 ;  /* 0x0000180008837824 */ /* 0x000fe200078e021d */
[----:B------:R-:W-:Y:S01]  /*2600*/  LOP3.LUT R5, R225, 0x38, R10, 0xf8, !PT ;  /* 0x00000038e1057812 */ /* 0x000fe200078ef80a */
[----:B------:R-:W-:Y:S01]  /*2610*/  IMAD.IADD R133, R133, 0x1, R12 ;  /* 0x0000000185857824 */ /* 0x000fe200078e020c */
[----:B---3--:R-:W-:Y:S01]  /*2620*/  LOP3.LUT P2, RZ, R27, 0x4, RZ, 0xc0, !PT ;  /* 0x000000041bff7812 */ /* 0x008fe2000784c0ff */
[----:B------:R-:W-:Y:S01]  /*2630*/  IMAD.IADD R135, R135, 0x1, R4 ;  /* 0x0000000187877824 */ /* 0x000fe200078e0204 */
[----:B------:R-:W-:Y:S01]  /*2640*/  SHF.R.S32.HI R4, RZ, 0x6, R11 ;  /* 0x00000006ff047819 */ /* 0x000fe2000001140b */
[----:B----4-:R-:W-:Y:S01]  /*2650*/  IMAD R110, R21, 0x40, R218 ;  /* 0x00000040156e7824 */ /* 0x010fe200078e02da */
[----:B------:R-:W-:-:S02]  /*2660*/  LOP3.LUT R8, R5, R28, RZ, 0x3c, !PT ;  /* 0x0000001c05087212 */ /* 0x000fc400078e3cff */
[----:B------:R-:W-:Y:S01]  /*2670*/  LOP3.LUT R5, R227, 0x18, R16, 0xf8, !PT ;  /* 0x00000018e3057812 */ /* 0x000fe200078ef810 */
[C---:B------:R-:W-:Y:S02]  /*2680*/  IMAD R132, R4.reuse, 0x1800, R229 ;  /* 0x0000180004847824 */ /* 0x040fe400078e02e5 */
[----:B------:R-:W-:Y:S01]  /*2690*/  IMAD R129, R4, 0x1800, R29 ;  /* 0x0000180004817824 */ /* 0x000fe200078e021d */
[----:B------:R-:W-:Y:S01]  /*26a0*/  LOP3.LUT R4, R7, R28, RZ, 0x3c, !PT ;  /* 0x0000001c07047212 */ /* 0x000fe200078e3cff */
[----:B------:R-:W-:Y:S01]  /*26b0*/  IMAD.IADD R131, R131, 0x1, R8 ;  /* 0x0000000183837824 */ /* 0x000fe200078e0208 */
[----:B------:R-:W-:Y:S01]  /*26c0*/  LOP3.LUT R128, R5, R228, RZ, 0x3c, !PT ;  /* 0x000000e405807212 */ /* 0x000fe200078e3cff */
[----:B------:R-:W-:Y:S01]  /*26d0*/  IMAD R8, R13, R94, RZ ;  /* 0x0000005e0d087224 */ /* 0x000fe200078e02ff */
[----:B------:R-:W-:Y:S01]  /*26e0*/  @P2 LOP3.LUT R22, R22, 0x4, RZ, 0xfc, !PT ;  /* 0x0000000416162812 */ /* 0x000fe200078efcff */
[----:B------:R-:W-:Y:S01]  /*26f0*/  IMAD.IADD R129, R129, 0x1, R4 ;  /* 0x0000000181817824 */ /* 0x000fe200078e0204 */
[----:B------:R-:W-:Y:S01]  /*2700*/  ISETP.GE.AND P2, PT, R193, UR4, PT ;  /* 0x00000004c1007c0c */ /* 0x000fe2000bf46270 */
[----:B------:R-:W-:Y:S01]  /*2710*/  IMAD R7, R95, 0x60, RZ ;  /* 0x000000605f077824 */ /* 0x000fe200078e02ff */
[----:B------:R-:W-:Y:S01]  /*2720*/  LOP3.LUT R5, R6, 0xfffffff8, RZ, 0xc0, !PT ;  /* 0xfffffff806057812 */ /* 0x000fe200078ec0ff */
[----:B------:R-:W-:Y:S01]  /*2730*/  IMAD R11, R137, R95, R8 ;  /* 0x0000005f890b7224 */ /* 0x000fe200078e0208 */
[----:B------:R-:W-:Y:S01]  /*2740*/  SEL R8, RZ, 0x20, P2 ;  /* 0x00000020ff087807 */ /* 0x000fe20001000000 */
[----:B------:R-:W-:Y:S01]  /*2750*/  IMAD R4, R13, R88, RZ ;  /* 0x000000580d047224 */ /* 0x000fe200078e02ff */
[----:B------:R-:W-:Y:S01]  /*2760*/  LOP3.LUT R6, R10, 0xfffffff8, RZ, 0xc0, !PT ;  /* 0xfffffff80a067812 */ /* 0x000fe200078ec0ff */
[----:B------:R-:W-:Y:S01]  /*2770*/  IMAD.WIDE.U32 R94, R94, 0x60, RZ ;  /* 0x000000605e5e7825 */ /* 0x000fe200078e00ff */
[----:B------:R-:W-:-:S02]  /*2780*/  LOP3.LUT R25, R9, R8, RZ, 0xfc, !PT ;  /* 0x0000000809197212 */ /* 0x000fc400078efcff */
[----:B------:R-:W-:Y:S01]  /*2790*/  LOP3.LUT R8, R9, 0x1, RZ, 0xc0, !PT ;  /* 0x0000000109087812 */ /* 0x000fe200078ec0ff */
[----:B------:R-:W-:Y:S01]  /*27a0*/  IMAD R13, R137, R89, R4 ;  /* 0x00000059890d7224 */ /* 0x000fe200078e0204 */
[----:B------:R-:W-:Y:S01]  /*27b0*/  LOP3.LUT R9, R25, 0x2, RZ, 0xc0, !PT ;  /* 0x0000000219097812 */ /* 0x000fe200078ec0ff */
[----:B------:R-:W-:Y:S01]  /*27c0*/  IMAD.IADD R126, R95, 0x1, R7 ;  /* 0x000000015f7e7824 */ /* 0x000fe200078e0207 */
[----:B------:R-:W-:Y:S01]  /*27d0*/  LOP3.LUT R7, R20, 0xfffffff8, RZ, 0xc0, !PT ;  /* 0xfffffff814077812 */ /* 0x000fe200078ec0ff */
[----:B------:R-:W-:Y:S01]  /*27e0*/  IMAD.WIDE.U32 R88, R88, 0x60, RZ ;  /* 0x0000006058587825 */ /* 0x000fe200078e00ff */
[C---:B------:R-:W-:Y:S02]  /*27f0*/  LOP3.LUT R10, R25.reuse, 0x4, RZ, 0xc0, !PT ;  /* 0x00000004190a7812 */ /* 0x040fe400078ec0ff */
[C---:B------:R-:W-:Y:S01]  /*2800*/  LOP3.LUT R20, R25.reuse, 0x8, RZ, 0xc0, !PT ;  /* 0x0000000819147812 */ /* 0x040fe200078ec0ff */
[----:B------:R-:W-:Y:S01]  /*2810*/  IMAD.IADD R132, R132, 0x1, R3 ;  /* 0x0000000184847824 */ /* 0x000fe200078e0203 */
[----:B------:R-:W-:Y:S01]  /*2820*/  LOP3.LUT R21, R25, 0x10, RZ, 0xc0, !PT ;  /* 0x0000001019157812 */ /* 0x000fe200078ec0ff */
[----:B------:R-:W-:Y:S01]  /*2830*/  IMAD.IADD R128, R229, 0x1, R128 ;  /* 0x00000001e5807824 */ /* 0x000fe200078e0280 */
        /* <DEDUP_REMOVED lines=8> */
[----:B------:R-:W-:Y:S01]  /*28c0*/  LOP3.LUT R25, R25, 0x20, RZ, 0xc0, !PT ;  /* 0x0000002019197812 */ /* 0x000fe200078ec0ff */
[----:B------:R-:W-:Y:S01]  /*28d0*/  IMAD.IADD R4, R13, 0x1, R91 ;  /* 0x000000010d047824 */ /* 0x000fe200078e025b */
[----:B------:R-:W-:-:S07]  /*28e0*/  SHF.R.S32.HI R124, RZ, 0x1f, R0 ;  /* 0x0000001fff7c7819 */ /* 0x000fce0000011400 */
.L_x_1690:
[----:B--2---:R-:W2:Y:S01]  /*28f0*/  LDL R32, [R1+0x48] ;  /* 0x0000480001207983 */ /* 0x004ea20000100800 */
[----:B0-----:R-:W0:Y:S01]  /*2900*/  LDC R28, c[0x0][0x430] ;  /* 0x00010c00ff1c7b82 */ /* 0x001e220000000800 */
[----:B------:R-:W-:-:S04]  /*2910*/  VIADD R2, R2, 0xffffffff ;  /* 0xffffffff02027836 */ /* 0x000fc80000000000 */
[----:B------:R-:W-:-:S03]  /*2920*/  IMAD R11, R2, 0x60, R110 ;  /* 0x00000060020b7824 */ /* 0x000fc600078e026e */
[----:B------:R-:W1:Y:S01]  /*2930*/  LDC R119, c[0x0][0x3f4] ;  /* 0x0000fd00ff777b82 */ /* 0x000e620000000800 */
        /* <DEDUP_REMOVED lines=12> */
[--C-:B------:R-:W-:Y:S01]  /*2a00*/  @!P2 SHF.R.S32.HI R27, RZ, 0x1f, R11.reuse ;  /* 0x0000001fff1ba819 */ /* 0x100fe2000001140b */
[----:B------:R-:W-:Y:S02]  /*2a10*/  @!P2 IMAD R29, R0, R15, R26 ;  /* 0x0000000f001da224 */ /* 0x000fe400078e021a */
[----:B------:R-:W-:-:S04]  /*2a20*/  @!P2 IMAD.MOV.U32 R26, RZ, RZ, R11 ;  /* 0x000000ffff1aa224 */ /* 0x000fc800078e000b */
[----:B------:R-:W-:-:S04]  /*2a30*/  @!P2 IMAD.WIDE.U32 R14, R0, R14, R26 ;  /* 0x0000000e000ea225 */ /* 0x000fc800078e001a */
[----:B------:R-:W-:Y:S01]  /*2a40*/  @!P2 IMAD.IADD R15, R15, 0x1, R29 ;  /* 0x000000010f0fa824 */ /* 0x000fe200078e021d */
[----:B---3--:R-:W-:Y:S01]  /*2a50*/  @!P2 LEA R12, P3, R14, R12, 0x2 ;  /* 0x0000000c0e0ca211 */ /* 0x008fe200078610ff */
[----:B------:R-:W-:-:S03]  /*2a60*/  IMAD.MOV.U32 R26, RZ, RZ, RZ ;  /* 0x000000ffff1a7224 */ /* 0x000fc600078e00ff */
[----:B------:R-:W-:-:S05]  /*2a70*/  @!P2 LEA.HI.X R13, R14, R13, R15, 0x2, P3 ;  /* 0x0000000d0e0da211 */ /* 0x000fca00018f140f */
[----:B------:R0:W5:Y:S01]  /*2a80*/  @!P2 LDG.E R26, desc[UR60][R12.64] ;  /* 0x0000003c0c1aa981 */ /* 0x000162000c1e1900 */
[----:B------:R-:W-:Y:S01]  /*2a90*/  ISETP.GT.AND P2, PT, R2, R123, PT ;  /* 0x0000007b0200720c */ /* 0x000fe20003f44270 */
[----:B------:R-:W-:Y:S01]  /*2aa0*/  IMAD R15, R19, 0x4800, R128 ;  /* 0x00004800130f7824 */ /* 0x000fe200078e0280 */
[----:B------:R-:W-:Y:S01]  /*2ab0*/  LOP3.LUT R22, R22, 0xfffffffd, RZ, 0xc0, !PT ;  /* 0xfffffffd16167812 */ /* 0x000fe200078ec0ff */
[----:B------:R-:W-:Y:S01]  /*2ac0*/  IMAD.MOV R27, RZ, RZ, -R11 ;  /* 0x000000ffff1b7224 */ /* 0x000fe200078e0a0b */
[----:B------:R-:W-:Y:S05]  /*2ad0*/  YIELD ;  /* 0x0000000000007946 */ /* 0x000fea0003800000 */
[----:B------:R-:W-:Y:S01]  /*2ae0*/  VIADD R29, R15, 0x20 ;  /* 0x000000200f1d7836 */ /* 0x000fe20000000000 */
[----:B------:R-:W-:Y:S01]  /*2af0*/  BSSY B0, `(.L_x_1585) ;  /* 0x00007f9000007945 */ /* 0x000fe20003800000 */
[----:B------:R-:W-:-:S02]  /*2b00*/  IMAD R27, R28, R27, R31 ;  /* 0x0000001b1c1b7224 */ /* 0x000fc400078e021f */
[----:B------:R-:W-:Y:S01]  /*2b10*/  @P2 LOP3.LUT R22, R22, 0x2, RZ, 0xfc, !PT ;  /* 0x0000000216162812 */ /* 0x000fe200078efcff */
[----:B------:R-:W-:Y:S01]  /*2b20*/  IMAD R28, R15, 0x2, R114 ;  /* 0x000000020f1c7824 */ /* 0x000fe200078e0272 */
[----:B------:R-:W-:Y:S02]  /*2b30*/  ISETP.GE.AND P2, PT, R119, 0x1, PT ;  /* 0x000000017700780c */ /* 0x000fe40003f46270 */
[----:B--2---:R-:W-:-:S13]  /*2b40*/  LOP3.LUT P4, RZ, R32, 0x4, RZ, 0xc0, !PT ;  /* 0x0000000420ff7812 */ /* 0x004fda000788c0ff */
[----:B------:R-:W-:-:S04]  /*2b50*/  @P4 VIADD R29, R15, 0xffffffe0 ;  /* 0xffffffe00f1d4836 */ /* 0x000fc80000000000 */
[----:B------:R-:W-:Y:S01]  /*2b60*/  IMAD R29, R29, 0x2, R114 ;  /* 0x000000021d1d7824 */ /* 0x000fe200078e0272 */
[----:B0-----:R-:W-:Y:S06]  /*2b70*/  @!P2 BRA `(.L_x_1586) ;  /* 0x0000007400e4a947 */ /* 0x001fec0003800000 */
[----:B------:R-:W-:Y:S01]  /*2b80*/  SHF.R.S32.HI R31, RZ, 0x1f, R27 ;  /* 0x0000001fff1f7819 */ /* 0x000fe2000001141b */
[----:B------:R-:W-:Y:S01]  /*2b90*/  ULDC.64 UR4, c[0x0][0x300] ;  /* 0x0000c00000047ab9 */ /* 0x000fe20000000a00 */
[----:B-----5:R-:W-:Y:S01]  /*2ba0*/  SHF.R.S32.HI R84, RZ, 0x1f, R26 ;  /* 0x0000001fff547819 */ /* 0x020fe2000001141a */
[----:B------:R-:W-:Y:S01]  /*2bb0*/  IMAD.WIDE.U32 R12, R27, UR4, RZ ;  /* 0x000000041b0c7c25 */ /* 0x000fe2000f8e00ff */
[----:B------:R-:W-:Y:S02]  /*2bc0*/  ULDC.U8 UR6, c[0x0][0x410] ;  /* 0x0001040000067ab9 */ /* 0x000fe40000000000 */
[----:B------:R-:W-:Y:S01]  /*2bd0*/  ISETP.NE.AND P2, PT, RZ, UR6, PT ;  /* 0x00000006ff007c0c */ /* 0x000fe2000bf45270 */
[----:B------:R-:W-:Y:S02]  /*2be0*/  IMAD R14, R31, UR4, RZ ;  /* 0x000000041f0e7c24 */ /* 0x000fe4000f8e02ff */
[-C--:B------:R-:W-:Y:S02]  /*2bf0*/  IMAD R32, R127, R2.reuse, RZ ;  /* 0x000000027f207224 */ /* 0x080fe400078e02ff */
[----:B------:R-:W-:Y:S01]  /*2c00*/  IMAD R11, R27, UR5, R14 ;  /* 0x000000051b0b7c24 */ /* 0x000fe2000f8e020e */
[----:B------:R-:W-:Y:S01]  /*2c10*/  ULDC.64 UR4, c[0x0][0x310] ;  /* 0x0000c40000047ab9 */ /* 0x000fe20000000a00 */
[----:B------:R-:W-:-:S02]  /*2c20*/  IMAD R14, R126, R2, RZ ;  /* 0x000000027e0e7224 */ /* 0x000fc400078e02ff */
[----:B------:R-:W-:Y:S02]  /*2c30*/  IMAD R15, R84, UR4, RZ ;  /* 0x00000004540f7c24 */ /* 0x000fe4000f8e02ff */
[----:B------:R-:W-:Y:S01]  /*2c40*/  IMAD.IADD R13, R13, 0x1, R11 ;  /* 0x000000010d0d7824 */ /* 0x000fe200078e020b */
[----:B------:R-:W-:Y:S01]  /*2c50*/  SHF.R.S32.HI R11, RZ, 0x1f, R2 ;  /* 0x0000001fff0b7819 */ /* 0x000fe20000011402 */
[C---:B------:R-:W-:Y:S02]  /*2c60*/  IMAD R15, R26.reuse, UR5, R15 ;  /* 0x000000051a0f7c24 */ /* 0x040fe4000f8e020f */
[----:B------:R-:W-:Y:S01]  /*2c70*/  IMAD.WIDE.U32 R12, R26, UR4, R12 ;  /* 0x000000041a0c7c25 */ /* 0x000fe2000f8e000c */
[----:B------:R-:W-:-:S03]  /*2c80*/  ULDC.64 UR4, c[0x0][0x308] ;  /* 0x0000c20000047ab9 */ /* 0x000fc60000000a00 */
[----:B------:R-:W-:Y:S02]  /*2c90*/  IMAD.IADD R13, R13, 0x1, R15 ;  /* 0x000000010d0d7824 */ /* 0x000fe400078e020f */
[----:B------:R-:W-:Y:S02]  /*2ca0*/  IMAD R15, R3, UR4, RZ ;  /* 0x00000004030f7c24 */ /* 0x000fe4000f8e02ff */
[----:B------:R-:W-:Y:S02]  /*2cb0*/  IMAD R37, R11, R88, R32 ;  /* 0x000000580b257224 */ /* 0x000fe400078e0220 */
[C---:B------:R-:W-:Y:S02]  /*2cc0*/  IMAD R115, R30.reuse, UR5, R15 ;  /* 0x000000051e737c24 */ /* 0x040fe4000f8e020f */
[----:B------:R-:W-:Y:S01]  /*2cd0*/  IMAD.WIDE.U32 R32, R30, UR4, R12 ;  /* 0x000000041e207c25 */ /* 0x000fe2000f8e000c */
[----:B------:R-:W-:-:S03]  /*2ce0*/  ULDC.64 UR4, c[0x0][0x2e8] ;  /* 0x0000ba0000047ab9 */ /* 0x000fc60000000a00 */
[----:B------:R-:W-:Y:S01]  /*2cf0*/  IMAD.IADD R115, R33, 0x1, R115 ;  /* 0x0000000121737824 */ /* 0x000fe200078e0273 */
[----:B------:R-:W-:Y:S01]  /*2d00*/  LEA R118, P3, R32, UR4, 0x1 ;  /* 0x0000000420767c11 */ /* 0x000fe2000f8608ff */
[----:B------:R-:W-:Y:S02]  /*2d10*/  IMAD R35, R11, R94, R14 ;  /* 0x0000005e0b237224 */ /* 0x000fe400078e020e */
[----:B------:R-:W-:Y:S01]  /*2d20*/  IMAD R85, R2, -0x60, R24 ;  /* 0xffffffa002557824 */ /* 0x000fe200078e0218 */
[----:B------:R-:W-:Y:S01]  /*2d30*/  LEA.HI.X R115, R32, UR5, R115, 0x1, P3 ;  /* 0x0000000520737c11 */ /* 0x000fe200098f0c73 */
[----:B------:R-:W-:-:S03]  /*2d40*/  IMAD.WIDE.U32 R14, R94, R2, RZ ;  /* 0x000000025e0e7225 */ /* 0x000fc600078e00ff */
[----:B------:R-:W-:Y:S01]  /*2d50*/  VIMNMX R85, R85, 0x60, PT ;  /* 0x0000006055557848 */ /* 0x000fe20003fe0100 */
        /* <DEDUP_REMOVED lines=60> */
.L_x_1589:
[----:B------:R-:W-:Y:S05]  /*3120*/  BSYNC B1 ;  /* 0x0000000000017941 */ /* 0x000fea0003800000 */
.L_x_1588:
        /* <DEDUP_REMOVED lines=57> */
.L_x_1591:
[----:B------:R-:W-:Y:S05]  /*34c0*/  BSYNC B1 ;  /* 0x0000000000017941 */ /* 0x000fea0003800000 */
.L_x_1590:
[----:B------:R-:W2:Y:S01]  /*34d0*/  LDL R11, [R1+0x38] ;  /* 0x00003800010b7983 */ /* 0x000ea20000100800 */
        /* <DEDUP_REMOVED lines=36> */
[----:B------:R-:W-:-:S03]  /*3720*/  IMAD.MOV.U32 R12, RZ, RZ, R33 ;  /* 0x000000ffff0c7224 */ /* 0x000fc600078e0021 */
[----:B------:R-:W-:Y:S01]  /*3730*/  PRMT R134, R14, 0x7610, R134 ;  /* 0x000076100e867816 */ /* 0x000fe20000000086 */
[----:B------:R-:W-:-:S05]  /*3740*/  IMAD.MOV.U32 R14, RZ, RZ, R45 ;  /* 0x000000ffff0e7224 */ /* 0x000fca00078e002d */
        /* <DEDUP_REMOVED lines=8> */
[----:B------:R-:W-:Y:S02]  /*37d0*/  PRMT R153, R14, 0x7610, R153 ;  /* 0x000076100e997816 */ /* 0x000fe40000000099 */
[----:B--2---:R-:W-:Y:S01]  /*37e0*/  R2UR UR4, R11 ;  /* 0x000000000b0472ca */ /* 0x004fe200000e0000 */
[----:B------:R-:W-:-:S05]  /*37f0*/  IMAD.MOV.U32 R11, RZ, RZ, R60 ;  /* 0x000000ffff0b7224 */ /* 0x000fca00078e003c */
[----:B------:R-:W-:Y:S01]  /*3800*/  PRMT R173, R11, 0x7610, R173 ;  /* 0x000076100bad7816 */ /* 0x000fe200000000ad */
[----:B------:R-:W-:-:S05]  /*3810*/  IMAD.MOV.U32 R11, RZ, RZ, R64 ;  /* 0x000000ffff0b7224 */ /* 0x000fca00078e0040 */
[----:B------:R-:W-:Y:S01]  /*3820*/  PRMT R174, R11, 0x7610, R174 ;  /* 0x000076100bae7816 */ /* 0x000fe200000000ae */
[----:B------:R-:W-:Y:S01]  /*3830*/  IMAD.MOV.U32 R11, RZ, RZ, R72 ;  /* 0x000000ffff0b7224 */ /* 0x000fe200078e0048 */
[----:B------:R-:W-:-:S04]  /*3840*/  UISETP.NE.AND UP0, UPT, UR4, 0x3, UPT ;  /* 0x000000030400788c */ /* 0x000fc8000bf05270 */
[----:B------:R-:W-:Y:S01]  /*3850*/  PRMT R117, R117, 0x5410, R11 ;  /* 0x0000541075757816 */ /* 0x000fe2000000000b */
[----:B------:R-:W-:Y:S01]  /*3860*/  IMAD.MOV.U32 R11, RZ, RZ, R58 ;  /* 0x000000ffff0b7224 */ /* 0x000fe200078e003a */
[----:B------:R-:W-:Y:S02]  /*3870*/  PLOP3.LUT P2, PT, PT, PT, UP0, 0x80, 0x0 ;  /* 0x000000000000781c */ /* 0x000fe40003f4f008 */
[----:B------:R-:W-:Y:S01]  /*3880*/  PRMT R117, R12, 0x7610, R117 ;  /* 0x000076100c757816 */ /* 0x000fe20000000075 */
[----:B------:R-:W-:Y:S01]  /*3890*/  IMAD.MOV.U32 R12, RZ, RZ, R41 ;  /* 0x000000ffff0c7224 */ /* 0x000fe200078e0029 */
[----:B------:R-:W-:Y:S01]  /*38a0*/  PRMT R166, R11, 0x7610, R166 ;  /* 0x000076100ba67816 */ /* 0x000fe200000000a6 */
[----:B------:R-:W-:-:S03]  /*38b0*/  IMAD.MOV.U32 R11, RZ, RZ, R66 ;  /* 0x000000ffff0b7224 */ /* 0x000fc600078e0042 */
        /* <DEDUP_REMOVED lines=33> */
[----:B------:R-:W-:Y:S02]  /*3ad0*/  PRMT R154, R13, 0x7610, R154 ;  /* 0x000076100d9a7816 */ /* 0x000fe4000000009a */
[----:B------:R-:W-:Y:S01]  /*3ae0*/  PRMT R169, R11, 0x7610, R169 ;  /* 0x000076100ba97816 */ /* 0x000fe200000000a9 */
[----:B------:R-:W-:Y:S06]  /*3af0*/  @!P2 BRA `(.L_x_1592) ;  /* 0x000000000004a947 */ /* 0x000fec0003800000 */
[----:B------:R-:W-:Y:S01]  /*3b00*/  BPT.TRAP 0x1 ;  /* 0x000000040000795c */ /* 0x000fe20000300000 */
.L_x_1592:
[----:B------:R-:W-:Y:S01]  /*3b10*/  IMAD R86, R19, 0x8, R18 ;  /* 0x0000000813567824 */ /* 0x000fe200078e0212 */
[----:B------:R-:W-:Y:S01]  /*3b20*/  SHF.L.U32 R87, R219, 0x1f, RZ ;  /* 0x0000001fdb577819 */ /* 0x000fe200000006ff */
[----:B------:R-:W-:Y:S03]  /*3b30*/  BSSY B1, `(.L_x_1593) ;  /* 0x0000003000017945 */ /* 0x000fe60003800000 */
[----:B------:R-:W0:Y:S02]  /*3b40*/  SYNCS.PHASECHK.TRANS64.TRYWAIT P5, [R86+URZ+0x30890], R87 ;  /* 0x03089057560075a7 */ /* 0x000e2400080a017f */
[----:B0-----:R-:W-:Y:S05]  /*3b50*/  @!P5 BRA `(.L_x_1594) ;  /* 0x0000026c0008d947 */ /* 0x001fea0003800000 */
.L_x_2009:
[----:B------:R-:W-:Y:S05]  /*3b60*/  BSYNC B1 ;  /* 0x0000000000017941 */ /* 0x000fea0003800000 */
.L_x_1593:
[----:B------:R-:W-:-:S03]  /*3b70*/  UMOV UR4, 0xffffffff ;  /* 0xffffffff00047882 */ /* 0x000fc60000000000 */
[----:B------:R-:W-:Y:S05]  /*3b80*/  BRA.DIV UR4, `(.L_x_1595) ;  /* 0x0000026e04107947 */ /* 0x000fea000b800000 */
[----:B------:R1:W2:Y:S04]  /*3b90*/  SHFL.IDX PT, R82, R115, RZ, 0x1c1f ;  /* 0x001c1fff73527589 */ /* 0x0002a800000e0000 */
[----:B------:R1:W3:Y:S02]  /*3ba0*/  SHFL.IDX PT, R83, R118, RZ, 0x1c1f ;  /* 0x001c1fff76537589 */ /* 0x0002e400000e0000 */
.L_x_2013:
        /* <DEDUP_REMOVED lines=11> */
[----:B------:R-:W-:Y:S01]  /*3c60*/  SHF.R.U64 R161, R78, 0x10, R79 ;  /* 0x000000104ea17819 */ /* 0x000fe2000000124f */
[C---:B0-----:R-:W-:Y:S01]  /*3c70*/  IMAD.U32 R78, R15.reuse, 0x10000, RZ ;  /* 0x000100000f4e7824 */ /* 0x041fe200078e00ff */
[--C-:B------:R-:W-:Y:S01]  /*3c80*/  SHF.R.U64 R159, R76, 0x10, R77.reuse ;  /* 0x000000104c9f7819 */ /* 0x100fe2000000124d */
[C---:B------:R-:W-:Y:S01]  /*3c90*/  IMAD.U32 R76, R14.reuse, 0x10000, RZ ;  /* 0x000100000e4c7824 */ /* 0x040fe200078e00ff */
[----:B------:R-:W-:Y:S02]  /*3ca0*/  LOP3.LUT R11, R14, 0xffff0000, RZ, 0xc0, !PT ;  /* 0xffff00000e0b7812 */ /* 0x000fe400078ec0ff */
[----:B------:R-:W-:Y:S02]  /*3cb0*/  LOP3.LUT R14, R15, 0xffff0000, RZ, 0xc0, !PT ;  /* 0xffff00000f0e7812 */ /* 0x000fe400078ec0ff */
[----:B------:R-:W-:Y:S02]  /*3cc0*/  SHF.R.U32.HI R158, RZ, 0x10, R77 ;  /* 0x00000010ff9e7819 */ /* 0x000fe4000001164d */
[----:B------:R-:W-:Y:S01]  /*3cd0*/  PRMT R15, R162, 0x5410, R161 ;  /* 0x00005410a20f7816 */ /* 0x000fe200000000a1 */
[----:B------:R-:W-:Y:S01]  /*3ce0*/  IMAD.U32 R162, R13, 0x10000, RZ ;  /* 0x000100000da27824 */ /* 0x000fe200078e00ff */
[----:B------:R-:W-:-:S02]  /*3cf0*/  PRMT R77, R164, 0x5410, R159 ;  /* 0x00005410a44d7816 */ /* 0x000fc4000000009f */
[----:B------:R-:W-:Y:S02]  /*3d00*/  SHF.R.U32.HI R160, RZ, 0x10, R79 ;  /* 0x00000010ffa07819 */ /* 0x000fe4000001164f */
[----:B------:R-:W-:Y:S02]  /*3d10*/  LOP3.LUT R164, R13, 0xffff0000, RZ, 0xc0, !PT ;  /* 0xffff00000da47812 */ /* 0x000fe400078ec0ff */
[C---:B------:R-:W-:Y:S01]  /*3d20*/  LOP3.LUT R79, R15.reuse, 0xffff0000, RZ, 0xc0, !PT ;  /* 0xffff00000f4f7812 */ /* 0x040fe200078ec0ff */
[----:B------:R-:W-:Y:S01]  /*3d30*/  IMAD.U32 R15, R15, 0x10000, RZ ;  /* 0x000100000f0f7824 */ /* 0x000fe200078e00ff */
[C---:B------:R-:W-:Y:S01]  /*3d40*/  LOP3.LUT R159, R77.reuse, 0xffff0000, RZ, 0xc0, !PT ;  /* 0xffff00004d9f7812 */ /* 0x040fe200078ec0ff */
[----:B------:R-:W-:Y:S01]  /*3d50*/  IMAD.U32 R77, R77, 0x10000, RZ ;  /* 0x000100004d4d7824 */ /* 0x000fe200078e00ff */
[----:B------:R-:W-:Y:S01]  /*3d60*/  PRMT R160, R141, 0x5432, R160 ;  /* 0x000054328da07816 */ /* 0x000fe200000000a0 */
[----:B------:R-:W-:Y:S01]  /*3d70*/  FMUL.FTZ R13, R164, R79 ;  /* 0x0000004fa40d7220 */ /* 0x000fe20000410000 */
[----:B------:R-:W-:Y:S01]  /*3d80*/  PRMT R158, R142, 0x5432, R158 ;  /* 0x000054328e9e7816 */ /* 0x000fe2000000009e */
[----:B------:R-:W-:-:S02]  /*3d90*/  FMUL.FTZ R164, R164, R159 ;  /* 0x0000009fa4a47220 */ /* 0x000fc40000410000 */
[----:B------:R-:W-:Y:S02]  /*3da0*/  IMAD.U32 R161, R160, 0x10000, RZ ;  /* 0x00010000a0a17824 */ /* 0x000fe400078e00ff */
[C---:B------:R-:W-:Y:S01]  /*3db0*/  FFMA.FTZ R13, R162.reuse, R159, -R13 ;  /* 0x0000009fa20d7223 */ /* 0x040fe2000001080d */
[----:B------:R-:W-:Y:S01]  /*3dc0*/  FFMA.FTZ R164, R162, R79, R164 ;  /* 0x0000004fa2a47223 */ /* 0x000fe200000100a4 */
[----:B------:R-:W-:Y:S02]  /*3dd0*/  IMAD.U32 R159, R158, 0x10000, RZ ;  /* 0x000100009e9f7824 */ /* 0x000fe400078e00ff */
[C---:B------:R-:W-:Y:S01]  /*3de0*/  FMUL.FTZ R79, R11.reuse, R161 ;  /* 0x000000a10b4f7220 */ /* 0x040fe20000410000 */
[C---:B------:R-:W-:Y:S01]  /*3df0*/  IMAD.U32 R162, R12.reuse, 0x10000, RZ ;  /* 0x000100000ca27824 */ /* 0x040fe200078e00ff */
[----:B------:R-:W-:Y:S01]  /*3e00*/  LOP3.LUT R12, R12, 0xffff0000, RZ, 0xc0, !PT ;  /* 0xffff00000c0c7812 */ /* 0x000fe200078ec0ff */
[-C--:B------:R-:W-:Y:S01]  /*3e10*/  FMUL.FTZ R11, R11, R159.reuse ;  /* 0x0000009f0b0b7220 */ /* 0x080fe20000410000 */
[----:B------:R-:W-:Y:S01]  /*3e20*/  FFMA.FTZ R79, R76, R159, -R79 ;  /* 0x0000009f4c4f7223 */ /* 0x000fe2000001084f */
[----:B------:R-:W-:-:S02]  /*3e30*/  LOP3.LUT R159, R160, 0xffff0000, RZ, 0xc0, !PT ;  /* 0xffff0000a09f7812 */ /* 0x000fc400078ec0ff */
[----:B------:R-:W-:Y:S01]  /*3e40*/  LOP3.LUT R167, R158, 0xffff0000, RZ, 0xc0, !PT ;  /* 0xffff00009ea77812 */ /* 0x000fe200078ec0ff */
        /* <DEDUP_REMOVED lines=9> */
[----:B------:R-:W-:-:S03]  /*3ee0*/  F2FP.BF16.F32.PACK_AB R13, R164, R13 ;  /* 0x0000000da40d723e */ /* 0x000fc600000010ff */
[----:B------:R-:W-:Y:S02]  /*3ef0*/  F2FP.BF16.F32.PACK_AB R12, R12, R161 ;  /* 0x000000a10c0c723e */ /* 0x000fe400000010ff */
[----:B------:R-:W-:Y:S02]  /*3f00*/  F2FP.BF16.F32.PACK_AB R15, R14, R11 ;  /* 0x0000000b0e0f723e */ /* 0x000fe400000010ff */
[----:B------:R-:W-:-:S07]  /*3f10*/  F2FP.BF16.F32.PACK_AB R14, R76, R79 ;  /* 0x0000004f4c0e723e */ /* 0x000fce00000010ff */
.L_x_1601:
[----:B------:R-:W-:Y:S05]  /*3f20*/  BSYNC B3 ;  /* 0x0000000000037941 */ /* 0x000fea0003800000 */
.L_x_1600:
[----:B0-----:R4:W-:Y:S02]  /*3f30*/  ST.E.128 desc[UR60][R80.64], R12 ;  /* 0x0000000c50007985 */ /* 0x0019e4000c101d3c */
.L_x_1599:
[----:B------:R-:W-:Y:S05]  /*3f40*/  BSYNC B2 ;  /* 0x0000000000027941 */ /* 0x000fea0003800000 */
.L_x_1598:
        /* <DEDUP_REMOVED lines=11> */
[----:B------:R-:W-:Y:S01]  /*4000*/  SHF.R.U64 R74, R74, 0x10, R75 ;  /* 0x000000104a4a7819 */ /* 0x000fe2000000124b */
[----:B0-----:R-:W-:Y:S01]  /*4010*/  IMAD.U32 R79, R15, 0x10000, RZ ;  /* 0x000100000f4f7824 */ /* 0x001fe200078e00ff */
[----:B------:R-:W-:Y:S01]  /*4020*/  SHF.R.U64 R78, R72, 0x10, R73 ;  /* 0x00000010484e7819 */ /* 0x000fe20000001249 */
[----:B------:R-:W-:Y:S01]  /*4030*/  IMAD.U32 R72, R14, 0x10000, RZ ;  /* 0x000100000e487824 */ /* 0x000fe200078e00ff */
[----:B------:R-:W-:Y:S02]  /*4040*/  SHF.R.U32.HI R80, RZ, 0x10, R75 ;  /* 0x00000010ff507819 */ /* 0x000fe4000001164b */
[----:B------:R-:W-:Y:S02]  /*4050*/  SHF.R.U32.HI R73, RZ, 0x10, R73 ;  /* 0x00000010ff497819 */ /* 0x000fe40000011649 */
[----:B------:R-:W-:Y:S02]  /*4060*/  PRMT R75, R130, 0x5432, R74 ;  /* 0x00005432824b7816 */ /* 0x000fe4000000004a */
[----:B------:R-:W-:-:S02]  /*4070*/  PRMT R74, R134, 0x5432, R80 ;  /* 0x00005432864a7816 */ /* 0x000fc40000000050 */
[----:B------:R-:W-:Y:S02]  /*4080*/  PRMT R78, R117, 0x5432, R78 ;  /* 0x00005432754e7816 */ /* 0x000fe4000000004e */
[----:B------:R-:W-:Y:S01]  /*4090*/  PRMT R73, R177, 0x5410, R73 ;  /* 0x00005410b1497816 */ /* 0x000fe20000000049 */
[----:B------:R-:W-:Y:S01]  /*40a0*/  IMAD.U32 R81, R74, 0x10000, RZ ;  /* 0x000100004a517824 */ /* 0x000fe200078e00ff */
[----:B------:R-:W-:Y:S02]  /*40b0*/  LOP3.LUT R11, R14, 0xffff0000, RZ, 0xc0, !PT ;  /* 0xffff00000e0b7812 */ /* 0x000fe400078ec0ff */
[----:B------:R-:W-:Y:S01]  /*40c0*/  LOP3.LUT R161, R13, 0xffff0000, RZ, 0xc0, !PT ;  /* 0xffff00000da17812 */ /* 0x000fe200078ec0ff */
[----:B------:R-:W-:Y:S01]  /*40d0*/  IMAD.U32 R159, R73, 0x10000, RZ ;  /* 0x00010000499f7824 */ /* 0x000fe200078e00ff */
[----:B------:R-:W-:Y:S01]  /*40e0*/  LOP3.LUT R80, R75, 0xffff0000, RZ, 0xc0, !PT ;  /* 0xffff00004b507812 */ /* 0x000fe200078ec0ff */
[C---:B------:R-:W-:Y:S01]  /*40f0*/  FMUL.FTZ R167, R11.reuse, R81 ;  /* 0x000000510ba77220 */ /* 0x040fe20000410000 */
[----:B------:R-:W-:Y:S01]  /*4100*/  LOP3.LUT R158, R78, 0xffff0000, RZ, 0xc0, !PT ;  /* 0xffff00004e9e7812 */ /* 0x000fe200078ec0ff */
[----:B------:R-:W-:Y:S01]  /*4110*/  FMUL.FTZ R11, R11, R159 ;  /* 0x0000009f0b0b7220 */ /* 0x000fe20000410000 */
[----:B------:R-:W-:Y:S01]  /*4120*/  LOP3.LUT R14, R15, 0xffff0000, RZ, 0xc0, !PT ;  /* 0xffff00000f0e7812 */ /* 0x000fe200078ec0ff */
[----:B------:R-:W-:-:S02]  /*4130*/  IMAD.U32 R15, R13, 0x10000, RZ ;  /* 0x000100000d0f7824 */ /* 0x000fc400078e00ff */
[C---:B------:R-:W-:Y:S01]  /*4140*/  FMUL.FTZ R160, R161.reuse, R80 ;  /* 0x00000050a1a07220 */ /* 0x040fe20000410000 */
[----:B------:R-:W-:Y:S02]  /*4150*/  IMAD.U32 R13, R12, 0x10000, RZ ;  /* 0x000100000c0d7824 */ /* 0x000fe400078e00ff */
[----:B------:R-:W-:Y:S01]  /*4160*/  FMUL.FTZ R161, R161, R158 ;  /* 0x0000009ea1a17220 */ /* 0x000fe20000410000 */
[----:B------:R-:W-:Y:S01]  /*4170*/  LOP3.LUT R74, R74, 0xffff0000, RZ, 0xc0, !PT ;  /* 0xffff00004a4a7812 */ /* 0x000fe200078ec0ff */
[----:B------:R-:W-:Y:S01]  /*4180*/  IMAD.U32 R75, R75, 0x10000, RZ ;  /* 0x000100004b4b7824 */ /* 0x000fe200078e00ff */
[----:B------:R-:W-:Y:S01]  /*4190*/  LOP3.LUT R73, R73, 0xffff0000, RZ, 0xc0, !PT ;  /* 0xffff000049497812 */ /* 0x000fe200078ec0ff */
[----:B------:R-:W-:Y:S01]  /*41a0*/  FFMA.FTZ R167, R72, R159, -R167 ;  /* 0x0000009f48a77223 */ /* 0x000fe200000108a7 */
[----:B------:R-:W-:Y:S01]  /*41b0*/  LOP3.LUT R12, R12, 0xffff0000, RZ, 0xc0, !PT ;  /* 0xffff00000c0c7812 */ /* 0x000fe200078ec0ff */
[----:B------:R-:W-:Y:S02]  /*41c0*/  IMAD.U32 R78, R78, 0x10000, RZ ;  /* 0x000100004e4e7824 */ /* 0x000fe400078e00ff */
[C---:B------:R-:W-:Y:S01]  /*41d0*/  FFMA.FTZ R161, R15.reuse, R80, R161 ;  /* 0x000000500fa17223 */ /* 0x040fe200000100a1 */
[----:B------:R-:W-:Y:S01]  /*41e0*/  FFMA.FTZ R72, R72, R81, R11 ;  /* 0x0000005148487223 */ /* 0x000fe2000001000b */
[C---:B------:R-:W-:Y:S01]  /*41f0*/  FMUL.FTZ R80, R14.reuse, R74 ;  /* 0x0000004a0e507220 */ /* 0x040fe20000410000 */
[----:B------:R-:W-:Y:S01]  /*4200*/  FMUL.FTZ R11, R14, R73 ;  /* 0x000000490e0b7220 */ /* 0x000fe20000410000 */
[C---:B------:R-:W-:Y:S01]  /*4210*/  FMUL.FTZ R14, R12.reuse, R75 ;  /* 0x0000004b0c0e7220 */ /* 0x040fe20000410000 */
[----:B------:R-:W-:Y:S01]  /*4220*/  FFMA.FTZ R160, R15, R158, -R160 ;  /* 0x0000009e0fa07223 */ /* 0x000fe200000108a0 */
[-C--:B------:R-:W-:Y:S01]  /*4230*/  FMUL.FTZ R12, R12, R78.reuse ;  /* 0x0000004e0c0c7220 */ /* 0x080fe20000410000 */
[----:B------:R-:W-:Y:S01]  /*4240*/  FFMA.FTZ R80, R79, R73, -R80 ;  /* 0x000000494f507223 */ /* 0x000fe20000010850 */
[----:B------:R-:W-:Y:S01]  /*4250*/  FFMA.FTZ R14, R13, R78, -R14 ;  /* 0x0000004e0d0e7223 */ /* 0x000fe2000001080e */
[----:B------:R-:W-:Y:S01]  /*4260*/  FFMA.FTZ R11, R79, R74, R11 ;  /* 0x0000004a4f0b7223 */ /* 0x000fe2000001000b */
[----:B------:R-:W-:Y:S01]  /*4270*/  FFMA.FTZ R13, R13, R75, R12 ;  /* 0x0000004b0d0d7223 */ /* 0x000fe2000001000c */
[----:B------:R-:W-:-:S02]  /*4280*/  F2FP.BF16.F32.PACK_AB R160, R161, R160 ;  /* 0x000000a0a1a0723e */ /* 0x000fc400000010ff */
[----:B------:R-:W-:Y:S02]  /*4290*/  F2FP.BF16.F32.PACK_AB R72, R72, R167 ;  /* 0x000000a74848723e */ /* 0x000fe400000010ff */
[----:B------:R-:W-:Y:S01]  /*42a0*/  F2FP.BF16.F32.PACK_AB R12, R13, R14 ;  /* 0x0000000e0d0c723e */ /* 0x000fe200000010ff */
[----:B------:R-:W-:Y:S01]  /*42b0*/  IMAD.MOV.U32 R13, RZ, RZ, R160 ;  /* 0x000000ffff0d7224 */ /* 0x000fe200078e00a0 */
[----:B------:R-:W-:Y:S01]  /*42c0*/  F2FP.BF16.F32.PACK_AB R15, R11, R80 ;  /* 0x000000500b0f723e */ /* 0x000fe200000010ff */
[----:B------:R-:W-:-:S07]  /*42d0*/  IMAD.MOV.U32 R14, RZ, RZ, R72 ;  /* 0x000000ffff0e7224 */ /* 0x000fce00078e0048 */
.L_x_1605:
[----:B------:R-:W-:Y:S05]  /*42e0*/  BSYNC B3 ;  /* 0x0000000000037941 */ /* 0x000fea0003800000 */
.L_x_1604:
[----:B0-----:R0:W-:Y:S02]  /*42f0*/  ST.E.128 desc[UR60][R76.64], R12 ;  /* 0x0000000c4c007985 */ /* 0x0011e4000c101d3c */
.L_x_1603:
[----:B------:R-:W-:Y:S05]  /*4300*/  BSYNC B2 ;  /* 0x0000000000027941 */ /* 0x000fea0003800000 */
.L_x_1602:
        /* <DEDUP_REMOVED lines=45> */
[----:B------:R-:W-:Y:S01]  /*45e0*/  FMUL.FTZ R12, R12, R74 ;  /* 0x0000004a0c0c7220 */ /* 0x000fe20000410000 */
[----:B------:R-:W-:Y:S01]  /*45f0*/  FFMA.FTZ R80, R15, R78, -R80 ;  /* 0x0000004e0f507223 */ /* 0x000fe20000010850 */
[----:B------:R-:W-:Y:S01]  /*4600*/  FFMA.FTZ R76, R75, R69, -R76 ;  /* 0x000000454b4c7223 */ /* 0x000fe2000001084c */
        /* <DEDUP_REMOVED lines=8> */
.L_x_1609:
[----:B------:R-:W-:Y:S05]  /*4690*/  BSYNC B3 ;  /* 0x0000000000037941 */ /* 0x000fea0003800000 */
.L_x_1608:
[----:B----4-:R0:W-:Y:S02]  /*46a0*/  ST.E.128 desc[UR60][R72.64], R12 ;  /* 0x0000000c48007985 */ /* 0x0101e4000c101d3c */
.L_x_1607:
[----:B------:R-:W-:Y:S05]  /*46b0*/  BSYNC B2 ;  /* 0x0000000000027941 */ /* 0x000fea0003800000 */
.L_x_1606:
        /* <DEDUP_REMOVED lines=9> */
[--C-:B------:R-:W-:Y:S01]  /*4750*/  SHF.R.U64 R71, R64, 0x10, R65.reuse ;  /* 0x0000001040477819 */ /* 0x100fe20000001241 */
[----:B----4-:R-:W-:Y:S01]  /*4760*/  IMAD.U32 R64, R14, 0x10000, RZ ;  /* 0x000100000e407824 */ /* 0x010fe200078e00ff */
[----:B------:R-:W-:Y:S02]  /*4770*/  SHF.R.U32.HI R70, RZ, 0x10, R65 ;  /* 0x00000010ff467819 */ /* 0x000fe40000011641 */
[--C-:B------:R-:W-:Y:S02]  /*4780*/  SHF.R.U64 R65, R66, 0x10, R67.reuse ;  /* 0x0000001042417819 */ /* 0x100fe40000001243 */
[----:B------:R-:W-:Y:S02]  /*4790*/  SHF.R.U32.HI R66, RZ, 0x10, R67 ;  /* 0x00000010ff427819 */ /* 0x000fe40000011643 */
[----:B------:R-:W-:Y:S01]  /*47a0*/  PRMT R178, R178, 0x5410, R65 ;  /* 0x00005410b2b27816 */ /* 0x000fe20000000041 */
[----:B------:R-:W-:Y:S01]  /*47b0*/  IMAD.U32 R65, R12, 0x10000, RZ ;  /* 0x000100000c417824 */ /* 0x000fe200078e00ff */
[----:B------:R-:W-:-:S02]  /*47c0*/  PRMT R179, R179, 0x5410, R66 ;  /* 0x00005410b3b37816 */ /* 0x000fc40000000042 */
[----:B------:R-:W-:Y:S02]  /*47d0*/  PRMT R174, R174, 0x5410, R71 ;  /* 0x00005410aeae7816 */ /* 0x000fe40000000047 */
[----:B------:R-:W-:Y:S01]  /*47e0*/  PRMT R175, R175, 0x5410, R70 ;  /* 0x00005410afaf7816 */ /* 0x000fe20000000046 */
[----:B------:R-:W-:Y:S01]  /*47f0*/  IMAD.U32 R70, R13, 0x10000, RZ ;  /* 0x000100000d467824 */ /* 0x000fe200078e00ff */
[----:B------:R-:W-:Y:S01]  /*4800*/  LOP3.LUT R11, R14, 0xffff0000, RZ, 0xc0, !PT ;  /* 0xffff00000e0b7812 */ /* 0x000fe200078ec0ff */
[----:B------:R-:W-:Y:S01]  /*4810*/  IMAD.U32 R66, R179, 0x10000, RZ ;  /* 0x00010000b3427824 */ /* 0x000fe200078e00ff */
[----:B------:R-:W-:Y:S01]  /*4820*/  LOP3.LUT R13, R13, 0xffff0000, RZ, 0xc0, !PT ;  /* 0xffff00000d0d7812 */ /* 0x000fe200078ec0ff */
[----:B------:R-:W-:Y:S01]  /*4830*/  IMAD.U32 R67, R175, 0x10000, RZ ;  /* 0x00010000af437824 */ /* 0x000fe200078e00ff */
[----:B------:R-:W-:Y:S01]  /*4840*/  LOP3.LUT R72, R178, 0xffff0000, RZ, 0xc0, !PT ;  /* 0xffff0000b2487812 */ /* 0x000fe200078ec0ff */
[C---:B------:R-:W-:Y:S01]  /*4850*/  FMUL.FTZ R75, R11.reuse, R66 ;  /* 0x000000420b4b7220 */ /* 0x040fe20000410000 */
[----:B------:R-:W-:Y:S01]  /*4860*/  LOP3.LUT R71, R174, 0xffff0000, RZ, 0xc0, !PT ;  /* 0xffff0000ae477812 */ /* 0x000fe200078ec0ff */
[----:B------:R-:W-:Y:S01]  /*4870*/  FMUL.FTZ R11, R11, R67 ;  /* 0x000000430b0b7220 */ /* 0x000fe20000410000 */
[----:B------:R-:W-:Y:S01]  /*4880*/  LOP3.LUT R14, R15, 0xffff0000, RZ, 0xc0, !PT ;  /* 0xffff00000f0e7812 */ /* 0x000fe200078ec0ff */
[----:B------:R-:W-:Y:S01]  /*4890*/  FMUL.FTZ R73, R13, R72 ;  /* 0x000000480d497220 */ /* 0x000fe20000410000 */
[----:B------:R-:W-:Y:S01]  /*48a0*/  LOP3.LUT R179, R179, 0xffff0000, RZ, 0xc0, !PT ;  /* 0xffff0000b3b37812 */ /* 0x000fe200078ec0ff */
[----:B------:R-:W-:Y:S01]  /*48b0*/  FMUL.FTZ R13, R13, R71 ;  /* 0x000000470d0d7220 */ /* 0x000fe20000410000 */
[----:B------:R-:W-:Y:S01]  /*48c0*/  LOP3.LUT R175, R175, 0xffff0000, RZ, 0xc0, !PT ;  /* 0xffff0000afaf7812 */ /* 0x000fe200078ec0ff */
[----:B------:R-:W-:Y:S01]  /*48d0*/  IMAD.U32 R178, R178, 0x10000, RZ ;  /* 0x00010000b2b27824 */ /* 0x000fe200078e00ff */
[----:B------:R-:W-:Y:S01]  /*48e0*/  LOP3.LUT R12, R12, 0xffff0000, RZ, 0xc0, !PT ;  /* 0xffff00000c0c7812 */ /* 0x000fe200078ec0ff */
[----:B------:R-:W-:-:S02]  /*48f0*/  IMAD.U32 R174, R174, 0x10000, RZ ;  /* 0x00010000aeae7824 */ /* 0x000fc400078e00ff */
[----:B------:R-:W-:Y:S01]  /*4900*/  FFMA.FTZ R73, R70, R71, -R73 ;  /* 0x0000004746497223 */ /* 0x000fe20000010849 */
[----:B------:R-:W-:Y:S01]  /*4910*/  FFMA.FTZ R75, R64, R67, -R75 ;  /* 0x00000043404b7223 */ /* 0x000fe2000001084b */
[----:B------:R-:W-:Y:S01]  /*4920*/  FFMA.FTZ R70, R70, R72, R13 ;  /* 0x0000004846467223 */ /* 0x000fe2000001000d */
[----:B------:R-:W-:Y:S01]  /*4930*/  FFMA.FTZ R64, R64, R66, R11 ;  /* 0x0000004240407223 */ /* 0x000fe2000001000b */
[C---:B------:R-:W-:Y:S01]  /*4940*/  FMUL.FTZ R66, R14.reuse, R179 ;  /* 0x000000b30e427220 */ /* 0x040fe20000410000 */
[----:B------:R-:W-:Y:S01]  /*4950*/  FMUL.FTZ R72, R14, R175 ;  /* 0x000000af0e487220 */ /* 0x000fe20000410000 */
[----:B------:R-:W-:Y:S02]  /*4960*/  IMAD.U32 R15, R15, 0x10000, RZ ;  /* 0x000100000f0f7824 */ /* 0x000fe400078e00ff */
[C---:B------:R-:W-:Y:S01]  /*4970*/  FMUL.FTZ R14, R12.reuse, R178 ;  /* 0x000000b20c0e7220 */ /* 0x040fe20000410000 */
[-C--:B------:R-:W-:Y:S01]  /*4980*/  FMUL.FTZ R11, R12, R174.reuse ;  /* 0x000000ae0c0b7220 */ /* 0x080fe20000410000 */
[----:B------:R-:W-:Y:S01]  /*4990*/  F2FP.BF16.F32.PACK_AB R64, R64, R75 ;  /* 0x0000004b4040723e */ /* 0x000fe200000010ff */
[----:B------:R-:W-:Y:S01]  /*49a0*/  FFMA.FTZ R66, R15, R175, -R66 ;  /* 0x000000af0f427223 */ /* 0x000fe20000010842 */
[C---:B------:R-:W-:Y:S01]  /*49b0*/  FFMA.FTZ R14, R65.reuse, R174, -R14 ;  /* 0x000000ae410e7223 */ /* 0x040fe2000001080e */
[----:B------:R-:W-:Y:S01]  /*49c0*/  FFMA.FTZ R11, R65, R178, R11 ;  /* 0x000000b2410b7223 */ /* 0x000fe2000001000b */
[----:B------:R-:W-:Y:S01]  /*49d0*/  FFMA.FTZ R15, R15, R179, R72 ;  /* 0x000000b30f0f7223 */ /* 0x000fe20000010048 */
[----:B------:R-:W-:-:S03]  /*49e0*/  F2FP.BF16.F32.PACK_AB R13, R70, R73 ;  /* 0x00000049460d723e */ /* 0x000fc600000010ff */
[----:B------:R-:W-:Y:S01]  /*49f0*/  F2FP.BF16.F32.PACK_AB R12, R11, R14 ;  /* 0x0000000e0b0c723e */ /* 0x000fe200000010ff */
[----:B------:R-:W-:Y:S01]  /*4a00*/  IMAD.MOV.U32 R14, RZ, RZ, R64 ;  /* 0x000000ffff0e7224 */ /* 0x000fe200078e0040 */
[----:B------:R-:W-:-:S07]  /*4a10*/  F2FP.BF16.F32.PACK_AB R15, R15, R66 ;  /* 0x000000420f0f723e */ /* 0x000fce00000010ff */
.L_x_1613:
[----:B------:R-:W-:Y:S05]  /*4a20*/  BSYNC B3 ;  /* 0x0000000000037941 */ /* 0x000fea0003800000 */
.L_x_1612:
[----:B----4-:R0:W-:Y:S02]  /*4a30*/  ST.E.128 desc[UR60][R68.64], R12 ;  /* 0x0000000c44007985 */ /* 0x0101e4000c101d3c */
.L_x_1611:
[----:B------:R-:W-:Y:S05]  /*4a40*/  BSYNC B2 ;  /* 0x0000000000027941 */ /* 0x000fea0003800000 */
.L_x_1610:
        /* <DEDUP_REMOVED lines=10> */
[--C-:B------:R-:W-:Y:S01]  /*4af0*/  SHF.R.U64 R66, R60, 0x10, R61.reuse ;  /* 0x000000103c427819 */ /* 0x100fe2000000123d */
[----:B----4-:R-:W-:Y:S01]  /*4b00*/  IMAD.U32 R60, R14, 0x10000, RZ ;  /* 0x000100000e3c7824 */ /* 0x010fe200078e00ff */
[----:B------:R-:W-:Y:S02]  /*4b10*/  PRMT R171, R171, 0x5410, R62 ;  /* 0x00005410abab7816 */ /* 0x000fe4000000003e */
[----:B------:R-:W-:Y:S02]  /*4b20*/  PRMT R173, R173, 0x5410, R66 ;  /* 0x00005410adad7816 */ /* 0x000fe40000000042 */
[----:B------:R-:W-:Y:S02]  /*4b30*/  SHF.R.U32.HI R67, RZ, 0x10, R61 ;  /* 0x00000010ff437819 */ /* 0x000fe4000001163d */
[----:B------:R-:W-:-:S02]  /*4b40*/  SHF.R.U32.HI R63, RZ, 0x10, R63 ;  /* 0x00000010ff3f7819 */ /* 0x000fc4000001163f */
        /* <DEDUP_REMOVED lines=8> */
[----:B------:R-:W-:Y:S01]  /*4bd0*/  IMAD.U32 R63, R13, 0x10000, RZ ;  /* 0x000100000d3f7824 */ /* 0x000fe200078e00ff */
[----:B------:R-:W-:Y:S01]  /*4be0*/  LOP3.LUT R61, R14, 0xffff0000, RZ, 0xc0, !PT ;  /* 0xffff00000e3d7812 */ /* 0x000fe200078ec0ff */
[C---:B------:R-:W-:Y:S01]  /*4bf0*/  IMAD.U32 R14, R15.reuse, 0x10000, RZ ;  /* 0x000100000f0e7824 */ /* 0x040fe200078e00ff */
[----:B------:R-:W-:Y:S01]  /*4c00*/  LOP3.LUT R11, R15, 0xffff0000, RZ, 0xc0, !PT ;  /* 0xffff00000f0b7812 */ /* 0x000fe200078ec0ff */
[----:B------:R-:W-:Y:S01]  /*4c10*/  FMUL.FTZ R69, R62, R66 ;  /* 0x000000423e457220 */ /* 0x000fe20000410000 */
[----:B------:R-:W-:Y:S01]  /*4c20*/  IMAD.U32 R15, R170, 0x10000, RZ ;  /* 0x00010000aa0f7824 */ /* 0x000fe200078e00ff */
[----:B------:R-:W-:Y:S01]  /*4c30*/  LOP3.LUT R62, R12, 0xffff0000, RZ, 0xc0, !PT ;  /* 0xffff00000c3e7812 */ /* 0x000fe200078ec0ff */
[----:B------:R-:W-:Y:S01]  /*4c40*/  IMAD.U32 R67, R172, 0x10000, RZ ;  /* 0x00010000ac437824 */ /* 0x000fe200078e00ff */
[----:B------:R-:W-:Y:S01]  /*4c50*/  LOP3.LUT R170, R170, 0xffff0000, RZ, 0xc0, !PT ;  /* 0xffff0000aaaa7812 */ /* 0x000fe200078ec0ff */
[----:B------:R-:W-:-:S02]  /*4c60*/  IMAD.U32 R13, R12, 0x10000, RZ ;  /* 0x000100000c0d7824 */ /* 0x000fc400078e00ff */
[C---:B------:R-:W-:Y:S01]  /*4c70*/  FFMA.FTZ R12, R63.reuse, R66, -R70 ;  /* 0x000000423f0c7223 */ /* 0x040fe20000010846 */
[----:B------:R-:W-:Y:S01]  /*4c80*/  FFMA.FTZ R63, R63, R68, R69 ;  /* 0x000000443f3f7223 */ /* 0x000fe20000010045 */
[C---:B------:R-:W-:Y:S01]  /*4c90*/  FMUL.FTZ R71, R61.reuse, R15 ;  /* 0x0000000f3d477220 */ /* 0x040fe20000410000 */
[-C--:B------:R-:W-:Y:S01]  /*4ca0*/  FMUL.FTZ R69, R61, R67.reuse ;  /* 0x000000433d457220 */ /* 0x080fe20000410000 */
[----:B------:R-:W-:Y:S02]  /*4cb0*/  LOP3.LUT R172, R172, 0xffff0000, RZ, 0xc0, !PT ;  /* 0xffff0000acac7812 */ /* 0x000fe400078ec0ff */
[C---:B------:R-:W-:Y:S01]  /*4cc0*/  FFMA.FTZ R61, R60.reuse, R67, -R71 ;  /* 0x000000433c3d7223 */ /* 0x040fe20000010847 */
        /* <DEDUP_REMOVED lines=9> */
[----:B------:R-:W-:-:S03]  /*4d60*/  F2FP.BF16.F32.PACK_AB R63, R63, R12 ;  /* 0x0000000c3f3f723e */ /* 0x000fc600000010ff */
[----:B------:R-:W-:Y:S02]  /*4d70*/  F2FP.BF16.F32.PACK_AB R15, R14, R15 ;  /* 0x0000000f0e0f723e */ /* 0x000fe400000010ff */
[----:B------:R-:W-:Y:S01]  /*4d80*/  F2FP.BF16.F32.PACK_AB R12, R13, R60 ;  /* 0x0000003c0d0c723e */ /* 0x000fe200000010ff */
[----:B------:R-:W-:Y:S01]  /*4d90*/  IMAD.MOV.U32 R13, RZ, RZ, R63 ;  /* 0x000000ffff0d7224 */ /* 0x000fe200078e003f */
[----:B------:R-:W-:-:S07]  /*4da0*/  F2FP.BF16.F32.PACK_AB R14, R66, R61 ;  /* 0x0000003d420e723e */ /* 0x000fce00000010ff */
.L_x_1617:
[----:B------:R-:W-:Y:S05]  /*4db0*/  BSYNC B3 ;  /* 0x0000000000037941 */ /* 0x000fea0003800000 */
.L_x_1616:
[----:B----4-:R0:W-:Y:S02]  /*4dc0*/  ST.E.128 desc[UR60][R64.64], R12 ;  /* 0x0000000c40007985 */ /* 0x0101e4000c101d3c */
.L_x_1615:
[----:B------:R-:W-:Y:S05]  /*4dd0*/  BSYNC B2 ;  /* 0x0000000000027941 */ /* 0x000fea0003800000 */
.L_x_1614:
        /* <DEDUP_REMOVED lines=11> */
[----:B------:R-:W-:Y:S02]  /*4e90*/  SHF.R.U64 R57, R58, 0x10, R59 ;  /* 0x000000103a397819 */ /* 0x000fe4000000123b */
[----:B------:R-:W-:Y:S02]  /*4ea0*/  PRMT R163, R163, 0x5410, R64 ;  /* 0x00005410a3a37816 */ /* 0x000fe40000000040 */
[----:B------:R-:W-:Y:S02]  /*4eb0*/  PRMT R166, R166, 0x5410, R57 ;  /* 0x00005410a6a67816 */ /* 0x000fe40000000039 */
[----:B------:R-:W-:-:S02]  /*4ec0*/  SHF.R.U32.HI R59, RZ, 0x10, R59 ;  /* 0x00000010ff3b7819 */ /* 0x000fc4000001163b */
[----:B------:R-:W-:Y:S02]  /*4ed0*/  PRMT R165, R165, 0x5410, R62 ;  /* 0x00005410a5a57816 */ /* 0x000fe4000000003e */
[----:B------:R-:W-:Y:S02]  /*4ee0*/  LOP3.LUT R57, R13, 0xffff0000, RZ, 0xc0, !PT ;  /* 0xffff00000d397812 */ /* 0x000fe400078ec0ff */
[C---:B------:R-:W-:Y:S01]  /*4ef0*/  LOP3.LUT R64, R166.reuse, 0xffff0000, RZ, 0xc0, !PT ;  /* 0xffff0000a6407812 */ /* 0x040fe200078ec0ff */
[----:B------:R-:W-:Y:S01]  /*4f00*/  IMAD.U32 R166, R166, 0x10000, RZ ;  /* 0x00010000a6a67824 */ /* 0x000fe200078e00ff */
[C---:B------:R-:W-:Y:S01]  /*4f10*/  LOP3.LUT R62, R163.reuse, 0xffff0000, RZ, 0xc0, !PT ;  /* 0xffff0000a33e7812 */ /* 0x040fe200078ec0ff */
[----:B------:R-:W-:Y:S01]  /*4f20*/  IMAD.U32 R163, R163, 0x10000, RZ ;  /* 0x00010000a3a37824 */ /* 0x000fe200078e00ff */
[----:B------:R-:W-:Y:S01]  /*4f30*/  PRMT R168, R168, 0x5410, R59 ;  /* 0x00005410a8a87816 */ /* 0x000fe2000000003b */
[----:B------:R-:W-:Y:S01]  /*4f40*/  FMUL.FTZ R66, R57, R64 ;  /* 0x0000004039427220 */ /* 0x000fe20000410000 */
[----:B------:R-:W-:Y:S01]  /*4f50*/  LOP3.LUT R58, R14, 0xffff0000, RZ, 0xc0, !PT ;  /* 0xffff00000e3a7812 */ /* 0x000fe200078ec0ff */
[C---:B------:R-:W-:Y:S01]  /*4f60*/  IMAD.U32 R14, R15.reuse, 0x10000, RZ ;  /* 0x000100000f0e7824 */ /* 0x040fe200078e00ff */
[----:B------:R-:W-:Y:S01]  /*4f70*/  LOP3.LUT R11, R15, 0xffff0000, RZ, 0xc0, !PT ;  /* 0xffff00000f0b7812 */ /* 0x000fe200078ec0ff */
[----:B------:R-:W-:-:S02]  /*4f80*/  IMAD.U32 R15, R13, 0x10000, RZ ;  /* 0x000100000d0f7824 */ /* 0x000fc400078e00ff */
[-C--:B------:R-:W-:Y:S01]  /*4f90*/  FMUL.FTZ R57, R57, R62.reuse ;  /* 0x0000003e39397220 */ /* 0x080fe20000410000 */
[C---:B------:R-:W-:Y:S01]  /*4fa0*/  IMAD.U32 R59, R165.reuse, 0x10000, RZ ;  /* 0x00010000a53b7824 */ /* 0x040fe200078e00ff */
[----:B------:R-:W-:Y:S01]  /*4fb0*/  LOP3.LUT R165, R165, 0xffff0000, RZ, 0xc0, !PT ;  /* 0xffff0000a5a57812 */ /* 0x000fe200078ec0ff */
[----:B------:R-:W-:Y:S02]  /*4fc0*/  IMAD.U32 R63, R168, 0x10000, RZ ;  /* 0x00010000a83f7824 */ /* 0x000fe400078e00ff */
[C---:B------:R-:W-:Y:S01]  /*4fd0*/  FFMA.FTZ R66, R15.reuse, R62, -R66 ;  /* 0x0000003e0f427223 */ /* 0x040fe20000010842 */
[----:B------:R-:W-:Y:S01]  /*4fe0*/  FFMA.FTZ R57, R15, R64, R57 ;  /* 0x000000400f397223 */ /* 0x000fe20000010039 */
[----:B------:R-:W-:Y:S01]  /*4ff0*/  FMUL.FTZ R15, R58, R59 ;  /* 0x0000003b3a0f7220 */ /* 0x000fe20000410000 */
[----:B------:R-:W-:Y:S01]  /*5000*/  LOP3.LUT R168, R168, 0xffff0000, RZ, 0xc0, !PT ;  /* 0xffff0000a8a87812 */ /* 0x000fe200078ec0ff */
[----:B------:R-:W-:Y:S02]  /*5010*/  IMAD.U32 R13, R12, 0x10000, RZ ;  /* 0x000100000c0d7824 */ /* 0x000fe400078e00ff */
[-C--:B------:R-:W-:Y:S01]  /*5020*/  FMUL.FTZ R65, R58, R63.reuse ;  /* 0x0000003f3a417220 */ /* 0x080fe20000410000 */
[----:B------:R-:W-:Y:S01]  /*5030*/  LOP3.LUT R12, R12, 0xffff0000, RZ, 0xc0, !PT ;  /* 0xffff00000c0c7812 */ /* 0x000fe200078ec0ff */
[C---:B------:R-:W-:Y:S01]  /*5040*/  FFMA.FTZ R58, R56.reuse, R63, R15 ;  /* 0x0000003f383a7223 */ /* 0x040fe2000001000f */
[C---:B------:R-:W-:Y:S01]  /*5050*/  FMUL.FTZ R15, R11.reuse, R168 ;  /* 0x000000a80b0f7220 */ /* 0x040fe20000410000 */
[----:B------:R-:W-:Y:S01]  /*5060*/  FFMA.FTZ R65, R56, R59, -R65 ;  /* 0x0000003b38417223 */ /* 0x000fe20000010841 */
[----:B------:R-:W-:Y:S01]  /*5070*/  FMUL.FTZ R59, R11, R165 ;  /* 0x000000a50b3b7220 */ /* 0x000fe20000410000 */
        /* <DEDUP_REMOVED lines=10> */
.L_x_1619:
[----:B------:R-:W-:Y:S05]  /*5120*/  BSYNC B2 ;  /* 0x0000000000027941 */ /* 0x000fea0003800000 */
.L_x_1618:
[----:B----4-:R0:W-:Y:S02]  /*5130*/  ST.E.128 desc[UR60][R60.64], R12 ;  /* 0x0000000c3c007985 */ /* 0x0101e4000c101d3c */
.L_x_1597:
[----:B------:R-:W-:Y:S05]  /*5140*/  BSYNC B1 ;  /* 0x0000000000017941 */ /* 0x000fea0003800000 */
.L_x_1596:
[----:B------:R-:W-:-:S03]  /*5150*/  UMOV UR4, 0xffffffff ;  /* 0xffffffff00047882 */ /* 0x000fc60000000000 */
[----:B------:R-:W-:Y:S05]  /*5160*/  BRA.DIV UR4, `(.L_x_1620) ;  /* 0x0000025604e47947 */ /* 0x000fea000b800000 */
[----:B-1----:R-:W1:Y:S04]  /*5170*/  SHFL.IDX PT, R115, R115, 0x1, 0x1c1f ;  /* 0x003c1f0073737f89 */ /* 0x002e6800000e0000 */
[----:B------:R-:W0:Y:S02]  /*5180*/  SHFL.IDX PT, R118, R118, 0x1, 0x1c1f ;  /* 0x003c1f0076767f89 */ /* 0x000e2400000e0000 */
.L_x_2017:
[----:B------:R-:W-:Y:S05]  /*5190*/  @P4 BRA `(.L_x_1621) ;  /* 0x0000005800384947 */ /* 0x000fea0003800000 */
[----:B------:R-:W-:Y:S01]  /*51a0*/  ISETP.NE.AND P3, PT, R8, RZ, PT ;  /* 0x000000ff0800720c */ /* 0x000fe20003f65270 */
[----:B------:R-:W-:-:S12]  /*51b0*/  BSSY B1, `(.L_x_1622) ;  /* 0x0000038000017945 */ /* 0x000fd80003800000 */
[----:B------:R-:W-:Y:S05]  /*51c0*/  @!P3 BRA `(.L_x_1623) ;  /* 0x0000000000d8b947 */ /* 0x000fea0003800000 */
[----:B0---4-:R0:W4:Y:S01]  /*51d0*/  LDS.128 R12, [R28+0x20000] ;  /* 0x020000001c0c7984 */ /* 0x0111220000000c00 */
[C---:B------:R-:W-:Y:S01]  /*51e0*/  LEA R56, P3, R16.reuse, R118, 0x1 ;  /* 0x0000007610387211 */ /* 0x040fe200078608ff */
[----:B------:R-:W-:Y:S03]  /*51f0*/  BSSY B2, `(.L_x_1624) ;  /* 0x0000032000027945 */ /* 0x000fe60003800000 */
[----:B-1----:R-:W-:Y:S02]  /*5200*/  LEA.HI.X R57, R16, R115, R17, 0x1, P3 ;  /* 0x0000007310397211 */ /* 0x002fe400018f0c11 */
[----:B------:R-:W-:-:S13]  /*5210*/  ISETP.GE.AND P3, PT, R196, R119, PT ;  /* 0x00000077c400720c */ /* 0x000fda0003f66270 */
[----:B0-----:R-:W-:Y:S05]  /*5220*/  @P3 BRA `(.L_x_1625) ;  /* 0x0000000000b83947 */ /* 0x001fea0003800000 */
[----:B------:R-:W-:Y:S01]  /*5230*/  SHF.R.U64 R62, R52, 0x10, R53 ;  /* 0x00000010343e7819 */ /* 0x000fe20000001235 */
[----:B----4-:R-:W-:Y:S01]  /*5240*/  IMAD.U32 R52, R14, 0x10000, RZ ;  /* 0x000100000e347824 */ /* 0x010fe200078e00ff */
[--C-:B------:R-:W-:Y:S02]  /*5250*/  SHF.R.U64 R60, R54, 0x10, R55.reuse ;  /* 0x00000010363c7819 */ /* 0x100fe40000001237 */
[----:B------:R-:W-:Y:S02]  /*5260*/  SHF.R.U32.HI R58, RZ, 0x10, R55 ;  /* 0x00000010ff3a7819 */ /* 0x000fe40000011637 */
[----:B------:R-:W-:Y:S02]  /*5270*/  SHF.R.U32.HI R11, RZ, 0x10, R53 ;  /* 0x00000010ff0b7819 */ /* 0x000fe40000011635 */
        /* <DEDUP_REMOVED lines=16> */
[----:B------:R-:W-:Y:S01]  /*5380*/  FMUL.FTZ R62, R13, R55 ;  /* 0x000000370d3e7220 */ /* 0x000fe20000410000 */
[----:B------:R-:W-:Y:S01]  /*5390*/  FMUL.FTZ R13, R53, R60 ;  /* 0x0000003c350d7220 */ /* 0x000fe20000410000 */
[----:B------:R-:W-:Y:S01]  /*53a0*/  LOP3.LUT R169, R169, 0xffff0000, RZ, 0xc0, !PT ;  /* 0xffff0000a9a97812 */ /* 0x000fe200078ec0ff */
[----:B------:R-:W-:Y:S01]  /*53b0*/  FMUL.FTZ R53, R53, R58 ;  /* 0x0000003a35357220 */ /* 0x000fe20000410000 */
[----:B------:R-:W-:Y:S01]  /*53c0*/  LOP3.LUT R156, R156, 0xffff0000, RZ, 0xc0, !PT ;  /* 0xffff00009c9c7812 */ /* 0x000fe200078ec0ff */
[----:B------:R-:W-:-:S02]  /*53d0*/  IMAD.U32 R155, R155, 0x10000, RZ ;  /* 0x000100009b9b7824 */ /* 0x000fc400078e00ff */
[C---:B------:R-:W-:Y:S01]  /*53e0*/  FFMA.FTZ R61, R14.reuse, R55, -R61 ;  /* 0x000000370e3d7223 */ /* 0x040fe2000001083d */
[----:B------:R-:W-:Y:S01]  /*53f0*/  FFMA.FTZ R62, R14, R59, R62 ;  /* 0x0000003b0e3e7223 */ /* 0x000fe2000001003e */
[----:B------:R-:W-:Y:S01]  /*5400*/  FFMA.FTZ R13, R52, R58, -R13 ;  /* 0x0000003a340d7223 */ /* 0x000fe2000001080d */
[----:B------:R-:W-:Y:S01]  /*5410*/  FMUL.FTZ R14, R12, R157 ;  /* 0x0000009d0c0e7220 */ /* 0x000fe20000410000 */
[----:B------:R-:W-:Y:S02]  /*5420*/  IMAD.U32 R15, R15, 0x10000, RZ ;  /* 0x000100000f0f7824 */ /* 0x000fe400078e00ff */
[----:B------:R-:W-:Y:S01]  /*5430*/  FFMA.FTZ R52, R52, R60, R53 ;  /* 0x0000003c34347223 */ /* 0x000fe20000010035 */
[----:B------:R-:W-:Y:S01]  /*5440*/  FMUL.FTZ R58, R54, R169 ;  /* 0x000000a9363a7220 */ /* 0x000fe20000410000 */
        /* <DEDUP_REMOVED lines=12> */
.L_x_1625:
[----:B------:R-:W-:Y:S05]  /*5510*/  BSYNC B2 ;  /* 0x0000000000027941 */ /* 0x000fea0003800000 */
.L_x_1624:
[----:B----4-:R0:W-:Y:S02]  /*5520*/  ST.E.128 desc[UR60][R56.64], R12 ;  /* 0x0000000c38007985 */ /* 0x0101e4000c101d3c */
.L_x_1623:
[----:B------:R-:W-:Y:S05]  /*5530*/  BSYNC B1 ;  /* 0x0000000000017941 */ /* 0x000fea0003800000 */
.L_x_1622:
[----:B------:R-:W-:Y:S01]  /*5540*/  ISETP.NE.AND P3, PT, R9, RZ, PT ;  /* 0x000000ff0900720c */ /* 0x000fe20003f65270 */
[----:B------:R-:W-:-:S12]  /*5550*/  BSSY B1, `(.L_x_1626) ;  /* 0x000003a000017945 */ /* 0x000fd80003800000 */
[----:B------:R-:W-:Y:S05]  /*5560*/  @!P3 BRA `(.L_x_1627) ;  /* 0x0000000000e0b947 */ /* 0x000fea0003800000 */
[----:B0---4-:R0:W4:Y:S01]  /*5570*/  LDS.128 R12, [R29+0x20000] ;  /* 0x020000001d0c7984 */ /* 0x0111220000000c00 */
[----:B------:R-:W-:Y:S01]  /*5580*/  ISETP.GE.AND P3, PT, R223, R119, PT ;  /* 0x00000077df00720c */ /* 0x000fe20003f66270 */
[----:B------:R-:W-:Y:S01]  /*5590*/  IMAD.SHL.U32 R11, R202, 0x8, RZ ;  /* 0x00000008ca0b7824 */ /* 0x000fe200078e00ff */
[----:B------:R-:W-:Y:S01]  /*55a0*/  BSSY B2, `(.L_x_1628) ;  /* 0x0000033000027945 */ /* 0x000fe20003800000 */
[----:B------:R-:W-:Y:S02]  /*55b0*/  IMAD.MOV.U32 R52, RZ, RZ, R118 ;  /* 0x000000ffff347224 */ /* 0x000fe400078e0076 */
[----:B-1----:R-:W-:Y:S02]  /*55c0*/  IMAD.MOV.U32 R53, RZ, RZ, R115 ;  /* 0x000000ffff357224 */ /* 0x002fe400078e0073 */
        /* <DEDUP_REMOVED lines=48> */
.L_x_1629:
[----:B------:R-:W-:Y:S05]  /*58d0*/  BSYNC B2 ;  /* 0x0000000000027941 */ /* 0x000fea0003800000 */
.L_x_1628:
[----:B----4-:R0:W-:Y:S02]  /*58e0*/  ST.E.128 desc[UR60][R52.64], R12 ;  /* 0x0000000c34007985 */ /* 0x0101e4000c101d3c */
.L_x_1627:
[----:B------:R-:W-:Y:S05]  /*58f0*/  BSYNC B1 ;  /* 0x0000000000017941 */ /* 0x000fea0003800000 */
.L_x_1626:
        /* <DEDUP_REMOVED lines=57> */
.L_x_1633:
[----:B------:R-:W-:Y:S05]  /*5c90*/  BSYNC B2 ;  /* 0x0000000000027941 */ /* 0x000fea0003800000 */
.L_x_1632:
[----:B----4-:R0:W-:Y:S02]  /*5ca0*/  ST.E.128 desc[UR60][R48.64], R12 ;  /* 0x0000000c30007985 */ /* 0x0101e4000c101d3c */
.L_x_1631:
[----:B------:R-:W-:Y:S05]  /*5cb0*/  BSYNC B1 ;  /* 0x0000000000017941 */ /* 0x000fea0003800000 */
.L_x_1630:
        /* <DEDUP_REMOVED lines=55> */
.L_x_1637:
[----:B------:R-:W-:Y:S05]  /*6030*/  BSYNC B2 ;  /* 0x0000000000027941 */ /* 0x000fea0003800000 */
.L_x_1636:
[----:B----4-:R0:W-:Y:S02]  /*6040*/  ST.E.128 desc[UR60][R44.64], R12 ;  /* 0x0000000c2c007985 */ /* 0x0101e4000c101d3c */
.L_x_1635:
[----:B------:R-:W-:Y:S05]  /*6050*/  BSYNC B1 ;  /* 0x0000000000017941 */ /* 0x000fea0003800000 */
.L_x_1634:
        /* <DEDUP_REMOVED lines=23> */
[C---:B------:R-:W-:Y:S01]  /*61d0*/  LOP3.LUT R43, R141.reuse, 0xffff0000, RZ, 0xc0, !PT ;  /* 0xffff00008d2b7812 */ /* 0x040fe200078ec0ff */
        /* <DEDUP_REMOVED lines=20> */
[----:B------:R-:W-:Y:S01]  /*6320*/  FMUL.FTZ R37, R38, R134 ;  /* 0x0000008626257220 */ /* 0x000fe20000410000 */
        /* <DEDUP_REMOVED lines=10> */
.L_x_1641:
[----:B------:R-:W-:Y:S05]  /*63d0*/  BSYNC B2 ;  /* 0x0000000000027941 */ /* 0x000fea0003800000 */
.L_x_1640:
[----:B----4-:R0:W-:Y:S02]  /*63e0*/  ST.E.128 desc[UR60][R40.64], R12 ;  /* 0x0000000c28007985 */ /* 0x0101e4000c101d3c */
.L_x_1639:
[----:B------:R-:W-:Y:S05]  /*63f0*/  BSYNC B1 ;  /* 0x0000000000017941 */ /* 0x000fea0003800000 */
.L_x_1638:
[----:B------:R-:W-:-:S13]  /*6400*/  ISETP.NE.AND P3, PT, R25, RZ, PT ;  /* 0x000000ff1900720c */ /* 0x000fda0003f65270 */
        /* <DEDUP_REMOVED lines=53> */
.L_x_1643:
[----:B------:R-:W-:Y:S05]  /*6760*/  BSYNC B1 ;  /* 0x0000000000017941 */ /* 0x000fea0003800000 */
.L_x_1642:
[----:B----4-:R0:W-:Y:S01]  /*6770*/  ST.E.128 desc[UR60][R36.64], R12 ;  /* 0x0000000c24007985 */ /* 0x0101e2000c101d3c */
[----:B------:R-:W-:Y:S05]  /*6780*/  BRA `(.L_x_1621) ;  /* 0x0000004000bc7947 */ /* 0x000fea0003800000 */
.L_x_1587:
        /* <DEDUP_REMOVED lines=47> */
.L_x_1645:
[----:B------:R-:W-:Y:S05]  /*6a80*/  BSYNC B1 ;  /* 0x0000000000017941 */ /* 0x000fea0003800000 */
.L_x_1644:
        /* <DEDUP_REMOVED lines=48> */
.L_x_1647:
[----:B------:R-:W-:Y:S05]  /*6d90*/  BSYNC B1 ;  /* 0x0000000000017941 */ /* 0x000fea0003800000 */
.L_x_1646:
[----:B------:R-:W2:Y:S01]  /*6da0*/  LDL R11, [R1+0x38] ;  /* 0x00003800010b7983 */ /* 0x000ea20000100800 */
[----:B0-----:R-:W-:Y:S02]  /*6db0*/  IMAD.MOV.U32 R12, RZ, RZ, R33 ;  /* 0x000000ffff0c7224 */ /* 0x001fe400078e0021 */
[----:B------:R-:W-:Y:S02]  /*6dc0*/  IMAD.MOV.U32 R13, RZ, RZ, R36 ;  /* 0x000000ffff0d7224 */ /* 0x000fe400078e0024 */
[----:B------:R-:W-:Y:S01]  /*6dd0*/  IMAD.MOV.U32 R14, RZ, RZ, R37 ;  /* 0x000000ffff0e7224 */ /* 0x000fe200078e0025 */
[----:B------:R-:W-:Y:S01]  /*6de0*/  PRMT R163, R12, 0x5410, R82 ;  /* 0x000054100ca37816 */ /* 0x000fe20000000052 */
[----:B------:R-:W-:-:S03]  /*6df0*/  IMAD.MOV.U32 R12, RZ, RZ, R39 ;  /* 0x000000ffff0c7224 */ /* 0x000fc600078e0027 */
[----:B------:R-:W-:Y:S01]  /*6e00*/  PRMT R168, R14, 0x5410, R13 ;  /* 0x000054100ea87816 */ /* 0x000fe2000000000d */
[----:B------:R-:W-:Y:S02]  /*6e10*/  IMAD.MOV.U32 R13, RZ, RZ, R40 ;  /* 0x000000ffff0d7224 */ /* 0x000fe400078e0028 */
[----:B------:R-:W-:-:S03]  /*6e20*/  IMAD.MOV.U32 R14, RZ, RZ, R41 ;  /* 0x000000ffff0e7224 */ /* 0x000fc600078e0029 */
[----:B------:R-:W-:Y:S01]  /*6e30*/  PRMT R170, R170, 0x5410, R13 ;  /* 0x00005410aaaa7816 */ /* 0x000fe2000000000d */
[----:B------:R-:W-:Y:S01]  /*6e40*/  IMAD.MOV.U32 R13, RZ, RZ, R44 ;  /* 0x000000ffff0d7224 */ /* 0x000fe200078e002c */
[----:B------:R-:W-:Y:S01]  /*6e50*/  PRMT R150, R14, 0x7610, R150 ;  /* 0x000076100e967816 */ /* 0x000fe20000000096 */
[----:B------:R-:W-:Y:S01]  /*6e60*/  IMAD.MOV.U32 R14, RZ, RZ, R45 ;  /* 0x000000ffff0e7224 */ /* 0x000fe200078e002d */
[----:B--2---:R-:W-:Y:S01]  /*6e70*/  R2UR UR4, R11 ;  /* 0x000000000b0472ca */ /* 0x004fe200000e0000 */
[----:B------:R-:W-:-:S05]  /*6e80*/  IMAD.MOV.U32 R11, RZ, RZ, R32 ;  /* 0x000000ffff0b7224 */ /* 0x000fca00078e0020 */
[----:B------:R-:W-:Y:S01]  /*6e90*/  PRMT R166, R11, 0x5410, R81 ;  /* 0x000054100ba67816 */ /* 0x000fe20000000051 */
[----:B------:R-:W-:-:S05]  /*6ea0*/  IMAD.MOV.U32 R11, RZ, RZ, R38 ;  /* 0x000000ffff0b7224 */ /* 0x000fca00078e0026 */
[----:B------:R-:W-:Y:S01]  /*6eb0*/  PRMT R167, R12, 0x5410, R11 ;  /* 0x000054100ca77816 */ /* 0x000fe2000000000b */
[----:B------:R-:W-:Y:S01]  /*6ec0*/  IMAD.MOV.U32 R11, RZ, RZ, R42 ;  /* 0x000000ffff0b7224 */ /* 0x000fe200078e002a */
[----:B------:R-:W-:Y:S01]  /*6ed0*/  UISETP.NE.AND UP0, UPT, UR4, 0x3, UPT ;  /* 0x000000030400788c */ /* 0x000fe2000bf05270 */
[----:B------:R-:W-:-:S03]  /*6ee0*/  IMAD.MOV.U32 R12, RZ, RZ, R43 ;  /* 0x000000ffff0c7224 */ /* 0x000fc600078e002b */
[----:B------:R-:W-:Y:S01]  /*6ef0*/  PRMT R169, R169, 0x5410, R11 ;  /* 0x00005410a9a97816 */ /* 0x000fe2000000000b */
[----:B------:R-:W-:Y:S01]  /*6f00*/  IMAD.MOV.U32 R11, RZ, RZ, R46 ;  /* 0x000000ffff0b7224 */ /* 0x000fe200078e002e */
[----:B------:R-:W-:Y:S01]  /*6f10*/  PRMT R155, R12, 0x7610, R155 ;  /* 0x000076100c9b7816 */ /* 0x000fe2000000009b */
[----:B------:R-:W-:Y:S01]  /*6f20*/  IMAD.MOV.U32 R12, RZ, RZ, R47 ;  /* 0x000000ffff0c7224 */ /* 0x000fe200078e002f */
[----:B------:R-:W-:Y:S02]  /*6f30*/  PLOP3.LUT P2, PT, PT, PT, UP0, 0x80, 0x0 ;  /* 0x000000000000781c */ /* 0x000fe40003f4f008 */
        /* <DEDUP_REMOVED lines=52> */
[----:B------:R-:W-:-:S04]  /*7280*/  PRMT R162, R12, 0x5410, R11 ;  /* 0x000054100ca27816 */ /* 0x000fc8000000000b */
[----:B------:R-:W-:Y:S01]  /*7290*/  PRMT R161, R14, 0x5410, R13 ;  /* 0x000054100ea17816 */ /* 0x000fe2000000000d */
[----:B------:R-:W-:Y:S06]  /*72a0*/  @!P2 BRA `(.L_x_1648) ;  /* 0x000000000004a947 */ /* 0x000fec0003800000 */
[----:B------:R-:W-:Y:S01]  /*72b0*/  BPT.TRAP 0x1 ;  /* 0x000000040000795c */ /* 0x000fe20000300000 */
.L_x_1648:
[----:B------:R-:W-:Y:S01]  /*72c0*/  IMAD R86, R19, 0x8, R18 ;  /* 0x0000000813567824 */ /* 0x000fe200078e0212 */
[----:B------:R-:W-:Y:S01]  /*72d0*/  SHF.L.U32 R87, R219, 0x1f, RZ ;  /* 0x0000001fdb577819 */ /* 0x000fe200000006ff */
[----:B------:R-:W0:Y:S01]  /*72e0*/  LDC R130, c[0x0][0x2f4] ;  /* 0x0000bd00ff827b82 */ /* 0x000e220000000800 */
[----:B------:R-:W-:Y:S02]  /*72f0*/  BSSY B1, `(.L_x_1649) ;  /* 0x0000003000017945 */ /* 0x000fe40003800000 */
[----:B------:R-:W1:Y:S02]  /*7300*/  SYNCS.PHASECHK.TRANS64.TRYWAIT P5, [R86+URZ+0x30890], R87 ;  /* 0x03089057560075a7 */ /* 0x000e6400080a017f */
[----:B-1----:R-:W-:Y:S05]  /*7310*/  @!P5 BRA `(.L_x_1650) ;  /* 0x0000023400c4d947 */ /* 0x002fea0003800000 */
.L_x_2018:
[----:B------:R-:W-:Y:S05]  /*7320*/  BSYNC B1 ;  /* 0x0000000000017941 */ /* 0x000fea0003800000 */
.L_x_1649:
[----:B------:R-:W-:Y:S01]  /*7330*/  UMOV UR4, 0xffffffff ;  /* 0xffffffff00047882 */ /* 0x000fe20000000000 */
[----:B0-----:R-:W-:Y:S02]  /*7340*/  IMAD.IADD R134, R130, 0x1, -R122 ;  /* 0x0000000182867824 */ /* 0x001fe400078e0a7a */
[----:B------:R-:W-:Y:S05]  /*7350*/  BRA.DIV UR4, `(.L_x_1651) ;  /* 0x0000023604c87947 */ /* 0x000fea000b800000 */
[----:B------:R0:W2:Y:S04]  /*7360*/  SHFL.IDX PT, R117, R115, RZ, 0x1c1f ;  /* 0x001c1fff73757589 */ /* 0x0000a800000e0000 */
[----:B------:R0:W3:Y:S02]  /*7370*/  SHFL.IDX PT, R11, R118, RZ, 0x1c1f ;  /* 0x001c1fff760b7589 */ /* 0x0000e400000e0000 */
.L_x_2022:
        /* <DEDUP_REMOVED lines=29> */
[----:B------:R-:W-:Y:S01]  /*7550*/  SHF.R.U32.HI R148, RZ, 0x10, R53 ;  /* 0x00000010ff947819 */ /* 0x000fe20000011635 */
[----:B---3--:R-:W-:Y:S01]  /*7560*/  IMAD.U32 R153, R81, 0x10000, RZ ;  /* 0x0001000051997824 */ /* 0x008fe200078e00ff */
[----:B------:R-:W-:Y:S02]  /*7570*/  SHF.R.U32.HI R149, RZ, 0x10, R41 ;  /* 0x00000010ff957819 */ /* 0x000fe40000011629 */
[C---:B------:R-:W-:Y:S02]  /*7580*/  PRMT R148, R150.reuse, 0x5432, R148 ;  /* 0x0000543296947816 */ /* 0x040fe40000000094 */
[----:B------:R-:W-:Y:S01]  /*7590*/  PRMT R149, R150, 0x5410, R149 ;  /* 0x0000541096957816 */ /* 0x000fe20000000095 */
[----:B--2---:R-:W-:Y:S01]  /*75a0*/  IMAD.U32 R150, R13, 0x10000, RZ ;  /* 0x000100000d967824 */ /* 0x004fe200078e00ff */
        /* <DEDUP_REMOVED lines=8> */
[C---:B------:R-:W-:Y:S01]  /*7630*/  LOP3.LUT R52, R83.reuse, 0xffff0000, RZ, 0xc0, !PT ;  /* 0xffff000053347812 */ /* 0x040fe200078ec0ff */
[----:B------:R-:W-:Y:S01]  /*7640*/  FFMA.FTZ R151, R150, R151, -R154 ;  /* 0x0000009796977223 */ /* 0x000fe2000001089a */
[----:B------:R-:W-:-:S02]  /*7650*/  IMAD.U32 R154, R83, 0x10000, RZ ;  /* 0x00010000539a7824 */ /* 0x000fc400078e00ff */
[----:B------:R-:W-:Y:S01]  /*7660*/  FFMA.FTZ R150, R150, R152, R153 ;  /* 0x0000009896967223 */ /* 0x000fe20000010099 */
[----:B------:R-:W-:Y:S02]  /*7670*/  LOP3.LUT R152, R149, 0xffff0000, RZ, 0xc0, !PT ;  /* 0xffff000095987812 */ /* 0x000fe400078ec0ff */
[----:B------:R-:W-:Y:S02]  /*7680*/  LOP3.LUT R149, R148, 0xffff0000, RZ, 0xc0, !PT ;  /* 0xffff000094957812 */ /* 0x000fe400078ec0ff */
[----:B------:R-:W-:Y:S02]  /*7690*/  SHF.R.U64 R54, R54, 0x10, R55 ;  /* 0x0000001036367819 */ /* 0x000fe40000001237 */
        /* <DEDUP_REMOVED lines=18> */
[----:B------:R-:W-:Y:S01]  /*77c0*/  FMUL.FTZ R83, R52, R81 ;  /* 0x0000005134537220 */ /* 0x000fe20000410000 */
[----:B------:R-:W-:Y:S01]  /*77d0*/  FMUL.FTZ R154, R154, R155 ;  /* 0x0000009b9a9a7220 */ /* 0x000fe20000410000 */
[----:B------:R-:W-:Y:S01]  /*77e0*/  FMUL.FTZ R52, R52, R41 ;  /* 0x0000002934347220 */ /* 0x000fe20000410000 */
[C---:B------:R-:W-:Y:S01]  /*77f0*/  FFMA.FTZ R155, R152.reuse, R155, -R156 ;  /* 0x0000009b989b7223 */ /* 0x040fe2000001089c */
[C---:B------:R-:W-:Y:S01]  /*7800*/  FFMA.FTZ R41, R15.reuse, R41, -R83 ;  /* 0x000000290f297223 */ /* 0x040fe20000010853 */
        /* <DEDUP_REMOVED lines=20> */
[C---:B------:R-:W-:Y:S01]  /*7950*/  IMAD.U32 R80, R82.reuse, 0x10000, RZ ;  /* 0x0001000052507824 */ /* 0x040fe200078e00ff */
[----:B------:R-:W-:Y:S01]  /*7960*/  LOP3.LUT R82, R82, 0xffff0000, RZ, 0xc0, !PT ;  /* 0xffff000052527812 */ /* 0x000fe200078ec0ff */
        /* <DEDUP_REMOVED lines=10> */
[C---:B------:R-:W-:Y:S01]  /*7a10*/  FMUL.FTZ R43, R82.reuse, R54 ;  /* 0x00000036522b7220 */ /* 0x040fe20000410000 */
[-C--:B------:R-:W-:Y:S01]  /*7a20*/  FMUL.FTZ R82, R82, R42.reuse ;  /* 0x0000002a52527220 */ /* 0x080fe20000410000 */
[----:B------:R-:W-:Y:S02]  /*7a30*/  F2FP.BF16.F32.PACK_AB R148, R148, R151 ;  /* 0x000000979494723e */ /* 0x000fe400000010ff */
[C---:B------:R-:W-:Y:S01]  /*7a40*/  FFMA.FTZ R43, R14.reuse, R42, -R43 ;  /* 0x0000002a0e2b7223 */ /* 0x040fe2000001082b */
[----:B------:R-:W-:Y:S01]  /*7a50*/  FFMA.FTZ R82, R14, R54, R82 ;  /* 0x000000360e527223 */ /* 0x000fe20000010052 */
[----:B------:R-:W-:-:S02]  /*7a60*/  F2FP.BF16.F32.PACK_AB R41, R41, R155 ;  /* 0x0000009b2929723e */ /* 0x000fc400000010ff */
        /* <DEDUP_REMOVED lines=12> */
.L_x_1657:
[----:B------:R-:W-:Y:S05]  /*7b30*/  BSYNC B3 ;  /* 0x0000000000037941 */ /* 0x000fea0003800000 */
.L_x_1656:
[----:B------:R-:W-:Y:S01]  /*7b40*/  ISETP.GE.AND P3, PT, R147, R130, PT ;  /* 0x000000829300720c */ /* 0x000fe20003f66270 */
[----:B--2---:R4:W-:-:S12]  /*7b50*/  ST.E.128 desc[UR60][R120.64], R12 ;  /* 0x0000000c78007985 */ /* 0x0049d8000c101d3c */
[----:B------:R-:W-:-:S05]  /*7b60*/  @!P3 IMAD.WIDE R40, R147, 0x2, R116 ;  /* 0x000000029328b825 */ /* 0x000fca00078e0274 */
[----:B---3--:R4:W-:Y:S02]  /*7b70*/  @!P3 ST.E.128 desc[UR60][R40.64], R80 ;  /* 0x000000502800b985 */ /* 0x0089e4000c101d3c */
.L_x_1655:
[----:B------:R-:W-:Y:S05]  /*7b80*/  BSYNC B2 ;  /* 0x0000000000027941 */ /* 0x000fea0003800000 */
.L_x_1654:
[----:B------:R-:W-:Y:S01]  /*7b90*/  ISETP.NE.AND P3, PT, R9, RZ, PT ;  /* 0x000000ff0900720c */ /* 0x000fe20003f65270 */
[----:B------:R-:W-:-:S12]  /*7ba0*/  BSSY B2, `(.L_x_1658) ;  /* 0x000007a000027945 */ /* 0x000fd80003800000 */
[----:B------:R-:W-:Y:S05]  /*7bb0*/  @!P3 BRA `(.L_x_1659) ;  /* 0x0000000400e0b947 */ /* 0x000fea0003800000 */
[----:B----4-:R-:W-:Y:S01]  /*7bc0*/  SEL R12, R122, R134, !P1 ;  /* 0x000000867a0c7207 */ /* 0x010fe20004800000 */
[----:B------:R-:W-:Y:S01]  /*7bd0*/  IMAD R15, R19, 0x4800, R135 ;  /* 0x00004800130f7824 */ /* 0x000fe200078e0287 */
[C---:B------:R-:W-:Y:S01]  /*7be0*/  LEA R52, P3, R6.reuse, R11, 0x1 ;  /* 0x0000000b06347211 */ /* 0x040fe200078608ff */
[----:B------:R-:W-:Y:S01]  /*7bf0*/  BSSY B3, `(.L_x_1660) ;  /* 0x0000070000037945 */ /* 0x000fe20003800000 */
        /* <DEDUP_REMOVED lines=27> */
[--C-:B------:R-:W-:Y:S02]  /*7db0*/  SHF.R.U64 R36, R36, 0x10, R37.reuse ;  /* 0x0000001024247819 */ /* 0x100fe40000001225 */
[----:B------:R-:W-:-:S02]  /*7dc0*/  SHF.R.U32.HI R37, RZ, 0x10, R37 ;  /* 0x00000010ff257819 */ /* 0x000fc40000011625 */
[----:B------:R-:W-:Y:S02]  /*7dd0*/  PRMT R48, R172, 0x5432, R48 ;  /* 0x00005432ac307816 */ /* 0x000fe40000000030 */
[----:B------:R-:W-:Y:S02]  /*7de0*/  SHF.R.U64 R49, R50, 0x10, R51 ;  /* 0x0000001032317819 */ /* 0x000fe40000001233 */
[----:B------:R-:W-:Y:S01]  /*7df0*/  PRMT R37, R168, 0x5410, R37 ;  /* 0x00005410a8257816 */ /* 0x000fe20000000025 */
[C---:B------:R-:W-:Y:S01]  /*7e00*/  IMAD.U32 R148, R48.reuse, 0x10000, RZ ;  /* 0x0001000030947824 */ /* 0x040fe200078e00ff */
[----:B------:R-:W-:Y:S01]  /*7e10*/  SHF.R.U32.HI R50, RZ, 0x10, R51 ;  /* 0x00000010ff327819 */ /* 0x000fe20000011633 */
[----:B------:R-:W-:Y:S01]  /*7e20*/  IMAD.U32 R51, R13, 0x10000, RZ ;  /* 0x000100000d337824 */ /* 0x000fe200078e00ff */
[----:B------:R-:W-:Y:S01]  /*7e30*/  LOP3.LUT R82, R41, 0xffff0000, RZ, 0xc0, !PT ;  /* 0xffff000029527812 */ /* 0x000fe200078ec0ff */
[----:B------:R-:W-:Y:S01]  /*7e40*/  IMAD.U32 R149, R37, 0x10000, RZ ;  /* 0x0001000025957824 */ /* 0x000fe200078e00ff */
[----:B------:R-:W-:Y:S01]  /*7e50*/  PRMT R150, R169, 0x5410, R49 ;  /* 0x00005410a9967816 */ /* 0x000fe20000000031 */
[C---:B------:R-:W-:Y:S01]  /*7e60*/  FMUL.FTZ R49, R81.reuse, R148 ;  /* 0x0000009451317220 */ /* 0x040fe20000410000 */
[----:B------:R-:W-:Y:S01]  /*7e70*/  LOP3.LUT R48, R48, 0xffff0000, RZ, 0xc0, !PT ;  /* 0xffff000030307812 */ /* 0x000fe200078ec0ff */
[-C--:B------:R-:W-:Y:S01]  /*7e80*/  FMUL.FTZ R81, R81, R149.reuse ;  /* 0x0000009551517220 */ /* 0x080fe20000410000 */
[----:B------:R-:W-:Y:S01]  /*7e90*/  PRMT R50, R171, 0x5432, R50 ;  /* 0x00005432ab327816 */ /* 0x000fe20000000032 */
[----:B------:R-:W-:Y:S01]  /*7ea0*/  FFMA.FTZ R49, R51, R149, -R49 ;  /* 0x0000009533317223 */ /* 0x000fe20000010831 */
[----:B------:R-:W-:Y:S01]  /*7eb0*/  LOP3.LUT R37, R37, 0xffff0000, RZ, 0xc0, !PT ;  /* 0xffff000025257812 */ /* 0x000fe200078ec0ff */
[----:B------:R-:W-:Y:S01]  /*7ec0*/  FMUL.FTZ R151, R82, R48 ;  /* 0x0000003052977220 */ /* 0x000fe20000410000 */
[----:B------:R-:W-:Y:S01]  /*7ed0*/  LOP3.LUT R80, R13, 0xffff0000, RZ, 0xc0, !PT ;  /* 0xffff00000d507812 */ /* 0x000fe200078ec0ff */
[----:B------:R-:W-:Y:S01]  /*7ee0*/  IMAD.U32 R149, R50, 0x10000, RZ ;  /* 0x0001000032957824 */ /* 0x000fe200078e00ff */
[----:B------:R-:W-:Y:S01]  /*7ef0*/  PRMT R55, R167, 0x5410, R55 ;  /* 0x00005410a7377816 */ /* 0x000fe20000000037 */
[-C--:B------:R-:W-:Y:S01]  /*7f00*/  FMUL.FTZ R82, R82, R37.reuse ;  /* 0x0000002552527220 */ /* 0x080fe20000410000 */
[----:B------:R-:W-:Y:S01]  /*7f10*/  LOP3.LUT R43, R43, 0xffff0000, RZ, 0xc0, !PT ;  /* 0xffff00002b2b7812 */ /* 0x000fe200078ec0ff */
[----:B------:R-:W-:Y:S01]  /*7f20*/  FFMA.FTZ R81, R51, R148, R81 ;  /* 0x0000009433517223 */ /* 0x000fe20000010051 */
[----:B------:R-:W-:Y:S01]  /*7f30*/  LOP3.LUT R50, R50, 0xffff0000, RZ, 0xc0, !PT ;  /* 0xffff000032327812 */ /* 0x000fe200078ec0ff */
[----:B------:R-:W-:Y:S01]  /*7f40*/  FFMA.FTZ R151, R80, R37, -R151 ;  /* 0x0000002550977223 */ /* 0x000fe20000010897 */
[----:B------:R-:W-:Y:S01]  /*7f50*/  PRMT R39, R170, 0x5410, R39 ;  /* 0x00005410aa277816 */ /* 0x000fe20000000027 */
        /* <DEDUP_REMOVED lines=9> */
[C---:B------:R-:W-:Y:S01]  /*7ff0*/  IMAD.U32 R41, R40.reuse, 0x10000, RZ ;  /* 0x0001000028297824 */ /* 0x040fe200078e00ff */
[----:B------:R-:W-:Y:S01]  /*8000*/  LOP3.LUT R40, R40, 0xffff0000, RZ, 0xc0, !PT ;  /* 0xffff000028287812 */ /* 0x000fe200078ec0ff */
[----:B------:R-:W-:-:S02]  /*8010*/  IMAD.U32 R51, R39, 0x10000, RZ ;  /* 0x0001000027337824 */ /* 0x000fc400078e00ff */
[-C--:B------:R-:W-:Y:S01]  /*8020*/  FMUL.FTZ R43, R43, R55.reuse ;  /* 0x000000372b2b7220 */ /* 0x080fe20000410000 */
[C---:B------:R-:W-:Y:S02]  /*8030*/  IMAD.U32 R48, R36.reuse, 0x10000, RZ ;  /* 0x0001000024307824 */ /* 0x040fe400078e00ff */
[----:B------:R-:W-:Y:S01]  /*8040*/  FFMA.FTZ R80, R15, R55, -R80 ;  /* 0x000000370f507223 */ /* 0x000fe20000010850 */
[----:B------:R-:W-:Y:S01]  /*8050*/  LOP3.LUT R55, R36, 0xffff0000, RZ, 0xc0, !PT ;  /* 0xffff000024377812 */ /* 0x000fe200078ec0ff */
[----:B------:R-:W-:Y:S01]  /*8060*/  FMUL.FTZ R36, R41, R51 ;  /* 0x0000003329247220 */ /* 0x000fe20000410000 */
[----:B------:R-:W-:Y:S01]  /*8070*/  LOP3.LUT R39, R39, 0xffff0000, RZ, 0xc0, !PT ;  /* 0xffff000027277812 */ /* 0x000fe200078ec0ff */
[C---:B------:R-:W-:Y:S02]  /*8080*/  IMAD.U32 R13, R12.reuse, 0x10000, RZ ;  /* 0x000100000c0d7824 */ /* 0x040fe400078e00ff */
[----:B------:R-:W-:Y:S01]  /*8090*/  FMUL.FTZ R41, R41, R48 ;  /* 0x0000003029297220 */ /* 0x000fe20000410000 */
[----:B------:R-:W-:Y:S01]  /*80a0*/  PRMT R38, R167, 0x5432, R38 ;  /* 0x00005432a7267816 */ /* 0x000fe20000000026 */
[----:B------:R-:W-:Y:S01]  /*80b0*/  FFMA.FTZ R43, R15, R50, R43 ;  /* 0x000000320f2b7223 */ /* 0x000fe2000001002b */
[----:B------:R-:W-:Y:S01]  /*80c0*/  LOP3.LUT R12, R12, 0xffff0000, RZ, 0xc0, !PT ;  /* 0xffff00000c0c7812 */ /* 0x000fe200078ec0ff */
[----:B------:R-:W-:Y:S01]  /*80d0*/  FMUL.FTZ R15, R40, R39 ;  /* 0x00000027280f7220 */ /* 0x000fe20000410000 */
[----:B------:R-:W-:Y:S01]  /*80e0*/  LOP3.LUT R121, R14, 0xffff0000, RZ, 0xc0, !PT ;  /* 0xffff00000e797812 */ /* 0x000fe200078ec0ff */
        /* <DEDUP_REMOVED lines=10> */
[----:B------:R-:W-:Y:S01]  /*8190*/  FFMA.FTZ R40, R12, R39, R40 ;  /* 0x000000270c287223 */ /* 0x000fe20000010028 */
[C---:B------:R-:W-:Y:S01]  /*81a0*/  FMUL.FTZ R12, R14.reuse, R13 ;  /* 0x0000000d0e0c7220 */ /* 0x040fe20000410000 */
[----:B------:R-:W-:Y:S01]  /*81b0*/  FMUL.FTZ R39, R14, R48 ;  /* 0x000000300e277220 */ /* 0x000fe20000410000 */
[C---:B------:R-:W-:Y:S01]  /*81c0*/  FMUL.FTZ R14, R42.reuse, R150 ;  /* 0x000000962a0e7220 */ /* 0x040fe20000410000 */
[----:B------:R-:W-:Y:S01]  /*81d0*/  FMUL.FTZ R42, R42, R38 ;  /* 0x000000262a2a7220 */ /* 0x000fe20000410000 */
[----:B------:R-:W-:Y:S01]  /*81e0*/  FFMA.FTZ R12, R83, R48, -R12 ;  /* 0x00000030530c7223 */ /* 0x000fe2000001080c */
[----:B------:R-:W-:Y:S01]  /*81f0*/  FFMA.FTZ R147, R120, R149, R147 ;  /* 0x0000009578937223 */ /* 0x000fe20000010093 */
        /* <DEDUP_REMOVED lines=15> */
.L_x_1661:
[----:B------:R-:W-:Y:S05]  /*82f0*/  BSYNC B3 ;  /* 0x0000000000037941 */ /* 0x000fea0003800000 */
.L_x_1660:
[----:B------:R-:W-:Y:S01]  /*8300*/  ISETP.GE.AND P3, PT, R54, R130, PT ;  /* 0x000000823600720c */ /* 0x000fe20003f66270 */
[----:B--2---:R2:W-:-:S12]  /*8310*/  ST.E.128 desc[UR60][R52.64], R12 ;  /* 0x0000000c34007985 */ /* 0x0045d8000c101d3c */
[----:B------:R-:W-:-:S05]  /*8320*/  @!P3 IMAD.WIDE R36, R54, 0x2, R116 ;  /* 0x000000023624b825 */ /* 0x000fca00078e0274 */
[----:B---3--:R2:W-:Y:S02]  /*8330*/  @!P3 ST.E.128 desc[UR60][R36.64], R40 ;  /* 0x000000282400b985 */ /* 0x0085e4000c101d3c */
.L_x_1659:
[----:B------:R-:W-:Y:S05]  /*8340*/  BSYNC B2 ;  /* 0x0000000000027941 */ /* 0x000fea0003800000 */
.L_x_1658:
[----:B------:R-:W-:-:S13]  /*8350*/  ISETP.NE.AND P3, PT, R10, RZ, PT ;  /* 0x000000ff0a00720c */ /* 0x000fda0003f65270 */
[----:B------:R-:W-:Y:S05]  /*8360*/  @!P3 BRA `(.L_x_1653) ;  /* 0x0000000400e4b947 */ /* 0x000fea0003800000 */
[----:B------:R-:W-:Y:S01]  /*8370*/  LOP3.LUT P5, RZ, R22, 0x1, RZ, 0xc0, !PT ;  /* 0x0000000116ff7812 */ /* 0x000fe200078ac0ff */
[----:B------:R-:W-:Y:S01]  /*8380*/  BSSY B2, `(.L_x_1662) ;  /* 0x0000073000027945 */ /* 0x000fe20003800000 */
[C---:B--2-4-:R-:W-:Y:S02]  /*8390*/  LEA R40, P3, R7.reuse, R11, 0x1 ;  /* 0x0000000b07287211 */ /* 0x054fe400078608ff */
[----:B------:R-:W-:Y:S02]  /*83a0*/  SEL R11, R122, R134, !P5 ;  /* 0x000000867a0b7207 */ /* 0x000fe40006800000 */
[----:B------:R-:W-:Y:S02]  /*83b0*/  LEA.HI.X R41, R7, R117, R107, 0x1, P3 ;  /* 0x0000007507297211 */ /* 0x000fe400018f0c6b */
[----:B------:R-:W-:Y:S02]  /*83c0*/  SHF.R.S32.HI R12, RZ, 0x1f, R11 ;  /* 0x0000001fff0c7819 */ /* 0x000fe4000001140b */
[----:B------:R-:W-:-:S02]  /*83d0*/  ISETP.GE.AND P3, PT, R195, R119, PT ;  /* 0x00000077c300720c */ /* 0x000fc40003f66270 */
        /* <DEDUP_REMOVED lines=27> */
[----:B------:R-:W-:Y:S01]  /*8590*/  SHF.R.U32.HI R33, RZ, 0x10, R33 ;  /* 0x00000010ff217819 */ /* 0x000fe20000011621 */
[----:B------:R-:W-:Y:S01]  /*85a0*/  IMAD.U32 R50, R14, 0x10000, RZ ;  /* 0x000100000e327824 */ /* 0x000fe200078e00ff */
[----:B------:R-:W-:-:S02]  /*85b0*/  PRMT R54, R165, 0x5432, R44 ;  /* 0x00005432a5367816 */ /* 0x000fc4000000002c */
[----:B------:R-:W-:Y:S02]  /*85c0*/  PRMT R33, R163, 0x5410, R33 ;  /* 0x00005410a3217816 */ /* 0x000fe40000000021 */
[--C-:B------:R-:W-:Y:S01]  /*85d0*/  SHF.R.U64 R43, R46, 0x10, R47.reuse ;  /* 0x000000102e2b7819 */ /* 0x100fe2000000122f */
[----:B------:R-:W-:Y:S01]  /*85e0*/  IMAD.U32 R44, R54, 0x10000, RZ ;  /* 0x00010000362c7824 */ /* 0x000fe200078e00ff */
[----:B------:R-:W-:Y:S01]  /*85f0*/  SHF.R.U32.HI R46, RZ, 0x10, R47 ;  /* 0x00000010ff2e7819 */ /* 0x000fe2000001162f */
[----:B------:R-:W-:Y:S01]  /*8600*/  IMAD.U32 R55, R33, 0x10000, RZ ;  /* 0x0001000021377824 */ /* 0x000fe200078e00ff */
[----:B------:R-:W-:Y:S01]  /*8610*/  LOP3.LUT R49, R37, 0xffff0000, RZ, 0xc0, !PT ;  /* 0xffff000025317812 */ /* 0x000fe200078ec0ff */
[-C--:B------:R-:W-:Y:S01]  /*8620*/  FMUL.FTZ R80, R48, R44.reuse ;  /* 0x0000002c30507220 */ /* 0x080fe20000410000 */
[----:B------:R-:W-:Y:S01]  /*8630*/  LOP3.LUT R54, R54, 0xffff0000, RZ, 0xc0, !PT ;  /* 0xffff000036367812 */ /* 0x000fe200078ec0ff */
[----:B------:R-:W-:Y:S01]  /*8640*/  FMUL.FTZ R48, R48, R55 ;  /* 0x0000003730307220 */ /* 0x000fe20000410000 */
[----:B------:R-:W-:Y:S01]  /*8650*/  PRMT R165, R165, 0x5410, R46 ;  /* 0x00005410a5a57816 */ /* 0x000fe2000000002e */
[----:B------:R-:W-:Y:S01]  /*8660*/  IMAD.U32 R37, R36, 0x10000, RZ ;  /* 0x0001000024257824 */ /* 0x000fe200078e00ff */
[----:B------:R-:W-:Y:S01]  /*8670*/  PRMT R42, R163, 0x5432, R42 ;  /* 0x00005432a32a7816 */ /* 0x000fe2000000002a */
[----:B------:R-:W-:Y:S01]  /*8680*/  FFMA.FTZ R44, R45, R44, R48 ;  /* 0x0000002c2d2c7223 */ /* 0x000fe20000010030 */
[----:B------:R-:W-:-:S02]  /*8690*/  PRMT R35, R164, 0x5432, R35 ;  /* 0x00005432a4237816 */ /* 0x000fc40000000023 */
[----:B------:R-:W-:Y:S01]  /*86a0*/  PRMT R164, R164, 0x5410, R43 ;  /* 0x00005410a4a47816 */ /* 0x000fe2000000002b */
[----:B------:R-:W-:Y:S01]  /*86b0*/  FFMA.FTZ R43, R45, R55, -R80 ;  /* 0x000000372d2b7223 */ /* 0x000fe20000010850 */
[----:B------:R-:W-:Y:S01]  /*86c0*/  LOP3.LUT R46, R33, 0xffff0000, RZ, 0xc0, !PT ;  /* 0xffff0000212e7812 */ /* 0x000fe200078ec0ff */
[----:B------:R-:W-:Y:S01]  /*86d0*/  FMUL.FTZ R80, R49, R54 ;  /* 0x0000003631507220 */ /* 0x000fe20000410000 */
[----:B------:R-:W-:Y:S01]  /*86e0*/  LOP3.LUT R47, R13, 0xffff0000, RZ, 0xc0, !PT ;  /* 0xffff00000d2f7812 */ /* 0x000fe200078ec0ff */
[----:B------:R-:W-:Y:S01]  /*86f0*/  IMAD.U32 R55, R165, 0x10000, RZ ;  /* 0x00010000a5377824 */ /* 0x000fe200078e00ff */
[----:B------:R-:W-:Y:S01]  /*8700*/  LOP3.LUT R39, R39, 0xffff0000, RZ, 0xc0, !PT ;  /* 0xffff000027277812 */ /* 0x000fe200078ec0ff */
[----:B------:R-:W-:Y:S02]  /*8710*/  IMAD.U32 R33, R42, 0x10000, RZ ;  /* 0x000100002a217824 */ /* 0x000fe400078e00ff */
[-C--:B------:R-:W-:Y:S01]  /*8720*/  FMUL.FTZ R82, R49, R46.reuse ;  /* 0x0000002e31527220 */ /* 0x080fe20000410000 */
[C---:B------:R-:W-:Y:S01]  /*8730*/  FFMA.FTZ R46, R47.reuse, R46, -R80 ;  /* 0x0000002e2f2e7223 */ /* 0x040fe20000010850 */
[C---:B------:R-:W-:Y:S01]  /*8740*/  FMUL.FTZ R80, R52.reuse, R55 ;  /* 0x0000003734507220 */ /* 0x040fe20000410000 */
[-C--:B------:R-:W-:Y:S01]  /*8750*/  FMUL.FTZ R52, R52, R33.reuse ;  /* 0x0000002134347220 */ /* 0x080fe20000410000 */
[----:B------:R-:W-:Y:S01]  /*8760*/  PRMT R32, R166, 0x5410, R32 ;  /* 0x00005410a6207816 */ /* 0x000fe20000000020 */
[----:B------:R-:W-:Y:S01]  /*8770*/  FFMA.FTZ R47, R47, R54, R82 ;  /* 0x000000362f2f7223 */ /* 0x000fe20000010052 */
[----:B------:R-:W-:Y:S01]  /*8780*/  LOP3.LUT R48, R165, 0xffff0000, RZ, 0xc0, !PT ;  /* 0xffff0000a5307812 */ /* 0x000fe200078ec0ff */
[C---:B------:R-:W-:Y:S01]  /*8790*/  FFMA.FTZ R33, R51.reuse, R33, -R80 ;  /* 0x0000002133217223 */ /* 0x040fe20000010850 */
[----:B------:R-:W-:Y:S01]  /*87a0*/  LOP3.LUT R42, R42, 0xffff0000, RZ, 0xc0, !PT ;  /* 0xffff00002a2a7812 */ /* 0x000fe200078ec0ff */
[----:B------:R-:W-:Y:S01]  /*87b0*/  FFMA.FTZ R51, R51, R55, R52 ;  /* 0x0000003733337223 */ /* 0x000fe20000010034 */
[----:B------:R-:W-:Y:S01]  /*87c0*/  IMAD.U32 R52, R35, 0x10000, RZ ;  /* 0x0001000023347824 */ /* 0x000fe200078e00ff */
[----:B------:R-:W-:Y:S01]  /*87d0*/  LOP3.LUT R36, R36, 0xffff0000, RZ, 0xc0, !PT ;  /* 0xffff000024247812 */ /* 0x000fe200078ec0ff */
[----:B------:R-:W-:Y:S01]  /*87e0*/  FMUL.FTZ R80, R39, R48 ;  /* 0x0000003027507220 */ /* 0x000fe20000410000 */
[----:B------:R-:W-:Y:S01]  /*87f0*/  LOP3.LUT R35, R35, 0xffff0000, RZ, 0xc0, !PT ;  /* 0xffff000023237812 */ /* 0x000fe200078ec0ff */
[----:B------:R-:W-:Y:S01]  /*8800*/  IMAD.U32 R54, R32, 0x10000, RZ ;  /* 0x0001000020367824 */ /* 0x000fe200078e00ff */
[----:B------:R-:W-:Y:S01]  /*8810*/  LOP3.LUT R15, R15, 0xffff0000, RZ, 0xc0, !PT ;  /* 0xffff00000f0f7812 */ /* 0x000fe200078ec0ff */
[----:B------:R-:W-:Y:S01]  /*8820*/  FMUL.FTZ R82, R39, R42 ;  /* 0x0000002a27527220 */ /* 0x000fe20000410000 */
[----:B------:R-:W-:Y:S01]  /*8830*/  IMAD.U32 R13, R12, 0x10000, RZ ;  /* 0x000100000c0d7824 */ /* 0x000fe200078e00ff */
[----:B------:R-:W-:Y:S01]  /*8840*/  LOP3.LUT R39, R32, 0xffff0000, RZ, 0xc0, !PT ;  /* 0xffff000020277812 */ /* 0x000fe200078ec0ff */
[C---:B------:R-:W-:Y:S01]  /*8850*/  FMUL.FTZ R32, R37.reuse, R52 ;  /* 0x0000003425207220 */ /* 0x040fe20000410000 */
[----:B------:R-:W-:Y:S01]  /*8860*/  LOP3.LUT R12, R12, 0xffff0000, RZ, 0xc0, !PT ;  /* 0xffff00000c0c7812 */ /* 0x000fe200078ec0ff */
[----:B------:R-:W-:Y:S01]  /*8870*/  FMUL.FTZ R45, R36, R35 ;  /* 0x00000023242d7220 */ /* 0x000fe20000410000 */
[----:B------:R-:W-:Y:S01]  /*8880*/  FMUL.FTZ R37, R37, R54 ;  /* 0x0000003625257220 */ /* 0x000fe20000410000 */
[----:B------:R-:W-:Y:S01]  /*8890*/  PRMT R34, R166, 0x5432, R34 ;  /* 0x00005432a6227816 */ /* 0x000fe20000000022 */
[C---:B------:R-:W-:Y:S01]  /*88a0*/  FFMA.FTZ R42, R15.reuse, R42, -R80 ;  /* 0x0000002a0f2a7223 */ /* 0x040fe20000010850 */
[----:B------:R-:W-:Y:S01]  /*88b0*/  FFMA.FTZ R48, R15, R48, R82 ;  /* 0x000000300f307223 */ /* 0x000fe20000010052 */
[C---:B------:R-:W-:Y:S01]  /*88c0*/  FFMA.FTZ R15, R13.reuse, R54, -R32 ;  /* 0x000000360d0f7223 */ /* 0x040fe20000010820 */
[-C--:B------:R-:W-:Y:S01]  /*88d0*/  FMUL.FTZ R49, R36, R39.reuse ;  /* 0x0000002724317220 */ /* 0x080fe20000410000 */
[----:B------:R-:W-:Y:S01]  /*88e0*/  FFMA.FTZ R32, R12, R39, -R45 ;  /* 0x000000270c207223 */ /* 0x000fe2000001082d */
[----:B------:R-:W-:Y:S01]  /*88f0*/  LOP3.LUT R38, R38, 0xffff0000, RZ, 0xc0, !PT ;  /* 0xffff000026267812 */ /* 0x000fe200078ec0ff */
[----:B------:R-:W-:Y:S01]  /*8900*/  FFMA.FTZ R13, R13, R52, R37 ;  /* 0x000000340d0d7223 */ /* 0x000fe20000010025 */
[C---:B------:R-:W-:Y:S01]  /*8910*/  IMAD.U32 R39, R164.reuse, 0x10000, RZ ;  /* 0x00010000a4277824 */ /* 0x040fe200078e00ff */
[----:B------:R-:W-:Y:S01]  /*8920*/  LOP3.LUT R45, R164, 0xffff0000, RZ, 0xc0, !PT ;  /* 0xffff0000a42d7812 */ /* 0x000fe200078ec0ff */
[C---:B------:R-:W-:Y:S01]  /*8930*/  IMAD.U32 R36, R34.reuse, 0x10000, RZ ;  /* 0x0001000022247824 */ /* 0x040fe200078e00ff */
[----:B------:R-:W-:Y:S01]  /*8940*/  LOP3.LUT R37, R34, 0xffff0000, RZ, 0xc0, !PT ;  /* 0xffff000022257812 */ /* 0x000fe200078ec0ff */
[----:B------:R-:W-:Y:S01]  /*8950*/  FFMA.FTZ R12, R12, R35, R49 ;  /* 0x000000230c0c7223 */ /* 0x000fe20000010031 */
[----:B------:R-:W-:Y:S01]  /*8960*/  LOP3.LUT R14, R14, 0xffff0000, RZ, 0xc0, !PT ;  /* 0xffff00000e0e7812 */ /* 0x000fe200078ec0ff */
[C---:B------:R-:W-:Y:S01]  /*8970*/  FMUL.FTZ R35, R53.reuse, R39 ;  /* 0x0000002735237220 */ /* 0x040fe20000410000 */
[C---:B------:R-:W-:Y:S01]  /*8980*/  FMUL.FTZ R49, R38.reuse, R45 ;  /* 0x0000002d26317220 */ /* 0x040fe20000410000 */
[-C--:B------:R-:W-:Y:S01]  /*8990*/  FMUL.FTZ R34, R53, R36.reuse ;  /* 0x0000002435227220 */ /* 0x080fe20000410000 */
[----:B------:R-:W-:Y:S01]  /*89a0*/  FMUL.FTZ R38, R38, R37 ;  /* 0x0000002526267220 */ /* 0x000fe20000410000 */
[----:B------:R-:W-:Y:S01]  /*89b0*/  FFMA.FTZ R35, R50, R36, -R35 ;  /* 0x0000002432237223 */ /* 0x000fe20000010823 */
[----:B------:R-:W-:Y:S01]  /*89c0*/  F2FP.BF16.F32.PACK_AB R33, R42, R33 ;  /* 0x000000212a21723e */ /* 0x000fe200000010ff */
[----:B------:R-:W-:Y:S01]  /*89d0*/  FFMA.FTZ R36, R14, R37, -R49 ;  /* 0x000000250e247223 */ /* 0x000fe20000010831 */
[----:B------:R-:W-:Y:S01]  /*89e0*/  F2FP.BF16.F32.PACK_AB R42, R32, R15 ;  /* 0x0000000f202a723e */ /* 0x000fe200000010ff */
[----:B------:R-:W-:Y:S01]  /*89f0*/  FFMA.FTZ R34, R50, R39, R34 ;  /* 0x0000002732227223 */ /* 0x000fe20000010022 */
        /* <DEDUP_REMOVED lines=11> */
.L_x_1663:
[----:B------:R-:W-:Y:S05]  /*8ab0*/  BSYNC B2 ;  /* 0x0000000000027941 */ /* 0x000fea0003800000 */
.L_x_1662:
[----:B------:R-:W-:Y:S01]  /*8ac0*/  ISETP.GE.AND P3, PT, R11, R130, PT ;  /* 0x000000820b00720c */ /* 0x000fe20003f66270 */
[----:B--2---:R2:W-:-:S12]  /*8ad0*/  ST.E.128 desc[UR60][R40.64], R12 ;  /* 0x0000000c28007985 */ /* 0x0045d8000c101d3c */
[----:B------:R-:W-:-:S05]  /*8ae0*/  @!P3 IMAD.WIDE R116, R11, 0x2, R116 ;  /* 0x000000020b74b825 */ /* 0x000fca00078e0274 */
[----:B---3--:R2:W-:Y:S02]  /*8af0*/  @!P3 ST.E.128 desc[UR60][R116.64], R36 ;  /* 0x000000247400b985 */ /* 0x0085e4000c101d3c */
.L_x_1653:
[----:B------:R-:W-:Y:S05]  /*8b00*/  BSYNC B1 ;  /* 0x0000000000017941 */ /* 0x000fea0003800000 */
.L_x_1652:
[----:B------:R-:W-:-:S03]  /*8b10*/  UMOV UR4, 0xffffffff ;  /* 0xffffffff00047882 */ /* 0x000fc60000000000 */
[----:B------:R-:W-:Y:S05]  /*8b20*/  BRA.DIV UR4, `(.L_x_1664) ;  /* 0x0000022204207947 */ /* 0x000fea000b800000 */
[----:B--2---:R2:W0:Y:S04]  /*8b30*/  SHFL.IDX PT, R37, R115, 0x1, 0x1c1f ;  /* 0x003c1f0073257f89 */ /* 0x00442800000e0000 */
[----:B------:R2:W0:Y:S02]  /*8b40*/  SHFL.IDX PT, R36, R118, 0x1, 0x1c1f ;  /* 0x003c1f0076247f89 */ /* 0x00042400000e0000 */
.L_x_2026:
[----:B------:R-:W-:Y:S05]  /*8b50*/  @P4 BRA `(.L_x_1621) ;  /* 0x0000001c00c84947 */ /* 0x000fea0003800000 */
[----:B------:R-:W-:Y:S01]  /*8b60*/  ISETP.NE.AND P3, PT, R8, RZ, PT ;  /* 0x000000ff0800720c */ /* 0x000fe20003f65270 */
[----:B------:R-:W-:-:S12]  /*8b70*/  BSSY B1, `(.L_x_1665) ;  /* 0x000007d000017945 */ /* 0x000fd80003800000 */
[----:B------:R-:W-:Y:S05]  /*8b80*/  @!P3 BRA `(.L_x_1666) ;  /* 0x0000000400ecb947 */ /* 0x000fea0003800000 */
[----:B----4-:R-:W4:Y:S01]  /*8b90*/  LDL R14, [R1+0x34] ;  /* 0x00003400010e7983 */ /* 0x010f220000100800 */
[----:B---3--:R-:W-:Y:S01]  /*8ba0*/  SEL R11, R122, R134, !P0 ;  /* 0x000000867a0b7207 */ /* 0x008fe20004000000 */
[----:B------:R-:W-:Y:S01]  /*8bb0*/  BSSY B2, `(.L_x_1667) ;  /* 0x0000076000027945 */ /* 0x000fe20003800000 */
[----:B------:R-:W-:Y:S02]  /*8bc0*/  SHF.R.U32.HI R13, RZ, 0x3, R225 ;  /* 0x00000003ff0d7819 */ /* 0x000fe400000116e1 */
[----:B------:R-:W-:Y:S02]  /*8bd0*/  SHF.R.S32.HI R12, RZ, 0x1f, R11 ;  /* 0x0000001fff0c7819 */ /* 0x000fe4000001140b */
[----:B0-----:R-:W-:Y:S02]  /*8be0*/  LEA R38, P3, R5, R36, 0x1 ;  /* 0x0000002405267211 */ /* 0x001fe400078608ff */
        /* <DEDUP_REMOVED lines=9> */
[----:B------:R-:W-:-:S04]  /*8c80*/  LOP3.LUT R11, R225, 0x38, R41, 0xf8, !PT ;  /* 0x00000038e10b7812 */ /* 0x000fc800078ef829 */
[----:B------:R-:W-:-:S05]  /*8c90*/  LOP3.LUT R11, R11, R13, RZ, 0x3c, !PT ;  /* 0x0000000d0b0b7212 */ /* 0x000fca00078e3cff */
[----:B------:R-:W-:-:S04]  /*8ca0*/  @!P3 IMAD.WIDE R40, R41, 0x2, R36 ;  /* 0x000000022928b825 */ /* 0x000fc800078e0224 */
[----:B----4-:R-:W-:-:S04]  /*8cb0*/  IMAD R12, R12, 0x1800, R14 ;  /* 0x000018000c0c7824 */ /* 0x010fc800078e020e */
[----:B------:R-:W-:Y:S02]  /*8cc0*/  IMAD.IADD R12, R12, 0x1, R11 ;  /* 0x000000010c0c7824 */ /* 0x000fe400078e020b */
[C---:B------:R-:W-:Y:S02]  /*8cd0*/  IMAD R11, R19.reuse, 0x4800, R133 ;  /* 0x00004800130b7824 */ /* 0x040fe400078e0285 */
[----:B------:R-:W-:Y:S02]  /*8ce0*/  IMAD R13, R19, 0x4800, R12 ;  /* 0x00004800130d7824 */ /* 0x000fe400078e020c */
[--C-:B------:R-:W-:Y:S02]  /*8cf0*/  IMAD R11, R11, 0x2, R18.reuse ;  /* 0x000000020b0b7824 */ /* 0x100fe400078e0212 */
[----:B------:R-:W-:-:S03]  /*8d00*/  IMAD R32, R13, 0x2, R18 ;  /* 0x000000020d207824 */ /* 0x000fc600078e0212 */
[----:B------:R0:W3:Y:S04]  /*8d10*/  LDS.128 R12, [R11+0x1e400] ;  /* 0x01e400000b0c7984 */ /* 0x0000e80000000c00 */
[----:B------:R-:W4:Y:S01]  /*8d20*/  LDS.128 R32, [R32+0x1e400] ;  /* 0x01e4000020207984 */ /* 0x000f220000000c00 */
[----:B------:R-:W-:Y:S05]  /*8d30*/  @P4 BRA `(.L_x_1668) ;  /* 0x0000000400744947 */ /* 0x000fea0003800000 */
[----:B------:R-:W-:Y:S01]  /*8d40*/  SHF.R.U64 R45, R64, 0x10, R65 ;  /* 0x00000010402d7819 */ /* 0x000fe20000001241 */
[----:B----4-:R-:W-:Y:S01]  /*8d50*/  IMAD.U32 R52, R33, 0x10000, RZ ;  /* 0x0001000021347824 */ /* 0x010fe200078e00ff */
[----:B------:R-:W-:Y:S01]  /*8d60*/  SHF.R.U32.HI R53, RZ, 0x10, R77 ;  /* 0x00000010ff357819 */ /* 0x000fe2000001164d */
[----:B---3--:R-:W-:Y:S01]  /*8d70*/  IMAD.U32 R46, R13, 0x10000, RZ ;  /* 0x000100000d2e7824 */ /* 0x008fe200078e00ff */
[----:B------:R-:W-:Y:S01]  /*8d80*/  SHF.R.U32.HI R65, RZ, 0x10, R65 ;  /* 0x00000010ff417819 */ /* 0x000fe20000011641 */
[----:B------:R-:W-:Y:S01]  /*8d90*/  IMAD.U32 R51, R35, 0x10000, RZ ;  /* 0x0001000023337824 */ /* 0x000fe200078e00ff */
[----:B------:R-:W-:Y:S01]  /*8da0*/  PRMT R45, R160, 0x5410, R45 ;  /* 0x00005410a02d7816 */ /* 0x000fe2000000002d */
[----:B------:R-:W-:Y:S01]  /*8db0*/  IMAD.U32 R44, R15, 0x10000, RZ ;  /* 0x000100000f2c7824 */ /* 0x000fe200078e00ff */
[----:B------:R-:W-:Y:S01]  /*8dc0*/  PRMT R53, R162, 0x5432, R53 ;  /* 0x00005432a2357816 */ /* 0x000fe20000000035 */
[----:B0-----:R-:W-:Y:S01]  /*8dd0*/  IMAD.U32 R11, R12, 0x10000, RZ ;  /* 0x000100000c0b7824 */ /* 0x001fe200078e00ff */
[----:B------:R-:W-:-:S02]  /*8de0*/  SHF.R.U64 R49, R76, 0x10, R77 ;  /* 0x000000104c317819 */ /* 0x000fc4000000124d */
[----:B------:R-:W-:Y:S01]  /*8df0*/  SHF.R.U64 R50, R78, 0x10, R79 ;  /* 0x000000104e327819 */ /* 0x000fe2000000124f */
[----:B------:R-:W-:Y:S01]  /*8e00*/  IMAD.U32 R55, R53, 0x10000, RZ ;  /* 0x0001000035377824 */ /* 0x000fe200078e00ff */
[----:B------:R-:W-:Y:S02]  /*8e10*/  PRMT R160, R160, 0x5432, R65 ;  /* 0x00005432a0a07816 */ /* 0x000fe40000000041 */
[----:B------:R-:W-:Y:S01]  /*8e20*/  SHF.R.U32.HI R78, RZ, 0x10, R79 ;  /* 0x00000010ff4e7819 */ /* 0x000fe2000001164f */
[----:B------:R-:W-:Y:S01]  /*8e30*/  FMUL.FTZ R65, R52, R55 ;  /* 0x0000003734417220 */ /* 0x000fe20000410000 */
[--C-:B------:R-:W-:Y:S02]  /*8e40*/  SHF.R.U64 R54, R66, 0x10, R67.reuse ;  /* 0x0000001042367819 */ /* 0x100fe40000001243 */
[----:B------:R-:W-:Y:S02]  /*8e50*/  SHF.R.U32.HI R66, RZ, 0x10, R67 ;  /* 0x00000010ff427819 */ /* 0x000fe40000011643 */
[----:B------:R-:W-:Y:S01]  /*8e60*/  PRMT R162, R162, 0x5410, R49 ;  /* 0x00005410a2a27816 */ /* 0x000fe20000000031 */
[----:B------:R-:W-:Y:S01]  /*8e70*/  IMAD.U32 R49, R160, 0x10000, RZ ;  /* 0x00010000a0317824 */ /* 0x000fe200078e00ff */
[----:B------:R-:W-:-:S02]  /*8e80*/  PRMT R78, R161, 0x5432, R78 ;  /* 0x00005432a14e7816 */ /* 0x000fc4000000004e */
[C---:B------:R-:W-:Y:S01]  /*8e90*/  PRMT R47, R159.reuse, 0x5410, R54 ;  /* 0x000054109f2f7816 */ /* 0x040fe20000000036 */
[-C--:B------:R-:W-:Y:S01]  /*8ea0*/  FMUL.FTZ R67, R52, R49.reuse ;  /* 0x0000003134437220 */ /* 0x080fe20000410000 */
[----:B------:R-:W-:Y:S01]  /*8eb0*/  PRMT R159, R159, 0x5432, R66 ;  /* 0x000054329f9f7816 */ /* 0x000fe20000000042 */
[----:B------:R-:W-:Y:S02]  /*8ec0*/  IMAD.U32 R54, R78, 0x10000, RZ ;  /* 0x000100004e367824 */ /* 0x000fe400078e00ff */
[C---:B------:R-:W-:Y:S01]  /*8ed0*/  FFMA.FTZ R49, R46.reuse, R49, -R65 ;  /* 0x000000312e317223 */ /* 0x040fe20000010841 */
[----:B------:R-:W-:Y:S01]  /*8ee0*/  LOP3.LUT R48, R33, 0xffff0000, RZ, 0xc0, !PT ;  /* 0xffff000021307812 */ /* 0x000fe200078ec0ff */
[----:B------:R-:W-:Y:S01]  /*8ef0*/  FFMA.FTZ R46, R46, R55, R67 ;  /* 0x000000372e2e7223 */ /* 0x000fe20000010043 */
[----:B------:R-:W-:Y:S01]  /*8f00*/  LOP3.LUT R53, R53, 0xffff0000, RZ, 0xc0, !PT ;  /* 0xffff000035357812 */ /* 0x000fe200078ec0ff */
[----:B------:R-:W-:Y:S01]  /*8f10*/  IMAD.U32 R52, R159, 0x10000, RZ ;  /* 0x000100009f347824 */ /* 0x000fe200078e00ff */
[----:B------:R-:W-:Y:S01]  /*8f20*/  LOP3.LUT R160, R160, 0xffff0000, RZ, 0xc0, !PT ;  /* 0xffff0000a0a07812 */ /* 0x000fe200078ec0ff */
[----:B------:R-:W-:Y:S01]  /*8f30*/  FMUL.FTZ R55, R51, R54 ;  /* 0x0000003633377220 */ /* 0x000fe20000410000 */
[----:B------:R-:W-:Y:S01]  /*8f40*/  LOP3.LUT R43, R13, 0xffff0000, RZ, 0xc0, !PT ;  /* 0xffff00000d2b7812 */ /* 0x000fe200078ec0ff */
[-C--:B------:R-:W-:Y:S01]  /*8f50*/  FMUL.FTZ R65, R51, R52.reuse ;  /* 0x0000003433417220 */ /* 0x080fe20000410000 */
[-C--:B------:R-:W-:Y:S01]  /*8f60*/  FMUL.FTZ R64, R48, R53.reuse ;  /* 0x0000003530407220 */ /* 0x080fe20000410000 */
[----:B------:R-:W-:Y:S01]  /*8f70*/  FFMA.FTZ R51, R44, R52, -R55 ;  /* 0x000000342c337223 */ /* 0x000fe20000010837 */
[----:B------:R-:W-:Y:S01]  /*8f80*/  LOP3.LUT R35, R35, 0xffff0000, RZ, 0xc0, !PT ;  /* 0xffff000023237812 */ /* 0x000fe200078ec0ff */
[-C--:B------:R-:W-:Y:S01]  /*8f90*/  FMUL.FTZ R66, R48, R160.reuse ;  /* 0x000000a030427220 */ /* 0x080fe20000410000 */
[----:B------:R-:W-:Y:S01]  /*8fa0*/  LOP3.LUT R78, R78, 0xffff0000, RZ, 0xc0, !PT ;  /* 0xffff00004e4e7812 */ /* 0x000fe200078ec0ff */
[----:B------:R-:W-:Y:S01]  /*8fb0*/  FFMA.FTZ R48, R43, R160, -R64 ;  /* 0x000000a02b307223 */ /* 0x000fe20000010840 */
[----:B------:R-:W-:Y:S01]  /*8fc0*/  LOP3.LUT R52, R159, 0xffff0000, RZ, 0xc0, !PT ;  /* 0xffff00009f347812 */ /* 0x000fe200078ec0ff */
[----:B------:R-:W-:Y:S01]  /*8fd0*/  FFMA.FTZ R43, R43, R53, R66 ;  /* 0x000000352b2b7223 */ /* 0x000fe20000010042 */
[----:B------:R-:W-:Y:S01]  /*8fe0*/  LOP3.LUT R33, R15, 0xffff0000, RZ, 0xc0, !PT ;  /* 0xffff00000f217812 */ /* 0x000fe200078ec0ff */
[----:B------:R-:W-:-:S02]  /*8ff0*/  IMAD.U32 R13, R32, 0x10000, RZ ;  /* 0x00010000200d7824 */ /* 0x000fc400078e00ff */
[C---:B------:R-:W-:Y:S01]  /*9000*/  FMUL.FTZ R66, R35.reuse, R78 ;  /* 0x0000004e23427220 */ /* 0x040fe20000410000 */
[----:B------:R-:W-:Y:S01]  /*9010*/  FMUL.FTZ R76, R35, R52 ;  /* 0x00000034234c7220 */ /* 0x000fe20000410000 */
[----:B------:R-:W-:Y:S01]  /*9020*/  LOP3.LUT R32, R32, 0xffff0000, RZ, 0xc0, !PT ;  /* 0xffff000020207812 */ /* 0x000fe200078ec0ff */
[----:B------:R-:W-:Y:S01]  /*9030*/  FFMA.FTZ R44, R44, R54, R65 ;  /* 0x000000362c2c7223 */ /* 0x000fe20000010041 */
[C---:B------:R-:W-:Y:S01]  /*9040*/  IMAD.U32 R64, R162.reuse, 0x10000, RZ ;  /* 0x00010000a2407824 */ /* 0x040fe200078e00ff */
[----:B------:R-:W-:Y:S01]  /*9050*/  LOP3.LUT R35, R162, 0xffff0000, RZ, 0xc0, !PT ;  /* 0xffff0000a2237812 */ /* 0x000fe200078ec0ff */
[----:B------:R-:W-:Y:S02]  /*9060*/  IMAD.U32 R54, R45, 0x10000, RZ ;  /* 0x000100002d367824 */ /* 0x000fe400078e00ff */
[----:B------:R-:W-:Y:S01]  /*9070*/  FFMA.FTZ R52, R33, R52, -R66 ;  /* 0x0000003421347223 */ /* 0x000fe20000010842 */
[----:B------:R-:W-:Y:S01]  /*9080*/  LOP3.LUT R45, R45, 0xffff0000, RZ, 0xc0, !PT ;  /* 0xffff00002d2d7812 */ /* 0x000fe200078ec0ff */
[----:B------:R-:W-:Y:S01]  /*9090*/  FMUL.FTZ R66, R13, R64 ;  /* 0x000000400d427220 */ /* 0x000fe20000410000 */
[----:B------:R-:W-:Y:S01]  /*90a0*/  LOP3.LUT R12, R12, 0xffff0000, RZ, 0xc0, !PT ;  /* 0xffff00000c0c7812 */ /* 0x000fe200078ec0ff */
[----:B------:R-:W-:Y:S01]  /*90b0*/  FFMA.FTZ R55, R33, R78, R76 ;  /* 0x0000004e21377223 */ /* 0x000fe2000001004c */
[----:B------:R-:W-:Y:S01]  /*90c0*/  FMUL.FTZ R13, R13, R54 ;  /* 0x000000360d0d7220 */ /* 0x000fe20000410000 */
[----:B------:R-:W-:Y:S01]  /*90d0*/  FMUL.FTZ R33, R32, R35 ;  /* 0x0000002320217220 */ /* 0x000fe20000410000 */
[----:B------:R-:W-:Y:S01]  /*90e0*/  PRMT R50, R161, 0x5410, R50 ;  /* 0x00005410a1327816 */ /* 0x000fe20000000032 */
[C---:B------:R-:W-:Y:S01]  /*90f0*/  IMAD.U32 R15, R14.reuse, 0x10000, RZ ;  /* 0x000100000e0f7824 */ /* 0x040fe200078e00ff */
[----:B------:R-:W-:Y:S01]  /*9100*/  LOP3.LUT R42, R14, 0xffff0000, RZ, 0xc0, !PT ;  /* 0xffff00000e2a7812 */ /* 0x000fe200078ec0ff */
[----:B------:R-:W-:Y:S01]  /*9110*/  FMUL.FTZ R53, R32, R45 ;  /* 0x0000002d20357220 */ /* 0x000fe20000410000 */
[----:B------:R-:W-:-:S02]  /*9120*/  IMAD.U32 R14, R34, 0x10000, RZ ;  /* 0x00010000220e7824 */ /* 0x000fc400078e00ff */
[C---:B------:R-:W-:Y:S01]  /*9130*/  FFMA.FTZ R66, R11.reuse, R54, -R66 ;  /* 0x000000360b427223 */ /* 0x040fe20000010842 */
[----:B------:R-:W-:Y:S01]  /*9140*/  FFMA.FTZ R64, R11, R64, R13 ;  /* 0x000000400b407223 */ /* 0x000fe2000001000d */
[----:B------:R-:W-:Y:S01]  /*9150*/  FFMA.FTZ R45, R12, R45, -R33 ;  /* 0x0000002d0c2d7223 */ /* 0x000fe20000010821 */
[----:B------:R-:W-:Y:S01]  /*9160*/  LOP3.LUT R34, R34, 0xffff0000, RZ, 0xc0, !PT ;  /* 0xffff000022227812 */ /* 0x000fe200078ec0ff */
[C---:B------:R-:W-:Y:S01]  /*9170*/  IMAD.U32 R11, R47.reuse, 0x10000, RZ ;  /* 0x000100002f0b7824 */ /* 0x040fe200078e00ff */
[C---:B------:R-:W-:Y:S01]  /*9180*/  LOP3.LUT R33, R50.reuse, 0xffff0000, RZ, 0xc0, !PT ;  /* 0xffff000032217812 */ /* 0x040fe200078ec0ff */
[----:B------:R-:W-:Y:S01]  /*9190*/  IMAD.U32 R13, R50, 0x10000, RZ ;  /* 0x00010000320d7824 */ /* 0x000fe200078e00ff */
[----:B------:R-:W-:Y:S01]  /*91a0*/  LOP3.LUT R47, R47, 0xffff0000, RZ, 0xc0, !PT ;  /* 0xffff00002f2f7812 */ /* 0x000fe200078ec0ff */
[----:B------:R-:W-:Y:S01]  /*91b0*/  FFMA.FTZ R53, R12, R35, R53 ;  /* 0x000000230c357223 */ /* 0x000fe20000010035 */
[----:B------:R-:W-:Y:S01]  /*91c0*/  F2FP.BF16.F32.PACK_AB R43, R43, R46 ;  /* 0x0000002e2b2b723e */ /* 0x000fe200000010ff */
[----:B------:R-:W-:Y:S01]  /*91d0*/  FMUL.FTZ R12, R14, R13 ;  /* 0x0000000d0e0c7220 */ /* 0x000fe20000410000 */
[----:B------:R-:W-:Y:S01]  /*91e0*/  FMUL.FTZ R35, R34, R33 ;  /* 0x0000002122237220 */ /* 0x000fe20000410000 */
[----:B------:R-:W-:Y:S01]  /*91f0*/  FMUL.FTZ R14, R14, R11 ;  /* 0x0000000b0e0e7220 */ /* 0x000fe20000410000 */
[----:B------:R-:W-:Y:S01]  /*9200*/  FMUL.FTZ R34, R34, R47 ;  /* 0x0000002f22227220 */ /* 0x000fe20000410000 */
        /* <DEDUP_REMOVED lines=16> */
.L_x_1668:
[----:B------:R-:W-:Y:S05]  /*9310*/  BSYNC B2 ;  /* 0x0000000000027941 */ /* 0x000fea0003800000 */
.L_x_1667:
[----:B---3--:R3:W-:Y:S04]  /*9320*/  ST.E.128 desc[UR60][R38.64], R12 ;  /* 0x0000000c26007985 */ /* 0x0087e8000c101d3c */
[----:B----4-:R3:W-:Y:S02]  /*9330*/  @!P3 ST.E.128 desc[UR60][R40.64], R32 ;  /* 0x000000202800b985 */ /* 0x0107e4000c101d3c */
.L_x_1666:
[----:B------:R-:W-:Y:S05]  /*9340*/  BSYNC B1 ;  /* 0x0000000000017941 */ /* 0x000fea0003800000 */
.L_x_1665:
[----:B------:R-:W-:Y:S01]  /*9350*/  ISETP.NE.AND P3, PT, R9, RZ, PT ;  /* 0x000000ff0900720c */ /* 0x000fe20003f65270 */
[----:B------:R-:W-:-:S12]  /*9360*/  BSSY B1, `(.L_x_1669) ;  /* 0x000007c000017945 */ /* 0x000fd80003800000 */
[----:B------:R-:W-:Y:S05]  /*9370*/  @!P3 BRA `(.L_x_1670) ;  /* 0x0000000400e8b947 */ /* 0x000fea0003800000 */
[----:B---34-:R-:W3:Y:S01]  /*9380*/  LDL R14, [R1+0x34] ;  /* 0x00003400010e7983 */ /* 0x018ee20000100800 */
[----:B0-----:R-:W-:Y:S01]  /*9390*/  SEL R11, R122, R134, !P1 ;  /* 0x000000867a0b7207 */ /* 0x001fe20004800000 */
[----:B------:R-:W-:Y:S01]  /*93a0*/  BSSY B2, `(.L_x_1671) ;  /* 0x0000075000027945 */ /* 0x000fe20003800000 */
[----:B------:R-:W-:Y:S02]  /*93b0*/  SHF.R.U32.HI R13, RZ, 0x3, R225 ;  /* 0x00000003ff0d7819 */ /* 0x000fe400000116e1 */
[----:B------:R-:W-:Y:S02]  /*93c0*/  SHF.R.S32.HI R12, RZ, 0x1f, R11 ;  /* 0x0000001fff0c7819 */ /* 0x000fe4000001140b */
[----:B------:R-:W-:Y:S02]  /*93d0*/  LEA R38, P3, R6, R36, 0x1 ;  /* 0x0000002406267211 */ /* 0x000fe400078608ff */
[----:B------:R-:W-:Y:S02]  /*93e0*/  LEA.HI R11, R12, R11, RZ, 0x4 ;  /* 0x0000000b0c0b7211 */ /* 0x000fe400078f20ff */
[----:B------:R-:W-:-:S02]  /*93f0*/  ISETP.GE.AND P4, PT, R198, R119, PT ;  /* 0x00000077c600720c */ /* 0x000fc40003f86270 */
[----:B------:R-:W-:Y:S02]  /*9400*/  LEA.HI.SX32 R11, R11, R112, 0x1c ;  /* 0x000000700b0b7211 */ /* 0x000fe400078fe2ff */
[----:B------:R-:W-:Y:S02]  /*9410*/  LEA.HI.X R39, R6, R37, R108, 0x1, P3 ;  /* 0x0000002506277211 */ /* 0x000fe400018f0c6c */
[----:B------:R-:W-:Y:S01]  /*9420*/  SHF.R.S32.HI R12, RZ, 0x1f, R11 ;  /* 0x0000001fff0c7819 */ /* 0x000fe2000001140b */
[----:B------:R-:W-:-:S03]  /*9430*/  IMAD.SHL.U32 R41, R11, 0x8, RZ ;  /* 0x000000080b297824 */ /* 0x000fc600078e00ff */
[----:B------:R-:W-:Y:S02]  /*9440*/  LEA.HI R12, R12, R11, RZ, 0x3 ;  /* 0x0000000b0c0c7211 */ /* 0x000fe400078f18ff */
[----:B------:R-:W-:Y:S02]  /*9450*/  LOP3.LUT R11, R225, 0x38, R41, 0xf8, !PT ;  /* 0x00000038e10b7812 */ /* 0x000fe400078ef829 */
[----:B------:R-:W-:Y:S02]  /*9460*/  SHF.R.S32.HI R12, RZ, 0x3, R12 ;  /* 0x00000003ff0c7819 */ /* 0x000fe4000001140c */
[----:B------:R-:W-:Y:S02]  /*9470*/  LOP3.LUT R11, R11, R13, RZ, 0x3c, !PT ;  /* 0x0000000d0b0b7212 */ /* 0x000fe400078e3cff */
[----:B------:R-:W-:-:S13]  /*9480*/  ISETP.GE.AND P3, PT, R41, R130, PT ;  /* 0x000000822900720c */ /* 0x000fda0003f66270 */
[----:B------:R-:W-:-:S04]  /*9490*/  @!P3 IMAD.WIDE R40, R41, 0x2, R36 ;  /* 0x000000022928b825 */ /* 0x000fc800078e0224 */
[----:B---3--:R-:W-:-:S04]  /*94a0*/  IMAD R12, R12, 0x1800, R14 ;  /* 0x000018000c0c7824 */ /* 0x008fc800078e020e */
        /* <DEDUP_REMOVED lines=10> */
[----:B------:R-:W-:Y:S01]  /*9550*/  SHF.R.U64 R55, R72, 0x10, R73 ;  /* 0x0000001048377819 */ /* 0x000fe20000001249 */
[----:B---3--:R-:W-:Y:S01]  /*9560*/  IMAD.U32 R49, R15, 0x10000, RZ ;  /* 0x000100000f317824 */ /* 0x008fe200078e00ff */
[----:B------:R-:W-:Y:S01]  /*9570*/  SHF.R.U32.HI R61, RZ, 0x10, R61 ;  /* 0x00000010ff3d7819 */ /* 0x000fe2000001163d */
[----:B------:R-:W-:Y:S01]  /*9580*/  IMAD.U32 R50, R33, 0x10000, RZ ;  /* 0x0001000021327824 */ /* 0x000fe200078e00ff */
[----:B------:R-:W-:Y:S01]  /*9590*/  SHF.R.U32.HI R73, RZ, 0x10, R73 ;  /* 0x00000010ff497819 */ /* 0x000fe20000011649 */
[----:B------:R-:W-:Y:S01]  /*95a0*/  IMAD.U32 R48, R13, 0x10000, RZ ;  /* 0x000100000d307824 */ /* 0x000fe200078e00ff */
[----:B------:R-:W-:Y:S01]  /*95b0*/  LOP3.LUT R45, R35, 0xffff0000, RZ, 0xc0, !PT ;  /* 0xffff0000232d7812 */ /* 0x000fe200078ec0ff */
[----:B------:R-:W-:Y:S01]  /*95c0*/  IMAD.U32 R43, R32, 0x10000, RZ ;  /* 0x00010000202b7824 */ /* 0x000fe200078e00ff */
[----:B------:R-:W-:Y:S01]  /*95d0*/  PRMT R46, R146, 0x5410, R53 ;  /* 0x00005410922e7816 */ /* 0x000fe20000000035 */
[----:B------:R-:W-:Y:S01]  /*95e0*/  IMAD.U32 R42, R12, 0x10000, RZ ;  /* 0x000100000c2a7824 */ /* 0x000fe200078e00ff */
[----:B------:R-:W-:Y:S01]  /*95f0*/  PRMT R146, R146, 0x5432, R61 ;  /* 0x0000543292927816 */ /* 0x000fe2000000003d */
[----:B0-----:R-:W-:Y:S01]  /*9600*/  IMAD.U32 R11, R14, 0x10000, RZ ;  /* 0x000100000e0b7824 */ /* 0x001fe200078e00ff */
[----:B------:R-:W-:-:S02]  /*9610*/  PRMT R35, R158, 0x5432, R73 ;  /* 0x000054329e237816 */ /* 0x000fc40000000049 */
[----:B------:R-:W-:Y:S02]  /*9620*/  SHF.R.U64 R54, R74, 0x10, R75 ;  /* 0x000000104a367819 */ /* 0x000fe4000000124b */
[----:B------:R-:W-:Y:S01]  /*9630*/  SHF.R.U64 R60, R62, 0x10, R63 ;  /* 0x000000103e3c7819 */ /* 0x000fe2000000123f */
[----:B------:R-:W-:Y:S01]  /*9640*/  IMAD.U32 R53, R35, 0x10000, RZ ;  /* 0x0001000023357824 */ /* 0x000fe200078e00ff */
[----:B------:R-:W-:Y:S02]  /*9650*/  SHF.R.U32.HI R74, RZ, 0x10, R75 ;  /* 0x00000010ff4a7819 */ /* 0x000fe4000001164b */
[----:B------:R-:W-:Y:S01]  /*9660*/  LOP3.LUT R44, R15, 0xffff0000, RZ, 0xc0, !PT ;  /* 0xffff00000f2c7812 */ /* 0x000fe200078ec0ff */
[----:B------:R-:W-:Y:S01]  /*9670*/  IMAD.U32 R15, R146, 0x10000, RZ ;  /* 0x00010000920f7824 */ /* 0x000fe200078e00ff */
[----:B------:R-:W-:Y:S01]  /*9680*/  SHF.R.U32.HI R62, RZ, 0x10, R63 ;  /* 0x00000010ff3e7819 */ /* 0x000fe2000001163f */
[----:B------:R-:W-:Y:S01]  /*9690*/  FMUL.FTZ R61, R50, R53 ;  /* 0x00000035323d7220 */ /* 0x000fe20000410000 */
[----:B------:R-:W-:-:S02]  /*96a0*/  PRMT R158, R158, 0x5410, R55 ;  /* 0x000054109e9e7816 */ /* 0x000fc40000000037 */
[----:B------:R-:W-:Y:S02]  /*96b0*/  LOP3.LUT R51, R33, 0xffff0000, RZ, 0xc0, !PT ;  /* 0xffff000021337812 */ /* 0x000fe400078ec0ff */
[----:B------:R-:W-:Y:S02]  /*96c0*/  PRMT R55, R157, 0x5410, R54 ;  /* 0x000054109d377816 */ /* 0x000fe40000000036 */
[----:B------:R-:W-:Y:S02]  /*96d0*/  PRMT R33, R145, 0x5410, R60 ;  /* 0x0000541091217816 */ /* 0x000fe4000000003c */
[----:B------:R-:W-:Y:S02]  /*96e0*/  PRMT R157, R157, 0x5432, R74 ;  /* 0x000054329d9d7816 */ /* 0x000fe4000000004a */
[----:B------:R-:W-:Y:S01]  /*96f0*/  LOP3.LUT R54, R35, 0xffff0000, RZ, 0xc0, !PT ;  /* 0xffff000023367812 */ /* 0x000fe200078ec0ff */
[-C--:B------:R-:W-:Y:S01]  /*9700*/  FMUL.FTZ R35, R50, R15.reuse ;  /* 0x0000000f32237220 */ /* 0x080fe20000410000 */
[----:B------:R-:W-:Y:S01]  /*9710*/  PRMT R145, R145, 0x5432, R62 ;  /* 0x0000543291917816 */ /* 0x000fe2000000003e */
[----:B------:R-:W-:Y:S01]  /*9720*/  FFMA.FTZ R15, R48, R15, -R61 ;  /* 0x0000000f300f7223 */ /* 0x000fe2000001083d */
[----:B------:R-:W-:Y:S01]  /*9730*/  LOP3.LUT R146, R146, 0xffff0000, RZ, 0xc0, !PT ;  /* 0xffff000092927812 */ /* 0x000fe200078ec0ff */
[----:B------:R-:W-:-:S02]  /*9740*/  IMAD.U32 R50, R157, 0x10000, RZ ;  /* 0x000100009d327824 */ /* 0x000fc400078e00ff */
[----:B------:R-:W-:Y:S01]  /*9750*/  FFMA.FTZ R35, R48, R53, R35 ;  /* 0x0000003530237223 */ /* 0x000fe20000010023 */
[----:B------:R-:W-:Y:S01]  /*9760*/  IMAD.U32 R48, R145, 0x10000, RZ ;  /* 0x0001000091307824 */ /* 0x000fe200078e00ff */
[----:B------:R-:W-:Y:S01]  /*9770*/  LOP3.LUT R47, R13, 0xffff0000, RZ, 0xc0, !PT ;  /* 0xffff00000d2f7812 */ /* 0x000fe200078ec0ff */
[C---:B------:R-:W-:Y:S01]  /*9780*/  FMUL.FTZ R60, R51.reuse, R54 ;  /* 0x00000036333c7220 */ /* 0x040fe20000410000 */
[----:B------:R-:W-:Y:S01]  /*9790*/  FMUL.FTZ R62, R51, R146 ;  /* 0x00000092333e7220 */ /* 0x000fe20000410000 */
[C---:B------:R-:W-:Y:S01]  /*97a0*/  FMUL.FTZ R64, R52.reuse, R50 ;  /* 0x0000003234407220 */ /* 0x040fe20000410000 */
[----:B------:R-:W-:Y:S01]  /*97b0*/  LOP3.LUT R157, R157, 0xffff0000, RZ, 0xc0, !PT ;  /* 0xffff00009d9d7812 */ /* 0x000fe200078ec0ff */
[-C--:B------:R-:W-:Y:S01]  /*97c0*/  FMUL.FTZ R51, R52, R48.reuse ;  /* 0x0000003034337220 */ /* 0x080fe20000410000 */
[----:B------:R-:W-:Y:S01]  /*97d0*/  LOP3.LUT R145, R145, 0xffff0000, RZ, 0xc0, !PT ;  /* 0xffff000091917812 */ /* 0x000fe200078ec0ff */
[----:B------:R-:W-:Y:S01]  /*97e0*/  FFMA.FTZ R64, R49, R48, -R64 ;  /* 0x0000003031407223 */ /* 0x000fe20000010840 */
[C---:B------:R-:W-:Y:S01]  /*97f0*/  FFMA.FTZ R60, R47.reuse, R146, -R60 ;  /* 0x000000922f3c7223 */ /* 0x040fe2000001083c */
[----:B------:R-:W-:Y:S01]  /*9800*/  FFMA.FTZ R62, R47, R54, R62 ;  /* 0x000000362f3e7223 */ /* 0x000fe2000001003e */
[----:B------:R-:W-:Y:S01]  /*9810*/  FFMA.FTZ R50, R49, R50, R51 ;  /* 0x0000003231327223 */ /* 0x000fe20000010033 */
[----:B------:R-:W-:-:S02]  /*9820*/  IMAD.U32 R48, R158, 0x10000, RZ ;  /* 0x000100009e307824 */ /* 0x000fc400078e00ff */
[C---:B------:R-:W-:Y:S01]  /*9830*/  FMUL.FTZ R49, R45.reuse, R157 ;  /* 0x0000009d2d317220 */ /* 0x040fe20000410000 */
[----:B------:R-:W-:Y:S02]  /*9840*/  IMAD.U32 R47, R46, 0x10000, RZ ;  /* 0x000100002e2f7824 */ /* 0x000fe400078e00ff */
[-C--:B------:R-:W-:Y:S01]  /*9850*/  FMUL.FTZ R53, R45, R145.reuse ;  /* 0x000000912d357220 */ /* 0x080fe20000410000 */
[CC--:B------:R-:W-:Y:S01]  /*9860*/  FMUL.FTZ R51, R43.reuse, R48.reuse ;  /* 0x000000302b337220 */ /* 0x0c0fe20000410000 */
[----:B------:R-:W-:Y:S01]  /*9870*/  FFMA.FTZ R145, R44, R145, -R49 ;  /* 0x000000912c917223 */ /* 0x000fe20000010831 */
[-C--:B------:R-:W-:Y:S01]  /*9880*/  FMUL.FTZ R43, R43, R47.reuse ;  /* 0x0000002f2b2b7220 */ /* 0x080fe20000410000 */
[----:B------:R-:W-:Y:S01]  /*9890*/  LOP3.LUT R32, R32, 0xffff0000, RZ, 0xc0, !PT ;  /* 0xffff000020207812 */ /* 0x000fe200078ec0ff */
[----:B------:R-:W-:Y:S01]  /*98a0*/  FFMA.FTZ R51, R42, R47, -R51 ;  /* 0x0000002f2a337223 */ /* 0x000fe20000010833 */
[----:B------:R-:W-:Y:S01]  /*98b0*/  LOP3.LUT R49, R158, 0xffff0000, RZ, 0xc0, !PT ;  /* 0xffff00009e317812 */ /* 0x000fe200078ec0ff */
[----:B------:R-:W-:Y:S01]  /*98c0*/  FFMA.FTZ R43, R42, R48, R43 ;  /* 0x000000302a2b7223 */ /* 0x000fe2000001002b */
[----:B------:R-:W-:Y:S01]  /*98d0*/  LOP3.LUT R45, R46, 0xffff0000, RZ, 0xc0, !PT ;  /* 0xffff00002e2d7812 */ /* 0x000fe200078ec0ff */
[----:B------:R-:W-:Y:S01]  /*98e0*/  IMAD.U32 R13, R34, 0x10000, RZ ;  /* 0x00010000220d7824 */ /* 0x000fe200078e00ff */
[----:B------:R-:W-:Y:S01]  /*98f0*/  LOP3.LUT R12, R12, 0xffff0000, RZ, 0xc0, !PT ;  /* 0xffff00000c0c7812 */ /* 0x000fe200078ec0ff */
[----:B------:R-:W-:Y:S01]  /*9900*/  FFMA.FTZ R157, R44, R157, R53 ;  /* 0x0000009d2c9d7223 */ /* 0x000fe20000010035 */
[C---:B------:R-:W-:Y:S01]  /*9910*/  IMAD.U32 R42, R55.reuse, 0x10000, RZ ;  /* 0x00010000372a7824 */ /* 0x040fe200078e00ff */
[----:B------:R-:W-:Y:S01]  /*9920*/  LOP3.LUT R34, R34, 0xffff0000, RZ, 0xc0, !PT ;  /* 0xffff000022227812 */ /* 0x000fe200078ec0ff */
[C---:B------:R-:W-:Y:S01]  /*9930*/  FMUL.FTZ R53, R32.reuse, R49 ;  /* 0x0000003120357220 */ /* 0x040fe20000410000 */
[----:B------:R-:W-:Y:S01]  /*9940*/  LOP3.LUT R55, R55, 0xffff0000, RZ, 0xc0, !PT ;  /* 0xffff000037377812 */ /* 0x000fe200078ec0ff */
[-C--:B------:R-:W-:Y:S01]  /*9950*/  FMUL.FTZ R47, R32, R45.reuse ;  /* 0x0000002d202f7220 */ /* 0x080fe20000410000 */
[C---:B------:R-:W-:Y:S01]  /*9960*/  IMAD.U32 R32, R33.reuse, 0x10000, RZ ;  /* 0x0001000021207824 */ /* 0x040fe200078e00ff */
[----:B------:R-:W-:Y:S01]  /*9970*/  LOP3.LUT R33, R33, 0xffff0000, RZ, 0xc0, !PT ;  /* 0xffff000021217812 */ /* 0x000fe200078ec0ff */
[----:B------:R-:W-:Y:S01]  /*9980*/  FFMA.FTZ R44, R12, R45, -R53 ;  /* 0x0000002d0c2c7223 */ /* 0x000fe20000010835 */
[----:B------:R-:W-:Y:S01]  /*9990*/  LOP3.LUT R14, R14, 0xffff0000, RZ, 0xc0, !PT ;  /* 0xffff00000e0e7812 */ /* 0x000fe200078ec0ff */
[C---:B------:R-:W-:Y:S01]  /*99a0*/  FMUL.FTZ R46, R13.reuse, R42 ;  /* 0x0000002a0d2e7220 */ /* 0x040fe20000410000 */
[C---:B------:R-:W-:Y:S01]  /*99b0*/  FMUL.FTZ R45, R34.reuse, R55 ;  /* 0x00000037222d7220 */ /* 0x040fe20000410000 */
[-C--:B------:R-:W-:Y:S01]  /*99c0*/  FMUL.FTZ R13, R13, R32.reuse ;  /* 0x000000200d0d7220 */ /* 0x080fe20000410000 */
[-C--:B------:R-:W-:Y:S01]  /*99d0*/  FMUL.FTZ R34, R34, R33.reuse ;  /* 0x0000002122227220 */ /* 0x080fe20000410000 */
[C---:B------:R-:W-:Y:S01]  /*99e0*/  FFMA.FTZ R46, R11.reuse, R32, -R46 ;  /* 0x000000200b2e7223 */ /* 0x040fe2000001082e */
[----:B------:R-:W-:Y:S01]  /*99f0*/  FFMA.FTZ R45, R14, R33, -R45 ;  /* 0x000000210e2d7223 */ /* 0x000fe2000001082d */
[----:B------:R-:W-:Y:S01]  /*9a00*/  FFMA.FTZ R12, R12, R49, R47 ;  /* 0x000000310c0c7223 */ /* 0x000fe2000001002f */
[----:B------:R-:W-:Y:S01]  /*9a10*/  FFMA.FTZ R13, R11, R42, R13 ;  /* 0x0000002a0b0d7223 */ /* 0x000fe2000001000d */
[----:B------:R-:W-:Y:S01]  /*9a20*/  FFMA.FTZ R34, R14, R55, R34 ;  /* 0x000000370e227223 */ /* 0x000fe20000010022 */
[----:B------:R-:W-:-:S02]  /*9a30*/  F2FP.BF16.F32.PACK_AB R15, R60, R15 ;  /* 0x0000000f3c0f723e */ /* 0x000fc400000010ff */
[----:B------:R-:W-:Y:S02]  /*9a40*/  F2FP.BF16.F32.PACK_AB R14, R44, R51 ;  /* 0x000000332c0e723e */ /* 0x000fe400000010ff */
        /* <DEDUP_REMOVED lines=10> */
.L_x_1672:
[----:B------:R-:W-:Y:S05]  /*9af0*/  BSYNC B2 ;  /* 0x0000000000027941 */ /* 0x000fea0003800000 */
.L_x_1671:
[----:B---3--:R3:W-:Y:S04]  /*9b00*/  ST.E.128 desc[UR60][R38.64], R12 ;  /* 0x0000000c26007985 */ /* 0x0087e8000c101d3c */
[----:B----4-:R3:W-:Y:S02]  /*9b10*/  @!P3 ST.E.128 desc[UR60][R40.64], R32 ;  /* 0x000000202800b985 */ /* 0x0107e4000c101d3c */
.L_x_1670:
[----:B------:R-:W-:Y:S05]  /*9b20*/  BSYNC B1 ;  /* 0x0000000000017941 */ /* 0x000fea0003800000 */
.L_x_1669:
[----:B------:R-:W-:-:S13]  /*9b30*/  ISETP.NE.AND P3, PT, R10, RZ, PT ;  /* 0x000000ff0a00720c */ /* 0x000fda0003f65270 */
[----:B------:R-:W-:Y:S05]  /*9b40*/  @!P3 BRA `(.L_x_1621) ;  /* 0x0000000c00ccb947 */ /* 0x000fea0003800000 */
[----:B---34-:R-:W3:Y:S01]  /*9b50*/  LDL R15, [R1+0x34] ;  /* 0x00003400010f7983 */ /* 0x018ee20000100800 */
[----:B------:R-:W-:Y:S01]  /*9b60*/  LOP3.LUT P4, RZ, R22, 0x1, RZ, 0xc0, !PT ;  /* 0x0000000116ff7812 */ /* 0x000fe2000788c0ff */
[----:B------:R-:W-:Y:S01]  /*9b70*/  BSSY B1, `(.L_x_1673) ;  /* 0x0000073000017945 */ /* 0x000fe20003800000 */
[----:B------:R-:W-:Y:S02]  /*9b80*/  SHF.R.U32.HI R14, RZ, 0x3, R225 ;  /* 0x00000003ff0e7819 */ /* 0x000fe400000116e1 */
[----:B------:R-:W-:Y:S02]  /*9b90*/  SEL R134, R122, R134, !P4 ;  /* 0x000000867a867207 */ /* 0x000fe40006000000 */
[C---:B0-----:R-:W-:Y:S02]  /*9ba0*/  LEA R38, P3, R7.reuse, R36, 0x1 ;  /* 0x0000002407267211 */ /* 0x041fe400078608ff */
[----:B------:R-:W-:Y:S02]  /*9bb0*/  SHF.R.S32.HI R11, RZ, 0x1f, R134 ;  /* 0x0000001fff0b7819 */ /* 0x000fe40000011486 */
[----:B------:R-:W-:-:S02]  /*9bc0*/  LEA.HI.X R39, R7, R37, R107, 0x1, P3 ;  /* 0x0000002507277211 */ /* 0x000fc400018f0c6b */
[----:B------:R-:W-:Y:S02]  /*9bd0*/  LEA.HI R134, R11, R134, RZ, 0x4 ;  /* 0x000000860b867211 */ /* 0x000fe400078f20ff */
[----:B------:R-:W-:Y:S02]  /*9be0*/  ISETP.GE.AND P3, PT, R195, R119, PT ;  /* 0x00000077c300720c */ /* 0x000fe40003f66270 */
[----:B------:R-:W-:-:S04]  /*9bf0*/  LEA.HI.SX32 R134, R134, R111, 0x1c ;  /* 0x0000006f86867211 */ /* 0x000fc800078fe2ff */
[----:B------:R-:W-:-:S04]  /*9c00*/  SHF.R.S32.HI R11, RZ, 0x1f, R134 ;  /* 0x0000001fff0b7819 */ /* 0x000fc80000011486 */
[----:B------:R-:W-:Y:S01]  /*9c10*/  LEA.HI R12, R11, R134, RZ, 0x3 ;  /* 0x000000860b0c7211 */ /* 0x000fe200078f18ff */
[----:B------:R-:W-:-:S03]  /*9c20*/  IMAD.SHL.U32 R11, R134, 0x8, RZ ;  /* 0x00000008860b7824 */ /* 0x000fc600078e00ff */
[----:B------:R-:W-:Y:S02]  /*9c30*/  SHF.R.S32.HI R13, RZ, 0x3, R12 ;  /* 0x00000003ff0d7819 */ /* 0x000fe4000001140c */
[----:B------:R-:W-:-:S04]  /*9c40*/  LOP3.LUT R12, R225, 0x38, R11, 0xf8, !PT ;  /* 0x00000038e10c7812 */ /* 0x000fc800078ef80b */
[----:B------:R-:W-:Y:S01]  /*9c50*/  LOP3.LUT R12, R12, R14, RZ, 0x3c, !PT ;  /* 0x0000000e0c0c7212 */ /* 0x000fe200078e3cff */
[----:B---3--:R-:W-:-:S04]  /*9c60*/  IMAD R13, R13, 0x1800, R15 ;  /* 0x000018000d0d7824 */ /* 0x008fc800078e020f */
        /* <DEDUP_REMOVED lines=16> */
[----:B------:R-:W-:Y:S02]  /*9d70*/  PRMT R48, R142, 0x5410, R53 ;  /* 0x000054108e307816 */ /* 0x000fe40000000035 */
[----:B------:R-:W-:Y:S01]  /*9d80*/  SHF.R.U64 R49, R68, 0x10, R69 ;  /* 0x0000001044317819 */ /* 0x000fe20000001245 */
[----:B------:R-:W-:Y:S01]  /*9d90*/  IMAD.U32 R52, R51, 0x10000, RZ ;  /* 0x0001000033347824 */ /* 0x000fe200078e00ff */
[----:B------:R-:W-:-:S02]  /*9da0*/  SHF.R.U64 R54, R70, 0x10, R71 ;  /* 0x0000001046367819 */ /* 0x000fc40000001247 */
[----:B------:R-:W-:Y:S02]  /*9db0*/  PRMT R142, R142, 0x5432, R57 ;  /* 0x000054328e8e7816 */ /* 0x000fe40000000039 */
[----:B------:R-:W-:Y:S02]  /*9dc0*/  SHF.R.U32.HI R70, RZ, 0x10, R71 ;  /* 0x00000010ff467819 */ /* 0x000fe40000011647 */
[----:B------:R-:W-:Y:S02]  /*9dd0*/  SHF.R.U64 R50, R58, 0x10, R59 ;  /* 0x000000103a327819 */ /* 0x000fe4000000123b */
[----:B------:R-:W-:Y:S01]  /*9de0*/  PRMT R144, R144, 0x5410, R49 ;  /* 0x0000541090907816 */ /* 0x000fe20000000031 */
[----:B------:R-:W-:Y:S01]  /*9df0*/  IMAD.U32 R49, R142, 0x10000, RZ ;  /* 0x000100008e317824 */ /* 0x000fe200078e00ff */
[C---:B------:R-:W-:Y:S01]  /*9e00*/  PRMT R53, R143.reuse, 0x5410, R54 ;  /* 0x000054108f357816 */ /* 0x040fe20000000036 */
[CC--:B------:R-:W-:Y:S01]  /*9e10*/  FMUL.FTZ R54, R44.reuse, R52.reuse ;  /* 0x000000342c367220 */ /* 0x0c0fe20000410000 */
[----:B------:R-:W-:Y:S01]  /*9e20*/  SHF.R.U32.HI R58, RZ, 0x10, R59 ;  /* 0x00000010ff3a7819 */ /* 0x000fe2000001163b */
[-C--:B------:R-:W-:Y:S01]  /*9e30*/  FMUL.FTZ R44, R44, R49.reuse ;  /* 0x000000312c2c7220 */ /* 0x080fe20000410000 */
[----:B------:R-:W-:Y:S01]  /*9e40*/  PRMT R143, R143, 0x5432, R70 ;  /* 0x000054328f8f7816 */ /* 0x000fe20000000046 */
[----:B------:R-:W-:Y:S01]  /*9e50*/  FFMA.FTZ R54, R41, R49, -R54 ;  /* 0x0000003129367223 */ /* 0x000fe20000010836 */
[----:B------:R-:W-:Y:S01]  /*9e60*/  PRMT R50, R141, 0x5410, R50 ;  /* 0x000054108d327816 */ /* 0x000fe20000000032 */
[----:B------:R-:W-:Y:S01]  /*9e70*/  FFMA.FTZ R52, R41, R52, R44 ;  /* 0x0000003429347223 */ /* 0x000fe2000001002c */
[----:B------:R-:W-:Y:S01]  /*9e80*/  LOP3.LUT R45, R33, 0xffff0000, RZ, 0xc0, !PT ;  /* 0xffff0000212d7812 */ /* 0x000fe200078ec0ff */
        /* <DEDUP_REMOVED lines=8> */
[----:B------:R-:W-:Y:S01]  /*9f10*/  IMAD.U32 R32, R15, 0x10000, RZ ;  /* 0x000100000f207824 */ /* 0x000fe200078e00ff */
[----:B------:R-:W-:Y:S01]  /*9f20*/  LOP3.LUT R42, R13, 0xffff0000, RZ, 0xc0, !PT ;  /* 0xffff00000d2a7812 */ /* 0x000fe200078ec0ff */
[C---:B------:R-:W-:Y:S01]  /*9f30*/  FMUL.FTZ R55, R45.reuse, R51 ;  /* 0x000000332d377220 */ /* 0x040fe20000410000 */
[-C--:B------:R-:W-:Y:S01]  /*9f40*/  FMUL.FTZ R45, R45, R142.reuse ;  /* 0x0000008e2d2d7220 */ /* 0x080fe20000410000 */
[----:B------:R-:W-:Y:S01]  /*9f50*/  LOP3.LUT R47, R35, 0xffff0000, RZ, 0xc0, !PT ;  /* 0xffff0000232f7812 */ /* 0x000fe200078ec0ff */
[-C--:B------:R-:W-:Y:S01]  /*9f60*/  FMUL.FTZ R46, R46, R41.reuse ;  /* 0x000000292e2e7220 */ /* 0x080fe20000410000 */
[----:B------:R-:W-:Y:S01]  /*9f70*/  LOP3.LUT R44, R143, 0xffff0000, RZ, 0xc0, !PT ;  /* 0xffff00008f2c7812 */ /* 0x000fe200078ec0ff */
[----:B------:R-:W-:Y:S01]  /*9f80*/  FFMA.FTZ R57, R32, R41, -R57 ;  /* 0x0000002920397223 */ /* 0x000fe20000010839 */
[C---:B------:R-:W-:Y:S01]  /*9f90*/  FFMA.FTZ R55, R42.reuse, R142, -R55 ;  /* 0x0000008e2a377223 */ /* 0x040fe20000010837 */
[----:B------:R-:W-:Y:S01]  /*9fa0*/  FFMA.FTZ R51, R42, R51, R45 ;  /* 0x000000332a337223 */ /* 0x000fe2000001002d */
[----:B------:R-:W-:Y:S01]  /*9fb0*/  IMAD.U32 R41, R144, 0x10000, RZ ;  /* 0x0001000090297824 */ /* 0x000fe200078e00ff */
[----:B------:R-:W-:Y:S01]  /*9fc0*/  LOP3.LUT R42, R141, 0xffff0000, RZ, 0xc0, !PT ;  /* 0xffff00008d2a7812 */ /* 0x000fe200078ec0ff */
[----:B------:R-:W-:Y:S01]  /*9fd0*/  FFMA.FTZ R46, R32, R49, R46 ;  /* 0x00000031202e7223 */ /* 0x000fe2000001002e */
[----:B------:R-:W-:Y:S01]  /*9fe0*/  LOP3.LUT R15, R15, 0xffff0000, RZ, 0xc0, !PT ;  /* 0xffff00000f0f7812 */ /* 0x000fe200078ec0ff */
[----:B------:R-:W-:Y:S01]  /*9ff0*/  FMUL.FTZ R56, R47, R44 ;  /* 0x0000002c2f387220 */ /* 0x000fe20000410000 */
[----:B------:R-:W-:-:S02]  /*a000*/  IMAD.U32 R32, R48, 0x10000, RZ ;  /* 0x0001000030207824 */ /* 0x000fc400078e00ff */
[-C--:B------:R-:W-:Y:S01]  /*a010*/  FMUL.FTZ R45, R33, R41.reuse ;  /* 0x00000029212d7220 */ /* 0x080fe20000410000 */
[-C--:B------:R-:W-:Y:S01]  /*a020*/  FMUL.FTZ R58, R47, R42.reuse ;  /* 0x0000002a2f3a7220 */ /* 0x080fe20000410000 */
[----:B------:R-:W-:Y:S01]  /*a030*/  FFMA.FTZ R56, R15, R42, -R56 ;  /* 0x0000002a0f387223 */ /* 0x000fe20000010838 */
[----:B------:R-:W-:Y:S01]  /*a040*/  LOP3.LUT R144, R144, 0xffff0000, RZ, 0xc0, !PT ;  /* 0xffff000090907812 */ /* 0x000fe200078ec0ff */
[-C--:B------:R-:W-:Y:S01]  /*a050*/  FMUL.FTZ R42, R33, R32.reuse ;  /* 0x00000020212a7220 */ /* 0x080fe20000410000 */
[----:B------:R-:W-:Y:S01]  /*a060*/  FFMA.FTZ R45, R40, R32, -R45 ;  /* 0x00000020282d7223 */ /* 0x000fe2000001082d */
[----:B------:R-:W-:Y:S01]  /*a070*/  IMAD.U32 R35, R34, 0x10000, RZ ;  /* 0x0001000022237824 */ /* 0x000fe200078e00ff */
[----:B------:R-:W-:Y:S01]  /*a080*/  LOP3.LUT R48, R48, 0xffff0000, RZ, 0xc0, !PT ;  /* 0xffff000030307812 */ /* 0x000fe200078ec0ff */
[----:B------:R-:W-:Y:S01]  /*a090*/  IMAD.U32 R32, R53, 0x10000, RZ ;  /* 0x0001000035207824 */ /* 0x000fe200078e00ff */
[----:B------:R-:W-:Y:S01]  /*a0a0*/  LOP3.LUT R34, R34, 0xffff0000, RZ, 0xc0, !PT ;  /* 0xffff000022227812 */ /* 0x000fe200078ec0ff */
[----:B------:R-:W-:Y:S01]  /*a0b0*/  FFMA.FTZ R47, R15, R44, R58 ;  /* 0x0000002c0f2f7223 */ /* 0x000fe2000001003a */
[----:B------:R-:W-:Y:S01]  /*a0c0*/  LOP3.LUT R53, R53, 0xffff0000, RZ, 0xc0, !PT ;  /* 0xffff000035357812 */ /* 0x000fe200078ec0ff */
[----:B------:R-:W-:Y:S01]  /*a0d0*/  IMAD.U32 R15, R50, 0x10000, RZ ;  /* 0x00010000320f7824 */ /* 0x000fe200078e00ff */
[----:B------:R-:W-:Y:S01]  /*a0e0*/  LOP3.LUT R13, R12, 0xffff0000, RZ, 0xc0, !PT ;  /* 0xffff00000c0d7812 */ /* 0x000fe200078ec0ff */
[----:B------:R-:W-:Y:S01]  /*a0f0*/  FMUL.FTZ R44, R43, R144 ;  /* 0x000000902b2c7220 */ /* 0x000fe20000410000 */
[----:B------:R-:W-:Y:S01]  /*a100*/  LOP3.LUT R33, R50, 0xffff0000, RZ, 0xc0, !PT ;  /* 0xffff000032217812 */ /* 0x000fe200078ec0ff */
[----:B------:R-:W-:Y:S01]  /*a110*/  FFMA.FTZ R42, R40, R41, R42 ;  /* 0x00000029282a7223 */ /* 0x000fe2000001002a */
[----:B------:R-:W-:-:S02]  /*a120*/  IMAD.U32 R12, R14, 0x10000, RZ ;  /* 0x000100000e0c7824 */ /* 0x000fc400078e00ff */
[----:B------:R-:W-:Y:S01]  /*a130*/  FMUL.FTZ R40, R43, R48 ;  /* 0x000000302b287220 */ /* 0x000fe20000410000 */
[C---:B------:R-:W-:Y:S01]  /*a140*/  FMUL.FTZ R41, R35.reuse, R32 ;  /* 0x0000002023297220 */ /* 0x040fe20000410000 */
[----:B------:R-:W-:Y:S01]  /*a150*/  LOP3.LUT R14, R14, 0xffff0000, RZ, 0xc0, !PT ;  /* 0xffff00000e0e7812 */ /* 0x000fe200078ec0ff */
[----:B------:R-:W-:Y:S01]  /*a160*/  FMUL.FTZ R35, R35, R15 ;  /* 0x0000000f23237220 */ /* 0x000fe20000410000 */
[C---:B------:R-:W-:Y:S01]  /*a170*/  FMUL.FTZ R43, R34.reuse, R53 ;  /* 0x00000035222b7220 */ /* 0x040fe20000410000 */
[C---:B------:R-:W-:Y:S01]  /*a180*/  FFMA.FTZ R44, R13.reuse, R48, -R44 ;  /* 0x000000300d2c7223 */ /* 0x040fe2000001082c */
[----:B------:R-:W-:Y:S01]  /*a190*/  FMUL.FTZ R34, R34, R33 ;  /* 0x0000002122227220 */ /* 0x000fe20000410000 */
[C---:B------:R-:W-:Y:S01]  /*a1a0*/  FFMA.FTZ R41, R12.reuse, R15, -R41 ;  /* 0x0000000f0c297223 */ /* 0x040fe20000010829 */
[----:B------:R-:W-:Y:S01]  /*a1b0*/  FFMA.FTZ R35, R12, R32, R35 ;  /* 0x000000200c237223 */ /* 0x000fe20000010023 */
        /* <DEDUP_REMOVED lines=14> */
.L_x_1674:
[----:B------:R-:W-:Y:S05]  /*a2a0*/  BSYNC B1 ;  /* 0x0000000000017941 */ /* 0x000fea0003800000 */
.L_x_1673:
[----:B0-----:R0:W-:Y:S01]  /*a2b0*/  ST.E.128 desc[UR60][R38.64], R12 ;  /* 0x0000000c26007985 */ /* 0x0011e2000c101d3c */
[----:B------:R-:W-:-:S13]  /*a2c0*/  ISETP.GE.AND P3, PT, R11, R130, PT ;  /* 0x000000820b00720c */ /* 0x000fda0003f66270 */
[----:B------:R-:W-:Y:S05]  /*a2d0*/  @P3 BRA `(.L_x_1621) ;  /* 0x0000000400e83947 */ /* 0x000fea0003800000 */
[----:B------:R-:W-:-:S05]  /*a2e0*/  IMAD.WIDE R36, R11, 0x2, R36 ;  /* 0x000000020b247825 */ /* 0x000fca00078e0224 */
[----:B---3--:R3:W-:Y:S01]  /*a2f0*/  ST.E.128 desc[UR60][R36.64], R32 ;  /* 0x0000002024007985 */ /* 0x0087e2000c101d3c */
[----:B------:R-:W-:Y:S05]  /*a300*/  BRA `(.L_x_1621) ;  /* 0x0000000400dc7947 */ /* 0x000fea0003800000 */
.L_x_1586:
[----:B------:R-:W2:Y:S02]  /*a310*/  LDL R11, [R1+0x38] ;  /* 0x00003800010b7983 */ /* 0x000ea40000100800 */
[----:B--2---:R-:W-:-:S13]  /*a320*/  R2UR UR4, R11 ;  /* 0x000000000b0472ca */ /* 0x004fda00000e0000 */
[----:B------:R-:W-:-:S06]  /*a330*/  UISETP.NE.AND UP0, UPT, UR4, 0x3, UPT ;  /* 0x000000030400788c */ /* 0x000fcc000bf05270 */
[----:B------:R-:W-:-:S13]  /*a340*/  PLOP3.LUT P2, PT, PT, PT, UP0, 0x80, 0x0 ;  /* 0x000000000000781c */ /* 0x000fda0003f4f008 */
[----:B------:R-:W-:Y:S05]  /*a350*/  @!P2 BRA `(.L_x_1675) ;  /* 0x000000000004a947 */ /* 0x000fea0003800000 */
[----:B------:R-:W-:Y:S01]  /*a360*/  BPT.TRAP 0x1 ;  /* 0x000000040000795c */ /* 0x000fe20000300000 */
.L_x_1675:
[----:B------:R-:W-:Y:S01]  /*a370*/  IMAD R86, R19, 0x8, R18 ;  /* 0x0000000813567824 */ /* 0x000fe200078e0212 */
[----:B------:R-:W-:Y:S01]  /*a380*/  SHF.L.U32 R87, R219, 0x1f, RZ ;  /* 0x0000001fdb577819 */ /* 0x000fe200000006ff */
[----:B------:R-:W-:Y:S01]  /*a390*/  BSSY B1, `(.L_x_1676) ;  /* 0x0000004000017945 */ /* 0x000fe20003800000 */
[----:B------:R-:W-:Y:S02]  /*a3a0*/  SHF.R.S32.HI R31, RZ, 0x1f, R27 ;  /* 0x0000001fff1f7819 */ /* 0x000fe4000001141b */
[----:B------:R-:W0:Y:S02]  /*a3b0*/  SYNCS.PHASECHK.TRANS64.TRYWAIT P3, [R86+URZ+0x30890], R87 ;  /* 0x03089057560075a7 */ /* 0x000e24000806017f */
[----:B0-----:R-:W-:Y:S05]  /*a3c0*/  @!P3 BRA `(.L_x_1677) ;  /* 0x000002080044b947 */ /* 0x001fea0003800000 */
.L_x_2027:
[----:B------:R-:W-:Y:S05]  /*a3d0*/  BSYNC B1 ;  /* 0x0000000000017941 */ /* 0x000fea0003800000 */
.L_x_1676:
        /* <DEDUP_REMOVED lines=27> */
.L_x_2031:
        /* <DEDUP_REMOVED lines=23> */
[----:B------:R-:W-:Y:S02]  /*a700*/  @!P5 IMAD.SHL.U32 R11, R203, 0x8, RZ ;  /* 0x00000008cb0bd824 */ /* 0x000fe400078e00ff */
        /* <DEDUP_REMOVED lines=13> */
.L_x_1680:
[----:B------:R-:W-:Y:S05]  /*a7e0*/  BSYNC B1 ;  /* 0x0000000000017941 */ /* 0x000fea0003800000 */
.L_x_1679:
[----:B------:R-:W-:-:S03]  /*a7f0*/  UMOV UR4, 0xffffffff ;  /* 0xffffffff00047882 */ /* 0x000fc60000000000 */
[----:B------:R-:W-:Y:S05]  /*a800*/  BRA.DIV UR4, `(.L_x_1681) ;  /* 0x0000020604947947 */ /* 0x000fea000b800000 */
[----:B--2---:R2:W0:Y:S04]  /*a810*/  SHFL.IDX PT, R39, R41, 0x1, 0x1c1f ;  /* 0x003c1f0029277f89 */ /* 0x00442800000e0000 */
[----:B---3--:R2:W3:Y:S02]  /*a820*/  SHFL.IDX PT, R38, R40, 0x1, 0x1c1f ;  /* 0x003c1f0028267f89 */ /* 0x0084e400000e0000 */
.L_x_2035:
        /* <DEDUP_REMOVED lines=37> */
.L_x_1621:
[----:B------:R-:W-:Y:S05]  /*aa80*/  BSYNC B0 ;  /* 0x0000000000007941 */ /* 0x000fea0003800000 */
.L_x_1585:
        /* <DEDUP_REMOVED lines=17> */
.L_x_1683:
[----:B------:R-:W-:Y:S05]  /*aba0*/  BSYNC B0 ;  /* 0x0000000000007941 */ /* 0x000fea0003800000 */
.L_x_1682:
[----:B------:R-:W3:Y:S01]  /*abb0*/  SYNCS.PHASECHK.TRANS64.TRYWAIT P2, [R86+URZ+0x308b0], R87 ;  /* 0x0308b057560075a7 */ /* 0x000ee2000804017f */
[----:B------:R-:W-:Y:S04]  /*abc0*/  BSSY B0, `(.L_x_1684) ;  /* 0x0000002000007945 */ /* 0x000fe80003800000 */
[----:B---3--:R-:W-:Y:S05]  /*abd0*/  @!P2 BRA `(.L_x_1685) ;  /* 0x0000020000eca947 */ /* 0x008fea0003800000 */
.L_x_2036:
[----:B------:R-:W-:Y:S05]  /*abe0*/  BSYNC B0 ;  /* 0x0000000000007941 */ /* 0x000fea0003800000 */
.L_x_1684:
[----:B------:R-:W-:Y:S01]  /*abf0*/  ULDC.64 UR4, c[0x0][0x328] ;  /* 0x0000ca0000047ab9 */ /* 0x000fe20000000a00 */
[----:B------:R-:W-:Y:S01]  /*ac00*/  IMAD.IADD R85, R85, 0x1, -R218 ;  /* 0x0000000155557824 */ /* 0x000fe200078e0ada */
[----:B------:R-:W-:Y:S01]  /*ac10*/  BSSY B0, `(.L_x_1686) ;  /* 0x0000037000007945 */ /* 0x000fe20003800000 */
[----:B----4-:R-:W-:Y:S02]  /*ac20*/  IMAD R14, R31, UR4, RZ ;  /* 0x000000041f0e7c24 */ /* 0x010fe4000f8e02ff */
[----:B------:R-:W-:-:S04]  /*ac30*/  IMAD.WIDE.U32 R12, R27, UR4, RZ ;  /* 0x000000041b0c7c25 */ /* 0x000fc8000f8e00ff */
[----:B------:R-:W-:Y:S01]  /*ac40*/  IMAD R27, R27, UR5, R14 ;  /* 0x000000051b1b7c24 */ /* 0x000fe2000f8e020e */
[----:B------:R-:W-:Y:S02]  /*ac50*/  ULDC.64 UR4, c[0x0][0x338] ;  /* 0x0000ce0000047ab9 */ /* 0x000fe40000000a00 */
[----:B0-----:R-:W-:Y:S02]  /*ac60*/  IMAD R11, R84, UR4, RZ ;  /* 0x00000004540b7c24 */ /* 0x001fe4000f8e02ff */
[----:B------:R-:W-:Y:S02]  /*ac70*/  IMAD.IADD R13, R13, 0x1, R27 ;  /* 0x000000010d0d7824 */ /* 0x000fe400078e021b */
        /* <DEDUP_REMOVED lines=15> */
[----:B------:R-:W-:Y:S02]  /*ad70*/  ULDC UR4, c[0x0][0x2f4] ;  /* 0x0000bd0000047ab9 */ /* 0x000fe40000000800 */
        /* <DEDUP_REMOVED lines=32> */
.L_x_1687:
[----:B------:R-:W-:Y:S05]  /*af80*/  BSYNC B0 ;  /* 0x0000000000007941 */ /* 0x000fea0003800000 */
.L_x_1686:
[----:B------:R-:W-:Y:S01]  /*af90*/  ISETP.GE.AND P2, PT, R85, 0x41, PT ;  /* 0x000000415500780c */ /* 0x000fe20003f46270 */
[----:B0-----:R0:W0:Y:S01]  /*afa0*/  SHFL.IDX PT, R35, R11, 0x1, 0x1c1f ;  /* 0x003c1f000b237f89 */ /* 0x00102200000e0000 */
[----:B------:R-:W-:Y:S03]  /*afb0*/  BSSY B0, `(.L_x_1688) ;  /* 0x0000024000007945 */ /* 0x000fe60003800000 */
[----:B----4-:R4:W0:Y:S08]  /*afc0*/  SHFL.IDX PT, R34, R31, 0x1, 0x1c1f ;  /* 0x003c1f001f227f89 */ /* 0x01083000000e0000 */
[----:B----4-:R-:W-:Y:S05]  /*afd0*/  @!P2 BRA `(.L_x_1689) ;  /* 0x000000000084a947 */ /* 0x010fea0003800000 */
[----:B------:R-:W-:Y:S02]  /*afe0*/  ULDC UR4, c[0x0][0x2f4] ;  /* 0x0000bd0000047ab9 */ /* 0x000fe40000000800 */
        /* <DEDUP_REMOVED lines=32> */
.L_x_1689:
[----:B------:R-:W-:Y:S05]  /*b1f0*/  BSYNC B0 ;  /* 0x0000000000007941 */ /* 0x000fea0003800000 */
.L_x_1688:
[----:B------:R-:W-:Y:S01]  /*b200*/  @!PT LDS RZ, [RZ] ;  /* 0x00000000fffff984 */ /* 0x000fe20000000800 */
[----:B------:R-:W-:Y:S01]  /*b210*/  @!PT LDS RZ, [RZ] ;  /* 0x00000000fffff984 */ /* 0x000fe20000000800 */
[----:B------:R-:W-:Y:S01]  /*b220*/  @!PT LDS RZ, [RZ] ;  /* 0x00000000fffff984 */ /* 0x000fe20000000800 */
[----:B------:R-:W-:Y:S01]  /*b230*/  @!PT LDS RZ, [RZ] ;  /* 0x00000000fffff984 */ /* 0x000fe20000000800 */
[----:B------:R5:W-:Y:S06]  /*b240*/  MEMBAR.ALL.CTA ;  /* 0x0000000000007992 */ /* 0x000bec0000008000 */
[----:B-----5:R-:W5:Y:S01]  /*b250*/  FENCE.VIEW.ASYNC.S ;  /* 0x00000000000073c6 */ /* 0x020f620000000000 */
[----:B-1-3--:R-:W-:Y:S01]  /*b260*/  @!P3 VIADD R86, R86, 0x308c0 ;  /* 0x000308c05656b836 */ /* 0x00afe20000000000 */
[----:B-----5:R1:W-:Y:S01]  /*b270*/  BAR.SYNC.DEFER_BLOCKING R140, 0x80 ;  /* 0x0002008c0000751d */ /* 0x0203e20000010000 */
[----:B------:R-:W-:Y:S01]  /*b280*/  LOP3.LUT P4, RZ, R22, 0x2, RZ, 0xc0, !PT ;  /* 0x0000000216ff7812 */ /* 0x000fe2000788c0ff */
[----:B------:R-:W-:-:S02]  /*b290*/  VIADD R19, R19, 0x1 ;  /* 0x0000000113137836 */ /* 0x000fc40000000000 */
[----:B------:R-:W-:Y:S02]  /*b2a0*/  @!P3 PRMT R86, RZ, 0x654, R86 ;  /* 0x00000654ff56b816 */ /* 0x000fe40000000056 */
[----:B------:R-:W-:Y:S02]  /*b2b0*/  PLOP3.LUT P2, PT, PT, PT, PT, 0x8, 0x0 ;  /* 0x000000000000781c */ /* 0x000fe40003f4e170 */
[----:B------:R1:W-:Y:S01]  /*b2c0*/  @!P3 SYNCS.ARRIVE.TRANS64.RED.A1T0 RZ, [R86+URZ], RZ ;  /* 0x000000ff56ffb9a7 */ /* 0x0003e2000810043f */
[----:B------:R-:W-:-:S04]  /*b2d0*/  ISETP.NE.AND P3, PT, R19, 0x2, PT ;  /* 0x000000021300780c */ /* 0x000fc80003f65270 */
[----:B----4-:R-:W-:Y:S02]  /*b2e0*/  SEL R12, RZ, 0x1, P3 ;  /* 0x00000001ff0c7807 */ /* 0x010fe40001800000 */
[----:B------:R-:W-:Y:S02]  /*b2f0*/  SEL R19, R19, RZ, P3 ;  /* 0x000000ff13137207 */ /* 0x000fe40001800000 */
[----:B------:R-:W-:Y:S01]  /*b300*/  LOP3.LUT R219, R219, R12, RZ, 0x3c, !PT ;  /* 0x0000000cdbdb7212 */ /* 0x000fe200078e3cff */
[----:B-1----:R-:W-:Y:S06]  /*b310*/  @P4 BRA `(.L_x_1690) ;  /* 0xffffff7400744947 */ /* 0x002fec000383ffff */
.L_x_1580:
[----:B0-----:R-:W3:Y:S01]  /*b320*/  LDL R11, [R1+0x30] ;  /* 0x00003000010b7983 */ /* 0x001ee20000100800 */
[----:B------:R-:W0:Y:S01]  /*b330*/  LDC R0, c[0x0][0x448] ;  /* 0x00011200ff007b82 */ /* 0x000e220000000800 */
[----:B------:R-:W-:Y:S01]  /*b340*/  IADD3 R5, R201, 0x1, -R200 ;  /* 0x00000001c9057810 */ /* 0x000fe20007ffe8c8 */
[----:B------:R-:W-:Y:S06]  /*b350*/  BSSY B0, `(.L_x_1691) ;  /* 0x000000d000007945 */ /* 0x000fec0003800000 */
[----:B------:R-:W1:Y:S01]  /*b360*/  LDC.64 R6, c[0x0][0x9e0] ;  /* 0x00027800ff067b82 */ /* 0x000e620000000a00 */
[----:B0-----:R-:W-:-:S02]  /*b370*/  ISETP.NE.AND P1, PT, R0, 0x1, PT ;  /* 0x000000010000780c */ /* 0x001fc40003f25270 */
[----:B-1----:R-:W-:-:S11]  /*b380*/  ISETP.GE.AND P3, PT, R7, 0x1, PT ;  /* 0x000000010700780c */ /* 0x002fd60003f66270 */
[----:B------:R-:W0:Y:S08]  /*b390*/  @P1 LDC R3, c[0x0][0x44c] ;  /* 0x00011300ff031b82 */ /* 0x000e300000000800 */
[----:B------:R-:W1:Y:S01]  /*b3a0*/  @P1 LDC R2, c[0x0][0x450] ;  /* 0x00011400ff021b82 */ /* 0x000e620000000800 */
[----:B---3--:R-:W-:-:S04]  /*b3b0*/  VIADD R0, R11, 0x7f ;  /* 0x0000007f0b007836 */ /* 0x008fc80000000000 */
[----:B0-----:R-:W-:-:S05]  /*b3c0*/  @P1 IMAD.HI.U32 R3, R0, R3, RZ ;  /* 0x0000000300031227 */ /* 0x001fca00078e00ff */
[----:B-1----:R-:W-:-:S05]  /*b3d0*/  @P1 SHF.R.U32.HI R0, RZ, R2, R3 ;  /* 0x00000002ff001219 */ /* 0x002fca0000011603 */
[----:B------:R-:W-:Y:S01]  /*b3e0*/  IMAD.IADD R3, R5, 0x1, R0 ;  /* 0x0000000105037824 */ /* 0x000fe200078e0200 */
[----:B------:R-:W-:Y:S06]  /*b3f0*/  @P2 BRA `(.L_x_1692) ;  /* 0x0000000000082947 */ /* 0x000fec0003800000 */
[----:B------:R-:W0:Y:S02]  /*b400*/  FENCE.VIEW.ASYNC.G ;  /* 0x00000000000073c6 */ /* 0x000e240000000100 */
[----:B0-----:R-:W-:Y:S06]  /*b410*/  BAR.ARV 0xc, 0x180 ;  /* 0x0306000000007b1d */ /* 0x001fec0000002000 */
.L_x_1692:
[----:B------:R-:W-:Y:S05]  /*b420*/  BSYNC B0 ;  /* 0x0000000000007941 */ /* 0x000fea0003800000 */
.L_x_1691:
[----:B------:R-:W-:Y:S01]  /*b430*/  IMAD.IADD R0, R3, 0x1, R6 ;  /* 0x0000000103007824 */ /* 0x000fe200078e0206 */
[----:B------:R-:W-:Y:S06]  /*b440*/  @!P3 BRA `(.L_x_1693) ;  /* 0x000000000048b947 */ /* 0x000fec0003800000 */
        /* <DEDUP_REMOVED lines=11> */
.L_x_1695:
[----:B------:R-:W-:-:S13]  /*b500*/  ISETP.NE.AND P0, PT, R7, 0x1, PT ;  /* 0x000000010700780c */ /* 0x000fda0003f05270 */
[----:B------:R-:W0:Y:S02]  /*b510*/  @P0 LDC.64 R4, c[0x0][0x9e8] ;  /* 0x00027a00ff040b82 */ /* 0x000e240000000a00 */
[----:B0-----:R-:W-:-:S05]  /*b520*/  @P0 IMAD.HI.U32 R4, R2, R4, RZ ;  /* 0x0000000402040227 */ /* 0x001fca00078e00ff */
[----:B------:R-:W-:-:S07]  /*b530*/  @P0 SHF.R.U32.HI R2, RZ, R5, R4 ;  /* 0x00000005ff020219 */ /* 0x000fce0000011604 */
.L_x_1696:
[----:B------:R-:W-:Y:S05]  /*b540*/  BSYNC B0 ;  /* 0x0000000000007941 */ /* 0x000fea0003800000 */
.L_x_1694:
[----:B------:R-:W-:-:S05]  /*b550*/  IMAD R3, R2, R7, R7 ;  /* 0x0000000702037224 */ /* 0x000fca00078e0207 */
[----:B------:R-:W-:-:S07]  /*b560*/  VIMNMX R0, R0, R3, PT ;  /* 0x0000000300007248 */ /* 0x000fce0003fe0100 */
.L_x_1693:
[----:B------:R-:W0:Y:S01]  /*b570*/  @P1 LDC R2, c[0x0][0x44c] ;  /* 0x00011300ff021b82 */ /* 0x000e220000000800 */
[----:B------:R-:W-:Y:S01]  /*b580*/  VIADD R0, R0, 0x5f ;  /* 0x0000005f00007836 */ /* 0x000fe20000000000 */
[----:B------:R-:W-:-:S03]  /*b590*/  ULDC UR4, c[0x0][0x9dc] ;  /* 0x0002770000047ab9 */ /* 0x000fc60000000800 */
[----:B------:R-:W-:-:S03]  /*b5a0*/  IMAD.HI R0, R0, 0x2aaaaaab, RZ ;  /* 0x2aaaaaab00007827 */ /* 0x000fc600078e02ff */
[----:B------:R-:W1:Y:S02]  /*b5b0*/  @P1 LDC R5, c[0x0][0x450] ;  /* 0x00011400ff051b82 */ /* 0x000e640000000800 */
[----:B------:R-:W-:-:S04]  /*b5c0*/  SHF.R.U32.HI R3, RZ, 0x1f, R0 ;  /* 0x0000001fff037819 */ /* 0x000fc80000011600 */
[----:B------:R-:W-:Y:S01]  /*b5d0*/  LEA.HI.SX32 R3, R0, R3, 0x1c ;  /* 0x0000000300037211 */ /* 0x000fe200078fe2ff */
[----:B0-----:R-:W-:-:S04]  /*b5e0*/  @P1 IMAD.HI.U32 R4, R11, R2, RZ ;  /* 0x000000020b041227 */ /* 0x001fc800078e00ff */
[----:B------:R-:W-:Y:S01]  /*b5f0*/  IMAD.MOV.U32 R2, RZ, RZ, R11 ;  /* 0x000000ffff027224 */ /* 0x000fe200078e000b */
[----:B-1----:R-:W-:-:S05]  /*b600*/  @P1 SHF.R.U32.HI R2, RZ, R5, R4 ;  /* 0x00000005ff021219 */ /* 0x002fca0000011604 */
[----:B------:R-:W-:Y:S01]  /*b610*/  IMAD.IADD R0, R139, 0x1, R2 ;  /* 0x000000018b007824 */ /* 0x000fe200078e0202 */
[----:B------:R-:W-:-:S03]  /*b620*/  VIMNMX R2, R138, R3, PT ;  /* 0x000000038a027248 */ /* 0x000fc60003fe0100 */
        /* <DEDUP_REMOVED lines=12> */
.L_x_1699:
[----:B------:R-:W-:-:S13]  /*b6f0*/  ISETP.NE.AND P0, PT, R7, 0x1, PT ;  /* 0x000000010700780c */ /* 0x000fda0003f05270 */
[----:B------:R-:W0:Y:S02]  /*b700*/  @P0 LDC.64 R4, c[0x0][0x9e8] ;  /* 0x00027a00ff040b82 */ /* 0x000e240000000a00 */
[----:B0-----:R-:W-:-:S05]  /*b710*/  @P0 IMAD.HI.U32 R4, R0, R4, RZ ;  /* 0x0000000400040227 */ /* 0x001fca00078e00ff */
[----:B------:R-:W-:-:S07]  /*b720*/  @P0 SHF.R.U32.HI R0, RZ, R5, R4 ;  /* 0x00000005ff000219 */ /* 0x000fce0000011604 */
.L_x_1700:
[----:B------:R-:W-:Y:S05]  /*b730*/  BSYNC B0 ;  /* 0x0000000000007941 */ /* 0x000fea0003800000 */
.L_x_1698:
[----:B------:R-:W-:-:S05]  /*b740*/  IMAD R0, R0, R7, RZ ;  /* 0x0000000700007224 */ /* 0x000fca00078e02ff */
[----:B------:R-:W-:-:S07]  /*b750*/  VIMNMX R3, R3, R0, !PT ;  /* 0x0000000003037248 */ /* 0x000fce0007fe0100 */
.L_x_1697:
[----:B------:R-:W-:Y:S01]  /*b760*/  IMAD.HI R3, R3, 0x2aaaaaab, RZ ;  /* 0x2aaaaaab03037827 */ /* 0x000fe200078e02ff */
[----:B------:R-:W-:Y:S02]  /*b770*/  PLOP3.LUT P0, PT, PT, PT, PT, 0x80, 0x0 ;  /* 0x000000000000781c */ /* 0x000fe40003f0f070 */
[----:B------:R-:W-:Y:S02]  /*b780*/  CS2R R4, SRZ ;  /* 0x0000000000047805 */ /* 0x000fe4000001ff00 */
[----:B------:R-:W-:Y:S02]  /*b790*/  CS2R R6, SRZ ;  /* 0x0000000000067805 */ /* 0x000fe4000001ff00 */
[----:B--2---:R-:W-:Y:S02]  /*b7a0*/  CS2R R118, SRZ ;  /* 0x0000000000767805 */ /* 0x004fe4000001ff00 */
[----:B------:R-:W-:Y:S02]  /*b7b0*/  SHF.R.U32.HI R0, RZ, 0x1f, R3 ;  /* 0x0000001fff007819 */ /* 0x000fe40000011603 */
[----:B------:R-:W-:-:S02]  /*b7c0*/  CS2R R116, SRZ ;  /* 0x0000000000747805 */ /* 0x000fc4000001ff00 */
[----:B------:R-:W-:Y:S02]  /*b7d0*/  CS2R R114, SRZ ;  /* 0x0000000000727805 */ /* 0x000fe4000001ff00 */
[----:B------:R-:W-:Y:S02]  /*b7e0*/  CS2R R112, SRZ ;  /* 0x0000000000707805 */ /* 0x000fe4000001ff00 */
[----:B------:R-:W-:Y:S02]  /*b7f0*/  LEA.HI.SX32 R0, R3, R0, 0x1c ;  /* 0x0000000003007211 */ /* 0x000fe400078fe2ff */
[----:B------:R-:W-:Y:S01]  /*b800*/  CS2R R106, SRZ ;  /* 0x00000000006a7805 */ /* 0x000fe2000001ff00 */
[----:B------:R-:W-:Y:S01]  /*b810*/  IMAD.MOV.U32 R110, RZ, RZ, RZ ;  /* 0x000000ffff6e7224 */ /* 0x000fe200078e00ff */
[----:B------:R-:W-:Y:S02]  /*b820*/  CS2R R108, SRZ ;  /* 0x00000000006c7805 */ /* 0x000fe4000001ff00 */
[----:B------:R-:W-:-:S02]  /*b830*/  VIMNMX R8, RZ, R0, !PT ;  /* 0x00000000ff087248 */ /* 0x000fc40007fe0100 */
[----:B------:R-:W-:Y:S02]  /*b840*/  CS2R R78, SRZ ;  /* 0x00000000004e7805 */ /* 0x000fe4000001ff00 */
[----:B------:R-:W-:Y:S01]  /*b850*/  CS2R R104, SRZ ;  /* 0x0000000000687805 */ /* 0x000fe2000001ff00 */
[----:B------:R-:W-:Y:S01]  /*b860*/  IMAD.MOV.U32 R103, RZ, RZ, RZ ;  /* 0x000000ffff677224 */ /* 0x000fe200078e00ff */
[----:B------:R-:W-:Y:S01]  /*b870*/  ISETP.GT.AND P1, PT, R2, R8, PT ;  /* 0x000000080200720c */ /* 0x000fe20003f24270 */
[----:B------:R0:W-:Y:S01]  /*b880*/  STL [R1+0x3c], R8 ;  /* 0x00003c0801007387 */ /* 0x0001e20000100800 */
[----:B------:R-:W-:Y:S02]  /*b890*/  CS2R R98, SRZ ;  /* 0x0000000000627805 */ /* 0x000fe4000001ff00 */
[----:B------:R-:W-:Y:S02]  /*b8a0*/  CS2R R100, SRZ ;  /* 0x0000000000647805 */ /* 0x000fe4000001ff00 */
        /* <DEDUP_REMOVED lines=36> */
[----:B------:R-:W-:Y:S01]  /*baf0*/  CS2R R24, SRZ ;  /* 0x0000000000187805 */ /* 0x000fe2000001ff00 */
[----:B------:R-:W-:-:S02]  /*bb00*/  IMAD.MOV.U32 R0, RZ, RZ, RZ ;  /* 0x000000ffff007224 */ /* 0x000fc400078e00ff */
[----:B------:R-:W-:Y:S01]  /*bb10*/  IMAD.MOV.U32 R138, RZ, RZ, RZ ;  /* 0x000000ffff8a7224 */ /* 0x000fe200078e00ff */
[----:B0-----:R-:W-:Y:S06]  /*bb20*/  @!P1 BRA `(.L_x_1701) ;  /* 0x0000014c007c9947 */ /* 0x001fec0003800000 */
[----:B------:R-:W2:Y:S04]  /*bb30*/  LDL R8, [R1+0x80] ;  /* 0x0000800001087983 */ /* 0x000ea80000100800 */
[----:B------:R-:W3:Y:S04]  /*bb40*/  LDL R9, [R1+0x7c] ;  /* 0x00007c0001097983 */ /* 0x000ee80000100800 */
[----:B--2---:R-:W0:Y:S01]  /*bb50*/  SHFL.IDX PT, R0, R8, RZ, 0x1f ;  /* 0x00001fff08007589 */ /* 0x004e2200000e0000 */
[----:B---3--:R-:W-:-:S13]  /*bb60*/  R2UR UR4, R9 ;  /* 0x00000000090472ca */ /* 0x008fda00000e0000 */
[----:B------:R-:W-:Y:S01]  /*bb70*/  ULOP3.LUT UP0, URZ, UR4, 0x1bf, URZ, 0xc0, !UPT ;  /* 0x000001bf043f7892 */ /* 0x000fe2000f80c03f */
[----:B0-----:R-:W-:-:S04]  /*bb80*/  LEA.HI R3, R0, R0, RZ, 0x1 ;  /* 0x0000000000037211 */ /* 0x001fc800078f08ff */
[----:B------:R-:W-:Y:S02]  /*bb90*/  LOP3.LUT R3, R3, 0x1e, RZ, 0xc0, !PT ;  /* 0x0000001e03037812 */ /* 0x000fe400078ec0ff */
[----:B------:R-:W-:-:S03]  /*bba0*/  PLOP3.LUT P0, PT, PT, PT, UP0, 0x80, 0x0 ;  /* 0x000000000000781c */ /* 0x000fc60003f0f008 */
        /* <DEDUP_REMOVED lines=21> */
.L_x_1702:
        /* <DEDUP_REMOVED lines=13> */
.L_x_1706:
[----:B-1----:R1:W2:Y:S02]  /*bdd0*/  SYNCS.PHASECHK.TRANS64.TRYWAIT P0, [R18+URZ+0x30800], R3 ;  /* 0x03080003120075a7 */ /* 0x0022a4000800017f */
[----:B--2---:R-:W-:Y:S05]  /*bde0*/  @!P0 NANOSLEEP.SYNCS 0x989680 ;  /* 0x009896800000895d */ /* 0x004fea0003900000 */
[----:B------:R-:W2:Y:S02]  /*bdf0*/  @!P0 SYNCS.PHASECHK.TRANS64 P0, [R18+URZ+0x30800], R3 ;  /* 0x03080003120085a7 */ /* 0x000ea4000800007f */
[----:B--2---:R-:W-:Y:S05]  /*be00*/  @!P0 BRA `(.L_x_1706) ;  /* 0xfffffffc00f08947 */ /* 0x004fea000383ffff */
.L_x_1705:
[----:B------:R-:W-:Y:S05]  /*be10*/  BSYNC B0 ;  /* 0x0000000000007941 */ /* 0x000fea0003800000 */
.L_x_1704:
[----:B------:R-:W-:Y:S05]  /*be20*/  BRA `(.L_x_1707) ;  /* 0x0000007400787947 */ /* 0x000fea0003800000 */
.L_x_1703:
[----:B------:R-:W2:Y:S01]  /*be30*/  LDL R0, [R1+0x7c] ;  /* 0x00007c0001007983 */ /* 0x000ea20000100800 */
[----:B------:R-:W-:Y:S02]  /*be40*/  ULDC.64 UR6, c[0x0][0x408] ;  /* 0x0001020000067ab9 */ /* 0x000fe40000000a00 */
[----:B-----5:R-:W-:Y:S01]  /*be50*/  IMAD.WIDE.U32 R26, R137, UR6, RZ ;  /* 0x00000006891a7c25 */ /* 0x020fe2000f8e00ff */
[----:B--2---:R-:W-:Y:S02]  /*be60*/  R2UR UR4, R0 ;  /* 0x00000000000472ca */ /* 0x004fe400000e0000 */
[----:B------:R-:W-:-:S11]  /*be70*/  SHF.R.S32.HI R0, RZ, 0x1f, R137 ;  /* 0x0000001fff007819 */ /* 0x000fd60000011489 */
[----:B------:R-:W-:-:S03]  /*be80*/  ULOP3.LUT UP0, URZ, UR4, 0x3ff, URZ, 0xc0, !UPT ;  /* 0x000003ff043f7892 */ /* 0x000fc6000f80c03f */
[----:B------:R-:W-:Y:S02]  /*be90*/  ULDC.64 UR4, c[0x0][0x3f8] ;  /* 0x0000fe0000047ab9 */ /* 0x000fe40000000a00 */
[C---:B------:R-:W-:Y:S01]  /*bea0*/  IMAD R4, R0.reuse, UR4, RZ ;  /* 0x0000000400047c24 */ /* 0x040fe2000f8e02ff */
[----:B------:R-:W-:Y:S01]  /*beb0*/  PLOP3.LUT P0, PT, PT, PT, UP0, 0x80, 0x0 ;  /* 0x000000000000781c */ /* 0x000fe20003f0f008 */
[----:B------:R-:W-:Y:S02]  /*bec0*/  IMAD R0, R0, UR6, RZ ;  /* 0x0000000600007c24 */ /* 0x000fe4000f8e02ff */
[----:B------:R-:W-:-:S04]  /*bed0*/  IMAD.WIDE.U32 R24, R137, UR4, RZ ;  /* 0x0000000489187c25 */ /* 0x000fc8000f8e00ff */
[C---:B------:R-:W-:Y:S02]  /*bee0*/  IMAD R29, R137.reuse, UR5, R4 ;  /* 0x00000005891d7c24 */ /* 0x040fe4000f8e0204 */
[----:B------:R-:W-:Y:S02]  /*bef0*/  IMAD R31, R137, UR7, R0 ;  /* 0x00000007891f7c24 */ /* 0x000fe4000f8e0200 */
[----:B------:R-:W-:Y:S02]  /*bf00*/  IMAD.IADD R29, R29, 0x1, R25 ;  /* 0x000000011d1d7824 */ /* 0x000fe400078e0219 */
[----:B------:R-:W-:Y:S01]  /*bf10*/  IMAD.IADD R31, R31, 0x1, R27 ;  /* 0x000000011f1f7824 */ /* 0x000fe200078e021b */
        /* <DEDUP_REMOVED lines=17> */
.L_x_1708:
[----:B------:R-:W2:Y:S01]  /*c030*/  LDL R112, [R1+0x30] ;  /* 0x0000300001707983 */ /* 0x000ea20000100800 */
[----:B------:R-:W-:Y:S01]  /*c040*/  ULDC.U8 UR4, c[0x0][0x410] ;  /* 0x0001040000047ab9 */ /* 0x000fe20000000000 */
[----:B------:R-:W-:Y:S01]  /*c050*/  BSSY B0, `(.L_x_1709) ;  /* 0x0000733000007945 */ /* 0x000fe20003800000 */
[----:B------:R-:W-:Y:S01]  /*c060*/  ISETP.NE.AND P0, PT, RZ, UR4, PT ;  /* 0x00000004ff007c0c */ /* 0x000fe2000bf05270 */
[----:B--2---:R-:W-:-:S12]  /*c070*/  IMAD.IADD R62, R218, 0x1, R112 ;  /* 0x00000001da3e7824 */ /* 0x004fd800078e0270 */
[----:B------:R-:W-:Y:S05]  /*c080*/  @!P0 BRA `(.L_x_1710) ;  /* 0x00000038008c8947 */ /* 0x000fea0003800000 */
[----:B------:R-:W2:Y:S01]  /*c090*/  LDL R20, [R1+0x5c] ;  /* 0x00005c0001147983 */ /* 0x000ea20000100800 */
[----:B------:R-:W0:Y:S01]  /*c0a0*/  LDC R63, c[0x0][0x448] ;  /* 0x00011200ff3f7b82 */ /* 0x000e220000000800 */
[----:B------:R-:W-:Y:S01]  /*c0b0*/  ULDC.64 UR4, c[0x0][0x3f8] ;  /* 0x0000fe0000047ab9 */ /* 0x000fe20000000a00 */
[----:B------:R-:W-:Y:S01]  /*c0c0*/  ULDC.64 UR6, c[0x0][0x408] ;  /* 0x0001020000067ab9 */ /* 0x000fe20000000a00 */
[----:B------:R-:W-:Y:S01]  /*c0d0*/  IMAD.MOV.U32 R8, RZ, RZ, R24 ;  /* 0x000000ffff087224 */ /* 0x000fe200078e0018 */
[----:B------:R-:W-:Y:S01]  /*c0e0*/  SHF.R.S32.HI R66, RZ, 0x1f, R223 ;  /* 0x0000001fff427819 */ /* 0x000fe200000114df */
[----:B------:R-:W-:Y:S01]  /*c0f0*/  IMAD.MOV.U32 R9, RZ, RZ, R29 ;  /* 0x000000ffff097224 */ /* 0x000fe200078e001d */
[----:B------:R-:W-:Y:S01]  /*c100*/  SHF.R.S32.HI R64, RZ, 0x1f, R221 ;  /* 0x0000001fff407819 */ /* 0x000fe200000114dd */
[----:B------:R-:W-:Y:S01]  /*c110*/  IMAD.MOV.U32 R10, RZ, RZ, R26 ;  /* 0x000000ffff0a7224 */ /* 0x000fe200078e001a */
[----:B------:R-:W-:Y:S01]  /*c120*/  SHF.R.S32.HI R67, RZ, 0x1f, R222 ;  /* 0x0000001fff437819 */ /* 0x000fe200000114de */
[----:B------:R-:W-:Y:S01]  /*c130*/  IMAD.MOV.U32 R11, RZ, RZ, R31 ;  /* 0x000000ffff0b7224 */ /* 0x000fe200078e001f */
[----:B------:R-:W-:-:S02]  /*c140*/  SHF.R.S32.HI R65, RZ, 0x1f, R220 ;  /* 0x0000001fff417819 */ /* 0x000fc400000114dc */
[----:B------:R-:W-:Y:S02]  /*c150*/  SHF.R.S32.HI R75, RZ, 0x1f, R224 ;  /* 0x0000001fff4b7819 */ /* 0x000fe400000114e0 */
[----:B0-----:R-:W-:-:S13]  /*c160*/  ISETP.NE.AND P0, PT, R63, 0x1, PT ;  /* 0x000000013f00780c */ /* 0x001fda0003f05270 */
[----:B------:R-:W0:Y:S08]  /*c170*/  @P0 LDC R0, c[0x0][0x44c] ;  /* 0x00011300ff000b82 */ /* 0x000e300000000800 */
[----:B------:R-:W1:Y:S01]  /*c180*/  @P0 LDC R5, c[0x0][0x450] ;  /* 0x00011400ff050b82 */ /* 0x000e620000000800 */
[----:B--2---:R-:W-:-:S04]  /*c190*/  IMAD R3, R20, 0x40, R62 ;  /* 0x0000004014037824 */ /* 0x004fc800078e023e */
[----:B0-----:R-:W-:-:S05]  /*c1a0*/  @P0 IMAD.HI.U32 R0, R3, R0, RZ ;  /* 0x0000000003000227 */ /* 0x001fca00078e00ff */
[----:B-1----:R-:W-:-:S04]  /*c1b0*/  @P0 SHF.R.U32.HI R3, RZ, R5, R0 ;  /* 0x00000005ff030219 */ /* 0x002fc80000011600 */
[----:B------:R-:W-:Y:S01]  /*c1c0*/  SHF.R.S32.HI R0, RZ, 0x1f, R3 ;  /* 0x0000001fff007819 */ /* 0x000fe20000011403 */
[----:B------:R-:W-:-:S04]  /*c1d0*/  IMAD.WIDE.U32 R8, R3, UR4, R8 ;  /* 0x0000000403087c25 */ /* 0x000fc8000f8e0008 */
[C---:B------:R-:W-:Y:S02]  /*c1e0*/  IMAD R4, R0.reuse, UR4, RZ ;  /* 0x0000000400047c24 */ /* 0x040fe4000f8e02ff */
[----:B------:R-:W-:Y:S02]  /*c1f0*/  IMAD R0, R0, UR6, RZ ;  /* 0x0000000600007c24 */ /* 0x000fe4000f8e02ff */
[C---:B------:R-:W-:Y:S01]  /*c200*/  IMAD R7, R3.reuse, UR5, R4 ;  /* 0x0000000503077c24 */ /* 0x040fe2000f8e0204 */
[----:B------:R-:W-:Y:S01]  /*c210*/  ULDC.64 UR4, c[0x0][0x3e8] ;  /* 0x0000fa0000047ab9 */ /* 0x000fe20000000a00 */
[C---:B------:R-:W-:Y:S01]  /*c220*/  IMAD.WIDE.U32 R10, R3.reuse, UR6, R10 ;  /* 0x00000006030a7c25 */ /* 0x040fe2000f8e000a */
[----:B------:R-:W-:Y:S01]  /*c230*/  LEA R6, P0, R8, UR4, 0x1 ;  /* 0x0000000408067c11 */ /* 0x000fe2000f8008ff */
[----:B------:R-:W-:Y:S02]  /*c240*/  UMOV UR4, 0xffffffff ;  /* 0xffffffff00047882 */ /* 0x000fe40000000000 */
[----:B------:R-:W-:Y:S01]  /*c250*/  IMAD R3, R3, UR7, R0 ;  /* 0x0000000703037c24 */ /* 0x000fe2000f8e0200 */
[----:B------:R-:W-:Y:S01]  /*c260*/  ULDC.64 UR6, c[0x0][0x400] ;  /* 0x0001000000067ab9 */ /* 0x000fe20000000a00 */
[----:B------:R-:W-:Y:S01]  /*c270*/  IMAD.IADD R7, R9, 0x1, R7 ;  /* 0x0000000109077824 */ /* 0x000fe200078e0207 */
[----:B------:R-:W-:Y:S01]  /*c280*/  LEA R4, P1, R10, UR6, 0x1 ;  /* 0x000000060a047c11 */ /* 0x000fe2000f8208ff */
[----:B------:R-:W-:-:S03]  /*c290*/  IMAD.IADD R3, R11, 0x1, R3 ;  /* 0x000000010b037824 */ /* 0x000fc600078e0203 */
[----:B------:R-:W-:Y:S02]  /*c2a0*/  LEA.HI.X R7, R8, UR5, R7, 0x1, P0 ;  /* 0x0000000508077c11 */ /* 0x000fe400080f0c07 */
[----:B------:R-:W-:Y:S01]  /*c2b0*/  LEA.HI.X R10, R10, UR7, R3, 0x1, P1 ;  /* 0x000000070a0a7c11 */ /* 0x000fe200088f0c03 */
[----:B------:R-:W-:Y:S06]  /*c2c0*/  BRA.DIV UR4, `(.L_x_1711) ;  /* 0x000001ee04447947 */ /* 0x000fec000b800000 */
[----:B------:R0:W1:Y:S04]  /*c2d0*/  SHFL.IDX PT, R3, R7, RZ, 0x1c1f ;  /* 0x001c1fff07037589 */ /* 0x00006800000e0000 */
[----:B------:R0:W2:Y:S04]  /*c2e0*/  SHFL.IDX PT, R0, R6, RZ, 0x1c1f ;  /* 0x001c1fff06007589 */ /* 0x0000a800000e0000 */
[----:B------:R0:W3:Y:S04]  /*c2f0*/  SHFL.IDX PT, R5, R10, RZ, 0x1c1f ;  /* 0x001c1fff0a057589 */ /* 0x0000e800000e0000 */
[----:B------:R0:W4:Y:S02]  /*c300*/  SHFL.IDX PT, R14, R4, RZ, 0x1c1f ;  /* 0x001c1fff040e7589 */ /* 0x00012400000e0000 */
.L_x_2042:
[----:B------:R-:W-:Y:S01]  /*c310*/  IMAD R63, R200, R63, RZ ;  /* 0x0000003fc83f7224 */ /* 0x000fe200078e02ff */
        /* <DEDUP_REMOVED lines=15> */
[----:B------:R-:W-:Y:S01]  /*c410*/  ULDC UR4, c[0x0][0x3f4] ;  /* 0x0000fd0000047ab9 */ /* 0x000fe20000000800 */
[----:B------:R-:W-:Y:S02]  /*c420*/  CS2R R58, SRZ ;  /* 0x00000000003a7805 */ /* 0x000fe4000001ff00 */
[----:B------:R-:W-:Y:S02]  /*c430*/  ISETP.GE.AND P3, PT, R223, UR4, PT ;  /* 0x00000004df007c0c */ /* 0x000fe4000bf66270 */
[----:B------:R-:W-:Y:S02]  /*c440*/  CS2R R60, SRZ ;  /* 0x00000000003c7805 */ /* 0x000fe4000001ff00 */
[----:B------:R-:W-:Y:S02]  /*c450*/  ISETP.GE.AND P2, PT, R221, UR4, PT ;  /* 0x00000004dd007c0c */ /* 0x000fe4000bf46270 */
[----:B------:R-:W-:Y:S02]  /*c460*/  ISETP.GE.AND P1, PT, R222, UR4, PT ;  /* 0x00000004de007c0c */ /* 0x000fe4000bf26270 */
[----:B------:R-:W-:-:S02]  /*c470*/  ISETP.GE.AND P0, PT, R220, UR4, PT ;  /* 0x00000004dc007c0c */ /* 0x000fc4000bf06270 */
[----:B------:R-:W-:-:S03]  /*c480*/  ISETP.GE.AND P4, PT, R196, UR4, PT ;  /* 0x00000004c4007c0c */ /* 0x000fc6000bf86270 */
[C---:B------:R-:W-:Y:S01]  /*c490*/  @!P3 IMAD.SHL.U32 R25, R223.reuse, 0x2, RZ ;  /* 0x00000002df19b824 */ /* 0x040fe200078e00ff */
[----:B------:R-:W-:-:S03]  /*c4a0*/  @!P3 SHF.L.U64.HI R12, R223, 0x1, R66 ;  /* 0x00000001df0cb819 */ /* 0x000fc60000010242 */
[C---:B------:R-:W-:Y:S01]  /*c4b0*/  @!P2 IMAD.SHL.U32 R29, R221.reuse, 0x2, RZ ;  /* 0x00000002dd1da824 */ /* 0x040fe200078e00ff */
[----:B------:R-:W-:Y:S01]  /*c4c0*/  @!P2 SHF.L.U64.HI R8, R221, 0x1, R64 ;  /* 0x00000001dd08a819 */ /* 0x000fe20000010240 */
[----:B------:R-:W-:Y:S01]  /*c4d0*/  @!P1 IMAD.SHL.U32 R37, R222, 0x2, RZ ;  /* 0x00000002de259824 */ /* 0x000fe200078e00ff */
[-C--:B--2---:R-:W-:Y:S01]  /*c4e0*/  @!P3 IADD3 R20, P6, R0, R25.reuse, RZ ;  /* 0x000000190014b210 */ /* 0x084fe20007fde0ff */
[----:B------:R-:W-:Y:S01]  /*c4f0*/  @!P0 IMAD.SHL.U32 R45, R220, 0x2, RZ ;  /* 0x00000002dc2d8824 */ /* 0x000fe200078e00ff */
[----:B----4-:R-:W-:Y:S01]  /*c500*/  @!P3 IADD3 R24, P5, R14, R25, RZ ;  /* 0x000000190e18b210 */ /* 0x010fe20007fbe0ff */
[----:B-1----:R-:W-:Y:S01]  /*c510*/  @!P4 IMAD.MOV.U32 R9, RZ, RZ, R3 ;  /* 0x000000ffff09c224 */ /* 0x002fe200078e0003 */
[----:B------:R-:W-:Y:S01]  /*c520*/  @!P0 SHF.L.U64.HI R32, R220, 0x1, R65 ;  /* 0x00000001dc208819 */ /* 0x000fe20000010241 */
[--C-:B------:R-:W-:Y:S01]  /*c530*/  @!P3 IMAD.X R21, R3, 0x1, R12.reuse, P6 ;  /* 0x000000010315b824 */ /* 0x100fe200030e060c */
[-C--:B------:R-:W-:Y:S01]  /*c540*/  @!P2 IADD3 R26, P6, R0, R29.reuse, RZ ;  /* 0x0000001d001aa210 */ /* 0x080fe20007fde0ff */
[----:B---3--:R-:W-:Y:S01]  /*c550*/  @!P3 IMAD.X R25, R5, 0x1, R12, P5 ;  /* 0x000000010519b824 */ /* 0x008fe200028e060c */
[----:B------:R-:W-:Y:S01]  /*c560*/  @!P2 IADD3 R28, P5, R14, R29, RZ ;  /* 0x0000001d0e1ca210 */ /* 0x000fe20007fbe0ff */
[----:B------:R-:W-:Y:S01]  /*c570*/  @!P4 IMAD.MOV.U32 R15, RZ, RZ, R5 ;  /* 0x000000ffff0fc224 */ /* 0x000fe200078e0005 */
[----:B------:R-:W-:Y:S01]  /*c580*/  @!P1 SHF.L.U64.HI R12, R222, 0x1, R67 ;  /* 0x00000001de0c9819 */ /* 0x000fe20000010243 */
[--C-:B------:R-:W-:Y:S01]  /*c590*/  @!P2 IMAD.X R27, R3, 0x1, R8.reuse, P6 ;  /* 0x00000001031ba824 */ /* 0x100fe200030e0608 */
[----:B------:R-:W-:Y:S01]  /*c5a0*/  @!P1 IADD3 R34, P6, R0, R37, RZ ;  /* 0x0000002500229210 */ /* 0x000fe20007fde0ff */
[----:B------:R-:W-:Y:S01]  /*c5b0*/  @!P2 IMAD.X R29, R5, 0x1, R8, P5 ;  /* 0x00000001051da824 */ /* 0x000fe200028e0608 */
[----:B------:R-:W-:Y:S01]  /*c5c0*/  ISETP.GE.AND P5, PT, R224, UR4, PT ;  /* 0x00000004e0007c0c */ /* 0x000fe2000bfa6270 */
[----:B------:R-:W-:-:S02]  /*c5d0*/  @!P4 IMAD.MOV.U32 R8, RZ, RZ, R0 ;  /* 0x000000ffff08c224 */ /* 0x000fc400078e0000 */
[----:B------:R-:W-:Y:S01]  /*c5e0*/  @!P1 IMAD.X R35, R3, 0x1, R12, P6 ;  /* 0x0000000103239824 */ /* 0x000fe200030e060c */
[----:B------:R-:W-:Y:S01]  /*c5f0*/  @!P1 IADD3 R36, P6, R14, R37, RZ ;  /* 0x000000250e249210 */ /* 0x000fe20007fde0ff */
[----:B------:R-:W-:-:S04]  /*c600*/  @!P4 IMAD.WIDE R8, R196, 0x2, R8 ;  /* 0x00000002c408c825 */ /* 0x000fc800078e0208 */
[----:B------:R-:W-:Y:S01]  /*c610*/  @!P1 IMAD.X R37, R5, 0x1, R12, P6 ;  /* 0x0000000105259824 */ /* 0x000fe200030e060c */
[-C--:B------:R-:W-:Y:S01]  /*c620*/  @!P0 IADD3 R42, P6, R0, R45.reuse, RZ ;  /* 0x0000002d002a8210 */ /* 0x080fe20007fde0ff */
[----:B------:R-:W-:Y:S01]  /*c630*/  @!P4 IMAD.WIDE R12, R196, 0x2, R14 ;  /* 0x00000002c40cc825 */ /* 0x000fe200078e020e */
[----:B------:R1:W5:Y:S03]  /*c640*/  @!P4 LD.E.64 R58, desc[UR60][R8.64] ;  /* 0x0000003c083ac980 */ /* 0x000366000c101b00 */
[----:B------:R-:W-:Y:S01]  /*c650*/  @!P0 IMAD.X R43, R3, 0x1, R32, P6 ;  /* 0x00000001032b8824 */ /* 0x000fe200030e0620 */
[----:B------:R-:W-:Y:S01]  /*c660*/  @!P0 IADD3 R44, P6, R14, R45, RZ ;  /* 0x0000002d0e2c8210 */ /* 0x000fe20007fde0ff */
[C---:B------:R-:W-:Y:S01]  /*c670*/  @!P5 IMAD.SHL.U32 R15, R224.reuse, 0x2, RZ ;  /* 0x00000002e00fd824 */ /* 0x040fe200078e00ff */
[----:B------:R1:W5:Y:S01]  /*c680*/  @!P4 LD.E.64 R60, desc[UR60][R12.64] ;  /* 0x0000003c0c3cc980 */ /* 0x000362000c101b00 */
[----:B------:R-:W-:-:S02]  /*c690*/  @!P5 SHF.L.U64.HI R30, R224, 0x1, R75 ;  /* 0x00000001e01ed819 */ /* 0x000fc4000001024b */
[----:B------:R-:W-:Y:S01]  /*c6a0*/  CS2R R56, SRZ ;  /* 0x0000000000387805 */ /* 0x000fe2000001ff00 */
[----:B------:R-:W-:Y:S01]  /*c6b0*/  @!P0 IMAD.X R45, R5, 0x1, R32, P6 ;  /* 0x00000001052d8824 */ /* 0x000fe200030e0620 */
[-C--:B------:R-:W-:Y:S02]  /*c6c0*/  @!P5 IADD3 R70, P4, R0, R15.reuse, RZ ;  /* 0x0000000f0046d210 */ /* 0x080fe40007f9e0ff */
[----:B------:R-:W-:Y:S02]  /*c6d0*/  CS2R R54, SRZ ;  /* 0x0000000000367805 */ /* 0x000fe4000001ff00 */
[----:B------:R-:W-:Y:S02]  /*c6e0*/  @!P5 IADD3 R14, P6, R14, R15, RZ ;  /* 0x0000000f0e0ed210 */ /* 0x000fe40007fde0ff */
[----:B------:R-:W-:Y:S02]  /*c6f0*/  CS2R R52, SRZ ;  /* 0x0000000000347805 */ /* 0x000fe4000001ff00 */
[----:B------:R-:W-:Y:S01]  /*c700*/  CS2R R50, SRZ ;  /* 0x0000000000327805 */ /* 0x000fe2000001ff00 */
[--C-:B------:R-:W-:Y:S01]  /*c710*/  @!P5 IMAD.X R71, R3, 0x1, R30.reuse, P4 ;  /* 0x000000010347d824 */ /* 0x100fe200020e061e */
[----:B------:R-:W-:Y:S01]  /*c720*/  CS2R R46, SRZ ;  /* 0x00000000002e7805 */ /* 0x000fe2000001ff00 */
[----:B------:R-:W-:Y:S01]  /*c730*/  @!P5 IMAD.X R15, R5, 0x1, R30, P6 ;  /* 0x00000001050fd824 */ /* 0x000fe200030e061e */
[----:B------:R-:W-:-:S02]  /*c740*/  CS2R R48, SRZ ;  /* 0x0000000000307805 */ /* 0x000fc4000001ff00 */
[----:B------:R-:W-:Y:S02]  /*c750*/  CS2R R38, SRZ ;  /* 0x0000000000267805 */ /* 0x000fe4000001ff00 */
[----:B------:R-:W-:Y:S02]  /*c760*/  CS2R R40, SRZ ;  /* 0x0000000000287805 */ /* 0x000fe4000001ff00 */
[----:B------:R-:W-:Y:S02]  /*c770*/  CS2R R30, SRZ ;  /* 0x00000000001e7805 */ /* 0x000fe4000001ff00 */
[----:B------:R-:W-:Y:S01]  /*c780*/  CS2R R32, SRZ ;  /* 0x0000000000207805 */ /* 0x000fe2000001ff00 */
[----:B------:R1:W5:Y:S04]  /*c790*/  @!P3 LD.E.64 R56, desc[UR60][R20.64] ;  /* 0x0000003c1438b980 */ /* 0x000368000c101b00 */
        /* <DEDUP_REMOVED lines=8> */
[----:B------:R1:W5:Y:S02]  /*c820*/  @!P5 LD.E.64 R32, desc[UR60][R14.64] ;  /* 0x0000003c0e20d980 */ /* 0x000364000c101b00 */
.L_x_1713:
[----:B------:R-:W-:Y:S05]  /*c830*/  BSYNC B1 ;  /* 0x0000000000017941 */ /* 0x000fea0003800000 */
.L_x_1712:
[----:B-1---5:R-:W-:Y:S01]  /*c840*/  IMAD.MOV.U32 R8, RZ, RZ, R53 ;  /* 0x000000ffff087224 */ /* 0x022fe200078e0035 */
[----:B------:R-:W-:Y:S01]  /*c850*/  UMOV UR4, 0xffffffff ;  /* 0xffffffff00047882 */ /* 0x000fe20000000000 */
[----:B--2---:R-:W-:Y:S02]  /*c860*/  IMAD.MOV.U32 R0, RZ, RZ, R46 ;  /* 0x000000ffff007224 */ /* 0x004fe400078e002e */
[----:B------:R-:W-:Y:S01]  /*c870*/  IMAD.MOV.U32 R3, RZ, RZ, R47 ;  /* 0x000000ffff037224 */ /* 0x000fe200078e002f */
[----:B------:R-:W-:Y:S01]  /*c880*/  PRMT R90, R8, 0x7610, R90 ;  /* 0x00007610085a7816 */ /* 0x000fe2000000005a */
[----:B---3--:R-:W-:Y:S01]  /*c890*/  IMAD.MOV.U32 R5, RZ, RZ, R52 ;  /* 0x000000ffff057224 */ /* 0x008fe200078e0034 */
        /* <DEDUP_REMOVED lines=41> */
[----:B------:R-:W-:Y:S02]  /*cb30*/  CS2R R8, SRZ ;  /* 0x0000000000087805 */ /* 0x000fe4000001ff00 */
[----:B------:R-:W-:Y:S02]  /*cb40*/  PRMT R84, R3, 0x7610, R84 ;  /* 0x0000761003547816 */ /* 0x000fe40000000054 */
[----:B------:R-:W-:Y:S01]  /*cb50*/  PRMT R79, R5, 0x7610, R79 ;  /* 0x00007610054f7816 */ /* 0x000fe2000000004f */
[----:B------:R-:W-:Y:S06]  /*cb60*/  BRA.DIV UR4, `(.L_x_1714) ;  /* 0x000001e6048c7947 */ /* 0x000fec000b800000 */
[----:B------:R1:W2:Y:S04]  /*cb70*/  SHFL.IDX PT, R3, R7, 0x1, 0x1c1f ;  /* 0x003c1f0007037f89 */ /* 0x0002a800000e0000 */
[----:B------:R1:W3:Y:S04]  /*cb80*/  SHFL.IDX PT, R0, R6, 0x1, 0x1c1f ;  /* 0x003c1f0006007f89 */ /* 0x0002e800000e0000 */
[----:B------:R1:W1:Y:S04]  /*cb90*/  SHFL.IDX PT, R5, R10, 0x1, 0x1c1f ;  /* 0x003c1f000a057f89 */ /* 0x00026800000e0000 */
[----:B0-----:R-:W0:Y:S02]  /*cba0*/  SHFL.IDX PT, R4, R4, 0x1, 0x1c1f ;  /* 0x003c1f0004047f89 */ /* 0x001e2400000e0000 */
.L_x_2048:
[----:B-1----:R-:W5:Y:S01]  /*cbb0*/  LDL R6, [R1+0x48] ;  /* 0x0000480001067983 */ /* 0x002f620000100800 */
[----:B------:R-:W-:Y:S01]  /*cbc0*/  VIADD R62, R62, 0x40 ;  /* 0x000000403e3e7836 */ /* 0x000fe20000000000 */
[----:B------:R-:W-:Y:S01]  /*cbd0*/  LOP3.LUT R7, R227, 0x18, R16, 0xf8, !PT ;  /* 0x00000018e3077812 */ /* 0x000fe200078ef810 */
[----:B------:R-:W-:Y:S01]  /*cbe0*/  BSSY B1, `(.L_x_1715) ;  /* 0x0000053000017945 */ /* 0x000fe20003800000 */
        /* <DEDUP_REMOVED lines=10> */
[----:B----4-:R-:W-:Y:S02]  /*cc90*/  CS2R R14, SRZ ;  /* 0x00000000000e7805 */ /* 0x010fe4000001ff00 */
[----:B------:R-:W-:Y:S02]  /*cca0*/  CS2R R10, SRZ ;  /* 0x00000000000a7805 */ /* 0x000fe4000001ff00 */
[----:B-----5:R-:W-:Y:S02]  /*ccb0*/  LOP3.LUT P0, RZ, R6, 0x4, RZ, 0xc0, !PT ;  /* 0x0000000406ff7812 */ /* 0x020fe4000780c0ff */
[----:B------:R-:W-:-:S05]  /*ccc0*/  LOP3.LUT R6, R7, R228, RZ, 0x3c, !PT ;  /* 0x000000e407067212 */ /* 0x000fca00078e3cff */
[----:B------:R-:W-:-:S04]  /*ccd0*/  IMAD.IADD R7, R229, 0x1, R6 ;  /* 0x00000001e5077824 */ /* 0x000fc800078e0206 */
[----:B------:R-:W-:Y:S01]  /*cce0*/  IMAD R62, R7, 0x2, R18 ;  /* 0x00000002073e7824 */ /* 0x000fe200078e0212 */
[----:B------:R-:W-:Y:S06]  /*ccf0*/  @P1 BRA `(.L_x_1716) ;  /* 0x0000000400041947 */ /* 0x000fec0003800000 */
[----:B------:R-:W-:Y:S01]  /*cd00*/  ULDC UR4, c[0x0][0x3f4] ;  /* 0x0000fd0000047ab9 */ /* 0x000fe20000000800 */
[----:B------:R-:W-:Y:S02]  /*cd10*/  CS2R R44, SRZ ;  /* 0x00000000002c7805 */ /* 0x000fe4000001ff00 */
[----:B------:R-:W-:Y:S02]  /*cd20*/  ISETP.GE.AND P4, PT, R223, UR4, PT ;  /* 0x00000004df007c0c */ /* 0x000fe4000bf86270 */
[----:B------:R-:W-:Y:S02]  /*cd30*/  CS2R R42, SRZ ;  /* 0x00000000002a7805 */ /* 0x000fe4000001ff00 */
[----:B------:R-:W-:Y:S02]  /*cd40*/  ISETP.GE.AND P3, PT, R221, UR4, PT ;  /* 0x00000004dd007c0c */ /* 0x000fe4000bf66270 */
[----:B------:R-:W-:Y:S02]  /*cd50*/  ISETP.GE.AND P2, PT, R222, UR4, PT ;  /* 0x00000004de007c0c */ /* 0x000fe4000bf46270 */
[----:B------:R-:W-:-:S05]  /*cd60*/  ISETP.GE.AND P1, PT, R220, UR4, PT ;  /* 0x00000004dc007c0c */ /* 0x000fca000bf26270 */
[C---:B------:R-:W-:Y:S01]  /*cd70*/  @!P4 IMAD.SHL.U32 R9, R223.reuse, 0x2, RZ ;  /* 0x00000002df09c824 */ /* 0x040fe200078e00ff */
[----:B------:R-:W-:-:S03]  /*cd80*/  @!P4 SHF.L.U64.HI R66, R223, 0x1, R66 ;  /* 0x00000001df42c819 */ /* 0x000fc60000010242 */
[C---:B------:R-:W-:Y:S01]  /*cd90*/  @!P3 IMAD.SHL.U32 R73, R221.reuse, 0x2, RZ ;  /* 0x00000002dd49b824 */ /* 0x040fe200078e00ff */
[----:B------:R-:W-:Y:S02]  /*cda0*/  @!P3 SHF.L.U64.HI R64, R221, 0x1, R64 ;  /* 0x00000001dd40b819 */ /* 0x000fe40000010240 */
[-C--:B---3--:R-:W-:Y:S01]  /*cdb0*/  @!P4 IADD3 R10, P5, R0, R9.reuse, RZ ;  /* 0x00000009000ac210 */ /* 0x088fe20007fbe0ff */
[----:B------:R-:W-:Y:S01]  /*cdc0*/  @!P1 IMAD.SHL.U32 R7, R220, 0x2, RZ ;  /* 0x00000002dc079824 */ /* 0x000fe200078e00ff */
[C---:B------:R-:W-:Y:S01]  /*cdd0*/  @!P2 SHF.L.U64.HI R6, R222.reuse, 0x1, R67 ;  /* 0x00000001de06a819 */ /* 0x040fe20000010243 */
[----:B------:R-:W-:Y:S01]  /*cde0*/  @!P2 IMAD.SHL.U32 R67, R222, 0x2, RZ ;  /* 0x00000002de43a824 */ /* 0x000fe200078e00ff */
[----:B0-----:R-:W-:Y:S01]  /*cdf0*/  @!P4 IADD3 R8, P6, R4, R9, RZ ;  /* 0x000000090408c210 */ /* 0x001fe20007fde0ff */
[--C-:B--2---:R-:W-:Y:S01]  /*ce00*/  @!P4 IMAD.X R11, R3, 0x1, R66.reuse, P5 ;  /* 0x00000001030bc824 */ /* 0x104fe200028e0642 */
[-C--:B------:R-:W-:Y:S02]  /*ce10*/  @!P3 IADD3 R76, P5, R0, R73.reuse, RZ ;  /* 0x00000049004cb210 */ /* 0x080fe40007fbe0ff */
[----:B------:R-:W-:Y:S01]  /*ce20*/  @!P1 SHF.L.U64.HI R12, R220, 0x1, R65 ;  /* 0x00000001dc0c9819 */ /* 0x000fe20000010241 */
[----:B------:R-:W-:Y:S01]  /*ce30*/  @!P4 IMAD.X R9, R5, 0x1, R66, P6 ;  /* 0x000000010509c824 */ /* 0x000fe200030e0642 */
[----:B------:R-:W-:Y:S01]  /*ce40*/  @!P3 IADD3 R72, P6, R4, R73, RZ ;  /* 0x000000490448b210 */ /* 0x000fe20007fde0ff */
[----:B------:R-:W-:Y:S01]  /*ce50*/  @!P3 IMAD.X R77, R3, 0x1, R64, P5 ;  /* 0x00000001034db824 */ /* 0x000fe200028e0640 */
[----:B------:R-:W-:-:S03]  /*ce60*/  @!P2 IADD3 R70, P5, R0, R67, RZ ;  /* 0x000000430046a210 */ /* 0x000fc60007fbe0ff */
[----:B------:R-:W-:Y:S01]  /*ce70*/  @!P3 IMAD.X R73, R5, 0x1, R64, P6 ;  /* 0x000000010549b824 */ /* 0x000fe200030e0640 */
[----:B------:R-:W-:Y:S01]  /*ce80*/  @!P2 IADD3 R66, P6, R4, R67, RZ ;  /* 0x000000430442a210 */ /* 0x000fe20007fde0ff */
[----:B------:R-:W-:Y:S01]  /*ce90*/  @!P2 IMAD.X R71, R3, 0x1, R6, P5 ;  /* 0x000000010347a824 */ /* 0x000fe200028e0606 */
[----:B------:R-:W-:-:S03]  /*cea0*/  @!P1 IADD3 R64, P5, R0, R7, RZ ;  /* 0x0000000700409210 */ /* 0x000fc60007fbe0ff */
[----:B------:R-:W-:Y:S01]  /*ceb0*/  @!P2 IMAD.X R67, R5, 0x1, R6, P6 ;  /* 0x000000010543a824 */ /* 0x000fe200030e0606 */
[----:B------:R-:W-:Y:S01]  /*cec0*/  ISETP.GE.AND P6, PT, R196, UR4, PT ;  /* 0x00000004c4007c0c */ /* 0x000fe2000bfc6270 */
[----:B------:R-:W-:Y:S01]  /*ced0*/  @!P1 IMAD.X R65, R3, 0x1, R12, P5 ;  /* 0x0000000103419824 */ /* 0x000fe200028e060c */
[----:B------:R-:W-:-:S05]  /*cee0*/  @!P1 IADD3 R6, P5, R4, R7, RZ ;  /* 0x0000000704069210 */ /* 0x000fca0007fbe0ff */
[----:B------:R-:W-:Y:S01]  /*cef0*/  @!P1 IMAD.X R7, R5, 0x1, R12, P5 ;  /* 0x0000000105079824 */ /* 0x000fe200028e060c */
[----:B------:R-:W-:-:S05]  /*cf00*/  ISETP.GE.AND P5, PT, R224, UR4, PT ;  /* 0x00000004e0007c0c */ /* 0x000fca000bfa6270 */
[----:B------:R-:W-:Y:S02]  /*cf10*/  @!P6 IMAD.MOV.U32 R12, RZ, RZ, R0 ;  /* 0x000000ffff0ce224 */ /* 0x000fe400078e0000 */
[----:B------:R-:W-:Y:S02]  /*cf20*/  @!P6 IMAD.MOV.U32 R13, RZ, RZ, R3 ;  /* 0x000000ffff0de224 */ /* 0x000fe400078e0003 */
[----:B------:R-:W-:-:S04]  /*cf30*/  @!P6 IMAD.WIDE R14, R196, 0x2, R4 ;  /* 0x00000002c40ee825 */ /* 0x000fc800078e0204 */
[----:B------:R-:W-:Y:S01]  /*cf40*/  @!P6 IMAD.WIDE R12, R196, 0x2, R12 ;  /* 0x00000002c40ce825 */ /* 0x000fe200078e020c */
[----:B------:R0:W5:Y:S03]  /*cf50*/  @!P6 LD.E.64 R42, desc[UR60][R14.64] ;  /* 0x0000003c0e2ae980 */ /* 0x000166000c101b00 */
[C---:B------:R-:W-:Y:S01]  /*cf60*/  @!P5 IMAD.SHL.U32 R21, R224.reuse, 0x2, RZ ;  /* 0x00000002e015d824 */ /* 0x040fe200078e00ff */
[----:B------:R1:W5:Y:S01]  /*cf70*/  @!P6 LD.E.64 R44, desc[UR60][R12.64] ;  /* 0x0000003c0c2ce980 */ /* 0x000362000c101b00 */
[----:B------:R-:W-:-:S03]  /*cf80*/  @!P5 SHF.L.U64.HI R20, R224, 0x1, R75 ;  /* 0x00000001e014d819 */ /* 0x000fc6000001024b */
[-C--:B------:R-:W-:Y:S02]  /*cf90*/  @!P5 IADD3 R74, P6, R0, R21.reuse, RZ ;  /* 0x00000015004ad210 */ /* 0x080fe40007fde0ff */
[----:B------:R-:W-:Y:S02]  /*cfa0*/  CS2R R36, SRZ ;  /* 0x0000000000247805 */ /* 0x000fe4000001ff00 */
[----:B------:R-:W-:Y:S01]  /*cfb0*/  CS2R R34, SRZ ;  /* 0x0000000000227805 */ /* 0x000fe2000001ff00 */
[----:B------:R-:W-:Y:S01]  /*cfc0*/  @!P5 IMAD.X R75, R3, 0x1, R20, P6 ;  /* 0x00000001034bd824 */ /* 0x000fe200030e0614 */
[----:B------:R-:W-:Y:S02]  /*cfd0*/  @!P5 IADD3 R4, P6, R4, R21, RZ ;  /* 0x000000150404d210 */ /* 0x000fe40007fde0ff */
[----:B------:R2:W5:Y:S01]  /*cfe0*/  @!P4 LD.E.64 R36, desc[UR60][R10.64] ;  /* 0x0000003c0a24c980 */ /* 0x000562000c101b00 */
[----:B------:R-:W-:Y:S02]  /*cff0*/  CS2R R28, SRZ ;  /* 0x00000000001c7805 */ /* 0x000fe4000001ff00 */
[----:B------:R-:W-:-:S02]  /*d000*/  CS2R R26, SRZ ;  /* 0x00000000001a7805 */ /* 0x000fc4000001ff00 */
[----:B------:R-:W-:Y:S01]  /*d010*/  CS2R R24, SRZ ;  /* 0x0000000000187805 */ /* 0x000fe2000001ff00 */
[----:B------:R-:W-:Y:S01]  /*d020*/  @!P5 IMAD.X R5, R5, 0x1, R20, P6 ;  /* 0x000000010505d824 */ /* 0x000fe200030e0614 */
[----:B------:R3:W5:Y:S01]  /*d030*/  @!P4 LD.E.64 R34, desc[UR60][R8.64] ;  /* 0x0000003c0822c980 */ /* 0x000762000c101b00 */
[----:B------:R-:W-:Y:S02]  /*d040*/  CS2R R20, SRZ ;  /* 0x0000000000147805 */ /* 0x000fe4000001ff00 */
[----:B0-----:R-:W-:Y:S02]  /*d050*/  CS2R R14, SRZ ;  /* 0x00000000000e7805 */ /* 0x001fe4000001ff00 */
[----:B-1----:R-:W-:Y:S01]  /*d060*/  CS2R R12, SRZ ;  /* 0x00000000000c7805 */ /* 0x002fe2000001ff00 */
[----:B------:R1:W5:Y:S01]  /*d070*/  @!P3 LD.E.64 R28, desc[UR60][R76.64] ;  /* 0x0000003c4c1cb980 */ /* 0x000362000c101b00 */
[----:B--2---:R-:W-:-:S03]  /*d080*/  CS2R R10, SRZ ;  /* 0x00000000000a7805 */ /* 0x004fc6000001ff00 */
[----:B------:R1:W5:Y:S01]  /*d090*/  @!P3 LD.E.64 R26, desc[UR60][R72.64] ;  /* 0x0000003c481ab980 */ /* 0x000362000c101b00 */
[----:B---3--:R-:W-:-:S03]  /*d0a0*/  CS2R R8, SRZ ;  /* 0x0000000000087805 */ /* 0x008fc6000001ff00 */
[----:B------:R1:W5:Y:S04]  /*d0b0*/  @!P2 LD.E.64 R24, desc[UR60][R70.64] ;  /* 0x0000003c4618a980 */ /* 0x000368000c101b00 */
[----:B------:R1:W5:Y:S04]  /*d0c0*/  @!P2 LD.E.64 R20, desc[UR60][R66.64] ;  /* 0x0000003c4214a980 */ /* 0x000368000c101b00 */
[----:B------:R1:W5:Y:S04]  /*d0d0*/  @!P1 LD.E.64 R14, desc[UR60][R64.64] ;  /* 0x0000003c400e9980 */ /* 0x000368000c101b00 */
[----:B------:R1:W5:Y:S04]  /*d0e0*/  @!P1 LD.E.64 R12, desc[UR60][R6.64] ;  /* 0x0000003c060c9980 */ /* 0x000368000c101b00 */
[----:B------:R1:W5:Y:S04]  /*d0f0*/  @!P5 LD.E.64 R10, desc[UR60][R74.64] ;  /* 0x0000003c4a0ad980 */ /* 0x000368000c101b00 */
[----:B------:R1:W5:Y:S02]  /*d100*/  @!P5 LD.E.64 R8, desc[UR60][R4.64] ;  /* 0x0000003c0408d980 */ /* 0x000364000c101b00 */
.L_x_1716:
[----:B------:R-:W-:Y:S05]  /*d110*/  BSYNC B1 ;  /* 0x0000000000017941 */ /* 0x000fea0003800000 */
.L_x_1715:
[----:B-1----:R-:W0:Y:S01]  /*d120*/  LDL R65, [R1+0x58] ;  /* 0x0000580001417983 */ /* 0x002e220000100800 */
[C---:B------:R-:W-:Y:S01]  /*d130*/  VIADD R5, R62.reuse, 0x12400 ;  /* 0x000124003e057836 */ /* 0x040fe20000000000 */
[----:B------:R-:W-:Y:S01]  /*d140*/  VIADDMNMX R67, R63, -R112, 0x80, PT ;  /* 0x000000803f437446 */ /* 0x000fe20003800970 */
[----:B---3--:R-:W-:Y:S01]  /*d150*/  VIADD R0, R62, 0x12440 ;  /* 0x000124403e007836 */ /* 0x008fe20000000000 */
[----:B------:R-:W-:Y:S01]  /*d160*/  BSSY B1, `(.L_x_1717) ;  /* 0x0000036000017945 */ /* 0x000fe20003800000 */
[----:B------:R-:W-:Y:S01]  /*d170*/  @P0 VIADD R0, R5, 0xffffffc0 ;  /* 0xffffffc005000836 */ /* 0x000fe20000000000 */
[----:B------:R-:W-:Y:S01]  /*d180*/  ISETP.GE.AND P1, PT, R218, R67, PT ;  /* 0x00000043da00720c */ /* 0x000fe20003f26270 */
[----:B-----5:R-:W-:Y:S02]  /*d190*/  IMAD.MOV.U32 R5, RZ, RZ, R9 ;  /* 0x000000ffff057224 */ /* 0x020fe400078e0009 */
        /* <DEDUP_REMOVED lines=9> */
[----:B--2---:R-:W-:Y:S01]  /*d230*/  IMAD.MOV.U32 R3, RZ, RZ, R8 ;  /* 0x000000ffff037224 */ /* 0x004fe200078e0008 */
        /* <DEDUP_REMOVED lines=18> */
[----:B------:R-:W-:Y:S02]  /*d360*/  PRMT R71, R7, 0x7610, R71 ;  /* 0x0000761007477816 */ /* 0x000fe40000000047 */
[----:B0-----:R-:W-:-:S04]  /*d370*/  LEA.HI R4, R65, R65, RZ, 0x1 ;  /* 0x0000004141047211 */ /* 0x001fc800078f08ff */
[----:B------:R-:W-:-:S05]  /*d380*/  LOP3.LUT R4, R4, 0xfffffffe, RZ, 0xc0, !PT ;  /* 0xfffffffe04047812 */ /* 0x000fca00078ec0ff */
[----:B------:R-:W-:Y:S02]  /*d390*/  IMAD.IADD R4, R65, 0x1, -R4 ;  /* 0x0000000141047824 */ /* 0x000fe400078e0a04 */
[----:B------:R-:W-:-:S03]  /*d3a0*/  IMAD.MOV.U32 R65, RZ, RZ, R26 ;  /* 0x000000ffff417224 */ /* 0x000fc600078e001a */
[----:B------:R-:W-:Y:S01]  /*d3b0*/  SHF.L.U32 R5, R4, 0x1f, RZ ;  /* 0x0000001f04057819 */ /* 0x000fe200000006ff */
[----:B------:R-:W-:Y:S01]  /*d3c0*/  IMAD.MOV.U32 R4, RZ, RZ, R27 ;  /* 0x000000ffff047224 */ /* 0x000fe200078e001b */
[----:B------:R-:W-:Y:S01]  /*d3d0*/  PRMT R77, R65, 0x7610, R77 ;  /* 0x00007610414d7816 */ /* 0x000fe2000000004d */
[----:B------:R-:W-:Y:S01]  /*d3e0*/  IMAD.MOV.U32 R65, RZ, RZ, R42 ;  /* 0x000000ffff417224 */ /* 0x000fe200078e002a */
[----:B------:R-:W0:Y:S02]  /*d3f0*/  SYNCS.PHASECHK.TRANS64.TRYWAIT P0, [R18+URZ+0x30800], R5 ;  /* 0x03080005120075a7 */ /* 0x000e24000800017f */
[----:B------:R-:W-:Y:S01]  /*d400*/  PRMT R93, R4, 0x7610, R93 ;  /* 0x00007610045d7816 */ /* 0x000fe2000000005d */
[----:B------:R-:W-:Y:S01]  /*d410*/  IMAD.MOV.U32 R4, RZ, RZ, R43 ;  /* 0x000000ffff047224 */ /* 0x000fe200078e002b */
[----:B------:R-:W-:Y:S01]  /*d420*/  PRMT R104, R65, 0x7610, R104 ;  /* 0x0000761041687816 */ /* 0x000fe20000000068 */
[----:B------:R-:W-:-:S03]  /*d430*/  IMAD.MOV.U32 R65, RZ, RZ, R36 ;  /* 0x000000ffff417224 */ /* 0x000fc600078e0024 */
[----:B------:R-:W-:Y:S01]  /*d440*/  PRMT R105, R4, 0x7610, R105 ;  /* 0x0000761004697816 */ /* 0x000fe20000000069 */
[----:B------:R-:W-:Y:S01]  /*d450*/  IMAD.MOV.U32 R4, RZ, RZ, R37 ;  /* 0x000000ffff047224 */ /* 0x000fe200078e0025 */
[----:B------:R-:W-:-:S04]  /*d460*/  PRMT R102, R65, 0x7610, R102 ;  /* 0x0000761041667816 */ /* 0x000fc80000000066 */
[----:B------:R-:W-:Y:S01]  /*d470*/  PRMT R103, R4, 0x7610, R103 ;  /* 0x0000761004677816 */ /* 0x000fe20000000067 */
[----:B------:R-:W-:-:S05]  /*d480*/  IMAD.MOV.U32 R4, RZ, RZ, R24 ;  /* 0x000000ffff047224 */ /* 0x000fca00078e0018 */
[----:B------:R-:W-:Y:S01]  /*d490*/  PRMT R75, R4, 0x7610, R75 ;  /* 0x00007610044b7816 */ /* 0x000fe2000000004b */
[----:B------:R-:W-:Y:S01]  /*d4a0*/  IMAD.MOV.U32 R4, RZ, RZ, R10 ;  /* 0x000000ffff047224 */ /* 0x000fe200078e000a */
[----:B0-----:R-:W-:Y:S06]  /*d4b0*/  @!P0 BRA `(.L_x_1718) ;  /* 0x000001dc00ac8947 */ /* 0x001fec0003800000 */
.L_x_2049:
[----:B------:R-:W-:Y:S05]  /*d4c0*/  BSYNC B1 ;  /* 0x0000000000017941 */ /* 0x000fea0003800000 */
.L_x_1717:
[----:B------:R-:W-:Y:S01]  /*d4d0*/  BSSY B1, `(.L_x_1719) ;  /* 0x000012f000017945 */ /* 0x000fe20003800000 */
[----:B------:R-:W-:Y:S02]  /*d4e0*/  PRMT R63, R4, 0x7610, R63 ;  /* 0x00007610043f7816 */ /* 0x000fe4000000003f */
[----:B------:R-:W-:Y:S01]  /*d4f0*/  PRMT R65, R6, 0x7610, R65 ;  /* 0x0000761006417816 */ /* 0x000fe20000000041 */
[----:B------:R-:W-:Y:S06]  /*d500*/  @P1 BRA `(.L_x_1720) ;  /* 0x0000001000ac1947 */ /* 0x000fec0003800000 */
[----:B0-----:R-:W0:Y:S01]  /*d510*/  LDC R5, c[0x0][0x3f4] ;  /* 0x0000fd00ff057b82 */ /* 0x001e220000000800 */
        /* <DEDUP_REMOVED lines=9> */
[--C-:B------:R-:W-:Y:S02]  /*d5b0*/  SHF.R.U64 R113, R58, 0x10, R59.reuse ;  /* 0x000000103a717819 */ /* 0x100fe4000000123b */
[----:B------:R-:W-:Y:S02]  /*d5c0*/  SHF.R.U32.HI R58, RZ, 0x10, R59 ;  /* 0x00000010ff3a7819 */ /* 0x000fe4000001163b */
[--C-:B------:R-:W-:Y:S02]  /*d5d0*/  SHF.R.U64 R59, R60, 0x10, R61.reuse ;  /* 0x000000103c3b7819 */ /* 0x100fe4000000123d */
[----:B------:R-:W-:Y:S02]  /*d5e0*/  SHF.R.U32.HI R60, RZ, 0x10, R61 ;  /* 0x00000010ff3c7819 */ /* 0x000fe4000001163d */
[----:B------:R-:W-:Y:S02]  /*d5f0*/  PRMT R109, R109, 0x5410, R58 ;  /* 0x000054106d6d7816 */ /* 0x000fe4000000003a */
[----:B------:R-:W-:-:S02]  /*d600*/  PRMT R111, R111, 0x5410, R60 ;  /* 0x000054106f6f7816 */ /* 0x000fc4000000003c */
[----:B------:R-:W-:Y:S02]  /*d610*/  PRMT R108, R108, 0x5410, R113 ;  /* 0x000054106c6c7816 */ /* 0x000fe40000000071 */
[----:B------:R-:W-:Y:S01]  /*d620*/  PRMT R112, R110, 0x5410, R59 ;  /* 0x000054106e707816 */ /* 0x000fe2000000003b */
[C---:B------:R-:W-:Y:S01]  /*d630*/  IMAD.U32 R113, R111.reuse, 0x10000, RZ ;  /* 0x000100006f717824 */ /* 0x040fe200078e00ff */
[----:B------:R-:W-:Y:S01]  /*d640*/  LOP3.LUT R111, R111, 0xffff0000, RZ, 0xc0, !PT ;  /* 0xffff00006f6f7812 */ /* 0x000fe200078ec0ff */
[C---:B------:R-:W-:Y:S01]  /*d650*/  IMAD.U32 R110, R109.reuse, 0x10000, RZ ;  /* 0x000100006d6e7824 */ /* 0x040fe200078e00ff */
[----:B------:R-:W-:Y:S02]  /*d660*/  LOP3.LUT R109, R109, 0xffff0000, RZ, 0xc0, !PT ;  /* 0xffff00006d6d7812 */ /* 0x000fe400078ec0ff */
[C---:B0-----:R-:W-:Y:S01]  /*d670*/  LOP3.LUT R59, R6.reuse, 0xffff0000, RZ, 0xc0, !PT ;  /* 0xffff0000063b7812 */ /* 0x041fe200078ec0ff */
[----:B------:R-:W-:Y:S01]  /*d680*/  IMAD.U32 R58, R6, 0x10000, RZ ;  /* 0x00010000063a7824 */ /* 0x000fe200078e00ff */
[C---:B------:R-:W-:Y:S01]  /*d690*/  LOP3.LUT R61, R7.reuse, 0xffff0000, RZ, 0xc0, !PT ;  /* 0xffff0000073d7812 */ /* 0x040fe200078ec0ff */
[----:B------:R-:W-:-:S02]  /*d6a0*/  IMAD.U32 R60, R7, 0x10000, RZ ;  /* 0x00010000073c7824 */ /* 0x000fc400078e00ff */
[C---:B------:R-:W-:Y:S01]  /*d6b0*/  FMUL.FTZ R115, R59.reuse, R113 ;  /* 0x000000713b737220 */ /* 0x040fe20000410000 */
[-C--:B------:R-:W-:Y:S01]  /*d6c0*/  FMUL.FTZ R114, R59, R110.reuse ;  /* 0x0000006e3b727220 */ /* 0x080fe20000410000 */
[C---:B------:R-:W-:Y:S01]  /*d6d0*/  FMUL.FTZ R59, R61.reuse, R111 ;  /* 0x0000006f3d3b7220 */ /* 0x040fe20000410000 */
[----:B------:R-:W-:Y:S02]  /*d6e0*/  IMAD.U32 R6, R4, 0x10000, RZ ;  /* 0x0001000004067824 */ /* 0x000fe400078e00ff */
[C---:B------:R-:W-:Y:S01]  /*d6f0*/  FFMA.FTZ R115, R58.reuse, R110, -R115 ;  /* 0x0000006e3a737223 */ /* 0x040fe20000010873 */
[----:B------:R-:W-:Y:S01]  /*d700*/  FFMA.FTZ R114, R58, R113, R114 ;  /* 0x000000713a727223 */ /* 0x000fe20000010072 */
[-C--:B------:R-:W-:Y:S01]  /*d710*/  FMUL.FTZ R113, R61, R109.reuse ;  /* 0x0000006d3d717220 */ /* 0x080fe20000410000 */
[----:B------:R-:W-:Y:S01]  /*d720*/  FFMA.FTZ R110, R60, R109, -R59 ;  /* 0x0000006d3c6e7223 */ /* 0x000fe2000001083b */
[C---:B------:R-:W-:Y:S01]  /*d730*/  IMAD.U32 R7, R5.reuse, 0x10000, RZ ;  /* 0x0001000005077824 */ /* 0x040fe200078e00ff */
[----:B------:R-:W-:Y:S01]  /*d740*/  LOP3.LUT R4, R4, 0xffff0000, RZ, 0xc0, !PT ;  /* 0xffff000004047812 */ /* 0x000fe200078ec0ff */
[----:B------:R-:W-:Y:S01]  /*d750*/  IMAD.U32 R61, R112, 0x10000, RZ ;  /* 0x00010000703d7824 */ /* 0x000fe200078e00ff */
[----:B------:R-:W-:Y:S01]  /*d760*/  LOP3.LUT R5, R5, 0xffff0000, RZ, 0xc0, !PT ;  /* 0xffff000005057812 */ /* 0x000fe200078ec0ff */
[----:B------:R-:W-:Y:S01]  /*d770*/  IMAD.U32 R59, R108, 0x10000, RZ ;  /* 0x000100006c3b7824 */ /* 0x000fe200078e00ff */
[----:B------:R-:W-:Y:S01]  /*d780*/  LOP3.LUT R112, R112, 0xffff0000, RZ, 0xc0, !PT ;  /* 0xffff000070707812 */ /* 0x000fe200078ec0ff */
[----:B------:R-:W-:Y:S01]  /*d790*/  FFMA.FTZ R113, R60, R111, R113 ;  /* 0x0000006f3c717223 */ /* 0x000fe20000010071 */
[----:B------:R-:W-:Y:S01]  /*d7a0*/  LOP3.LUT R108, R108, 0xffff0000, RZ, 0xc0, !PT ;  /* 0xffff00006c6c7812 */ /* 0x000fe200078ec0ff */
[C---:B------:R-:W-:Y:S01]  /*d7b0*/  FMUL.FTZ R109, R4.reuse, R61 ;  /* 0x0000003d046d7220 */ /* 0x040fe20000410000 */
[----:B------:R-:W-:Y:S01]  /*d7c0*/  FMUL.FTZ R58, R4, R59 ;  /* 0x0000003b043a7220 */ /* 0x000fe20000410000 */
[----:B------:R-:W-:-:S02]  /*d7d0*/  FMUL.FTZ R60, R5, R112 ;  /* 0x00000070053c7220 */ /* 0x000fc40000410000 */
[-C--:B------:R-:W-:Y:S01]  /*d7e0*/  FMUL.FTZ R111, R5, R108.reuse ;  /* 0x0000006c056f7220 */ /* 0x080fe20000410000 */
[C---:B------:R-:W-:Y:S01]  /*d7f0*/  FFMA.FTZ R4, R6.reuse, R59, -R109 ;  /* 0x0000003b06047223 */ /* 0x040fe2000001086d */
[----:B------:R-:W-:Y:S01]  /*d800*/  FFMA.FTZ R61, R6, R61, R58 ;  /* 0x0000003d063d7223 */ /* 0x000fe2000001003a */
[C---:B------:R-:W-:Y:S01]  /*d810*/  FFMA.FTZ R5, R7.reuse, R108, -R60 ;  /* 0x0000006c07057223 */ /* 0x040fe2000001083c */
[----:B------:R-:W-:Y:S01]  /*d820*/  FFMA.FTZ R112, R7, R112, R111 ;  /* 0x0000007007707223 */ /* 0x000fe2000001006f */
[----:B------:R-:W-:Y:S02]  /*d830*/  F2FP.BF16.F32.PACK_AB R6, R114, R115 ;  /* 0x000000737206723e */ /* 0x000fe400000010ff */
[----:B------:R-:W-:Y:S02]  /*d840*/  F2FP.BF16.F32.PACK_AB R7, R113, R110 ;  /* 0x0000006e7107723e */ /* 0x000fe400000010ff */
[----:B------:R-:W-:Y:S02]  /*d850*/  F2FP.BF16.F32.PACK_AB R4, R61, R4 ;  /* 0x000000043d04723e */ /* 0x000fe400000010ff */
[----:B------:R-:W-:-:S05]  /*d860*/  F2FP.BF16.F32.PACK_AB R5, R112, R5 ;  /* 0x000000057005723e */ /* 0x000fca00000010ff */
[----:B------:R0:W-:Y:S02]  /*d870*/  STS.128 [R62+0x12400], R4 ;  /* 0x012400043e007388 */ /* 0x0001e40000000c00 */
.L_x_1722:
[----:B------:R-:W-:Y:S05]  /*d880*/  BSYNC B2 ;  /* 0x0000000000027941 */ /* 0x000fea0003800000 */
.L_x_1721:
[----:B------:R-:W-:Y:S04]  /*d890*/  BSSY B2, `(.L_x_1723) ;  /* 0x0000030000027945 */ /* 0x000fe80003800000 */
[----:B------:R-:W-:Y:S05]  /*d8a0*/  @P1 BRA `(.L_x_1724) ;  /* 0x0000000000b81947 */ /* 0x000fea0003800000 */
[----:B0-----:R-:W0:Y:S01]  /*d8b0*/  LDS.128 R4, [R0] ;  /* 0x0000000000047984 */ /* 0x001e220000000c00 */
[--C-:B------:R-:W-:Y:S02]  /*d8c0*/  SHF.R.U64 R59, R56, 0x10, R57.reuse ;  /* 0x00000010383b7819 */ /* 0x100fe40000001239 */
[----:B------:R-:W-:Y:S02]  /*d8d0*/  SHF.R.U32.HI R56, RZ, 0x10, R57 ;  /* 0x00000010ff387819 */ /* 0x000fe40000011639 */
[--C-:B------:R-:W-:Y:S02]  /*d8e0*/  SHF.R.U64 R57, R54, 0x10, R55.reuse ;  /* 0x0000001036397819 */ /* 0x100fe40000001237 */
[----:B------:R-:W-:Y:S02]  /*d8f0*/  SHF.R.U32.HI R54, RZ, 0x10, R55 ;  /* 0x00000010ff367819 */ /* 0x000fe40000011637 */
[----:B------:R-:W-:Y:S02]  /*d900*/  PRMT R97, R97, 0x5410, R56 ;  /* 0x0000541061617816 */ /* 0x000fe40000000038 */
[----:B------:R-:W-:-:S02]  /*d910*/  PRMT R99, R99, 0x5410, R54 ;  /* 0x0000541063637816 */ /* 0x000fc40000000036 */
[----:B------:R-:W-:Y:S01]  /*d920*/  PRMT R96, R96, 0x5410, R59 ;  /* 0x0000541060607816 */ /* 0x000fe2000000003b */
[----:B------:R-:W-:Y:S01]  /*d930*/  IMAD.U32 R58, R97, 0x10000, RZ ;  /* 0x00010000613a7824 */ /* 0x000fe200078e00ff */
[----:B------:R-:W-:Y:S01]  /*d940*/  PRMT R98, R98, 0x5410, R57 ;  /* 0x0000541062627816 */ /* 0x000fe20000000039 */
[C---:B------:R-:W-:Y:S01]  /*d950*/  IMAD.U32 R59, R99.reuse, 0x10000, RZ ;  /* 0x00010000633b7824 */ /* 0x040fe200078e00ff */
[----:B------:R-:W-:Y:S02]  /*d960*/  LOP3.LUT R99, R99, 0xffff0000, RZ, 0xc0, !PT ;  /* 0xffff000063637812 */ /* 0x000fe400078ec0ff */
[----:B------:R-:W-:Y:S02]  /*d970*/  LOP3.LUT R97, R97, 0xffff0000, RZ, 0xc0, !PT ;  /* 0xffff000061617812 */ /* 0x000fe400078ec0ff */
[C---:B0-----:R-:W-:Y:S01]  /*d980*/  LOP3.LUT R55, R6.reuse, 0xffff0000, RZ, 0xc0, !PT ;  /* 0xffff000006377812 */ /* 0x041fe200078ec0ff */
[----:B------:R-:W-:Y:S01]  /*d990*/  IMAD.U32 R54, R6, 0x10000, RZ ;  /* 0x0001000006367824 */ /* 0x000fe200078e00ff */
[C---:B------:R-:W-:Y:S01]  /*d9a0*/  LOP3.LUT R57, R7.reuse, 0xffff0000, RZ, 0xc0, !PT ;  /* 0xffff000007397812 */ /* 0x040fe200078ec0ff */
[----:B------:R-:W-:-:S02]  /*d9b0*/  IMAD.U32 R56, R7, 0x10000, RZ ;  /* 0x0001000007387824 */ /* 0x000fc400078e00ff */
[CC--:B------:R-:W-:Y:S01]  /*d9c0*/  FMUL.FTZ R60, R55.reuse, R58.reuse ;  /* 0x0000003a373c7220 */ /* 0x0c0fe20000410000 */
[----:B------:R-:W-:Y:S01]  /*d9d0*/  FMUL.FTZ R61, R55, R59 ;  /* 0x0000003b373d7220 */ /* 0x000fe20000410000 */
[C---:B------:R-:W-:Y:S01]  /*d9e0*/  FMUL.FTZ R55, R57.reuse, R99 ;  /* 0x0000006339377220 */ /* 0x040fe20000410000 */
[----:B------:R-:W-:Y:S02]  /*d9f0*/  IMAD.U32 R6, R4, 0x10000, RZ ;  /* 0x0001000004067824 */ /* 0x000fe400078e00ff */
        /* <DEDUP_REMOVED lines=25> */
.L_x_1724:
[----:B------:R-:W-:Y:S05]  /*db90*/  BSYNC B2 ;  /* 0x0000000000027941 */ /* 0x000fea0003800000 */
.L_x_1723:
[----:B------:R-:W-:Y:S04]  /*dba0*/  BSSY B2, `(.L_x_1725) ;  /* 0x0000030000027945 */ /* 0x000fe80003800000 */
[----:B------:R-:W-:Y:S05]  /*dbb0*/  @P2 BRA `(.L_x_1726) ;  /* 0x0000000000b82947 */ /* 0x000fea0003800000 */
[----:B01----:R-:W0:Y:S01]  /*dbc0*/  LDS.128 R4, [R62+0x16400] ;  /* 0x016400003e047984 */ /* 0x003e220000000c00 */
[----:B------:R-:W-:Y:S02]  /*dbd0*/  SHF.R.U64 R52, R52, 0x10, R53 ;  /* 0x0000001034347819 */ /* 0x000fe40000001235 */
[----:B------:R-:W-:Y:S02]  /*dbe0*/  SHF.R.U64 R50, R50, 0x10, R51 ;  /* 0x0000001032327819 */ /* 0x000fe40000001233 */
[----:B------:R-:W-:Y:S02]  /*dbf0*/  SHF.R.U32.HI R53, RZ, 0x10, R53 ;  /* 0x00000010ff357819 */ /* 0x000fe40000011635 */
[----:B------:R-:W-:Y:S02]  /*dc00*/  SHF.R.U32.HI R51, RZ, 0x10, R51 ;  /* 0x00000010ff337819 */ /* 0x000fe40000011633 */
[----:B------:R-:W-:Y:S02]  /*dc10*/  PRMT R90, R90, 0x5410, R53 ;  /* 0x000054105a5a7816 */ /* 0x000fe40000000035 */
[----:B------:R-:W-:-:S02]  /*dc20*/  PRMT R92, R92, 0x5410, R51 ;  /* 0x000054105c5c7816 */ /* 0x000fc40000000033 */
[----:B------:R-:W-:Y:S01]  /*dc30*/  PRMT R91, R91, 0x5410, R50 ;  /* 0x000054105b5b7816 */ /* 0x000fe20000000032 */
[C---:B------:R-:W-:Y:S01]  /*dc40*/  IMAD.U32 R54, R90.reuse, 0x10000, RZ ;  /* 0x000100005a367824 */ /* 0x040fe200078e00ff */
[----:B------:R-:W-:Y:S01]  /*dc50*/  LOP3.LUT R90, R90, 0xffff0000, RZ, 0xc0, !PT ;  /* 0xffff00005a5a7812 */ /* 0x000fe200078ec0ff */
[C---:B------:R-:W-:Y:S01]  /*dc60*/  IMAD.U32 R55, R92.reuse, 0x10000, RZ ;  /* 0x000100005c377824 */ /* 0x040fe200078e00ff */
[----:B------:R-:W-:Y:S02]  /*dc70*/  LOP3.LUT R92, R92, 0xffff0000, RZ, 0xc0, !PT ;  /* 0xffff00005c5c7812 */ /* 0x000fe400078ec0ff */
[----:B------:R-:W-:Y:S02]  /*dc80*/  PRMT R89, R89, 0x5410, R52 ;  /* 0x0000541059597816 */ /* 0x000fe40000000034 */
[C---:B0-----:R-:W-:Y:S01]  /*dc90*/  LOP3.LUT R51, R6.reuse, 0xffff0000, RZ, 0xc0, !PT ;  /* 0xffff000006337812 */ /* 0x041fe200078ec0ff */
[----:B------:R-:W-:Y:S01]  /*dca0*/  IMAD.U32 R50, R6, 0x10000, RZ ;  /* 0x0001000006327824 */ /* 0x000fe200078e00ff */
[C---:B------:R-:W-:Y:S01]  /*dcb0*/  LOP3.LUT R53, R7.reuse, 0xffff0000, RZ, 0xc0, !PT ;  /* 0xffff000007357812 */ /* 0x040fe200078ec0ff */
[----:B------:R-:W-:-:S02]  /*dcc0*/  IMAD.U32 R52, R7, 0x10000, RZ ;  /* 0x0001000007347824 */ /* 0x000fc400078e00ff */
[C---:B------:R-:W-:Y:S01]  /*dcd0*/  FMUL.FTZ R56, R51.reuse, R54 ;  /* 0x0000003633387220 */ /* 0x040fe20000410000 */
[-C--:B------:R-:W-:Y:S01]  /*dce0*/  FMUL.FTZ R57, R51, R55.reuse ;  /* 0x0000003733397220 */ /* 0x080fe20000410000 */
[----:B------:R-:W-:Y:S01]  /*dcf0*/  FMUL.FTZ R51, R53, R92 ;  /* 0x0000005c35337220 */ /* 0x000fe20000410000 */
[----:B------:R-:W-:Y:S02]  /*dd00*/  IMAD.U32 R6, R4, 0x10000, RZ ;  /* 0x0001000004067824 */ /* 0x000fe400078e00ff */
[C---:B------:R-:W-:Y:S01]  /*dd10*/  FFMA.FTZ R59, R50.reuse, R55, R56 ;  /* 0x00000037323b7223 */ /* 0x040fe20000010038 */
[----:B------:R-:W-:Y:S02]  /*dd20*/  IMAD.U32 R7, R5, 0x10000, RZ ;  /* 0x0001000005077824 */ /* 0x000fe400078e00ff */
[----:B------:R-:W-:Y:S01]  /*dd30*/  FFMA.FTZ R58, R50, R54, -R57 ;  /* 0x00000036323a7223 */ /* 0x000fe20000010839 */
[-C--:B------:R-:W-:Y:S01]  /*dd40*/  FMUL.FTZ R55, R53, R90.reuse ;  /* 0x0000005a35377220 */ /* 0x080fe20000410000 */
[----:B------:R-:W-:Y:S01]  /*dd50*/  LOP3.LUT R4, R4, 0xffff0000, RZ, 0xc0, !PT ;  /* 0xffff000004047812 */ /* 0x000fe200078ec0ff */
[C---:B------:R-:W-:Y:S01]  /*dd60*/  FFMA.FTZ R90, R52.reuse, R90, -R51 ;  /* 0x0000005a345a7223 */ /* 0x040fe20000010833 */
[----:B------:R-:W-:Y:S01]  /*dd70*/  LOP3.LUT R5, R5, 0xffff0000, RZ, 0xc0, !PT ;  /* 0xffff000005057812 */ /* 0x000fe200078ec0ff */
[C---:B------:R-:W-:Y:S01]  /*dd80*/  IMAD.U32 R53, R91.reuse, 0x10000, RZ ;  /* 0x000100005b357824 */ /* 0x040fe200078e00ff */
[----:B------:R-:W-:Y:S01]  /*dd90*/  LOP3.LUT R54, R91, 0xffff0000, RZ, 0xc0, !PT ;  /* 0xffff00005b367812 */ /* 0x000fe200078ec0ff */
[C---:B------:R-:W-:Y:S01]  /*dda0*/  IMAD.U32 R51, R89.reuse, 0x10000, RZ ;  /* 0x0001000059337824 */ /* 0x040fe200078e00ff */
        /* <DEDUP_REMOVED lines=15> */
.L_x_1726:
[----:B------:R-:W-:Y:S05]  /*dea0*/  BSYNC B2 ;  /* 0x0000000000027941 */ /* 0x000fea0003800000 */
.L_x_1725:
[----:B------:R-:W-:Y:S04]  /*deb0*/  BSSY B2, `(.L_x_1727) ;  /* 0x0000030000027945 */ /* 0x000fe80003800000 */
[----:B------:R-:W-:Y:S05]  /*dec0*/  @P3 BRA `(.L_x_1728) ;  /* 0x0000000000b83947 */ /* 0x000fea0003800000 */
[----:B012---:R-:W0:Y:S01]  /*ded0*/  LDS.128 R4, [R0+0x4000] ;  /* 0x0040000000047984 */ /* 0x007e220000000c00 */
[----:B------:R-:W-:Y:S02]  /*dee0*/  SHF.R.U64 R50, R46, 0x10, R47 ;  /* 0x000000102e327819 */ /* 0x000fe4000000122f */
[----:B------:R-:W-:Y:S02]  /*def0*/  SHF.R.U64 R46, R48, 0x10, R49 ;  /* 0x00000010302e7819 */ /* 0x000fe40000001231 */
[----:B------:R-:W-:Y:S02]  /*df00*/  SHF.R.U32.HI R47, RZ, 0x10, R47 ;  /* 0x00000010ff2f7819 */ /* 0x000fe4000001162f */
        /* <DEDUP_REMOVED lines=42> */
.L_x_1728:
[----:B------:R-:W-:Y:S05]  /*e1b0*/  BSYNC B2 ;  /* 0x0000000000027941 */ /* 0x000fea0003800000 */
.L_x_1727:
[----:B------:R-:W-:Y:S04]  /*e1c0*/  BSSY B2, `(.L_x_1729) ;  /* 0x0000030000027945 */ /* 0x000fe80003800000 */
[----:B------:R-:W-:Y:S05]  /*e1d0*/  @P4 BRA `(.L_x_1730) ;  /* 0x0000000000b84947 */ /* 0x000fea0003800000 */
[----:B0123--:R-:W0:Y:S01]  /*e1e0*/  LDS.128 R4, [R62+0x1a400] ;  /* 0x01a400003e047984 */ /* 0x00fe220000000c00 */
        /* <DEDUP_REMOVED lines=45> */
.L_x_1730:
[----:B------:R-:W-:Y:S05]  /*e4c0*/  BSYNC B2 ;  /* 0x0000000000027941 */ /* 0x000fea0003800000 */
.L_x_1729:
[----:B------:R-:W-:Y:S05]  /*e4d0*/  @P5 BRA `(.L_x_1720) ;  /* 0x0000000000b85947 */ /* 0x000fea0003800000 */
[----:B01234-:R-:W0:Y:S01]  /*e4e0*/  LDS.128 R4, [R0+0x8000] ;  /* 0x0080000000047984 */ /* 0x01fe220000000c00 */
        /* <DEDUP_REMOVED lines=45> */
.L_x_1720:
[----:B------:R-:W-:Y:S05]  /*e7c0*/  BSYNC B1 ;  /* 0x0000000000017941 */ /* 0x000fea0003800000 */
.L_x_1719:
        /* <DEDUP_REMOVED lines=58> */
.L_x_1733:
[----:B------:R-:W-:Y:S05]  /*eb70*/  BSYNC B1 ;  /* 0x0000000000017941 */ /* 0x000fea0003800000 */
.L_x_1732:
[----:B------:R-:W-:Y:S04]  /*eb80*/  BSSY B1, `(.L_x_1734) ;  /* 0x0000030000017945 */ /* 0x000fe80003800000 */
[----:B------:R-:W-:Y:S05]  /*eb90*/  @P1 BRA `(.L_x_1735) ;  /* 0x0000000000b81947 */ /* 0x000fea0003800000 */
[----:B0-----:R-:W0:Y:S01]  /*eba0*/  LDS.128 R4, [R0+0x2000] ;  /* 0x0020000000047984 */ /* 0x001e220000000c00 */
        /* <DEDUP_REMOVED lines=45> */
.L_x_1735:
[----:B------:R-:W-:Y:S05]  /*ee80*/  BSYNC B1 ;  /* 0x0000000000017941 */ /* 0x000fea0003800000 */
.L_x_1734:
        /* <DEDUP_REMOVED lines=26> */
[----:B------:R-:W-:Y:S02]  /*f030*/  IMAD.U32 R7, R5, 0x10000, RZ ;  /* 0x0001000005077824 */ /* 0x000fe400078e00ff */
[----:B------:R-:W-:Y:S01]  /*f040*/  FFMA.FTZ R32, R26, R30, -R33 ;  /* 0x0000001e1a207223 */ /* 0x000fe20000010821 */
[----:B------:R-:W-:Y:S01]  /*f050*/  IMAD.U32 R27, R94, 0x10000, RZ ;  /* 0x000100005e1b7824 */ /* 0x000fe200078e00ff */
[----:B------:R-:W-:Y:S01]  /*f060*/  LOP3.LUT R4, R4, 0xffff0000, RZ, 0xc0, !PT ;  /* 0xffff000004047812 */ /* 0x000fe200078ec0ff */
[----:B------:R-:W-:Y:S01]  /*f070*/  IMAD.U32 R29, R77, 0x10000, RZ ;  /* 0x000100004d1d7824 */ /* 0x000fe200078e00ff */
[----:B------:R-:W-:Y:S01]  /*f080*/  LOP3.LUT R5, R5, 0xffff0000, RZ, 0xc0, !PT ;  /* 0xffff000005057812 */ /* 0x000fe200078ec0ff */
[----:B------:R-:W-:Y:S01]  /*f090*/  FFMA.FTZ R34, R28, R93, R31 ;  /* 0x0000005d1c227223 */ /* 0x000fe2000001001f */
[----:B------:R-:W-:Y:S01]  /*f0a0*/  LOP3.LUT R26, R77, 0xffff0000, RZ, 0xc0, !PT ;  /* 0xffff00004d1a7812 */ /* 0x000fe200078ec0ff */
[----:B------:R-:W-:Y:S01]  /*f0b0*/  FMUL.FTZ R31, R4, R29 ;  /* 0x0000001d041f7220 */ /* 0x000fe20000410000 */
[----:B------:R-:W-:Y:S01]  /*f0c0*/  LOP3.LUT R94, R94, 0xffff0000, RZ, 0xc0, !PT ;  /* 0xffff00005e5e7812 */ /* 0x000fe200078ec0ff */
[----:B------:R-:W-:-:S02]  /*f0d0*/  FMUL.FTZ R28, R4, R27 ;  /* 0x0000001b041c7220 */ /* 0x000fc40000410000 */
[C---:B------:R-:W-:Y:S01]  /*f0e0*/  FMUL.FTZ R30, R5.reuse, R26 ;  /* 0x0000001a051e7220 */ /* 0x040fe20000410000 */
[C---:B------:R-:W-:Y:S01]  /*f0f0*/  FFMA.FTZ R4, R6.reuse, R27, -R31 ;  /* 0x0000001b06047223 */ /* 0x040fe2000001081f */
[-C--:B------:R-:W-:Y:S01]  /*f100*/  FMUL.FTZ R33, R5, R94.reuse ;  /* 0x0000005e05217220 */ /* 0x080fe20000410000 */
[----:B------:R-:W-:Y:S01]  /*f110*/  FFMA.FTZ R29, R6, R29, R28 ;  /* 0x0000001d061d7223 */ /* 0x000fe2000001001c */
[----:B------:R-:W-:Y:S01]  /*f120*/  FFMA.FTZ R5, R7, R94, -R30 ;  /* 0x0000005e07057223 */ /* 0x000fe2000001081e */
[----:B------:R-:W-:Y:S01]  /*f130*/  F2FP.BF16.F32.PACK_AB R6, R35, R32 ;  /* 0x000000202306723e */ /* 0x000fe200000010ff */
[----:B------:R-:W-:Y:S01]  /*f140*/  FFMA.FTZ R26, R7, R26, R33 ;  /* 0x0000001a071a7223 */ /* 0x000fe20000010021 */
[----:B------:R-:W-:Y:S02]  /*f150*/  F2FP.BF16.F32.PACK_AB R7, R34, R95 ;  /* 0x0000005f2207723e */ /* 0x000fe400000010ff */
[----:B------:R-:W-:Y:S02]  /*f160*/  F2FP.BF16.F32.PACK_AB R4, R29, R4 ;  /* 0x000000041d04723e */ /* 0x000fe400000010ff */
[----:B------:R-:W-:-:S05]  /*f170*/  F2FP.BF16.F32.PACK_AB R5, R26, R5 ;  /* 0x000000051a05723e */ /* 0x000fca00000010ff */
[----:B------:R2:W-:Y:S02]  /*f180*/  STS.128 [R62+0x18400], R4 ;  /* 0x018400043e007388 */ /* 0x0005e40000000c00 */
.L_x_1737:
[----:B------:R-:W-:Y:S05]  /*f190*/  BSYNC B1 ;  /* 0x0000000000017941 */ /* 0x000fea0003800000 */
.L_x_1736:
        /* <DEDUP_REMOVED lines=48> */
.L_x_1739:
[----:B------:R-:W-:Y:S05]  /*f4a0*/  BSYNC B1 ;  /* 0x0000000000017941 */ /* 0x000fea0003800000 */
.L_x_1738:
[----:B------:R-:W-:Y:S04]  /*f4b0*/  BSSY B1, `(.L_x_1740) ;  /* 0x0000030000017945 */ /* 0x000fe80003800000 */
[----:B------:R-:W-:Y:S05]  /*f4c0*/  @P4 BRA `(.L_x_1741) ;  /* 0x0000000000b84947 */ /* 0x000fea0003800000 */
[----:B0123--:R-:W0:Y:S01]  /*f4d0*/  LDS.128 R4, [R62+0x1c400] ;  /* 0x01c400003e047984 */ /* 0x00fe220000000c00 */
[--C-:B------:R-:W-:Y:S02]  /*f4e0*/  SHF.R.U64 R14, R14, 0x10, R15.reuse ;  /* 0x000000100e0e7819 */ /* 0x100fe4000000120f */
[----:B------:R-:W-:Y:S02]  /*f4f0*/  SHF.R.U32.HI R21, RZ, 0x10, R15 ;  /* 0x00000010ff157819 */ /* 0x000fe4000001160f */
[--C-:B------:R-:W-:Y:S02]  /*f500*/  SHF.R.U64 R15, R12, 0x10, R13.reuse ;  /* 0x000000100c0f7819 */ /* 0x100fe4000000120d */
        /* <DEDUP_REMOVED lines=17> */
[C---:B------:R-:W-:Y:S01]  /*f620*/  FFMA.FTZ R27, R12.reuse, R21, R26 ;  /* 0x000000150c1b7223 */ /* 0x040fe2000001001a */
[----:B------:R-:W-:Y:S01]  /*f630*/  FMUL.FTZ R21, R15, R72 ;  /* 0x000000480f157220 */ /* 0x000fe20000410000 */
[C---:B------:R-:W-:Y:S02]  /*f640*/  IMAD.U32 R7, R5.reuse, 0x10000, RZ ;  /* 0x0001000005077824 */ /* 0x040fe400078e00ff */
[----:B------:R-:W-:Y:S01]  /*f650*/  FFMA.FTZ R24, R12, R20, -R25 ;  /* 0x000000140c187223 */ /* 0x000fe20000010819 */
[----:B------:R-:W-:Y:S01]  /*f660*/  IMAD.U32 R15, R66, 0x10000, RZ ;  /* 0x00010000420f7824 */ /* 0x000fe200078e00ff */
[----:B------:R-:W-:Y:S01]  /*f670*/  LOP3.LUT R4, R4, 0xffff0000, RZ, 0xc0, !PT ;  /* 0xffff000004047812 */ /* 0x000fe200078ec0ff */
[----:B------:R-:W-:Y:S01]  /*f680*/  FFMA.FTZ R72, R14, R72, -R13 ;  /* 0x000000480e487223 */ /* 0x000fe2000001080d */
[----:B------:R-:W-:Y:S01]  /*f690*/  LOP3.LUT R5, R5, 0xffff0000, RZ, 0xc0, !PT ;  /* 0xffff000005057812 */ /* 0x000fe200078ec0ff */
[C---:B------:R-:W-:Y:S01]  /*f6a0*/  IMAD.U32 R13, R71.reuse, 0x10000, RZ ;  /* 0x00010000470d7824 */ /* 0x040fe200078e00ff */
        /* <DEDUP_REMOVED lines=16> */
.L_x_1741:
[----:B------:R-:W-:Y:S05]  /*f7b0*/  BSYNC B1 ;  /* 0x0000000000017941 */ /* 0x000fea0003800000 */
.L_x_1740:
        /* <DEDUP_REMOVED lines=15> */
[C---:B------:R-:W-:Y:S01]  /*f8b0*/  IMAD.U32 R10, R7.reuse, 0x10000, RZ ;  /* 0x00010000070a7824 */ /* 0x040fe200078e00ff */
[----:B------:R-:W-:Y:S01]  /*f8c0*/  LOP3.LUT R7, R7, 0xffff0000, RZ, 0xc0, !PT ;  /* 0xffff000007077812 */ /* 0x000fe200078ec0ff */
[----:B------:R-:W-:-:S02]  /*f8d0*/  IMAD.U32 R8, R6, 0x10000, RZ ;  /* 0x0001000006087824 */ /* 0x000fc400078e00ff */
[C---:B------:R-:W-:Y:S01]  /*f8e0*/  FMUL.FTZ R15, R9.reuse, R13 ;  /* 0x0000000d090f7220 */ /* 0x040fe20000410000 */
[-C--:B------:R-:W-:Y:S01]  /*f8f0*/  FMUL.FTZ R14, R9, R11.reuse ;  /* 0x0000000b090e7220 */ /* 0x080fe20000410000 */
[CC--:B------:R-:W-:Y:S01]  /*f900*/  FMUL.FTZ R9, R7.reuse, R64.reuse ;  /* 0x0000004007097220 */ /* 0x0c0fe20000410000 */
[----:B------:R-:W-:Y:S02]  /*f910*/  IMAD.U32 R3, R4, 0x10000, RZ ;  /* 0x0001000004037824 */ /* 0x000fe400078e00ff */
[C---:B------:R-:W-:Y:S01]  /*f920*/  FFMA.FTZ R15, R8.reuse, R11, -R15 ;  /* 0x0000000b080f7223 */ /* 0x040fe2000001080f */
[----:B------:R-:W-:Y:S01]  /*f930*/  FFMA.FTZ R14, R8, R13, R14 ;  /* 0x0000000d080e7223 */ /* 0x000fe2000001000e */
[-C--:B------:R-:W-:Y:S01]  /*f940*/  FMUL.FTZ R11, R7, R65.reuse ;  /* 0x00000041070b7220 */ /* 0x080fe20000410000 */
[C---:B------:R-:W-:Y:S01]  /*f950*/  IMAD.U32 R6, R5.reuse, 0x10000, RZ ;  /* 0x0001000005067824 */ /* 0x040fe200078e00ff */
[----:B------:R-:W-:Y:S01]  /*f960*/  LOP3.LUT R4, R4, 0xffff0000, RZ, 0xc0, !PT ;  /* 0xffff000004047812 */ /* 0x000fe200078ec0ff */
[C---:B------:R-:W-:Y:S01]  /*f970*/  IMAD.U32 R8, R12.reuse, 0x10000, RZ ;  /* 0x000100000c087824 */ /* 0x040fe200078e00ff */
[----:B------:R-:W-:Y:S01]  /*f980*/  LOP3.LUT R5, R5, 0xffff0000, RZ, 0xc0, !PT ;  /* 0xffff000005057812 */ /* 0x000fe200078ec0ff */
[C---:B------:R-:W-:Y:S01]  /*f990*/  IMAD.U32 R7, R63.reuse, 0x10000, RZ ;  /* 0x000100003f077824 */ /* 0x040fe200078e00ff */
[----:B------:R-:W-:Y:S01]  /*f9a0*/  LOP3.LUT R12, R12, 0xffff0000, RZ, 0xc0, !PT ;  /* 0xffff00000c0c7812 */ /* 0x000fe200078ec0ff */
[C---:B------:R-:W-:Y:S01]  /*f9b0*/  FFMA.FTZ R65, R10.reuse, R65, -R9 ;  /* 0x000000410a417223 */ /* 0x040fe20000010809 */
[----:B------:R-:W-:Y:S01]  /*f9c0*/  LOP3.LUT R63, R63, 0xffff0000, RZ, 0xc0, !PT ;  /* 0xffff00003f3f7812 */ /* 0x000fe200078ec0ff */
[----:B------:R-:W-:Y:S01]  /*f9d0*/  FFMA.FTZ R64, R10, R64, R11 ;  /* 0x000000400a407223 */ /* 0x000fe2000001000b */
        /* <DEDUP_REMOVED lines=12> */
[----:B------:R0:W-:Y:S01]  /*faa0*/  STS.128 [R0+0xa000], R4 ;  /* 0x00a0000400007388 */ /* 0x0001e20000000c00 */
[----:B------:R-:W-:Y:S05]  /*fab0*/  BRA `(.L_x_1731) ;  /* 0x0000003800307947 */ /* 0x000fea0003800000 */
.L_x_1710:
[----:B------:R-:W2:Y:S01]  /*fac0*/  LDL R3, [R1+0x5c] ;  /* 0x00005c0001037983 */ /* 0x000ea20000100800 */
[----:B------:R-:W0:Y:S01]  /*fad0*/  LDC R69, c[0x0][0x448] ;  /* 0x00011200ff457b82 */ /* 0x000e220000000800 */
[----:B------:R-:W-:Y:S01]  /*fae0*/  ULDC.64 UR4, c[0x0][0x3f8] ;  /* 0x0000fe0000047ab9 */ /* 0x000fe20000000a00 */
[----:B------:R-:W-:Y:S01]  /*faf0*/  ULDC.64 UR6, c[0x0][0x408] ;  /* 0x0001020000067ab9 */ /* 0x000fe20000000a00 */
[----:B------:R-:W-:Y:S02]  /*fb00*/  IMAD.MOV.U32 R4, RZ, RZ, R24 ;  /* 0x000000ffff047224 */ /* 0x000fe400078e0018 */
[----:B------:R-:W-:Y:S02]  /*fb10*/  IMAD.MOV.U32 R8, RZ, RZ, R26 ;  /* 0x000000ffff087224 */ /* 0x000fe400078e001a */
[----:B------:R-:W-:Y:S01]  /*fb20*/  IMAD.MOV.U32 R9, RZ, RZ, R31 ;  /* 0x000000ffff097224 */ /* 0x000fe200078e001f */
[----:B0-----:R-:W-:-:S13]  /*fb30*/  ISETP.NE.AND P0, PT, R69, 0x1, PT ;  /* 0x000000014500780c */ /* 0x001fda0003f05270 */
[----:B------:R-:W0:Y:S08]  /*fb40*/  @P0 LDC R0, c[0x0][0x44c] ;  /* 0x00011300ff000b82 */ /* 0x000e300000000800 */
[----:B------:R-:W1:Y:S01]  /*fb50*/  @P0 LDC R5, c[0x0][0x450] ;  /* 0x00011400ff050b82 */ /* 0x000e620000000800 */
[----:B--2---:R-:W-:-:S04]  /*fb60*/  IMAD R3, R3, 0x40, R62 ;  /* 0x0000004003037824 */ /* 0x004fc800078e023e */
[----:B0-----:R-:W-:-:S05]  /*fb70*/  @P0 IMAD.HI.U32 R0, R3, R0, RZ ;  /* 0x0000000003000227 */ /* 0x001fca00078e00ff */
[----:B-1----:R-:W-:Y:S01]  /*fb80*/  @P0 SHF.R.U32.HI R3, RZ, R5, R0 ;  /* 0x00000005ff030219 */ /* 0x002fe20000011600 */
[----:B------:R-:W-:-:S03]  /*fb90*/  IMAD.MOV.U32 R5, RZ, RZ, R29 ;  /* 0x000000ffff057224 */ /* 0x000fc600078e001d */
        /* <DEDUP_REMOVED lines=21> */
.L_x_2055:
        /* <DEDUP_REMOVED lines=17> */
[----:B--2---:R-:W-:Y:S01]  /*fe00*/  IMAD.MOV.U32 R10, RZ, RZ, R0 ;  /* 0x000000ffff0a7224 */ /* 0x004fe200078e0000 */
[----:B------:R-:W-:Y:S01]  /*fe10*/  ISETP.GE.AND P2, PT, R16, UR4, PT ;  /* 0x0000000410007c0c */ /* 0x000fe2000bf46270 */
[----:B-1----:R-:W-:Y:S01]  /*fe20*/  IMAD.MOV.U32 R11, RZ, RZ, R3 ;  /* 0x000000ffff0b7224 */ /* 0x002fe200078e0003 */
[----:B------:R-:W-:Y:S01]  /*fe30*/  ISETP.GE.AND P3, PT, R198, UR4, PT ;  /* 0x00000004c6007c0c */ /* 0x000fe2000bf66270 */
[----:B---3--:R-:W-:Y:S01]  /*fe40*/  IMAD.MOV.U32 R15, RZ, RZ, R5 ;  /* 0x000000ffff0f7224 */ /* 0x008fe200078e0005 */
[----:B------:R-:W-:Y:S02]  /*fe50*/  ISETP.GE.AND P4, PT, R195, UR4, PT ;  /* 0x00000004c3007c0c */ /* 0x000fe4000bf86270 */
[----:B------:R-:W-:Y:S02]  /*fe60*/  CS2R R28, SRZ ;  /* 0x00000000001c7805 */ /* 0x000fe4000001ff00 */
[----:B------:R-:W-:-:S02]  /*fe70*/  CS2R R30, SRZ ;  /* 0x00000000001e7805 */ /* 0x000fc4000001ff00 */
[----:B------:R-:W-:Y:S02]  /*fe80*/  CS2R R40, SRZ ;  /* 0x0000000000287805 */ /* 0x000fe4000001ff00 */
[----:B------:R-:W-:Y:S01]  /*fe90*/  CS2R R42, SRZ ;  /* 0x00000000002a7805 */ /* 0x000fe2000001ff00 */
[----:B------:R-:W-:Y:S02]  /*fea0*/  @!P2 IMAD.SHL.U32 R9, R16, 0x2, RZ ;  /* 0x000000021009a824 */ /* 0x000fe400078e00ff */
[----:B------:R-:W-:Y:S02]  /*feb0*/  @!P3 IMAD.SHL.U32 R25, R202, 0x8, RZ ;  /* 0x00000008ca19b824 */ /* 0x000fe400078e00ff */
[----:B------:R-:W-:Y:S01]  /*fec0*/  @!P4 IMAD.SHL.U32 R27, R203, 0x8, RZ ;  /* 0x00000008cb1bc824 */ /* 0x000fe200078e00ff */
[-C--:B------:R-:W-:Y:S02]  /*fed0*/  @!P2 IADD3 R48, P0, R0, R9.reuse, RZ ;  /* 0x000000090030a210 */ /* 0x080fe40007f1e0ff */
[----:B----4-:R-:W-:Y:S01]  /*fee0*/  @!P2 IADD3 R4, P1, R14, R9, RZ ;  /* 0x000000090e04a210 */ /* 0x010fe20007f3e0ff */
[----:B------:R-:W-:Y:S01]  /*fef0*/  @!P3 IMAD.WIDE R8, R25, 0x2, R10 ;  /* 0x000000021908b825 */ /* 0x000fe200078e020a */
[----:B------:R-:W-:-:S03]  /*ff00*/  @!P2 SHF.L.U64.HI R0, R16, 0x1, R17 ;  /* 0x000000011000a819 */ /* 0x000fc60000010211 */
[----:B------:R-:W-:Y:S01]  /*ff10*/  @!P4 IMAD.WIDE R12, R27, 0x2, R10 ;  /* 0x000000021b0cc825 */ /* 0x000fe200078e020a */
[----:B------:R-:W-:Y:S02]  /*ff20*/  CS2R R36, SRZ ;  /* 0x0000000000247805 */ /* 0x000fe4000001ff00 */
[----:B------:R-:W-:Y:S02]  /*ff30*/  CS2R R38, SRZ ;  /* 0x0000000000267805 */ /* 0x000fe4000001ff00 */
[----:B------:R-:W-:Y:S01]  /*ff40*/  CS2R R32, SRZ ;  /* 0x0000000000207805 */ /* 0x000fe2000001ff00 */
[--C-:B------:R-:W-:Y:S01]  /*ff50*/  @!P3 IMAD.WIDE R10, R25, 0x2, R14.reuse ;  /* 0x00000002190ab825 */ /* 0x100fe200078e020e */
[----:B------:R-:W-:Y:S02]  /*ff60*/  CS2R R24, SRZ ;  /* 0x0000000000187805 */ /* 0x000fe4000001ff00 */
[----:B------:R-:W-:Y:S02]  /*ff70*/  CS2R R34, SRZ ;  /* 0x0000000000227805 */ /* 0x000fe4000001ff00 */
[----:B------:R-:W-:Y:S01]  /*ff80*/  CS2R R44, SRZ ;  /* 0x00000000002c7805 */ /* 0x000fe2000001ff00 */
[----:B------:R-:W-:Y:S01]  /*ff90*/  @!P4 IMAD.WIDE R14, R27, 0x2, R14 ;  /* 0x000000021b0ec825 */ /* 0x000fe200078e020e */
[----:B------:R-:W-:-:S02]  /*ffa0*/  CS2R R26, SRZ ;  /* 0x00000000001a7805 */ /* 0x000fc4000001ff00 */
[----:B------:R-:W-:Y:S01]  /*ffb0*/  CS2R R46, SRZ ;  /* 0x00000000002e7805 */ /* 0x000fe2000001ff00 */
[----:B------:R1:W5:Y:S01]  /*ffc0*/  @!P3 LD.E.128 R28, desc[UR60][R8.64] ;  /* 0x0000003c081cb980 */ /* 0x000362000c101d00 */
[--C-:B------:R-:W-:Y:S02]  /*ffd0*/  @!P2 IMAD.X R49, R3, 0x1, R0.reuse, P0 ;  /* 0x000000010331a824 */ /* 0x100fe400000e0600 */
[----:B------:R-:W-:Y:S01]  /*ffe0*/  @!P2 IMAD.X R5, R5, 0x1, R0, P1 ;  /* 0x000000010505a824 */ /* 0x000fe200008e0600 */
[----:B------:R1:W5:Y:S04]  /*fff0*/  @!P3 LD.E.128 R40, desc[UR60][R10.64] ;  /* 0x0000003c0a28b980 */ /* 0x000368000c101d00 */
[----:B------:R1:W5:Y:S04]  /*10000*/  @!P4 LD.E.128 R24, desc[UR60][R12.64] ;  /* 0x0000003c0c18c980 */ /* 0x000368000c101d00 */
[----:B------:R1:W5:Y:S04]  /*10010*/  @!P4 LD.E.128 R36, desc[UR60][R14.64] ;  /* 0x0000003c0e24c980 */ /* 0x000368000c101d00 */
[----:B------:R1:W5:Y:S04]  /*10020*/  @!P2 LD.E.128 R32, desc[UR60][R48.64] ;  /* 0x0000003c3020a980 */ /* 0x000368000c101d00 */
[----:B------:R1:W5:Y:S02]  /*10030*/  @!P2 LD.E.128 R44, desc[UR60][R4.64] ;  /* 0x0000003c042ca980 */ /* 0x000364000c101d00 */
.L_x_1744:
[----:B------:R-:W-:Y:S05]  /*10040*/  BSYNC B1 ;  /* 0x0000000000017941 */ /* 0x000fea0003800000 */
.L_x_1743:
[----:B-1---5:R-:W-:Y:S01]  /*10050*/  IMAD.MOV.U32 R4, RZ, RZ, R46 ;  /* 0x000000ffff047224 */ /* 0x022fe200078e002e */
[----:B------:R-:W-:Y:S01]  /*10060*/  UMOV UR4, 0xffffffff ;  /* 0xffffffff00047882 */ /* 0x000fe20000000000 */
[----:B---3--:R-:W-:Y:S02]  /*10070*/  IMAD.MOV.U32 R5, RZ, RZ, R47 ;  /* 0x000000ffff057224 */ /* 0x008fe400078e002f */
[----:B--2---:R-:W-:Y:S01]  /*10080*/  IMAD.MOV.U32 R0, RZ, RZ, R44 ;  /* 0x000000ffff007224 */ /* 0x004fe200078e002c */
        /* <DEDUP_REMOVED lines=49> */
[----:B0-----:R-:W0:Y:S04]  /*103a0*/  SHFL.IDX PT, R21, R21, 0x1, 0x1c1f ;  /* 0x003c1f0015157f89 */ /* 0x001e2800000e0000 */
[----:B-1----:R-:W0:Y:S02]  /*103b0*/  SHFL.IDX PT, R20, R20, 0x1, 0x1c1f ;  /* 0x003c1f0014147f89 */ /* 0x002e2400000e0000 */
.L_x_2061:
[----:B------:R-:W-:Y:S01]  /*103c0*/  VIADD R62, R62, 0x40 ;  /* 0x000000403e3e7836 */ /* 0x000fe20000000000 */
[----:B------:R-:W-:Y:S01]  /*103d0*/  BSSY B1, `(.L_x_1746) ;  /* 0x0000032000017945 */ /* 0x000fe20003800000 */
[----:B------:R-:W-:Y:S02]  /*103e0*/  CS2R R6, SRZ ;  /* 0x0000000000067805 */ /* 0x000fe4000001ff00 */
[----:B------:R-:W-:Y:S02]  /*103f0*/  CS2R R8, SRZ ;  /* 0x0000000000087805 */ /* 0x000fe4000001ff00 */
[----:B------:R-:W-:Y:S02]  /*10400*/  CS2R R10, SRZ ;  /* 0x00000000000a7805 */ /* 0x000fe4000001ff00 */
[----:B------:R-:W-:Y:S02]  /*10410*/  ISETP.GE.AND P0, PT, R62, R69, PT ;  /* 0x000000453e00720c */ /* 0x000fe40003f06270 */
[----:B------:R-:W-:-:S02]  /*10420*/  CS2R R12, SRZ ;  /* 0x00000000000c7805 */ /* 0x000fc4000001ff00 */
[----:B----4-:R-:W-:Y:S02]  /*10430*/  CS2R R14, SRZ ;  /* 0x00000000000e7805 */ /* 0x010fe4000001ff00 */
[----:B------:R-:W-:Y:S02]  /*10440*/  CS2R R48, SRZ ;  /* 0x0000000000307805 */ /* 0x000fe4000001ff00 */
[----:B------:R-:W-:Y:S02]  /*10450*/  CS2R R50, SRZ ;  /* 0x0000000000327805 */ /* 0x000fe4000001ff00 */
[----:B------:R-:W-:Y:S02]  /*10460*/  CS2R R52, SRZ ;  /* 0x0000000000347805 */ /* 0x000fe4000001ff00 */
[----:B------:R-:W-:Y:S02]  /*10470*/  CS2R R54, SRZ ;  /* 0x0000000000367805 */ /* 0x000fe4000001ff00 */
[----:B------:R-:W-:-:S02]  /*10480*/  CS2R R56, SRZ ;  /* 0x0000000000387805 */ /* 0x000fc4000001ff00 */
[----:B------:R-:W-:Y:S01]  /*10490*/  CS2R R58, SRZ ;  /* 0x00000000003a7805 */ /* 0x000fe2000001ff00 */
[----:B------:R-:W-:Y:S06]  /*104a0*/  @P0 BRA `(.L_x_1747) ;  /* 0x0000000000900947 */ /* 0x000fec0003800000 */
[----:B------:R-:W-:Y:S01]  /*104b0*/  ULDC UR4, c[0x0][0x3f4] ;  /* 0x0000fd0000047ab9 */ /* 0x000fe20000000800 */
[----:B---3--:R-:W-:Y:S01]  /*104c0*/  IMAD.MOV.U32 R4, RZ, RZ, R0 ;  /* 0x000000ffff047224 */ /* 0x008fe200078e0000 */
[----:B------:R-:W-:Y:S01]  /*104d0*/  ISETP.GE.AND P2, PT, R16, UR4, PT ;  /* 0x0000000410007c0c */ /* 0x000fe2000bf46270 */
[----:B--2---:R-:W-:Y:S01]  /*104e0*/  IMAD.MOV.U32 R5, RZ, RZ, R3 ;  /* 0x000000ffff057224 */ /* 0x004fe200078e0003 */
        /* <DEDUP_REMOVED lines=13> */
[----:B0-----:R-:W-:-:S02]  /*105c0*/  @!P2 IADD3 R62, P1, R20, R63, RZ ;  /* 0x0000003f143ea210 */ /* 0x001fc40007f3e0ff */
        /* <DEDUP_REMOVED lines=8> */
[--C-:B------:R-:W-:Y:S01]  /*10650*/  @!P3 IMAD.WIDE R72, R73, 0x2, R20.reuse ;  /* 0x000000024948b825 */ /* 0x100fe200078e0214 */
        /* <DEDUP_REMOVED lines=9> */
.L_x_1747:
[----:B------:R-:W-:Y:S05]  /*106f0*/  BSYNC B1 ;  /* 0x0000000000017941 */ /* 0x000fea0003800000 */
.L_x_1746:
[----:B-1----:R-:W3:Y:S04]  /*10700*/  LDL R60, [R1+0x58] ;  /* 0x00005800013c7983 */ /* 0x002ee80000100800 */
[----:B------:R-:W4:Y:S01]  /*10710*/  LDL R64, [R1+0x30] ;  /* 0x0000300001407983 */ /* 0x000f220000100800 */
[----:B--2--5:R-:W-:Y:S01]  /*10720*/  IMAD.MOV.U32 R3, RZ, RZ, R4 ;  /* 0x000000ffff037224 */ /* 0x024fe200078e0004 */
[----:B------:R-:W-:Y:S01]  /*10730*/  BSSY B1, `(.L_x_1748) ;  /* 0x0000035000017945 */ /* 0x000fe20003800000 */
        /* <DEDUP_REMOVED lines=23> */
[----:B------:R-:W-:-:S02]  /*108b0*/  IMAD.MOV.U32 R21, RZ, RZ, R14 ;  /* 0x000000ffff157224 */ /* 0x000fc400078e000e */
[----:B------:R-:W-:Y:S02]  /*108c0*/  IMAD.MOV.U32 R62, RZ, RZ, R55 ;  /* 0x000000ffff3e7224 */ /* 0x000fe400078e0037 */
[----:B------:R-:W-:-:S03]  /*108d0*/  IMAD.MOV.U32 R63, RZ, RZ, R56 ;  /* 0x000000ffff3f7224 */ /* 0x000fc600078e0038 */
[----:B------:R-:W-:Y:S01]  /*108e0*/  PRMT R81, R62, 0x7610, R81 ;  /* 0x000076103e517816 */ /* 0x000fe20000000051 */
[----:B------:R-:W-:Y:S01]  /*108f0*/  IMAD.MOV.U32 R62, RZ, RZ, R59 ;  /* 0x000000ffff3e7224 */ /* 0x000fe200078e003b */
[----:B---3--:R-:W-:-:S04]  /*10900*/  LEA.HI R0, R60, R60, RZ, 0x1 ;  /* 0x0000003c3c007211 */ /* 0x008fc800078f08ff */
[----:B------:R-:W-:Y:S02]  /*10910*/  LOP3.LUT R0, R0, 0xfffffffe, RZ, 0xc0, !PT ;  /* 0xfffffffe00007812 */ /* 0x000fe400078ec0ff */
[----:B----4-:R-:W-:Y:S01]  /*10920*/  VIADDMNMX R73, R69, -R64, 0x80, PT ;  /* 0x0000008045497446 */ /* 0x010fe20003800940 */
[----:B------:R-:W-:Y:S01]  /*10930*/  IMAD.MOV.U32 R64, RZ, RZ, R57 ;  /* 0x000000ffff407224 */ /* 0x000fe200078e0039 */
[----:B------:R-:W-:Y:S01]  /*10940*/  PRMT R69, R63, 0x7610, R69 ;  /* 0x000076103f457816 */ /* 0x000fe20000000045 */
[----:B------:R-:W-:Y:S01]  /*10950*/  IMAD.IADD R0, R60, 0x1, -R0 ;  /* 0x000000013c007824 */ /* 0x000fe200078e0a00 */
[----:B------:R-:W-:Y:S01]  /*10960*/  ISETP.GE.AND P1, PT, R218, R73, PT ;  /* 0x00000049da00720c */ /* 0x000fe20003f26270 */
[----:B------:R-:W-:Y:S01]  /*10970*/  IMAD.MOV.U32 R60, RZ, RZ, R48 ;  /* 0x000000ffff3c7224 */ /* 0x000fe200078e0030 */
[----:B------:R-:W-:Y:S02]  /*10980*/  PRMT R70, R64, 0x7610, R70 ;  /* 0x0000761040467816 */ /* 0x000fe40000000046 */
[----:B------:R-:W-:Y:S01]  /*10990*/  SHF.L.U32 R61, R0, 0x1f, RZ ;  /* 0x0000001f003d7819 */ /* 0x000fe200000006ff */
[----:B------:R-:W-:Y:S01]  /*109a0*/  IMAD.MOV.U32 R0, RZ, RZ, R11 ;  /* 0x000000ffff007224 */ /* 0x000fe200078e000b */
[----:B------:R-:W-:Y:S01]  /*109b0*/  PRMT R95, R60, 0x7610, R95 ;  /* 0x000076103c5f7816 */ /* 0x000fe2000000005f */
[----:B------:R-:W-:Y:S01]  /*109c0*/  IMAD.MOV.U32 R60, RZ, RZ, R51 ;  /* 0x000000ffff3c7224 */ /* 0x000fe200078e0033 */
[----:B------:R-:W0:Y:S02]  /*109d0*/  SYNCS.PHASECHK.TRANS64.TRYWAIT P0, [R18+URZ+0x30800], R61 ;  /* 0x0308003d120075a7 */ /* 0x000e24000800017f */
[----:B------:R-:W-:-:S02]  /*109e0*/  PRMT R77, R0, 0x7610, R77 ;  /* 0x00007610004d7816 */ /* 0x000fc4000000004d */
[----:B------:R-:W-:Y:S01]  /*109f0*/  PRMT R98, R60, 0x7610, R98 ;  /* 0x000076103c627816 */ /* 0x000fe20000000062 */
[----:B------:R-:W-:Y:S01]  /*10a00*/  IMAD.MOV.U32 R60, RZ, RZ, R54 ;  /* 0x000000ffff3c7224 */ /* 0x000fe200078e0036 */
[----:B------:R-:W-:Y:S02]  /*10a10*/  PRMT R0, R3, 0x7610, R0 ;  /* 0x0000761003007816 */ /* 0x000fe40000000000 */
[----:B------:R-:W-:Y:S02]  /*10a20*/  PRMT R3, R20, 0x7610, R3 ;  /* 0x0000761014037816 */ /* 0x000fe40000000003 */
[----:B------:R-:W-:Y:S01]  /*10a30*/  PRMT R20, R21, 0x7610, R20 ;  /* 0x0000761015147816 */ /* 0x000fe20000000014 */
[----:B------:R-:W-:Y:S01]  /*10a40*/  IMAD.MOV.U32 R21, RZ, RZ, R15 ;  /* 0x000000ffff157224 */ /* 0x000fe200078e000f */
[----:B------:R-:W-:Y:S01]  /*10a50*/  PRMT R80, R60, 0x7610, R80 ;  /* 0x000076103c507816 */ /* 0x000fe20000000050 */
[----:B------:R-:W-:Y:S01]  /*10a60*/  IMAD.MOV.U32 R60, RZ, RZ, R58 ;  /* 0x000000ffff3c7224 */ /* 0x000fe200078e003a */
[----:B0-----:R-:W-:Y:S06]  /*10a70*/  @!P0 BRA `(.L_x_1749) ;  /* 0x000001ac00348947 */ /* 0x001fec0003800000 */
.L_x_2062:
[----:B------:R-:W-:Y:S05]  /*10a80*/  BSYNC B1 ;  /* 0x0000000000017941 */ /* 0x000fea0003800000 */
.L_x_1748:
[----:B------:R-:W-:Y:S01]  /*10a90*/  BSSY B1, `(.L_x_1750) ;  /* 0x0000148000017945 */ /* 0x000fe20003800000 */
        /* <DEDUP_REMOVED lines=9> */
[----:B------:R-:W2:Y:S01]  /*10b30*/  LDL R63, [R1+0x5c] ;  /* 0x00005c00013f7983 */ /* 0x000ea20000100800 */
[----:B0-----:R-:W-:Y:S02]  /*10b40*/  LOP3.LUT R61, R227, 0x38, R16, 0xf8, !PT ;  /* 0x00000038e33d7812 */ /* 0x001fe400078ef810 */
[----:B------:R-:W-:Y:S02]  /*10b50*/  SHF.R.U32.HI R115, RZ, 0x10, R33 ;  /* 0x00000010ff737819 */ /* 0x000fe40000011621 */
[----:B------:R-:W-:Y:S02]  /*10b60*/  LOP3.LUT R60, R61, R228, RZ, 0x3c, !PT ;  /* 0x000000e43d3c7212 */ /* 0x000fe400078e3cff */
[----:B------:R-:W-:Y:S02]  /*10b70*/  SHF.R.U64 R44, R44, 0x10, R45 ;  /* 0x000000102c2c7819 */ /* 0x000fe4000000122d */
[----:B------:R-:W-:Y:S01]  /*10b80*/  SHF.R.U64 R116, R32, 0x10, R33 ;  /* 0x0000001020747819 */ /* 0x000fe20000001221 */
[----:B------:R-:W-:Y:S01]  /*10b90*/  IMAD.IADD R107, R229, 0x1, R60 ;  /* 0x00000001e56b7824 */ /* 0x000fe200078e023c */
[----:B------:R-:W-:-:S02]  /*10ba0*/  PRMT R114, R114, 0x5410, R115 ;  /* 0x0000541072727816 */ /* 0x000fc40000000073 */
[----:B------:R-:W-:Y:S01]  /*10bb0*/  PRMT R115, R109, 0x5410, R44 ;  /* 0x000054106d737816 */ /* 0x000fe2000000002c */
[----:B------:R-:W-:Y:S01]  /*10bc0*/  IMAD R107, R107, 0x2, R18 ;  /* 0x000000026b6b7824 */ /* 0x000fe200078e0212 */
[----:B------:R-:W-:Y:S02]  /*10bd0*/  SHF.R.U32.HI R117, RZ, 0x10, R45 ;  /* 0x00000010ff757819 */ /* 0x000fe4000001162d */
[--C-:B------:R-:W-:Y:S02]  /*10be0*/  SHF.R.U64 R33, R34, 0x10, R35.reuse ;  /* 0x0000001022217819 */ /* 0x100fe40000001223 */
[----:B------:R-:W-:Y:S02]  /*10bf0*/  SHF.R.U32.HI R32, RZ, 0x10, R35 ;  /* 0x00000010ff207819 */ /* 0x000fe40000011623 */
[----:B------:R-:W-:Y:S02]  /*10c00*/  SHF.R.U32.HI R119, RZ, 0x10, R47 ;  /* 0x00000010ff777819 */ /* 0x000fe4000001162f */
[----:B------:R-:W-:Y:S01]  /*10c10*/  PRMT R113, R113, 0x5410, R116 ;  /* 0x0000541071717816 */ /* 0x000fe20000000074 */
[----:B------:R-:W-:Y:S01]  /*10c20*/  IMAD.U32 R116, R115, 0x10000, RZ ;  /* 0x0001000073747824 */ /* 0x000fe200078e00ff */
[----:B------:R-:W-:-:S02]  /*10c30*/  PRMT R117, R110, 0x5410, R117 ;  /* 0x000054106e757816 */ /* 0x000fc40000000075 */
[----:B------:R-:W-:Y:S01]  /*10c40*/  PRMT R119, R112, 0x5410, R119 ;  /* 0x0000541070777816 */ /* 0x000fe20000000077 */
[----:B------:R-:W-:Y:S01]  /*10c50*/  IMAD.U32 R112, R113, 0x10000, RZ ;  /* 0x0001000071707824 */ /* 0x000fe200078e00ff */
[----:B------:R-:W-:Y:S01]  /*10c60*/  PRMT R32, R75, 0x5432, R32 ;  /* 0x000054324b207816 */ /* 0x000fe20000000020 */
[----:B------:R-:W-:Y:S01]  /*10c70*/  IMAD.U32 R118, R117, 0x10000, RZ ;  /* 0x0001000075767824 */ /* 0x000fe200078e00ff */
[----:B------:R-:W-:Y:S02]  /*10c80*/  SHF.R.U64 R34, R46, 0x10, R47 ;  /* 0x000000102e227819 */ /* 0x000fe4000000122f */
[----:B------:R-:W-:Y:S02]  /*10c90*/  LOP3.LUT R115, R115, 0xffff0000, RZ, 0xc0, !PT ;  /* 0xffff000073737812 */ /* 0x000fe400078ec0ff */
[----:B------:R-:W-:Y:S02]  /*10ca0*/  PRMT R111, R111, 0x5410, R34 ;  /* 0x000054106f6f7816 */ /* 0x000fe40000000022 */
[----:B------:R-:W-:-:S02]  /*10cb0*/  LOP3.LUT R113, R113, 0xffff0000, RZ, 0xc0, !PT ;  /* 0xffff000071717812 */ /* 0x000fc400078ec0ff */
[----:B------:R-:W-:Y:S02]  /*10cc0*/  LOP3.LUT R117, R117, 0xffff0000, RZ, 0xc0, !PT ;  /* 0xffff000075757812 */ /* 0x000fe400078ec0ff */
[----:B------:R-:W-:Y:S02]  /*10cd0*/  PRMT R33, R74, 0x5432, R33 ;  /* 0x000054324a217816 */ /* 0x000fe40000000021 */
[----:B--2---:R-:W-:-:S04]  /*10ce0*/  LEA.HI R62, R91, R63, RZ, 0x1d ;  /* 0x0000003f5b3e7211 */ /* 0x004fc800078fe8ff */
        /* <DEDUP_REMOVED lines=11> */
[C---:B0-----:R-:W-:Y:S01]  /*10da0*/  IMAD.U32 R35, R60.reuse, 0x10000, RZ ;  /* 0x000100003c237824 */ /* 0x041fe200078e00ff */
[----:B------:R-:W-:Y:S01]  /*10db0*/  LOP3.LUT R44, R60, 0xffff0000, RZ, 0xc0, !PT ;  /* 0xffff00003c2c7812 */ /* 0x000fe200078ec0ff */
[C---:B------:R-:W-:Y:S01]  /*10dc0*/  IMAD.U32 R45, R61.reuse, 0x10000, RZ ;  /* 0x000100003d2d7824 */ /* 0x040fe200078e00ff */
[----:B------:R-:W-:Y:S01]  /*10dd0*/  LOP3.LUT R60, R61, 0xffff0000, RZ, 0xc0, !PT ;  /* 0xffff00003d3c7812 */ /* 0x000fe200078ec0ff */
[C---:B------:R-:W-:Y:S01]  /*10de0*/  IMAD.U32 R46, R62.reuse, 0x10000, RZ ;  /* 0x000100003e2e7824 */ /* 0x040fe200078e00ff */
[----:B------:R-:W-:Y:S01]  /*10df0*/  LOP3.LUT R34, R62, 0xffff0000, RZ, 0xc0, !PT ;  /* 0xffff00003e227812 */ /* 0x000fe200078ec0ff */
[C---:B------:R-:W-:Y:S01]  /*10e00*/  IMAD.U32 R47, R63.reuse, 0x10000, RZ ;  /* 0x000100003f2f7824 */ /* 0x040fe200078e00ff */
        /* <DEDUP_REMOVED lines=9> */
[C---:B------:R-:W-:Y:S01]  /*10ea0*/  FFMA.FTZ R120, R35.reuse, R112, -R120 ;  /* 0x0000007023787223 */ /* 0x040fe20000010878 */
[----:B------:R-:W-:Y:S02]  /*10eb0*/  IMAD.U32 R112, R114, 0x10000, RZ ;  /* 0x0001000072707824 */ /* 0x000fe400078e00ff */
[----:B------:R-:W-:Y:S01]  /*10ec0*/  FFMA.FTZ R122, R35, R116, R122 ;  /* 0x00000074237a7223 */ /* 0x000fe2000001007a */
[----:B------:R-:W-:Y:S01]  /*10ed0*/  IMAD.U32 R61, R119, 0x10000, RZ ;  /* 0x00010000773d7824 */ /* 0x000fe200078e00ff */
[----:B------:R-:W-:Y:S01]  /*10ee0*/  LOP3.LUT R67, R67, 0xffff0000, RZ, 0xc0, !PT ;  /* 0xffff000043437812 */ /* 0x000fe200078ec0ff */
[----:B------:R-:W-:Y:S02]  /*10ef0*/  IMAD.U32 R35, R32, 0x10000, RZ ;  /* 0x0001000020237824 */ /* 0x000fe400078e00ff */
[-C--:B------:R-:W-:Y:S01]  /*10f00*/  FMUL.FTZ R116, R109, R112.reuse ;  /* 0x000000706d747220 */ /* 0x080fe20000410000 */
[C---:B------:R-:W-:Y:S01]  /*10f10*/  FFMA.FTZ R124, R45.reuse, R112, -R124 ;  /* 0x000000702d7c7223 */ /* 0x040fe2000001087c */
[C---:B------:R-:W-:Y:S01]  /*10f20*/  FMUL.FTZ R112, R110.reuse, R61 ;  /* 0x0000003d6e707220 */ /* 0x040fe20000410000 */
[----:B------:R-:W-:Y:S01]  /*10f30*/  FMUL.FTZ R110, R110, R35 ;  /* 0x000000236e6e7220 */ /* 0x000fe20000410000 */
[----:B------:R-:W-:Y:S01]  /*10f40*/  FFMA.FTZ R116, R45, R118, R116 ;  /* 0x000000762d747223 */ /* 0x000fe20000010074 */
[----:B------:R-:W-:Y:S01]  /*10f50*/  FMUL.FTZ R45, R63, R115 ;  /* 0x000000733f2d7220 */ /* 0x000fe20000410000 */
[C---:B------:R-:W-:Y:S01]  /*10f60*/  FFMA.FTZ R112, R47.reuse, R35, -R112 ;  /* 0x000000232f707223 */ /* 0x040fe20000010870 */
[----:B------:R-:W-:Y:S01]  /*10f70*/  FFMA.FTZ R110, R47, R61, R110 ;  /* 0x0000003d2f6e7223 */ /* 0x000fe2000001006e */
[----:B------:R-:W-:Y:S01]  /*10f80*/  IMAD.U32 R65, R66, 0x10000, RZ ;  /* 0x0001000042417824 */ /* 0x000fe200078e00ff */
[----:B------:R-:W-:Y:S01]  /*10f90*/  LOP3.LUT R35, R114, 0xffff0000, RZ, 0xc0, !PT ;  /* 0xffff000072237812 */ /* 0x000fe200078ec0ff */
[----:B------:R-:W-:-:S02]  /*10fa0*/  IMAD.U32 R47, R111, 0x10000, RZ ;  /* 0x000100006f2f7824 */ /* 0x000fc400078e00ff */
[-C--:B------:R-:W-:Y:S01]  /*10fb0*/  FMUL.FTZ R63, R63, R113.reuse ;  /* 0x000000713f3f7220 */ /* 0x080fe20000410000 */
[----:B------:R-:W-:Y:S01]  /*10fc0*/  LOP3.LUT R66, R66, 0xffff0000, RZ, 0xc0, !PT ;  /* 0xffff000042427812 */ /* 0x000fe200078ec0ff */
[----:B------:R-:W-:Y:S01]  /*10fd0*/  FFMA.FTZ R113, R44, R113, -R45 ;  /* 0x000000712c717223 */ /* 0x000fe2000001082d */
[C---:B------:R-:W-:Y:S01]  /*10fe0*/  FMUL.FTZ R61, R64.reuse, R117 ;  /* 0x00000075403d7220 */ /* 0x040fe20000410000 */
[----:B------:R-:W-:Y:S01]  /*10ff0*/  LOP3.LUT R111, R111, 0xffff0000, RZ, 0xc0, !PT ;  /* 0xffff00006f6f7812 */ /* 0x000fe200078ec0ff */
[----:B------:R-:W-:Y:S02]  /*11000*/  IMAD.U32 R45, R33, 0x10000, RZ ;  /* 0x00010000212d7824 */ /* 0x000fe400078e00ff */
[----:B------:R-:W-:Y:S01]  /*11010*/  FMUL.FTZ R109, R65, R47 ;  /* 0x0000002f416d7220 */ /* 0x000fe20000410000 */
[----:B------:R-:W-:Y:S01]  /*11020*/  LOP3.LUT R119, R119, 0xffff0000, RZ, 0xc0, !PT ;  /* 0xffff000077777812 */ /* 0x000fe200078ec0ff */
[-C--:B------:R-:W-:Y:S01]  /*11030*/  FMUL.FTZ R64, R64, R35.reuse ;  /* 0x0000002340407220 */ /* 0x080fe20000410000 */
[----:B------:R-:W-:Y:S01]  /*11040*/  LOP3.LUT R33, R33, 0xffff0000, RZ, 0xc0, !PT ;  /* 0xffff000021217812 */ /* 0x000fe200078ec0ff */
[----:B------:R-:W-:Y:S01]  /*11050*/  FFMA.FTZ R61, R60, R35, -R61 ;  /* 0x000000233c3d7223 */ /* 0x000fe2000001083d */
[----:B------:R-:W-:Y:S01]  /*11060*/  LOP3.LUT R32, R32, 0xffff0000, RZ, 0xc0, !PT ;  /* 0xffff000020207812 */ /* 0x000fe200078ec0ff */
[-C--:B------:R-:W-:Y:S01]  /*11070*/  FMUL.FTZ R65, R65, R45.reuse ;  /* 0x0000002d41417220 */ /* 0x080fe20000410000 */
[----:B------:R-:W-:Y:S01]  /*11080*/  FFMA.FTZ R109, R46, R45, -R109 ;  /* 0x0000002d2e6d7223 */ /* 0x000fe2000001086d */
[----:B------:R-:W-:Y:S01]  /*11090*/  FMUL.FTZ R35, R66, R111 ;  /* 0x0000006f42237220 */ /* 0x000fe20000410000 */
[----:B------:R-:W-:Y:S01]  /*110a0*/  FFMA.FTZ R63, R44, R115, R63 ;  /* 0x000000732c3f7223 */ /* 0x000fe2000001003f */
[C---:B------:R-:W-:Y:S01]  /*110b0*/  FMUL.FTZ R45, R67.reuse, R119 ;  /* 0x00000077432d7220 */ /* 0x040fe20000410000 */
[----:B------:R-:W-:Y:S01]  /*110c0*/  FMUL.FTZ R66, R66, R33 ;  /* 0x0000002142427220 */ /* 0x000fe20000410000 */
[-C--:B------:R-:W-:Y:S01]  /*110d0*/  FMUL.FTZ R44, R67, R32.reuse ;  /* 0x00000020432c7220 */ /* 0x080fe20000410000 */
[----:B------:R-:W-:Y:S01]  /*110e0*/  FFMA.FTZ R117, R60, R117, R64 ;  /* 0x000000753c757223 */ /* 0x000fe20000010040 */
[----:B------:R-:W-:Y:S01]  /*110f0*/  FFMA.FTZ R60, R34, R33, -R35 ;  /* 0x00000021223c7223 */ /* 0x000fe20000010823 */
[----:B------:R-:W-:Y:S01]  /*11100*/  FFMA.FTZ R46, R46, R47, R65 ;  /* 0x0000002f2e2e7223 */ /* 0x000fe20000010041 */
        /* <DEDUP_REMOVED lines=9> */
[----:B------:R1:W-:Y:S01]  /*111a0*/  STS.128 [R107+0x12400], R32 ;  /* 0x012400206b007388 */ /* 0x0003e20000000c00 */
[----:B------:R-:W-:-:S02]  /*111b0*/  F2FP.BF16.F32.PACK_AB R46, R111, R46 ;  /* 0x0000002e6f2e723e */ /* 0x000fc400000010ff */
[----:B------:R-:W-:-:S05]  /*111c0*/  F2FP.BF16.F32.PACK_AB R47, R47, R110 ;  /* 0x0000006e2f2f723e */ /* 0x000fca00000010ff */
[----:B------:R1:W-:Y:S02]  /*111d0*/  STS.128 [R108+0x12400], R44 ;  /* 0x0124002c6c007388 */ /* 0x0003e40000000c00 */
.L_x_1753:
[----:B------:R-:W-:Y:S05]  /*111e0*/  BSYNC B2 ;  /* 0x0000000000027941 */ /* 0x000fea0003800000 */
.L_x_1752:
[----:B------:R-:W-:Y:S04]  /*111f0*/  BSSY B2, `(.L_x_1754) ;  /* 0x0000069000027945 */ /* 0x000fe80003800000 */
[----:B------:R-:W-:Y:S05]  /*11200*/  @P1 BRA `(.L_x_1755) ;  /* 0x00000004009c1947 */ /* 0x000fea0003800000 */
[----:B-1----:R-:W2:Y:S01]  /*11210*/  LDL R108, [R1+0x78] ;  /* 0x00007800016c7983 */ /* 0x002ea20000100800 */
[----:B------:R-:W-:Y:S02]  /*11220*/  LEA.HI R32, R91, R202, RZ, 0x1d ;  /* 0x000000ca5b207211 */ /* 0x000fe400078fe8ff */
[----:B------:R-:W-:Y:S02]  /*11230*/  SHF.R.U64 R64, R28, 0x10, R29 ;  /* 0x000000101c407819 */ /* 0x000fe4000000121d */
[----:B------:R-:W-:Y:S01]  /*11240*/  SHF.R.S32.HI R33, RZ, 0x1f, R32 ;  /* 0x0000001fff217819 */ /* 0x000fe20000011420 */
[----:B------:R-:W-:Y:S01]  /*11250*/  IMAD.SHL.U32 R34, R32, 0x8, RZ ;  /* 0x0000000820227824 */ /* 0x000fe200078e00ff */
[----:B------:R-:W-:Y:S02]  /*11260*/  SHF.R.U64 R62, R30, 0x10, R31 ;  /* 0x000000101e3e7819 */ /* 0x000fe4000000121f */
[----:B------:R-:W-:Y:S02]  /*11270*/  LEA.HI R32, R33, R32, RZ, 0x3 ;  /* 0x0000002021207211 */ /* 0x000fe400078f18ff */
[----:B------:R-:W-:-:S02]  /*11280*/  LOP3.LUT R33, R227, 0x38, R34, 0xf8, !PT ;  /* 0x00000038e3217812 */ /* 0x000fc400078ef822 */
[----:B------:R-:W-:Y:S01]  /*11290*/  SHF.R.U32.HI R29, RZ, 0x10, R29 ;  /* 0x00000010ff1d7819 */ /* 0x000fe2000001161d */
[----:B------:R-:W-:Y:S01]  /*112a0*/  IMAD.SHL.U32 R32, R32, 0x400, RZ ;  /* 0x0000040020207824 */ /* 0x000fe200078e00ff */
[----:B------:R-:W-:Y:S02]  /*112b0*/  LOP3.LUT R33, R33, R228, RZ, 0x3c, !PT ;  /* 0x000000e421217212 */ /* 0x000fe400078e3cff */
[----:B------:R-:W-:Y:S02]  /*112c0*/  SHF.R.U64 R30, R40, 0x10, R41 ;  /* 0x00000010281e7819 */ /* 0x000fe40000001229 */
[----:B------:R-:W-:Y:S02]  /*112d0*/  LOP3.LUT R32, R32, 0x7fffe000, RZ, 0xc0, !PT ;  /* 0x7fffe00020207812 */ /* 0x000fe400078ec0ff */
[----:B------:R-:W-:Y:S02]  /*112e0*/  SHF.R.U64 R28, R42, 0x10, R43 ;  /* 0x000000102a1c7819 */ /* 0x000fe4000000122b */
[----:B------:R-:W-:-:S02]  /*112f0*/  IADD3 R45, R33, R32, R229 ;  /* 0x00000020212d7210 */ /* 0x000fc40007ffe0e5 */
[----:B------:R-:W-:Y:S02]  /*11300*/  SHF.R.U32.HI R31, RZ, 0x10, R31 ;  /* 0x00000010ff1f7819 */ /* 0x000fe4000001161f */
[----:B------:R-:W-:Y:S01]  /*11310*/  SHF.R.U32.HI R41, RZ, 0x10, R41 ;  /* 0x00000010ff297819 */ /* 0x000fe20000011629 */
[----:B------:R-:W-:Y:S01]  /*11320*/  IMAD R60, R45, 0x2, R18 ;  /* 0x000000022d3c7824 */ /* 0x000fe200078e0212 */
[----:B------:R-:W-:Y:S02]  /*11330*/  PRMT R104, R104, 0x5410, R29 ;  /* 0x0000541068687816 */ /* 0x000fe4000000001d */
[----:B------:R-:W-:Y:S02]  /*11340*/  PRMT R99, R99, 0x5410, R30 ;  /* 0x0000541063637816 */ /* 0x000fe4000000001e */
[----:B------:R-:W1:Y:S01]  /*11350*/  LDS.128 R44, [R60+0x12400] ;  /* 0x012400003c2c7984 */ /* 0x000e620000000c00 */
[----:B------:R-:W-:Y:S02]  /*11360*/  PRMT R101, R101, 0x5410, R28 ;  /* 0x0000541065657816 */ /* 0x000fe4000000001c */
[----:B------:R-:W-:Y:S01]  /*11370*/  SHF.R.U32.HI R43, RZ, 0x10, R43 ;  /* 0x00000010ff2b7819 */ /* 0x000fe2000001162b */
[----:B------:R-:W-:Y:S01]  /*11380*/  IMAD.U32 R63, R99, 0x10000, RZ ;  /* 0x00010000633f7824 */ /* 0x000fe200078e00ff */
[----:B------:R-:W-:-:S02]  /*11390*/  PRMT R106, R106, 0x5410, R31 ;  /* 0x000054106a6a7816 */ /* 0x000fc4000000001f */
[----:B------:R-:W-:Y:S02]  /*113a0*/  PRMT R103, R103, 0x5410, R64 ;  /* 0x0000541067677816 */ /* 0x000fe40000000040 */
[----:B------:R-:W-:Y:S02]  /*113b0*/  PRMT R100, R100, 0x5410, R41 ;  /* 0x0000541064647816 */ /* 0x000fe40000000029 */
[----:B------:R-:W-:Y:S02]  /*113c0*/  PRMT R102, R102, 0x5410, R43 ;  /* 0x0000541066667816 */ /* 0x000fe4000000002b */
[----:B------:R-:W-:Y:S01]  /*113d0*/  PRMT R105, R105, 0x5410, R62 ;  /* 0x0000541069697816 */ /* 0x000fe2000000003e */
[----:B------:R-:W-:Y:S01]  /*113e0*/  IMAD.U32 R62, R103, 0x10000, RZ ;  /* 0x00010000673e7824 */ /* 0x000fe200078e00ff */
[----:B-1----:R-:W-:Y:S01]  /*113f0*/  LOP3.LUT R41, R44, 0xffff0000, RZ, 0xc0, !PT ;  /* 0xffff00002c297812 */ /* 0x002fe200078ec0ff */
[----:B------:R-:W-:Y:S02]  /*11400*/  IMAD.U32 R42, R45, 0x10000, RZ ;  /* 0x000100002d2a7824 */ /* 0x000fe400078e00ff */
[----:B------:R-:W-:-:S02]  /*11410*/  IMAD.U32 R43, R46, 0x10000, RZ ;  /* 0x000100002e2b7824 */ /* 0x000fc400078e00ff */
[----:B0-----:R-:W-:Y:S01]  /*11420*/  IMAD.U32 R61, R47, 0x10000, RZ ;  /* 0x000100002f3d7824 */ /* 0x001fe200078e00ff */
[----:B--2---:R-:W0:Y:S02]  /*11430*/  LDS.128 R32, [R108] ;  /* 0x000000006c207984 */ /* 0x004e240000000c00 */
        /* <DEDUP_REMOVED lines=8> */
[----:B------:R-:W-:Y:S01]  /*114c0*/  IMAD.U32 R35, R44, 0x10000, RZ ;  /* 0x000100002c237824 */ /* 0x000fe200078e00ff */
[----:B------:R-:W-:-:S02]  /*114d0*/  LOP3.LUT R44, R45, 0xffff0000, RZ, 0xc0, !PT ;  /* 0xffff00002d2c7812 */ /* 0x000fc400078ec0ff */
[----:B------:R-:W-:Y:S01]  /*114e0*/  LOP3.LUT R45, R46, 0xffff0000, RZ, 0xc0, !PT ;  /* 0xffff00002e2d7812 */ /* 0x000fe200078ec0ff */
[----:B------:R-:W-:Y:S01]  /*114f0*/  FMUL.FTZ R65, R35, R63 ;  /* 0x0000003f23417220 */ /* 0x000fe20000410000 */
[----:B------:R-:W-:Y:S01]  /*11500*/  LOP3.LUT R46, R47, 0xffff0000, RZ, 0xc0, !PT ;  /* 0xffff00002f2e7812 */ /* 0x000fe200078ec0ff */
[----:B------:R-:W-:Y:S02]  /*11510*/  IMAD.U32 R47, R100, 0x10000, RZ ;  /* 0x00010000642f7824 */ /* 0x000fe400078e00ff */
[-C--:B------:R-:W-:Y:S01]  /*11520*/  FMUL.FTZ R67, R35, R62.reuse ;  /* 0x0000003e23437220 */ /* 0x080fe20000410000 */
[----:B------:R-:W-:Y:S01]  /*11530*/  FFMA.FTZ R65, R28, R62, -R65 ;  /* 0x0000003e1c417223 */ /* 0x000fe20000010841 */
[----:B------:R-:W-:Y:S02]  /*11540*/  IMAD.U32 R35, R104, 0x10000, RZ ;  /* 0x0001000068237824 */ /* 0x000fe400078e00ff */
[----:B------:R-:W-:Y:S01]  /*11550*/  FMUL.FTZ R107, R42, R47 ;  /* 0x0000002f2a6b7220 */ /* 0x000fe20000410000 */
[----:B------:R-:W-:-:S02]  /*11560*/  IMAD.U32 R62, R102, 0x10000, RZ ;  /* 0x00010000663e7824 */ /* 0x000fc400078e00ff */
[----:B------:R-:W-:Y:S01]  /*11570*/  FFMA.FTZ R67, R28, R63, R67 ;  /* 0x0000003f1c437223 */ /* 0x000fe20000010043 */
[----:B------:R-:W-:Y:S02]  /*11580*/  IMAD.U32 R28, R106, 0x10000, RZ ;  /* 0x000100006a1c7824 */ /* 0x000fe400078e00ff */
[-C--:B------:R-:W-:Y:S01]  /*11590*/  FMUL.FTZ R63, R42, R35.reuse ;  /* 0x000000232a3f7220 */ /* 0x080fe20000410000 */
[C---:B------:R-:W-:Y:S01]  /*115a0*/  FFMA.FTZ R107, R30.reuse, R35, -R107 ;  /* 0x000000231e6b7223 */ /* 0x040fe2000001086b */
[----:B------:R-:W-:Y:S01]  /*115b0*/  FMUL.FTZ R35, R61, R62 ;  /* 0x0000003e3d237220 */ /* 0x000fe20000410000 */
[----:B------:R-:W-:Y:S01]  /*115c0*/  LOP3.LUT R42, R99, 0xffff0000, RZ, 0xc0, !PT ;  /* 0xffff0000632a7812 */ /* 0x000fe200078ec0ff */
[-C--:B------:R-:W-:Y:S01]  /*115d0*/  FMUL.FTZ R99, R61, R28.reuse ;  /* 0x0000001c3d637220 */ /* 0x080fe20000410000 */
[----:B------:R-:W-:Y:S01]  /*115e0*/  FFMA.FTZ R63, R30, R47, R63 ;  /* 0x0000002f1e3f7223 */ /* 0x000fe2000001003f */
[----:B------:R-:W-:Y:S01]  /*115f0*/  FFMA.FTZ R61, R40, R28, -R35 ;  /* 0x0000001c283d7223 */ /* 0x000fe20000010823 */
[----:B------:R-:W-:Y:S01]  /*11600*/  LOP3.LUT R28, R103, 0xffff0000, RZ, 0xc0, !PT ;  /* 0xffff0000671c7812 */ /* 0x000fe200078ec0ff */
[----:B------:R-:W-:Y:S01]  /*11610*/  FMUL.FTZ R30, R41, R42 ;  /* 0x0000002a291e7220 */ /* 0x000fe20000410000 */
[----:B------:R-:W-:Y:S01]  /*11620*/  LOP3.LUT R47, R100, 0xffff0000, RZ, 0xc0, !PT ;  /* 0xffff0000642f7812 */ /* 0x000fe200078ec0ff */
[----:B------:R-:W-:Y:S01]  /*11630*/  FFMA.FTZ R99, R40, R62, R99 ;  /* 0x0000003e28637223 */ /* 0x000fe20000010063 */
[----:B------:R-:W-:Y:S01]  /*11640*/  LOP3.LUT R35, R104, 0xffff0000, RZ, 0xc0, !PT ;  /* 0xffff000068237812 */ /* 0x000fe200078ec0ff */
[-C--:B------:R-:W-:Y:S01]  /*11650*/  FFMA.FTZ R40, R29, R28.reuse, -R30 ;  /* 0x0000001c1d287223 */ /* 0x080fe2000001081e */
[----:B------:R-:W-:Y:S01]  /*11660*/  FMUL.FTZ R62, R41, R28 ;  /* 0x0000001c293e7220 */ /* 0x000fe20000410000 */
[----:B------:R-:W-:-:S02]  /*11670*/  IMAD.U32 R30, R101, 0x10000, RZ ;  /* 0x00010000651e7824 */ /* 0x000fc400078e00ff */
[C---:B------:R-:W-:Y:S01]  /*11680*/  FMUL.FTZ R41, R44.reuse, R47 ;  /* 0x0000002f2c297220 */ /* 0x040fe20000410000 */
[-C--:B------:R-:W-:Y:S01]  /*11690*/  FMUL.FTZ R44, R44, R35.reuse ;  /* 0x000000232c2c7220 */ /* 0x080fe20000410000 */
[----:B------:R-:W-:Y:S02]  /*116a0*/  IMAD.U32 R28, R105, 0x10000, RZ ;  /* 0x00010000691c7824 */ /* 0x000fe400078e00ff */
[----:B------:R-:W-:Y:S01]  /*116b0*/  FMUL.FTZ R64, R43, R30 ;  /* 0x0000001e2b407220 */ /* 0x000fe20000410000 */
[----:B------:R-:W-:Y:S01]  /*116c0*/  FFMA.FTZ R62, R29, R42, R62 ;  /* 0x0000002a1d3e7223 */ /* 0x000fe2000001003e */
[C---:B------:R-:W-:Y:S01]  /*116d0*/  FFMA.FTZ R42, R32.reuse, R35, -R41 ;  /* 0x00000023202a7223 */ /* 0x040fe20000010829 */
[----:B------:R-:W-:Y:S01]  /*116e0*/  FFMA.FTZ R44, R32, R47, R44 ;  /* 0x0000002f202c7223 */ /* 0x000fe2000001002c */
[-C--:B------:R-:W-:Y:S01]  /*116f0*/  FMUL.FTZ R66, R43, R28.reuse ;  /* 0x0000001c2b427220 */ /* 0x080fe20000410000 */
[----:B------:R-:W-:Y:S01]  /*11700*/  LOP3.LUT R32, R101, 0xffff0000, RZ, 0xc0, !PT ;  /* 0xffff000065207812 */ /* 0x000fe200078ec0ff */
[C---:B------:R-:W-:Y:S01]  /*11710*/  FFMA.FTZ R64, R31.reuse, R28, -R64 ;  /* 0x0000001c1f407223 */ /* 0x040fe20000010840 */
[----:B------:R-:W-:Y:S01]  /*11720*/  LOP3.LUT R35, R102, 0xffff0000, RZ, 0xc0, !PT ;  /* 0xffff000066237812 */ /* 0x000fe200078ec0ff */
[----:B------:R-:W-:Y:S01]  /*11730*/  FFMA.FTZ R66, R31, R30, R66 ;  /* 0x0000001e1f427223 */ /* 0x000fe20000010042 */
[----:B------:R-:W-:Y:S01]  /*11740*/  LOP3.LUT R28, R105, 0xffff0000, RZ, 0xc0, !PT ;  /* 0xffff0000691c7812 */ /* 0x000fe200078ec0ff */
[----:B------:R-:W-:Y:S01]  /*11750*/  FMUL.FTZ R30, R45, R32 ;  /* 0x000000202d1e7220 */ /* 0x000fe20000410000 */
[----:B------:R-:W-:Y:S01]  /*11760*/  LOP3.LUT R29, R106, 0xffff0000, RZ, 0xc0, !PT ;  /* 0xffff00006a1d7812 */ /* 0x000fe200078ec0ff */
[----:B------:R-:W-:-:S02]  /*11770*/  FMUL.FTZ R41, R46, R35 ;  /* 0x000000232e297220 */ /* 0x000fc40000410000 */
[-C--:B------:R-:W-:Y:S01]  /*11780*/  FMUL.FTZ R45, R45, R28.reuse ;  /* 0x0000001c2d2d7220 */ /* 0x080fe20000410000 */
[C---:B------:R-:W-:Y:S01]  /*11790*/  FFMA.FTZ R31, R33.reuse, R28, -R30 ;  /* 0x0000001c211f7223 */ /* 0x040fe2000001081e */
[-C--:B------:R-:W-:Y:S01]  /*117a0*/  FMUL.FTZ R100, R46, R29.reuse ;  /* 0x0000001d2e647220 */ /* 0x080fe20000410000 */
[----:B------:R-:W-:Y:S01]  /*117b0*/  FFMA.FTZ R46, R34, R29, -R41 ;  /* 0x0000001d222e7223 */ /* 0x000fe20000010829 */
[----:B------:R-:W-:Y:S01]  /*117c0*/  FFMA.FTZ R45, R33, R32, R45 ;  /* 0x00000020212d7223 */ /* 0x000fe2000001002d */
[----:B------:R-:W-:Y:S01]  /*117d0*/  F2FP.BF16.F32.PACK_AB R28, R40, R65 ;  /* 0x00000041281c723e */ /* 0x000fe200000010ff */
[----:B------:R-:W-:Y:S01]  /*117e0*/  FFMA.FTZ R100, R34, R35, R100 ;  /* 0x0000002322647223 */ /* 0x000fe20000010064 */
[----:B------:R-:W-:Y:S02]  /*117f0*/  F2FP.BF16.F32.PACK_AB R30, R31, R64 ;  /* 0x000000401f1e723e */ /* 0x000fe400000010ff */
[----:B------:R-:W-:Y:S02]  /*11800*/  F2FP.BF16.F32.PACK_AB R29, R42, R107 ;  /* 0x0000006b2a1d723e */ /* 0x000fe400000010ff */
[----:B------:R-:W-:-:S02]  /*11810*/  F2FP.BF16.F32.PACK_AB R31, R46, R61 ;  /* 0x0000003d2e1f723e */ /* 0x000fc400000010ff */
[----:B------:R-:W-:Y:S02]  /*11820*/  F2FP.BF16.F32.PACK_AB R32, R62, R67 ;  /* 0x000000433e20723e */ /* 0x000fe400000010ff */
[----:B------:R-:W-:Y:S01]  /*11830*/  F2FP.BF16.F32.PACK_AB R33, R44, R63 ;  /* 0x0000003f2c21723e */ /* 0x000fe200000010ff */
[----:B------:R2:W-:Y:S01]  /*11840*/  STS.128 [R108], R28 ;  /* 0x0000001c6c007388 */ /* 0x0005e20000000c00 */
[----:B------:R-:W-:Y:S02]  /*11850*/  F2FP.BF16.F32.PACK_AB R34, R45, R66 ;  /* 0x000000422d22723e */ /* 0x000fe400000010ff */
[----:B------:R-:W-:-:S05]  /*11860*/  F2FP.BF16.F32.PACK_AB R35, R100, R99 ;  /* 0x000000636423723e */ /* 0x000fca00000010ff */
[----:B------:R2:W-:Y:S02]  /*11870*/  STS.128 [R60+0x12400], R32 ;  /* 0x012400203c007388 */ /* 0x0005e40000000c00 */
.L_x_1755:
[----:B------:R-:W-:Y:S05]  /*11880*/  BSYNC B2 ;  /* 0x0000000000027941 */ /* 0x000fea0003800000 */
.L_x_1754:
[----:B------:R-:W-:Y:S05]  /*11890*/  @P2 BRA `(.L_x_1751) ;  /* 0x00000004009c2947 */ /* 0x000fea0003800000 */
[----:B--2---:R-:W2:Y:S01]  /*118a0*/  LDL R60, [R1+0x70] ;  /* 0x00007000013c7983 */ /* 0x004ea20000100800 */
        /* <DEDUP_REMOVED lines=10> */
[----:B------:R-:W-:Y:S02]  /*11950*/  SHF.R.U32.HI R26, RZ, 0x10, R27 ;  /* 0x00000010ff1a7819 */ /* 0x000fe4000001161b */
[----:B------:R-:W-:Y:S02]  /*11960*/  LOP3.LUT R30, R30, 0x7fffe000, RZ, 0xc0, !PT ;  /* 0x7fffe0001e1e7812 */ /* 0x000fe400078ec0ff */
[----:B------:R-:W-:Y:S02]  /*11970*/  SHF.R.U64 R27, R36, 0x10, R37 ;  /* 0x00000010241b7819 */ /* 0x000fe40000001225 */
[----:B-1----:R-:W-:-:S02]  /*11980*/  IADD3 R33, R29, R30, R229 ;  /* 0x0000001e1d217210 */ /* 0x002fc40007ffe0e5 */
[----:B------:R-:W-:Y:S02]  /*11990*/  SHF.R.U64 R25, R38, 0x10, R39 ;  /* 0x0000001026197819 */ /* 0x000fe40000001227 */
[----:B------:R-:W-:Y:S01]  /*119a0*/  SHF.R.U32.HI R36, RZ, 0x10, R37 ;  /* 0x00000010ff247819 */ /* 0x000fe20000011625 */
[----:B------:R-:W-:Y:S01]  /*119b0*/  IMAD R40, R33, 0x2, R18 ;  /* 0x0000000221287824 */ /* 0x000fe200078e0212 */
[----:B------:R-:W-:Y:S02]  /*119c0*/  PRMT R87, R87, 0x5410, R24 ;  /* 0x0000541057577816 */ /* 0x000fe40000000018 */
[----:B------:R-:W-:Y:S02]  /*119d0*/  PRMT R82, R82, 0x5410, R27 ;  /* 0x0000541052527816 */ /* 0x000fe4000000001b */
[----:B------:R-:W1:Y:S01]  /*119e0*/  LDS.128 R32, [R40+0x12400] ;  /* 0x0124000028207984 */ /* 0x000e620000000c00 */
[----:B------:R-:W-:Y:S02]  /*119f0*/  PRMT R84, R84, 0x5410, R25 ;  /* 0x0000541054547816 */ /* 0x000fe40000000019 */
[----:B------:R-:W-:Y:S01]  /*11a00*/  PRMT R89, R89, 0x5410, R26 ;  /* 0x0000541059597816 */ /* 0x000fe2000000001a */
[----:B------:R-:W-:Y:S01]  /*11a10*/  IMAD.U32 R42, R82, 0x10000, RZ ;  /* 0x00010000522a7824 */ /* 0x000fe200078e00ff */
[----:B------:R-:W-:-:S02]  /*11a20*/  PRMT R86, R86, 0x5410, R43 ;  /* 0x0000541056567816 */ /* 0x000fc4000000002b */
[----:B------:R-:W-:Y:S02]  /*11a30*/  PRMT R83, R83, 0x5410, R36 ;  /* 0x0000541053537816 */ /* 0x000fe40000000024 */
[----:B------:R-:W-:Y:S02]  /*11a40*/  SHF.R.U32.HI R38, RZ, 0x10, R39 ;  /* 0x00000010ff267819 */ /* 0x000fe40000011627 */
[----:B------:R-:W-:Y:S01]  /*11a50*/  PRMT R88, R88, 0x5410, R41 ;  /* 0x0000541058587816 */ /* 0x000fe20000000029 */
[----:B------:R-:W-:Y:S01]  /*11a60*/  IMAD.U32 R41, R86, 0x10000, RZ ;  /* 0x0001000056297824 */ /* 0x000fe200078e00ff */
[----:B------:R-:W-:Y:S01]  /*11a70*/  PRMT R85, R85, 0x5410, R38 ;  /* 0x0000541055557816 */ /* 0x000fe20000000026 */
[----:B------:R-:W-:Y:S01]  /*11a80*/  IMAD.U32 R43, R83, 0x10000, RZ ;  /* 0x00010000532b7824 */ /* 0x000fe200078e00ff */
[----:B------:R-:W-:Y:S02]  /*11a90*/  LOP3.LUT R82, R82, 0xffff0000, RZ, 0xc0, !PT ;  /* 0xffff000052527812 */ /* 0x000fe400078ec0ff */
[----:B------:R-:W-:-:S02]  /*11aa0*/  LOP3.LUT R86, R86, 0xffff0000, RZ, 0xc0, !PT ;  /* 0xffff000056567812 */ /* 0x000fc400078ec0ff */
[----:B------:R-:W-:Y:S01]  /*11ab0*/  LOP3.LUT R83, R83, 0xffff0000, RZ, 0xc0, !PT ;  /* 0xffff000053537812 */ /* 0x000fe200078ec0ff */
[C---:B-1----:R-:W-:Y:S01]  /*11ac0*/  IMAD.U32 R37, R33.reuse, 0x10000, RZ ;  /* 0x0001000021257824 */ /* 0x042fe200078e00ff */
[----:B------:R-:W-:Y:S01]  /*11ad0*/  LOP3.LUT R33, R33, 0xffff0000, RZ, 0xc0, !PT ;  /* 0xffff000021217812 */ /* 0x000fe200078ec0ff */
[C---:B------:R-:W-:Y:S01]  /*11ae0*/  IMAD.U32 R39, R35.reuse, 0x10000, RZ ;  /* 0x0001000023277824 */ /* 0x040fe200078e00ff */
[----:B------:R-:W-:Y:S01]  /*11af0*/  LOP3.LUT R35, R35, 0xffff0000, RZ, 0xc0, !PT ;  /* 0xffff000023237812 */ /* 0x000fe200078ec0ff */
[----:B0-----:R-:W-:Y:S01]  /*11b00*/  FMUL.FTZ R61, R37, R43 ;  /* 0x0000002b253d7220 */ /* 0x001fe20000410000 */
[C---:B------:R-:W-:Y:S01]  /*11b10*/  IMAD.U32 R38, R34.reuse, 0x10000, RZ ;  /* 0x0001000022267824 */ /* 0x040fe200078e00ff */
[----:B------:R-:W-:Y:S01]  /*11b20*/  LOP3.LUT R34, R34, 0xffff0000, RZ, 0xc0, !PT ;  /* 0xffff000022227812 */ /* 0x000fe200078ec0ff */
        /* <DEDUP_REMOVED lines=9> */
[C---:B------:R-:W-:Y:S01]  /*11bc0*/  IMAD.U32 R31, R32.reuse, 0x10000, RZ ;  /* 0x00010000201f7824 */ /* 0x040fe200078e00ff */
[----:B------:R-:W-:-:S03]  /*11bd0*/  LOP3.LUT R32, R32, 0xffff0000, RZ, 0xc0, !PT ;  /* 0xffff000020207812 */ /* 0x000fc600078ec0ff */
[CC--:B------:R-:W-:Y:S01]  /*11be0*/  FMUL.FTZ R45, R31.reuse, R42.reuse ;  /* 0x0000002a1f2d7220 */ /* 0x0c0fe20000410000 */
[-C--:B------:R-:W-:Y:S01]  /*11bf0*/  FMUL.FTZ R47, R31, R41.reuse ;  /* 0x000000291f2f7220 */ /* 0x080fe20000410000 */
[C---:B------:R-:W-:Y:S01]  /*11c00*/  IMAD.U32 R31, R87.reuse, 0x10000, RZ ;  /* 0x00010000571f7824 */ /* 0x040fe200078e00ff */
[----:B------:R-:W-:Y:S01]  /*11c10*/  LOP3.LUT R87, R87, 0xffff0000, RZ, 0xc0, !PT ;  /* 0xffff000057577812 */ /* 0x000fe200078ec0ff */
[C---:B------:R-:W-:Y:S01]  /*11c20*/  FFMA.FTZ R45, R24.reuse, R41, -R45 ;  /* 0x00000029182d7223 */ /* 0x040fe2000001082d */
[----:B------:R-:W-:Y:S02]  /*11c30*/  IMAD.U32 R41, R85, 0x10000, RZ ;  /* 0x0001000055297824 */ /* 0x000fe400078e00ff */
[----:B------:R-:W-:Y:S01]  /*11c40*/  FFMA.FTZ R47, R24, R42, R47 ;  /* 0x0000002a182f7223 */ /* 0x000fe2000001002f */
[----:B------:R-:W-:Y:S02]  /*11c50*/  IMAD.U32 R24, R89, 0x10000, RZ ;  /* 0x0001000059187824 */ /* 0x000fe400078e00ff */
[-C--:B------:R-:W-:Y:S01]  /*11c60*/  FMUL.FTZ R37, R37, R31.reuse ;  /* 0x0000001f25257220 */ /* 0x080fe20000410000 */
[C---:B------:R-:W-:Y:S01]  /*11c70*/  FFMA.FTZ R61, R26.reuse, R31, -R61 ;  /* 0x0000001f1a3d7223 */ /* 0x040fe2000001083d */
[C---:B------:R-:W-:Y:S01]  /*11c80*/  FMUL.FTZ R31, R39.reuse, R41 ;  /* 0x00000029271f7220 */ /* 0x040fe20000410000 */
[----:B------:R-:W-:Y:S01]  /*11c90*/  FMUL.FTZ R42, R39, R24 ;  /* 0x00000018272a7220 */ /* 0x000fe20000410000 */
[----:B------:R-:W-:Y:S01]  /*11ca0*/  FFMA.FTZ R37, R26, R43, R37 ;  /* 0x0000002b1a257223 */ /* 0x000fe20000010025 */
[----:B------:R-:W-:-:S02]  /*11cb0*/  IMAD.U32 R26, R84, 0x10000, RZ ;  /* 0x00010000541a7824 */ /* 0x000fc400078e00ff */
[----:B------:R-:W-:Y:S01]  /*11cc0*/  FFMA.FTZ R39, R36, R24, -R31 ;  /* 0x0000001824277223 */ /* 0x000fe2000001081f */
[C---:B------:R-:W-:Y:S01]  /*11cd0*/  FMUL.FTZ R24, R32.reuse, R82 ;  /* 0x0000005220187220 */ /* 0x040fe20000410000 */
[----:B------:R-:W-:Y:S01]  /*11ce0*/  FMUL.FTZ R32, R32, R86 ;  /* 0x0000005620207220 */ /* 0x000fe20000410000 */
[----:B------:R-:W-:Y:S01]  /*11cf0*/  FMUL.FTZ R44, R38, R26 ;  /* 0x0000001a262c7220 */ /* 0x000fe20000410000 */
[----:B------:R-:W-:Y:S01]  /*11d00*/  LOP3.LUT R84, R84, 0xffff0000, RZ, 0xc0, !PT ;  /* 0xffff000054547812 */ /* 0x000fe200078ec0ff */
[----:B------:R-:W-:Y:S01]  /*11d10*/  FFMA.FTZ R86, R25, R86, -R24 ;  /* 0x0000005619567223 */ /* 0x000fe20000010818 */
[C---:B------:R-:W-:Y:S01]  /*11d20*/  IMAD.U32 R24, R88.reuse, 0x10000, RZ ;  /* 0x0001000058187824 */ /* 0x040fe200078e00ff */
[----:B------:R-:W-:Y:S01]  /*11d30*/  LOP3.LUT R88, R88, 0xffff0000, RZ, 0xc0, !PT ;  /* 0xffff000058587812 */ /* 0x000fe200078ec0ff */
[----:B------:R-:W-:Y:S01]  /*11d40*/  FFMA.FTZ R41, R36, R41, R42 ;  /* 0x0000002924297223 */ /* 0x000fe2000001002a */
[----:B------:R-:W-:Y:S01]  /*11d50*/  LOP3.LUT R85, R85, 0xffff0000, RZ, 0xc0, !PT ;  /* 0xffff000055557812 */ /* 0x000fe200078ec0ff */
[-C--:B------:R-:W-:Y:S01]  /*11d60*/  FMUL.FTZ R38, R38, R24.reuse ;  /* 0x0000001826267220 */ /* 0x080fe20000410000 */
[----:B------:R-:W-:Y:S01]  /*11d70*/  LOP3.LUT R89, R89, 0xffff0000, RZ, 0xc0, !PT ;  /* 0xffff000059597812 */ /* 0x000fe200078ec0ff */
[----:B------:R-:W-:Y:S01]  /*11d80*/  FFMA.FTZ R44, R27, R24, -R44 ;  /* 0x000000181b2c7223 */ /* 0x000fe2000001082c */
[C---:B------:R-:W-:Y:S01]  /*11d90*/  FMUL.FTZ R31, R33.reuse, R83 ;  /* 0x00000053211f7220 */ /* 0x040fe20000410000 */
[----:B------:R-:W-:Y:S01]  /*11da0*/  FMUL.FTZ R42, R33, R87 ;  /* 0x00000057212a7220 */ /* 0x000fe20000410000 */
[----:B------:R-:W-:Y:S01]  /*11db0*/  FFMA.FTZ R32, R25, R82, R32 ;  /* 0x0000005219207223 */ /* 0x000fe20000010020 */
[C---:B------:R-:W-:Y:S01]  /*11dc0*/  FMUL.FTZ R24, R34.reuse, R84 ;  /* 0x0000005422187220 */ /* 0x040fe20000410000 */
[----:B------:R-:W-:Y:S01]  /*11dd0*/  FFMA.FTZ R38, R27, R26, R38 ;  /* 0x0000001a1b267223 */ /* 0x000fe20000010026 */
[-C--:B------:R-:W-:Y:S01]  /*11de0*/  FMUL.FTZ R25, R34, R88.reuse ;  /* 0x0000005822197220 */ /* 0x080fe20000410000 */
[C---:B------:R-:W-:Y:S01]  /*11df0*/  FMUL.FTZ R33, R35.reuse, R85 ;  /* 0x0000005523217220 */ /* 0x040fe20000410000 */
[----:B------:R-:W-:Y:S01]  /*11e00*/  FMUL.FTZ R26, R35, R89 ;  /* 0x00000059231a7220 */ /* 0x000fe20000410000 */
[----:B------:R-:W-:Y:S01]  /*11e10*/  FFMA.FTZ R36, R28, R87, -R31 ;  /* 0x000000571c247223 */ /* 0x000fe2000001081f */
[C---:B------:R-:W-:Y:S01]  /*11e20*/  FFMA.FTZ R27, R29.reuse, R88, -R24 ;  /* 0x000000581d1b7223 */ /* 0x040fe20000010818 */
        /* <DEDUP_REMOVED lines=9> */
[----:B------:R-:W-:Y:S02]  /*11ec0*/  F2FP.BF16.F32.PACK_AB R28, R32, R47 ;  /* 0x0000002f201c723e */ /* 0x000fe400000010ff */
[----:B------:R-:W-:Y:S01]  /*11ed0*/  F2FP.BF16.F32.PACK_AB R29, R42, R37 ;  /* 0x000000252a1d723e */ /* 0x000fe200000010ff */
[----:B------:R3:W-:Y:S01]  /*11ee0*/  STS.128 [R60], R24 ;  /* 0x000000183c007388 */ /* 0x0007e20000000c00 */
[----:B------:R-:W-:-:S05]  /*11ef0*/  F2FP.BF16.F32.PACK_AB R31, R46, R41 ;  /* 0x000000292e1f723e */ /* 0x000fca00000010ff */
[----:B------:R3:W-:Y:S02]  /*11f00*/  STS.128 [R40+0x12400], R28 ;  /* 0x0124001c28007388 */ /* 0x0007e40000000c00 */
.L_x_1751:
[----:B------:R-:W-:Y:S05]  /*11f10*/  BSYNC B1 ;  /* 0x0000000000017941 */ /* 0x000fea0003800000 */
.L_x_1750:
[----:B---3--:R-:W-:-:S05]  /*11f20*/  VIADD R24, R218, 0x40 ;  /* 0x00000040da187836 */ /* 0x008fca0000000000 */
[----:B------:R-:W-:-:S13]  /*11f30*/  ISETP.GE.AND P0, PT, R24, R73, PT ;  /* 0x000000491800720c */ /* 0x000fda0003f06270 */
[----:B------:R-:W-:Y:S05]  /*11f40*/  @P0 BRA `(.L_x_1731) ;  /* 0x00000014000c0947 */ /* 0x000fea0003800000 */
[----:B-1----:R1:W5:Y:S01]  /*11f50*/  LDL R44, [R1+0x34] ;  /* 0x00003400012c7983 */ /* 0x0023620000100800 */
[----:B--2---:R-:W2:Y:S01]  /*11f60*/  LDC R33, c[0x0][0x3f4] ;  /* 0x0000fd00ff217b82 */ /* 0x004ea20000000800 */
[----:B------:R-:W-:Y:S01]  /*11f70*/  BSSY B1, `(.L_x_1756) ;  /* 0x000006e000017945 */ /* 0x000fe20003800000 */
[----:B------:R-:W-:Y:S02]  /*11f80*/  SHF.R.U32.HI R46, RZ, 0x3, R225 ;  /* 0x00000003ff2e7819 */ /* 0x000fe400000116e1 */
[-C--:B--2---:R-:W-:Y:S02]  /*11f90*/  ISETP.GE.AND P0, PT, R16, R33.reuse, PT ;  /* 0x000000211000720c */ /* 0x084fe40003f06270 */
[-C--:B------:R-:W-:Y:S02]  /*11fa0*/  ISETP.GE.AND P1, PT, R198, R33.reuse, PT ;  /* 0x00000021c600720c */ /* 0x080fe40003f26270 */
[----:B------:R-:W-:-:S09]  /*11fb0*/  ISETP.GE.AND P2, PT, R195, R33, PT ;  /* 0x00000021c300720c */ /* 0x000fd20003f46270 */
[----:B-1----:R-:W-:Y:S05]  /*11fc0*/  @P0 BRA `(.L_x_1757) ;  /* 0x0000000400a00947 */ /* 0x002fea0003800000 */
[----:B------:R-:W2:Y:S04]  /*11fd0*/  LDL R24, [R1+0x5c] ;  /* 0x00005c0001187983 */ /* 0x000ea80000100800 */
[----:B------:R-:W3:Y:S01]  /*11fe0*/  LDL R42, [R1+0x74] ;  /* 0x00007400012a7983 */ /* 0x000ee20000100800 */
[--C-:B------:R-:W-:Y:S02]  /*11ff0*/  SHF.R.U64 R35, R4, 0x10, R5.reuse ;  /* 0x0000001004237819 */ /* 0x100fe40000001205 */
[----:B------:R-:W-:Y:S02]  /*12000*/  SHF.R.U32.HI R5, RZ, 0x10, R5 ;  /* 0x00000010ff057819 */ /* 0x000fe40000011605 */
[--C-:B------:R-:W-:Y:S02]  /*12010*/  SHF.R.U64 R4, R6, 0x10, R7.reuse ;  /* 0x0000001006047819 */ /* 0x100fe40000001207 */
[----:B------:R-:W-:-:S02]  /*12020*/  SHF.R.U32.HI R7, RZ, 0x10, R7 ;  /* 0x00000010ff077819 */ /* 0x000fc40000011607 */
[----:B------:R-:W-:Y:S02]  /*12030*/  SHF.R.U64 R36, R48, 0x10, R49 ;  /* 0x0000001030247819 */ /* 0x000fe40000001231 */
[----:B------:R-:W-:Y:S02]  /*12040*/  SHF.R.U64 R34, R50, 0x10, R51 ;  /* 0x0000001032227819 */ /* 0x000fe40000001233 */
[----:B------:R-:W-:Y:S02]  /*12050*/  PRMT R90, R90, 0x5410, R35 ;  /* 0x000054105a5a7816 */ /* 0x000fe40000000023 */
[----:B------:R-:W-:Y:S02]  /*12060*/  PRMT R92, R92, 0x5410, R5 ;  /* 0x000054105c5c7816 */ /* 0x000fe40000000005 */
[----:B------:R-:W-:Y:S01]  /*12070*/  PRMT R93, R93, 0x5410, R4 ;  /* 0x000054105d5d7816 */ /* 0x000fe20000000004 */
[----:B------:R-:W-:Y:S01]  /*12080*/  IMAD.U32 R39, R90, 0x10000, RZ ;  /* 0x000100005a277824 */ /* 0x000fe200078e00ff */
[----:B------:R-:W-:Y:S01]  /*12090*/  PRMT R94, R94, 0x5410, R7 ;  /* 0x000054105e5e7816 */ /* 0x000fe20000000007 */
[----:B------:R-:W-:Y:S01]  /*120a0*/  IMAD.U32 R40, R92, 0x10000, RZ ;  /* 0x000100005c287824 */ /* 0x000fe200078e00ff */
[----:B------:R-:W-:-:S02]  /*120b0*/  PRMT R95, R95, 0x5410, R36 ;  /* 0x000054105f5f7816 */ /* 0x000fc40000000024 */
[----:B------:R-:W-:Y:S02]  /*120c0*/  PRMT R97, R97, 0x5410, R34 ;  /* 0x0000541061617816 */ /* 0x000fe40000000022 */
[----:B------:R-:W-:Y:S01]  /*120d0*/  SHF.R.U32.HI R49, RZ, 0x10, R49 ;  /* 0x00000010ff317819 */ /* 0x000fe20000011631 */
[----:B------:R-:W-:Y:S01]  /*120e0*/  IMAD.U32 R38, R95, 0x10000, RZ ;  /* 0x000100005f267824 */ /* 0x000fe200078e00ff */
[----:B------:R-:W-:Y:S02]  /*120f0*/  SHF.R.U32.HI R51, RZ, 0x10, R51 ;  /* 0x00000010ff337819 */ /* 0x000fe40000011633 */
[----:B------:R-:W-:Y:S02]  /*12100*/  PRMT R96, R96, 0x5410, R49 ;  /* 0x0000541060607816 */ /* 0x000fe40000000031 */
[----:B------:R-:W-:Y:S02]  /*12110*/  PRMT R98, R98, 0x5410, R51 ;  /* 0x0000541062627816 */ /* 0x000fe40000000033 */
[----:B------:R-:W-:-:S02]  /*12120*/  LOP3.LUT R90, R90, 0xffff0000, RZ, 0xc0, !PT ;  /* 0xffff00005a5a7812 */ /* 0x000fc400078ec0ff */
[----:B------:R-:W-:Y:S02]  /*12130*/  LOP3.LUT R95, R95, 0xffff0000, RZ, 0xc0, !PT ;  /* 0xffff00005f5f7812 */ /* 0x000fe400078ec0ff */
[----:B------:R-:W-:Y:S02]  /*12140*/  LOP3.LUT R92, R92, 0xffff0000, RZ, 0xc0, !PT ;  /* 0xffff00005c5c7812 */ /* 0x000fe400078ec0ff */
        /* <DEDUP_REMOVED lines=8> */
[----:B-----5:R-:W-:Y:S02]  /*121d0*/  IADD3 R29, R24, R25, R44 ;  /* 0x00000019181d7210 */ /* 0x020fe40007ffe02c */
[----:B---3--:R-:W1:Y:S03]  /*121e0*/  LDS.128 R24, [R42] ;  /* 0x000000002a187984 */ /* 0x008e660000000c00 */
[----:B------:R-:W-:-:S05]  /*121f0*/  IMAD R32, R29, 0x2, R18 ;  /* 0x000000021d207824 */ /* 0x000fca00078e0212 */
[----:B------:R-:W2:Y:S01]  /*12200*/  LDS.128 R28, [R32+0x12400] ;  /* 0x01240000201c7984 */ /* 0x000ea20000000c00 */
[C---:B-1----:R-:W-:Y:S01]  /*12210*/  IMAD.U32 R4, R24.reuse, 0x10000, RZ ;  /* 0x0001000018047824 */ /* 0x042fe200078e00ff */
[----:B------:R-:W-:Y:S01]  /*12220*/  LOP3.LUT R5, R24, 0xffff0000, RZ, 0xc0, !PT ;  /* 0xffff000018057812 */ /* 0x000fe200078ec0ff */
[C---:B------:R-:W-:Y:S01]  /*12230*/  IMAD.U32 R6, R25.reuse, 0x10000, RZ ;  /* 0x0001000019067824 */ /* 0x040fe200078e00ff */
[----:B------:R-:W-:Y:S01]  /*12240*/  LOP3.LUT R24, R25, 0xffff0000, RZ, 0xc0, !PT ;  /* 0xffff000019187812 */ /* 0x000fe200078ec0ff */
[C---:B------:R-:W-:Y:S01]  /*12250*/  IMAD.U32 R7, R26.reuse, 0x10000, RZ ;  /* 0x000100001a077824 */ /* 0x040fe200078e00ff */
[----:B------:R-:W-:Y:S01]  /*12260*/  LOP3.LUT R25, R26, 0xffff0000, RZ, 0xc0, !PT ;  /* 0xffff00001a197812 */ /* 0x000fe200078ec0ff */
[C---:B------:R-:W-:Y:S01]  /*12270*/  IMAD.U32 R34, R27.reuse, 0x10000, RZ ;  /* 0x000100001b227824 */ /* 0x040fe200078e00ff */
[----:B------:R-:W-:Y:S01]  /*12280*/  LOP3.LUT R26, R27, 0xffff0000, RZ, 0xc0, !PT ;  /* 0xffff00001b1a7812 */ /* 0x000fe200078ec0ff */
[C---:B--2---:R-:W-:Y:S01]  /*12290*/  IMAD.U32 R27, R28.reuse, 0x10000, RZ ;  /* 0x000100001c1b7824 */ /* 0x044fe200078e00ff */
[----:B------:R-:W-:Y:S01]  /*122a0*/  LOP3.LUT R28, R28, 0xffff0000, RZ, 0xc0, !PT ;  /* 0xffff00001c1c7812 */ /* 0x000fe200078ec0ff */
[C---:B------:R-:W-:Y:S01]  /*122b0*/  IMAD.U32 R35, R29.reuse, 0x10000, RZ ;  /* 0x000100001d237824 */ /* 0x040fe200078e00ff */
[----:B------:R-:W-:Y:S01]  /*122c0*/  LOP3.LUT R29, R29, 0xffff0000, RZ, 0xc0, !PT ;  /* 0xffff00001d1d7812 */ /* 0x000fe200078ec0ff */
[C---:B------:R-:W-:Y:S01]  /*122d0*/  FMUL.FTZ R41, R27.reuse, R39 ;  /* 0x000000271b297220 */ /* 0x040fe20000410000 */
[----:B------:R-:W-:Y:S01]  /*122e0*/  FMUL.FTZ R43, R27, R38 ;  /* 0x000000261b2b7220 */ /* 0x000fe20000410000 */
[----:B------:R-:W-:-:S02]  /*122f0*/  IMAD.U32 R27, R96, 0x10000, RZ ;  /* 0x00010000601b7824 */ /* 0x000fc400078e00ff */
[----:B------:R-:W-:Y:S01]  /*12300*/  FMUL.FTZ R45, R35, R40 ;  /* 0x00000028232d7220 */ /* 0x000fe20000410000 */
[C---:B------:R-:W-:Y:S01]  /*12310*/  FFMA.FTZ R41, R4.reuse, R38, -R41 ;  /* 0x0000002604297223 */ /* 0x040fe20000010829 */
[----:B------:R-:W-:Y:S02]  /*12320*/  IMAD.U32 R37, R31, 0x10000, RZ ;  /* 0x000100001f257824 */ /* 0x000fe400078e00ff */
[----:B------:R-:W-:Y:S01]  /*12330*/  FFMA.FTZ R43, R4, R39, R43 ;  /* 0x00000027042b7223 */ /* 0x000fe2000001002b */
[----:B------:R-:W-:Y:S02]  /*12340*/  IMAD.U32 R38, R94, 0x10000, RZ ;  /* 0x000100005e267824 */ /* 0x000fe400078e00ff */
[-C--:B------:R-:W-:Y:S01]  /*12350*/  FMUL.FTZ R35, R35, R27.reuse ;  /* 0x0000001b23237220 */ /* 0x080fe20000410000 */
[----:B------:R-:W-:Y:S02]  /*12360*/  IMAD.U32 R4, R98, 0x10000, RZ ;  /* 0x0001000062047824 */ /* 0x000fe400078e00ff */
[C---:B------:R-:W-:Y:S01]  /*12370*/  FFMA.FTZ R45, R6.reuse, R27, -R45 ;  /* 0x0000001b062d7223 */ /* 0x040fe2000001082d */
[C---:B------:R-:W-:Y:S01]  /*12380*/  FMUL.FTZ R27, R37.reuse, R38 ;  /* 0x00000026251b7220 */ /* 0x040fe20000410000 */
[----:B------:R-:W-:Y:S01]  /*12390*/  FFMA.FTZ R35, R6, R40, R35 ;  /* 0x0000002806237223 */ /* 0x000fe20000010023 */
[----:B------:R-:W-:Y:S01]  /*123a0*/  FMUL.FTZ R39, R37, R4 ;  /* 0x0000000425277220 */ /* 0x000fe20000410000 */
[----:B------:R-:W-:-:S02]  /*123b0*/  IMAD.U32 R36, R30, 0x10000, RZ ;  /* 0x000100001e247824 */ /* 0x000fc400078e00ff */
[----:B------:R-:W-:Y:S01]  /*123c0*/  FFMA.FTZ R37, R34, R4, -R27 ;  /* 0x0000000422257223 */ /* 0x000fe2000001081b */
[----:B------:R-:W-:Y:S01]  /*123d0*/  FMUL.FTZ R4, R28, R90 ;  /* 0x0000005a1c047220 */ /* 0x000fe20000410000 */
[----:B------:R-:W-:Y:S02]  /*123e0*/  IMAD.U32 R6, R93, 0x10000, RZ ;  /* 0x000100005d067824 */ /* 0x000fe400078e00ff */
[----:B------:R-:W-:Y:S01]  /*123f0*/  FFMA.FTZ R39, R34, R38, R39 ;  /* 0x0000002622277223 */ /* 0x000fe20000010027 */
[-C--:B------:R-:W-:Y:S01]  /*12400*/  FMUL.FTZ R34, R28, R95.reuse ;  /* 0x0000005f1c227220 */ /* 0x080fe20000410000 */
[----:B------:R-:W-:Y:S01]  /*12410*/  FFMA.FTZ R28, R5, R95, -R4 ;  /* 0x0000005f051c7223 */ /* 0x000fe20000010804 */
[----:B------:R-:W-:Y:S01]  /*12420*/  LOP3.LUT R30, R30, 0xffff0000, RZ, 0xc0, !PT ;  /* 0xffff00001e1e7812 */ /* 0x000fe200078ec0ff */
[----:B------:R-:W-:Y:S01]  /*12430*/  IMAD.U32 R4, R97, 0x10000, RZ ;  /* 0x0001000061047824 */ /* 0x000fe200078e00ff */
[----:B------:R-:W-:Y:S01]  /*12440*/  LOP3.LUT R31, R31, 0xffff0000, RZ, 0xc0, !PT ;  /* 0xffff00001f1f7812 */ /* 0x000fe200078ec0ff */
[----:B------:R-:W-:Y:S01]  /*12450*/  FMUL.FTZ R38, R36, R6 ;  /* 0x0000000624267220 */ /* 0x000fe20000410000 */
[----:B------:R-:W-:Y:S01]  /*12460*/  LOP3.LUT R93, R93, 0xffff0000, RZ, 0xc0, !PT ;  /* 0xffff00005d5d7812 */ /* 0x000fe200078ec0ff */
[----:B------:R-:W-:Y:S01]  /*12470*/  FFMA.FTZ R34, R5, R90, R34 ;  /* 0x0000005a05227223 */ /* 0x000fe20000010022 */
[----:B------:R-:W-:Y:S01]  /*12480*/  LOP3.LUT R94, R94, 0xffff0000, RZ, 0xc0, !PT ;  /* 0xffff00005e5e7812 */ /* 0x000fe200078ec0ff */
[-C--:B------:R-:W-:Y:S01]  /*12490*/  FMUL.FTZ R36, R36, R4.reuse ;  /* 0x0000000424247220 */ /* 0x080fe20000410000 */
[----:B------:R-:W-:Y:S01]  /*124a0*/  LOP3.LUT R96, R96, 0xffff0000, RZ, 0xc0, !PT ;  /* 0xffff000060607812 */ /* 0x000fe200078ec0ff */
[----:B------:R-:W-:Y:S01]  /*124b0*/  FFMA.FTZ R38, R7, R4, -R38 ;  /* 0x0000000407267223 */ /* 0x000fe20000010826 */
[----:B------:R-:W-:Y:S01]  /*124c0*/  LOP3.LUT R97, R97, 0xffff0000, RZ, 0xc0, !PT ;  /* 0xffff000061617812 */ /* 0x000fe200078ec0ff */
[----:B------:R-:W-:Y:S01]  /*124d0*/  FMUL.FTZ R27, R29, R92 ;  /* 0x0000005c1d1b7220 */ /* 0x000fe20000410000 */
[----:B------:R-:W-:Y:S01]  /*124e0*/  LOP3.LUT R98, R98, 0xffff0000, RZ, 0xc0, !PT ;  /* 0xffff000062627812 */ /* 0x000fe200078ec0ff */
[C---:B------:R-:W-:Y:S01]  /*124f0*/  FMUL.FTZ R4, R30.reuse, R93 ;  /* 0x0000005d1e047220 */ /* 0x040fe20000410000 */
[----:B------:R-:W-:Y:S01]  /*12500*/  FMUL.FTZ R5, R31, R94 ;  /* 0x0000005e1f057220 */ /* 0x000fe20000410000 */
[----:B------:R-:W-:Y:S01]  /*12510*/  FMUL.FTZ R29, R29, R96 ;  /* 0x000000601d1d7220 */ /* 0x000fe20000410000 */
[-C--:B------:R-:W-:Y:S01]  /*12520*/  FMUL.FTZ R30, R30, R97.reuse ;  /* 0x000000611e1e7220 */ /* 0x080fe20000410000 */
[----:B------:R-:W-:Y:S01]  /*12530*/  FMUL.FTZ R31, R31, R98 ;  /* 0x000000621f1f7220 */ /* 0x000fe20000410000 */
[----:B------:R-:W-:Y:S01]  /*12540*/  FFMA.FTZ R96, R24, R96, -R27 ;  /* 0x0000006018607223 */ /* 0x000fe2000001081b */
[----:B------:R-:W-:Y:S01]  /*12550*/  FFMA.FTZ R97, R25, R97, -R4 ;  /* 0x0000006119617223 */ /* 0x000fe20000010804 */
[----:B------:R-:W-:Y:S01]  /*12560*/  FFMA.FTZ R98, R26, R98, -R5 ;  /* 0x000000621a627223 */ /* 0x000fe20000010805 */
[----:B------:R-:W-:Y:S01]  /*12570*/  FFMA.FTZ R92, R24, R92, R29 ;  /* 0x0000005c185c7223 */ /* 0x000fe2000001001d */
[----:B------:R-:W-:Y:S01]  /*12580*/  FFMA.FTZ R36, R7, R6, R36 ;  /* 0x0000000607247223 */ /* 0x000fe20000010024 */
        /* <DEDUP_REMOVED lines=12> */
.L_x_1757:
[----:B------:R-:W-:Y:S05]  /*12650*/  BSYNC B1 ;  /* 0x0000000000017941 */ /* 0x000fea0003800000 */
.L_x_1756:
[----:B------:R-:W-:Y:S04]  /*12660*/  BSSY B1, `(.L_x_1758) ;  /* 0x0000069000017945 */ /* 0x000fe80003800000 */
[----:B------:R-:W-:Y:S05]  /*12670*/  @P1 BRA `(.L_x_1759) ;  /* 0x00000004009c1947 */ /* 0x000fea0003800000 */
[----:B------:R-:W2:Y:S01]  /*12680*/  LDL R43, [R1+0x6c] ;  /* 0x00006c00012b7983 */ /* 0x000ea20000100800 */
[----:B-1----:R-:W-:Y:S02]  /*12690*/  LEA.HI R4, R33, R202, RZ, 0x1d ;  /* 0x000000ca21047211 */ /* 0x002fe400078fe8ff */
        /* <DEDUP_REMOVED lines=9> */
[----:B------:R-:W-:Y:S02]  /*12730*/  PRMT R78, R78, 0x5410, R35 ;  /* 0x000054104e4e7816 */ /* 0x000fe40000000023 */
[----:B------:R-:W-:Y:S02]  /*12740*/  LOP3.LUT R5, R5, 0x7fffe000, RZ, 0xc0, !PT ;  /* 0x7fffe00005057812 */ /* 0x000fe400078ec0ff */
[----:B------:R-:W-:Y:S01]  /*12750*/  PRMT R74, R74, 0x5410, R29 ;  /* 0x000054104a4a7816 */ /* 0x000fe2000000001d */
[----:B------:R-:W-:Y:S01]  /*12760*/  IMAD.U32 R34, R78, 0x10000, RZ ;  /* 0x000100004e227824 */ /* 0x000fe200078e00ff */
[----:B-----5:R-:W-:-:S02]  /*12770*/  IADD3 R25, R4, R5, R44 ;  /* 0x0000000504197210 */ /* 0x020fc40007ffe02c */
[----:B------:R-:W-:Y:S01]  /*12780*/  SHF.R.U32.HI R52, RZ, 0x10, R53 ;  /* 0x00000010ff347819 */ /* 0x000fe20000011635 */
[----:B------:R-:W-:Y:S01]  /*12790*/  IMAD.U32 R35, R74, 0x10000, RZ ;  /* 0x000100004a237824 */ /* 0x000fe200078e00ff */
[----:B------:R-:W-:Y:S01]  /*127a0*/  SHF.R.U64 R31, R54, 0x10, R55 ;  /* 0x00000010361f7819 */ /* 0x000fe20000001237 */
[----:B------:R-:W-:Y:S01]  /*127b0*/  IMAD R28, R25, 0x2, R18 ;  /* 0x00000002191c7824 */ /* 0x000fe200078e0212 */
[----:B------:R-:W-:Y:S02]  /*127c0*/  SHF.R.U64 R9, R10, 0x10, R11 ;  /* 0x000000100a097819 */ /* 0x000fe4000000120b */
[----:B------:R-:W-:Y:S02]  /*127d0*/  PRMT R75, R75, 0x5410, R8 ;  /* 0x000054104b4b7816 */ /* 0x000fe40000000008 */
[----:B------:R-:W1:Y:S01]  /*127e0*/  LDS.128 R24, [R28+0x12400] ;  /* 0x012400001c187984 */ /* 0x000e620000000c00 */
[----:B------:R-:W-:Y:S02]  /*127f0*/  SHF.R.U32.HI R54, RZ, 0x10, R55 ;  /* 0x00000010ff367819 */ /* 0x000fe40000011637 */
[----:B------:R-:W-:Y:S01]  /*12800*/  SHF.R.U32.HI R10, RZ, 0x10, R11 ;  /* 0x00000010ff0a7819 */ /* 0x000fe2000001160b */
[----:B------:R-:W-:Y:S01]  /*12810*/  IMAD.U32 R36, R75, 0x10000, RZ ;  /* 0x000100004b247824 */ /* 0x000fe200078e00ff */
[----:B------:R-:W-:-:S02]  /*12820*/  PRMT R79, R79, 0x5410, R52 ;  /* 0x000054104f4f7816 */ /* 0x000fc40000000034 */
[----:B------:R-:W-:Y:S02]  /*12830*/  PRMT R81, R81, 0x5410, R54 ;  /* 0x0000541051517816 */ /* 0x000fe40000000036 */
[----:B------:R-:W-:Y:S02]  /*12840*/  PRMT R77, R77, 0x5410, R10 ;  /* 0x000054104d4d7816 */ /* 0x000fe4000000000a */
[----:B------:R-:W-:Y:S02]  /*12850*/  PRMT R76, R76, 0x5410, R9 ;  /* 0x000054104c4c7816 */ /* 0x000fe40000000009 */
[----:B------:R-:W-:Y:S01]  /*12860*/  PRMT R80, R80, 0x5410, R31 ;  /* 0x0000541050507816 */ /* 0x000fe2000000001f */
[C---:B-1----:R-:W-:Y:S01]  /*12870*/  IMAD.U32 R29, R24.reuse, 0x10000, RZ ;  /* 0x00010000181d7824 */ /* 0x042fe200078e00ff */
[----:B------:R-:W-:Y:S01]  /*12880*/  LOP3.LUT R24, R24, 0xffff0000, RZ, 0xc0, !PT ;  /* 0xffff000018187812 */ /* 0x000fe200078ec0ff */
[C---:B------:R-:W-:Y:S01]  /*12890*/  IMAD.U32 R30, R25.reuse, 0x10000, RZ ;  /* 0x00010000191e7824 */ /* 0x040fe200078e00ff */
[----:B------:R-:W-:Y:S01]  /*128a0*/  LOP3.LUT R25, R25, 0xffff0000, RZ, 0xc0, !PT ;  /* 0xffff000019197812 */ /* 0x000fe200078ec0ff */
[C---:B------:R-:W-:Y:S01]  /*128b0*/  FMUL.FTZ R37, R29.reuse, R35 ;  /* 0x000000231d257220 */ /* 0x040fe20000410000 */
[----:B------:R-:W-:Y:S01]  /*128c0*/  FMUL.FTZ R39, R29, R34 ;  /* 0x000000221d277220 */ /* 0x000fe20000410000 */
[----:B------:R-:W-:-:S02]  /*128d0*/  IMAD.U32 R29, R79, 0x10000, RZ ;  /* 0x000100004f1d7824 */ /* 0x000fc400078e00ff */
[C---:B------:R-:W-:Y:S01]  /*128e0*/  FMUL.FTZ R38, R30.reuse, R36 ;  /* 0x000000241e267220 */ /* 0x040fe20000410000 */
[C---:B------:R-:W-:Y:S01]  /*128f0*/  IMAD.U32 R32, R27.reuse, 0x10000, RZ ;  /* 0x000100001b207824 */ /* 0x040fe200078e00ff */
[----:B------:R-:W-:Y:S01]  /*12900*/  LOP3.LUT R27, R27, 0xffff0000, RZ, 0xc0, !PT ;  /* 0xffff00001b1b7812 */ /* 0x000fe200078ec0ff */
[----:B------:R-:W-:Y:S01]  /*12910*/  FMUL.FTZ R30, R30, R29 ;  /* 0x0000001d1e1e7220 */ /* 0x000fe20000410000 */
[C---:B------:R-:W-:Y:S01]  /*12920*/  IMAD.U32 R31, R26.reuse, 0x10000, RZ ;  /* 0x000100001a1f7824 */ /* 0x040fe200078e00ff */
[----:B------:R-:W-:Y:S01]  /*12930*/  LOP3.LUT R26, R26, 0xffff0000, RZ, 0xc0, !PT ;  /* 0xffff00001a1a7812 */ /* 0x000fe200078ec0ff */
[----:B--2---:R-:W1:Y:S02]  /*12940*/  LDS.128 R4, [R43] ;  /* 0x000000002b047984 */ /* 0x004e640000000c00 */
[C---:B-1----:R-:W-:Y:S01]  /*12950*/  IMAD.U32 R8, R4.reuse, 0x10000, RZ ;  /* 0x0001000004087824 */ /* 0x042fe200078e00ff */
[----:B------:R-:W-:Y:S01]  /*12960*/  LOP3.LUT R4, R4, 0xffff0000, RZ, 0xc0, !PT ;  /* 0xffff000004047812 */ /* 0x000fe200078ec0ff */
[C---:B------:R-:W-:Y:S01]  /*12970*/  IMAD.U32 R9, R5.reuse, 0x10000, RZ ;  /* 0x0001000005097824 */ /* 0x040fe200078e00ff */
[----:B------:R-:W-:Y:S01]  /*12980*/  LOP3.LUT R5, R5, 0xffff0000, RZ, 0xc0, !PT ;  /* 0xffff000005057812 */ /* 0x000fe200078ec0ff */
[C---:B------:R-:W-:Y:S01]  /*12990*/  FFMA.FTZ R37, R8.reuse, R34, -R37 ;  /* 0x0000002208257223 */ /* 0x040fe20000010825 */
[----:B------:R-:W-:Y:S01]  /*129a0*/  FFMA.FTZ R39, R8, R35, R39 ;  /* 0x0000002308277223 */ /* 0x000fe20000010027 */
[----:B------:R-:W-:-:S02]  /*129b0*/  IMAD.U32 R34, R77, 0x10000, RZ ;  /* 0x000100004d227824 */ /* 0x000fc400078e00ff */
[----:B------:R-:W-:Y:S01]  /*129c0*/  FFMA.FTZ R38, R9, R29, -R38 ;  /* 0x0000001d09267223 */ /* 0x000fe20000010826 */
[----:B------:R-:W-:Y:S01]  /*129d0*/  IMAD.U32 R8, R81, 0x10000, RZ ;  /* 0x0001000051087824 */ /* 0x000fe200078e00ff */
[----:B------:R-:W-:Y:S01]  /*129e0*/  LOP3.LUT R29, R74, 0xffff0000, RZ, 0xc0, !PT ;  /* 0xffff00004a1d7812 */ /* 0x000fe200078ec0ff */
[----:B------:R-:W-:Y:S02]  /*129f0*/  IMAD.U32 R11, R7, 0x10000, RZ ;  /* 0x00010000070b7824 */ /* 0x000fe400078e00ff */
[C---:B------:R-:W-:Y:S01]  /*12a00*/  FMUL.FTZ R40, R32.reuse, R34 ;  /* 0x0000002220287220 */ /* 0x040fe20000410000 */
[----:B------:R-:W-:Y:S01]  /*12a10*/  FMUL.FTZ R35, R32, R8 ;  /* 0x0000000820237220 */ /* 0x000fe20000410000 */
[----:B------:R-:W-:Y:S01]  /*12a20*/  FFMA.FTZ R36, R9, R36, R30 ;  /* 0x0000002409247223 */ /* 0x000fe2000001001e */
[----:B------:R-:W-:Y:S01]  /*12a30*/  LOP3.LUT R9, R78, 0xffff0000, RZ, 0xc0, !PT ;  /* 0xffff00004e097812 */ /* 0x000fe200078ec0ff */
[C---:B------:R-:W-:Y:S01]  /*12a40*/  FFMA.FTZ R40, R11.reuse, R8, -R40 ;  /* 0x000000080b287223 */ /* 0x040fe20000010828 */
[----:B------:R-:W-:Y:S01]  /*12a50*/  FFMA.FTZ R42, R11, R34, R35 ;  /* 0x000000220b2a7223 */ /* 0x000fe20000010023 */
[C---:B------:R-:W-:Y:S01]  /*12a60*/  FMUL.FTZ R11, R24.reuse, R29 ;  /* 0x0000001d180b7220 */ /* 0x040fe20000410000 */
[----:B------:R-:W-:Y:S01]  /*12a70*/  LOP3.LUT R8, R79, 0xffff0000, RZ, 0xc0, !PT ;  /* 0xffff00004f087812 */ /* 0x000fe200078ec0ff */
[-C--:B------:R-:W-:Y:S01]  /*12a80*/  FMUL.FTZ R35, R24, R9.reuse ;  /* 0x0000000918237220 */ /* 0x080fe20000410000 */
[----:B------:R-:W-:Y:S01]  /*12a90*/  LOP3.LUT R30, R75, 0xffff0000, RZ, 0xc0, !PT ;  /* 0xffff00004b1e7812 */ /* 0x000fe200078ec0ff */
[----:B------:R-:W-:Y:S01]  /*12aa0*/  FFMA.FTZ R24, R4, R9, -R11 ;  /* 0x0000000904187223 */ /* 0x000fe2000001080b */
[----:B------:R-:W-:-:S02]  /*12ab0*/  IMAD.U32 R11, R76, 0x10000, RZ ;  /* 0x000100004c0b7824 */ /* 0x000fc400078e00ff */
[----:B------:R-:W-:Y:S01]  /*12ac0*/  FFMA.FTZ R32, R4, R29, R35 ;  /* 0x0000001d04207223 */ /* 0x000fe20000010023 */
[----:B------:R-:W-:Y:S02]  /*12ad0*/  IMAD.U32 R10, R6, 0x10000, RZ ;  /* 0x00010000060a7824 */ /* 0x000fe400078e00ff */
[----:B------:R-:W-:Y:S01]  /*12ae0*/  FMUL.FTZ R34, R25, R30 ;  /* 0x0000001e19227220 */ /* 0x000fe20000410000 */
[----:B------:R-:W-:Y:S02]  /*12af0*/  IMAD.U32 R9, R80, 0x10000, RZ ;  /* 0x0001000050097824 */ /* 0x000fe400078e00ff */
[----:B------:R-:W-:Y:S01]  /*12b00*/  FMUL.FTZ R29, R31, R11 ;  /* 0x0000000b1f1d7220 */ /* 0x000fe20000410000 */
[-C--:B------:R-:W-:Y:S01]  /*12b10*/  FMUL.FTZ R41, R25, R8.reuse ;  /* 0x0000000819297220 */ /* 0x080fe20000410000 */
[----:B------:R-:W-:Y:S01]  /*12b20*/  FFMA.FTZ R25, R5, R8, -R34 ;  /* 0x0000000805197223 */ /* 0x000fe20000010822 */
[-C--:B------:R-:W-:Y:S01]  /*12b30*/  FMUL.FTZ R31, R31, R9.reuse ;  /* 0x000000091f1f7220 */ /* 0x080fe20000410000 */
[----:B------:R-:W-:Y:S01]  /*12b40*/  FFMA.FTZ R29, R10, R9, -R29 ;  /* 0x000000090a1d7223 */ /* 0x000fe2000001081d */
[----:B------:R-:W-:Y:S01]  /*12b50*/  FFMA.FTZ R41, R5, R30, R41 ;  /* 0x0000001e05297223 */ /* 0x000fe20000010029 */
[----:B------:R-:W-:Y:S01]  /*12b60*/  LOP3.LUT R9, R76, 0xffff0000, RZ, 0xc0, !PT ;  /* 0xffff00004c097812 */ /* 0x000fe200078ec0ff */
[----:B------:R-:W-:Y:S01]  /*12b70*/  FFMA.FTZ R10, R10, R11, R31 ;  /* 0x0000000b0a0a7223 */ /* 0x000fe2000001001f */
[----:B------:R-:W-:-:S02]  /*12b80*/  LOP3.LUT R5, R80, 0xffff0000, RZ, 0xc0, !PT ;  /* 0xffff000050057812 */ /* 0x000fc400078ec0ff */
[----:B------:R-:W-:Y:S01]  /*12b90*/  LOP3.LUT R8, R77, 0xffff0000, RZ, 0xc0, !PT ;  /* 0xffff00004d087812 */ /* 0x000fe200078ec0ff */
[C---:B------:R-:W-:Y:S01]  /*12ba0*/  FMUL.FTZ R11, R26.reuse, R9 ;  /* 0x000000091a0b7220 */ /* 0x040fe20000410000 */
[----:B------:R-:W-:Y:S01]  /*12bb0*/  LOP3.LUT R4, R81, 0xffff0000, RZ, 0xc0, !PT ;  /* 0xffff000051047812 */ /* 0x000fe200078ec0ff */
[-C--:B------:R-:W-:Y:S01]  /*12bc0*/  FMUL.FTZ R30, R26, R5.reuse ;  /* 0x000000051a1e7220 */ /* 0x080fe20000410000 */
[----:B------:R-:W-:Y:S01]  /*12bd0*/  LOP3.LUT R6, R6, 0xffff0000, RZ, 0xc0, !PT ;  /* 0xffff000006067812 */ /* 0x000fe200078ec0ff */
[----:B------:R-:W-:Y:S01]  /*12be0*/  FMUL.FTZ R34, R27, R8 ;  /* 0x000000081b227220 */ /* 0x000fe20000410000 */
[----:B------:R-:W-:Y:S01]  /*12bf0*/  LOP3.LUT R7, R7, 0xffff0000, RZ, 0xc0, !PT ;  /* 0xffff000007077812 */ /* 0x000fe200078ec0ff */
[-C--:B------:R-:W-:Y:S02]  /*12c00*/  FMUL.FTZ R31, R27, R4.reuse ;  /* 0x000000041b1f7220 */ /* 0x080fe40000410000 */
[C---:B------:R-:W-:Y:S01]  /*12c10*/  FFMA.FTZ R26, R6.reuse, R5, -R11 ;  /* 0x00000005061a7223 */ /* 0x040fe2000001080b */
[----:B------:R-:W-:Y:S01]  /*12c20*/  FFMA.FTZ R11, R6, R9, R30 ;  /* 0x00000009060b7223 */ /* 0x000fe2000001001e */
[C---:B------:R-:W-:Y:S01]  /*12c30*/  FFMA.FTZ R27, R7.reuse, R4, -R34 ;  /* 0x00000004071b7223 */ /* 0x040fe20000010822 */
        /* <DEDUP_REMOVED lines=11> */
.L_x_1759:
[----:B------:R-:W-:Y:S05]  /*12cf0*/  BSYNC B1 ;  /* 0x0000000000017941 */ /* 0x000fea0003800000 */
.L_x_1758:
[----:B------:R-:W-:Y:S05]  /*12d00*/  @P2 BRA `(.L_x_1731) ;  /* 0x00000004009c2947 */ /* 0x000fea0003800000 */
[----:B------:R-:W3:Y:S01]  /*12d10*/  LDL R34, [R1+0x68] ;  /* 0x0000680001227983 */ /* 0x000ee20000100800 */
[----:B------:R-:W-:Y:S02]  /*12d20*/  LEA.HI R33, R33, R203, RZ, 0x1d ;  /* 0x000000cb21217211 */ /* 0x000fe400078fe8ff */
[----:B-1----:R-:W-:Y:S02]  /*12d30*/  SHF.R.U64 R26, R58, 0x10, R59 ;  /* 0x000000103a1a7819 */ /* 0x002fe4000000123b */
[----:B--2---:R-:W-:Y:S01]  /*12d40*/  SHF.R.S32.HI R6, RZ, 0x1f, R33 ;  /* 0x0000001fff067819 */ /* 0x004fe20000011421 */
        /* <DEDUP_REMOVED lines=9> */
[----:B------:R-:W-:Y:S02]  /*12de0*/  PRMT R71, R71, 0x5410, R26 ;  /* 0x0000541047477816 */ /* 0x000fe4000000001a */
[----:B-----5:R-:W-:-:S02]  /*12df0*/  IADD3 R9, R4, R9, R44 ;  /* 0x0000000904097210 */ /* 0x020fc40007ffe02c */
[----:B------:R-:W-:Y:S02]  /*12e00*/  SHF.R.U64 R30, R56, 0x10, R57 ;  /* 0x00000010381e7819 */ /* 0x000fe40000001239 */
[----:B------:R-:W-:Y:S01]  /*12e10*/  SHF.R.U32.HI R14, RZ, 0x10, R15 ;  /* 0x00000010ff0e7819 */ /* 0x000fe2000001160f */
[----:B------:R-:W-:Y:S01]  /*12e20*/  IMAD R24, R9, 0x2, R18 ;  /* 0x0000000209187824 */ /* 0x000fe200078e0212 */
[----:B------:R-:W-:Y:S02]  /*12e30*/  PRMT R26, R0, 0x5410, R25 ;  /* 0x00005410001a7816 */ /* 0x000fe40000000019 */
[----:B------:R-:W-:Y:S02]  /*12e40*/  PRMT R69, R69, 0x5410, R30 ;  /* 0x0000541045457816 */ /* 0x000fe4000000001e */
[----:B------:R-:W1:Y:S01]  /*12e50*/  LDS.128 R8, [R24+0x12400] ;  /* 0x0124000018087984 */ /* 0x000e620000000c00 */
[----:B------:R-:W-:Y:S01]  /*12e60*/  PRMT R31, R21, 0x5410, R14 ;  /* 0x00005410151f7816 */ /* 0x000fe2000000000e */
[----:B------:R-:W-:Y:S01]  /*12e70*/  IMAD.U32 R27, R26, 0x10000, RZ ;  /* 0x000100001a1b7824 */ /* 0x000fe200078e00ff */
[----:B------:R-:W-:Y:S01]  /*12e80*/  SHF.R.U32.HI R57, RZ, 0x10, R57 ;  /* 0x00000010ff397819 */ /* 0x000fe20000011639 */
[----:B------:R-:W-:Y:S01]  /*12e90*/  IMAD.U32 R25, R69, 0x10000, RZ ;  /* 0x0001000045197824 */ /* 0x000fe200078e00ff */
[----:B------:R-:W-:Y:S01]  /*12ea0*/  PRMT R28, R3, 0x5410, R28 ;  /* 0x00005410031c7816 */ /* 0x000fe2000000001c */
[----:B------:R-:W-:Y:S01]  /*12eb0*/  IMAD.U32 R32, R31, 0x10000, RZ ;  /* 0x000100001f207824 */ /* 0x000fe200078e00ff */
[----:B------:R-:W-:-:S02]  /*12ec0*/  SHF.R.U32.HI R59, RZ, 0x10, R59 ;  /* 0x00000010ff3b7819 */ /* 0x000fc4000001163b */
[----:B------:R-:W-:Y:S01]  /*12ed0*/  PRMT R70, R70, 0x5410, R57 ;  /* 0x0000541046467816 */ /* 0x000fe20000000039 */
[----:B------:R-:W-:Y:S01]  /*12ee0*/  IMAD.U32 R29, R28, 0x10000, RZ ;  /* 0x000100001c1d7824 */ /* 0x000fe200078e00ff */
[----:B------:R-:W-:Y:S02]  /*12ef0*/  PRMT R72, R72, 0x5410, R59 ;  /* 0x0000541048487816 */ /* 0x000fe4000000003b */
[----:B------:R-:W-:Y:S02]  /*12f00*/  PRMT R30, R20, 0x5410, R13 ;  /* 0x00005410141e7816 */ /* 0x000fe4000000000d */
[----:B------:R-:W-:Y:S02]  /*12f10*/  LOP3.LUT R26, R26, 0xffff0000, RZ, 0xc0, !PT ;  /* 0xffff00001a1a7812 */ /* 0x000fe400078ec0ff */
[----:B------:R-:W-:Y:S02]  /*12f20*/  LOP3.LUT R69, R69, 0xffff0000, RZ, 0xc0, !PT ;  /* 0xffff000045457812 */ /* 0x000fe400078ec0ff */
[----:B------:R-:W-:Y:S01]  /*12f30*/  LOP3.LUT R28, R28, 0xffff0000, RZ, 0xc0, !PT ;  /* 0xffff00001c1c7812 */ /* 0x000fe200078ec0ff */
[C---:B-1----:R-:W-:Y:S01]  /*12f40*/  IMAD.U32 R14, R8.reuse, 0x10000, RZ ;  /* 0x00010000080e7824 */ /* 0x042fe200078e00ff */
[----:B------:R-:W-:Y:S01]  /*12f50*/  LOP3.LUT R8, R8, 0xffff0000, RZ, 0xc0, !PT ;  /* 0xffff000008087812 */ /* 0x000fe200078ec0ff */
[C---:B------:R-:W-:Y:S01]  /*12f60*/  IMAD.U32 R15, R9.reuse, 0x10000, RZ ;  /* 0x00010000090f7824 */ /* 0x040fe200078e00ff */
[----:B------:R-:W-:Y:S01]  /*12f70*/  LOP3.LUT R9, R9, 0xffff0000, RZ, 0xc0, !PT ;  /* 0xffff000009097812 */ /* 0x000fe200078ec0ff */
[C---:B------:R-:W-:Y:S01]  /*12f80*/  FMUL.FTZ R33, R14.reuse, R27 ;  /* 0x0000001b0e217220 */ /* 0x040fe20000410000 */
[-C--:B------:R-:W-:Y:S01]  /*12f90*/  FMUL.FTZ R35, R14, R25.reuse ;  /* 0x000000190e237220 */ /* 0x080fe20000410000 */
[C---:B------:R-:W-:Y:S01]  /*12fa0*/  IMAD.U32 R14, R70.reuse, 0x10000, RZ ;  /* 0x00010000460e7824 */ /* 0x040fe200078e00ff */
[----:B------:R-:W-:Y:S01]  /*12fb0*/  LOP3.LUT R70, R70, 0xffff0000, RZ, 0xc0, !PT ;  /* 0xffff000046467812 */ /* 0x000fe200078ec0ff */
[C---:B------:R-:W-:Y:S01]  /*12fc0*/  IMAD.U32 R21, R11.reuse, 0x10000, RZ ;  /* 0x000100000b157824 */ /* 0x040fe200078e00ff */
[----:B------:R-:W-:Y:S01]  /*12fd0*/  LOP3.LUT R11, R11, 0xffff0000, RZ, 0xc0, !PT ;  /* 0xffff00000b0b7812 */ /* 0x000fe200078ec0ff */
[C---:B------:R-:W-:Y:S01]  /*12fe0*/  IMAD.U32 R20, R10.reuse, 0x10000, RZ ;  /* 0x000100000a147824 */ /* 0x040fe200078e00ff */
[----:B------:R-:W-:Y:S01]  /*12ff0*/  LOP3.LUT R10, R10, 0xffff0000, RZ, 0xc0, !PT ;  /* 0xffff00000a0a7812 */ /* 0x000fe200078ec0ff */
[----:B---3--:R-:W1:Y:S02]  /*13000*/  LDS.128 R4, [R34] ;  /* 0x0000000022047984 */ /* 0x008e640000000c00 */
[C---:B-1----:R-:W-:Y:S01]  /*13010*/  IMAD.U32 R0, R4.reuse, 0x10000, RZ ;  /* 0x0001000004007824 */ /* 0x042fe200078e00ff */
[----:B------:R-:W-:Y:S01]  /*13020*/  LOP3.LUT R3, R4, 0xffff0000, RZ, 0xc0, !PT ;  /* 0xffff000004037812 */ /* 0x000fe200078ec0ff */
[C---:B------:R-:W-:Y:S01]  /*13030*/  IMAD.U32 R12, R5.reuse, 0x10000, RZ ;  /* 0x00010000050c7824 */ /* 0x040fe200078e00ff */
[----:B------:R-:W-:Y:S01]  /*13040*/  LOP3.LUT R4, R5, 0xffff0000, RZ, 0xc0, !PT ;  /* 0xffff000005047812 */ /* 0x000fe200078ec0ff */
[C---:B------:R-:W-:Y:S01]  /*13050*/  FFMA.FTZ R33, R0.reuse, R25, -R33 ;  /* 0x0000001900217223 */ /* 0x040fe20000010821 */
[----:B------:R-:W-:Y:S01]  /*13060*/  FMUL.FTZ R25, R15, R29 ;  /* 0x0000001d0f197220 */ /* 0x000fe20000410000 */
[----:B------:R-:W-:Y:S01]  /*13070*/  FFMA.FTZ R35, R0, R27, R35 ;  /* 0x0000001b00237223 */ /* 0x000fe20000010023 */
[----:B------:R-:W-:-:S02]  /*13080*/  IMAD.U32 R0, R72, 0x10000, RZ ;  /* 0x0001000048007824 */ /* 0x000fc400078e00ff */
[-C--:B------:R-:W-:Y:S01]  /*13090*/  FMUL.FTZ R15, R15, R14.reuse ;  /* 0x0000000e0f0f7220 */ /* 0x080fe20000410000 */
[C---:B------:R-:W-:Y:S01]  /*130a0*/  FFMA.FTZ R25, R12.reuse, R14, -R25 ;  /* 0x0000000e0c197223 */ /* 0x040fe20000010819 */
[----:B------:R-:W-:Y:S02]  /*130b0*/  IMAD.U32 R13, R7, 0x10000, RZ ;  /* 0x00010000070d7824 */ /* 0x000fe400078e00ff */
[C---:B------:R-:W-:Y:S01]  /*130c0*/  FMUL.FTZ R14, R21.reuse, R32 ;  /* 0x00000020150e7220 */ /* 0x040fe20000410000 */
[-C--:B------:R-:W-:Y:S01]  /*130d0*/  FMUL.FTZ R27, R21, R0.reuse ;  /* 0x00000000151b7220 */ /* 0x080fe20000410000 */
[----:B------:R-:W-:Y:S01]  /*130e0*/  FFMA.FTZ R15, R12, R29, R15 ;  /* 0x0000001d0c0f7223 */ /* 0x000fe2000001000f */
[----:B------:R-:W-:Y:S02]  /*130f0*/  IMAD.U32 R5, R6, 0x10000, RZ ;  /* 0x0001000006057824 */ /* 0x000fe400078e00ff */
[----:B------:R-:W-:Y:S01]  /*13100*/  FFMA.FTZ R21, R13, R0, -R14 ;  /* 0x000000000d157223 */ /* 0x000fe2000001080e */
[C---:B------:R-:W-:Y:S01]  /*13110*/  FMUL.FTZ R0, R8.reuse, R26 ;  /* 0x0000001a08007220 */ /* 0x040fe20000410000 */
[----:B------:R-:W-:Y:S01]  /*13120*/  FMUL.FTZ R14, R8, R69 ;  /* 0x00000045080e7220 */ /* 0x000fe20000410000 */
[----:B------:R-:W-:-:S02]  /*13130*/  IMAD.U32 R8, R30, 0x10000, RZ ;  /* 0x000100001e087824 */ /* 0x000fc400078e00ff */
[----:B------:R-:W-:Y:S01]  /*13140*/  FFMA.FTZ R27, R13, R32, R27 ;  /* 0x000000200d1b7223 */ /* 0x000fe2000001001b */
[C---:B------:R-:W-:Y:S01]  /*13150*/  FFMA.FTZ R12, R3.reuse, R69, -R0 ;  /* 0x00000045030c7223 */ /* 0x040fe20000010800 */
[----:B------:R-:W-:Y:S01]  /*13160*/  FFMA.FTZ R14, R3, R26, R14 ;  /* 0x0000001a030e7223 */ /* 0x000fe2000001000e */
[----:B------:R-:W-:Y:S02]  /*13170*/  IMAD.U32 R0, R71, 0x10000, RZ ;  /* 0x0001000047007824 */ /* 0x000fe400078e00ff */
[C---:B------:R-:W-:Y:S01]  /*13180*/  FMUL.FTZ R26, R20.reuse, R8 ;  /* 0x00000008141a7220 */ /* 0x040fe20000410000 */
[C---:B------:R-:W-:Y:S01]  /*13190*/  FMUL.FTZ R13, R9.reuse, R28 ;  /* 0x0000001c090d7220 */ /* 0x040fe20000410000 */
[----:B------:R-:W-:Y:S01]  /*131a0*/  FMUL.FTZ R9, R9, R70 ;  /* 0x0000004609097220 */ /* 0x000fe20000410000 */
[-C--:B------:R-:W-:Y:S01]  /*131b0*/  FMUL.FTZ R20, R20, R0.reuse ;  /* 0x0000000014147220 */ /* 0x080fe20000410000 */
[----:B------:R-:W-:Y:S01]  /*131c0*/  FFMA.FTZ R26, R5, R0, -R26 ;  /* 0x00000000051a7223 */ /* 0x000fe2000001081a */
[----:B------:R-:W-:Y:S01]  /*131d0*/  LOP3.LUT R3, R30, 0xffff0000, RZ, 0xc0, !PT ;  /* 0xffff00001e037812 */ /* 0x000fe200078ec0ff */
[C---:B------:R-:W-:Y:S01]  /*131e0*/  FFMA.FTZ R70, R4.reuse, R70, -R13 ;  /* 0x0000004604467223 */ /* 0x040fe2000001080d */
[----:B------:R-:W-:Y:S01]  /*131f0*/  LOP3.LUT R0, R31, 0xffff0000, RZ, 0xc0, !PT ;  /* 0xffff00001f007812 */ /* 0x000fe200078ec0ff */
[----:B------:R-:W-:Y:S01]  /*13200*/  FFMA.FTZ R28, R4, R28, R9 ;  /* 0x0000001c041c7223 */ /* 0x000fe20000010009 */
        /* <DEDUP_REMOVED lines=8> */
[-C--:B------:R-:W-:Y:S01]  /*13290*/  FMUL.FTZ R11, R11, R72.reuse ;  /* 0x000000480b0b7220 */ /* 0x080fe20000410000 */
[----:B------:R-:W-:Y:S01]  /*132a0*/  FFMA.FTZ R71, R6, R71, -R5 ;  /* 0x0000004706477223 */ /* 0x000fe20000010805 */
[----:B------:R-:W-:Y:S01]  /*132b0*/  F2FP.BF16.F32.PACK_AB R5, R70, R25 ;  /* 0x000000194605723e */ /* 0x000fe200000010ff */
[C---:B------:R-:W-:Y:S01]  /*132c0*/  FFMA.FTZ R72, R7.reuse, R72, -R4 ;  /* 0x0000004807487223 */ /* 0x040fe20000010804 */
        /* <DEDUP_REMOVED lines=11> */
.L_x_1731:
[----:B------:R-:W-:Y:S05]  /*13380*/  BSYNC B0 ;  /* 0x0000000000007941 */ /* 0x000fea0003800000 */
.L_x_1709:
[----:B------:R-:W-:Y:S01]  /*13390*/  @!PT LDS RZ, [RZ] ;  /* 0x00000000fffff984 */ /* 0x000fe20000000800 */
[----:B------:R-:W-:Y:S01]  /*133a0*/  @!PT LDS RZ, [RZ] ;  /* 0x00000000fffff984 */ /* 0x000fe20000000800 */
[----:B------:R-:W-:Y:S01]  /*133b0*/  @!PT LDS RZ, [RZ] ;  /* 0x00000000fffff984 */ /* 0x000fe20000000800 */
[----:B------:R-:W-:Y:S01]  /*133c0*/  @!PT LDS RZ, [RZ] ;  /* 0x00000000fffff984 */ /* 0x000fe20000000800 */
[----:B------:R1:W-:Y:S06]  /*133d0*/  MEMBAR.ALL.CTA ;  /* 0x0000000000007992 */ /* 0x0003ec0000008000 */
[----:B-1----:R-:W1:Y:S01]  /*133e0*/  FENCE.VIEW.ASYNC.S ;  /* 0x00000000000073c6 */ /* 0x002e620000000000 */
[----:B------:R-:W-:Y:S05]  /*133f0*/  WARPSYNC.ALL ;  /* 0x0000000000007948 */ /* 0x000fea0003800000 */
[----:B-1----:R-:W-:Y:S06]  /*13400*/  BAR.SYNC.DEFER_BLOCKING 0xd, 0x100 ;  /* 0x0344000000007b1d */ /* 0x002fec0000010000 */
.L_x_1707:
[----:B0--3--:R-:W3:Y:S02]  /*13410*/  LDL R0, [R1+0x38] ;  /* 0x0000380001007983 */ /* 0x009ee40000100800 */
[----:B---3--:R-:W-:-:S13]  /*13420*/  R2UR UR4, R0 ;  /* 0x00000000000472ca */ /* 0x008fda00000e0000 */
[----:B------:R-:W-:-:S05]  /*13430*/  IMAD.U32 R0, RZ, RZ, UR4 ;  /* 0x00000004ff007e24 */ /* 0x000fca000f8e00ff */
[----:B------:R-:W-:-:S13]  /*13440*/  ISETP.NE.AND P0, PT, R0, 0x3, PT ;  /* 0x000000030000780c */ /* 0x000fda0003f05270 */
[----:B------:R-:W-:Y:S05]  /*13450*/  @!P0 BRA `(.L_x_1760) ;  /* 0x0000000000048947 */ /* 0x000fea0003800000 */
[----:B------:R-:W-:Y:S01]  /*13460*/  BPT.TRAP 0x1 ;  /* 0x000000040000795c */ /* 0x000fe20000300000 */
.L_x_1760:
[----:B--2-4-:R-:W-:Y:S01]  /*13470*/  IMAD R7, R194, 0x8, R18 ;  /* 0x00000008c2077824 */ /* 0x014fe200078e0212 */
[----:B------:R-:W-:-:S04]  /*13480*/  SHF.L.U32 R0, R199, 0x1f, RZ ;  /* 0x0000001fc7007819 */ /* 0x000fc800000006ff */
[----:B------:R0:W2:Y:S01]  /*13490*/  SYNCS.PHASECHK.TRANS64.TRYWAIT P1, [R7+URZ+0x30830], R0 ;  /* 0x03083000070075a7 */ /* 0x0000a2000802017f */
[----:B------:R-:W-:Y:S05]  /*134a0*/  @!P0 BRA `(.L_x_1761) ;  /* 0x0000000000048947 */ /* 0x000fea0003800000 */
[----:B------:R-:W-:Y:S01]  /*134b0*/  BPT.TRAP 0x1 ;  /* 0x000000040000795c */ /* 0x000fe20000300000 */
.L_x_1761:
[----:B--2---:R-:W-:Y:S05]  /*134c0*/  @P1 BRA `(.L_x_1762) ;  /* 0x0000000000081947 */ /* 0x004fea0003800000 */
[----:B------:R-:W2:Y:S02]  /*134d0*/  SYNCS.PHASECHK.TRANS64.TRYWAIT P1, [R7+URZ+0x30830], R0 ;  /* 0x03083000070075a7 */ /* 0x000ea4000802017f */
[----:B--2---:R-:W-:Y:S05]  /*134e0*/  @!P1 BRA `(.L_x_1763) ;  /* 0x0000018000ac9947 */ /* 0x004fea0003800000 */
.L_x_1762:
[----:B------:R-:W-:Y:S05]  /*134f0*/  WARPSYNC.ALL ;  /* 0x0000000000007948 */ /* 0x000fea0003800000 */
[----:B0-2---:R-:W-:Y:S01]  /*13500*/  VIADD R0, R18, 0x1e400 ;  /* 0x0001e40012007836 */ /* 0x005fe20000000000 */
[----:B------:R-:W-:Y:S01]  /*13510*/  R2UR UR4, R68 ;  /* 0x00000000440472ca */ /* 0x000fe200000e0000 */
[----:B------:R-:W-:Y:S01]  /*13520*/  IMAD.MOV.U32 R5, RZ, RZ, 0x40000040 ;  /* 0x40000040ff057424 */ /* 0x000fe200078e00ff */
[----:B-----5:R-:W-:Y:S01]  /*13530*/  WARPGROUP.ARRIVE ;  /* 0x00000000000079c5 */ /* 0x020fe20000000000 */
        /* <DEDUP_REMOVED lines=34> */
[----:B------:R-:W-:Y:S01]  /*13760*/  IMAD.MOV.U32 R9, RZ, RZ, 0x40000040 ;  /* 0x40000040ff097424 */ /* 0x000fe200078e00ff */
[----:B------:R-:W-:Y:S01]  /*13770*/  UIADD3 UR36, UR4, 0x806, URZ ;  /* 0x0000080604247890 */ /* 0x000fe2000fffe03f */
[----:B0-----:R-:W-:Y:S01]  /*13780*/  IMAD.U32 R10, RZ, RZ, UR8 ;  /* 0x00000008ff0a7e24 */ /* 0x001fe2000f8e00ff */
[----:B------:R-:W-:Y:S01]  /*13790*/  UMOV UR37, 0x40000040 ;  /* 0x4000004000257882 */ /* 0x000fe20000000000 */
        /* <DEDUP_REMOVED lines=48> */
[----:B------:R-:W-:Y:S02]  /*13aa0*/  VIADD R8, R4, 0x304 ;  /* 0x0000030404087836 */ /* 0x000fe40000000000 */
[----:B------:R-:W-:Y:S02]  /*13ab0*/  IMAD.MOV.U32 R9, RZ, RZ, 0x40000040 ;  /* 0x40000040ff097424 */ /* 0x000fe400078e00ff */
[----:B0-----:R-:W-:Y:S01]  /*13ac0*/  IMAD.U32 R10, RZ, RZ, UR8 ;  /* 0x00000008ff0a7e24 */ /* 0x001fe2000f8e00ff */
[----:B------:R-:W-:Y:S01]  /*13ad0*/  R2UR UR58, R8 ;  /* 0x00000000083a72ca */ /* 0x000fe200000e0000 */
[----:B------:R-:W-:Y:S01]  /*13ae0*/  VIADD R8, R4, 0x306 ;  /* 0x0000030604087836 */ /* 0x000fe20000000000 */
[----:B------:R-:W-:Y:S01]  /*13af0*/  R2UR UR59, R9 ;  /* 0x00000000093b72ca */ /* 0x000fe200000e0000 */
[----:B------:R-:W-:-:S02]  /*13b00*/  IMAD.MOV.U32 R9, RZ, RZ, 0x40000040 ;  /* 0x40000040ff097424 */ /* 0x000fc400078e00ff */
[----:B------:R-:W-:Y:S01]  /*13b10*/  IMAD.U32 R11, RZ, RZ, UR9 ;  /* 0x00000009ff0b7e24 */ /* 0x000fe2000f8e00ff */
[----:B------:R-:W-:Y:S01]  /*13b20*/  R2UR UR54, R8 ;  /* 0x00000000083672ca */ /* 0x000fe200000e0000 */
[----:B------:R-:W-:Y:S01]  /*13b30*/  VIADD R8, R4, 0x600 ;  /* 0x0000060004087836 */ /* 0x000fe20000000000 */
[----:B------:R-:W-:Y:S01]  /*13b40*/  R2UR UR55, R9 ;  /* 0x00000000093772ca */ /* 0x000fe200000e0000 */
[----:B------:R-:W-:Y:S01]  /*13b50*/  IMAD.MOV.U32 R9, RZ, RZ, 0x40000040 ;  /* 0x40000040ff097424 */ /* 0x000fe200078e00ff */
[----:B------:R0:W-:Y:S02]  /*13b60*/  STL.64 [R1], R10 ;  /* 0x0000000a01007387 */ /* 0x0001e40000100a00 */
        /* <DEDUP_REMOVED lines=36> */
.L_x_1764:
[----:B------:R-:W2:Y:S01]  /*13db0*/  LDL R0, [R1+0x44] ;  /* 0x0000440001007983 */ /* 0x000ea20000100800 */
[----:B------:R-:W0:Y:S03]  /*13dc0*/  LDC R92, c[0x0][0x448] ;  /* 0x00011200ff5c7b82 */ /* 0x000e260000000800 */
[----:B------:R-:W2:Y:S04]  /*13dd0*/  LDL R90, [R1+0x30] ;  /* 0x00003000015a7983 */ /* 0x000ea80000100800 */
[----:B------:R-:W3:Y:S01]  /*13de0*/  LDL R8, [R1+0x40] ;  /* 0x0000400001087983 */ /* 0x000ee20000100800 */
[----:B------:R-:W4:Y:S01]  /*13df0*/  LDC.64 R10, c[0x0][0x9e0] ;  /* 0x00027800ff0a7b82 */ /* 0x000f220000000a00 */
[----:B------:R-:W-:Y:S01]  /*13e00*/  IMAD.MOV.U32 R5, RZ, RZ, -0x60 ;  /* 0xffffffa0ff057424 */ /* 0x000fe200078e00ff */
[----:B------:R-:W-:Y:S01]  /*13e10*/  LOP3.LUT R22, R22, 0xffefffff, RZ, 0xc0, !PT ;  /* 0xffefffff16167812 */ /* 0x000fe200078ec0ff */
[----:B------:R-:W-:Y:S01]  /*13e20*/  ULDC UR4, c[0x0][0x9dc] ;  /* 0x0002770000047ab9 */ /* 0x000fe20000000800 */
[----:B0-----:R-:W-:-:S13]  /*13e30*/  ISETP.NE.AND P1, PT, R92, 0x1, PT ;  /* 0x000000015c00780c */ /* 0x001fda0003f25270 */
[----:B-1----:R-:W0:Y:S08]  /*13e40*/  @P1 LDC R3, c[0x0][0x44c] ;  /* 0x00011300ff031b82 */ /* 0x002e300000000800 */
[----:B------:R-:W1:Y:S01]  /*13e50*/  @P1 LDC R6, c[0x0][0x450] ;  /* 0x00011400ff061b82 */ /* 0x000e620000000800 */
[----:B------:R-:W-:Y:S01]  /*13e60*/  @P1 LOP3.LUT R22, R22, 0x100000, RZ, 0xfc, !PT ;  /* 0x0010000016161812 */ /* 0x000fe200078efcff */
[----:B------:R-:W-:-:S03]  /*13e70*/  IMAD.U32 R9, RZ, RZ, UR4 ;  /* 0x00000004ff097e24 */ /* 0x000fc6000f8e00ff */
[----:B------:R-:W-:Y:S01]  /*13e80*/  LOP3.LUT R22, R22, 0xfff7ffff, RZ, 0xc0, !PT ;  /* 0xfff7ffff16167812 */ /* 0x000fe200078ec0ff */
[----:B--2---:R-:W-:-:S04]  /*13e90*/  IMAD.IADD R0, R0, 0x1, R90 ;  /* 0x0000000100007824 */ /* 0x004fc800078e025a */
[----:B0-----:R-:W-:-:S04]  /*13ea0*/  @P1 IMAD.HI.U32 R3, R0, R3, RZ ;  /* 0x0000000300031227 */ /* 0x001fc800078e00ff */
[----:B------:R-:W-:Y:S01]  /*13eb0*/  IMAD.MOV.U32 R4, RZ, RZ, R0 ;  /* 0x000000ffff047224 */ /* 0x000fe200078e0000 */
[----:B-1----:R-:W-:Y:S01]  /*13ec0*/  @P1 SHF.R.U32.HI R4, RZ, R6, R3 ;  /* 0x00000006ff041219 */ /* 0x002fe20000011603 */
[----:B------:R-:W-:-:S04]  /*13ed0*/  VIADD R3, R7, 0x30840 ;  /* 0x0003084007037836 */ /* 0x000fc80000000000 */
[----:B------:R-:W0:Y:S01]  /*13ee0*/  SHFL.IDX PT, R13, R4, RZ, 0x1c1f ;  /* 0x001c1fff040d7589 */ /* 0x000e2200000e0000 */
[----:B------:R-:W-:-:S04]  /*13ef0*/  PRMT R3, R204, 0x654, R3 ;  /* 0x00000654cc037816 */ /* 0x000fc80000000003 */
[----:B------:R1:W-:Y:S01]  /*13f00*/  SYNCS.ARRIVE.TRANS64.RED.A1T0 RZ, [R3+URZ], RZ ;  /* 0x000000ff03ff79a7 */ /* 0x0003e2000810043f */
[----:B----4-:R-:W-:Y:S01]  /*13f10*/  ISETP.GE.AND P1, PT, R11, 0x1, PT ;  /* 0x000000010b00780c */ /* 0x010fe20003f26270 */
[C---:B------:R-:W-:Y:S02]  /*13f20*/  IMAD R0, R2.reuse, -0x60, R201 ;  /* 0xffffffa002007824 */ /* 0x040fe400078e02c9 */
[----:B-1----:R-:W-:-:S04]  /*13f30*/  IMAD R3, R2, R5, 0x61 ;  /* 0x0000006102037424 */ /* 0x002fc800078e0205 */
[----:B---3--:R-:W-:Y:S01]  /*13f40*/  IMAD R5, R8, -0x2, R3 ;  /* 0xfffffffe08057824 */ /* 0x008fe200078e0203 */
[----:B------:R-:W-:Y:S01]  /*13f50*/  LOP3.LUT R6, RZ, R9, RZ, 0x33, !PT ;  /* 0x00000009ff067212 */ /* 0x000fe200078e33ff */
[----:B------:R-:W-:-:S03]  /*13f60*/  VIADD R0, R0, 0x60 ;  /* 0x0000006000007836 */ /* 0x000fc60000000000 */
[----:B------:R-:W-:Y:S01]  /*13f70*/  IADD3 R7, -R200, R5, R201 ;  /* 0x00000005c8077210 */ /* 0x000fe20007ffe1c9 */
[----:B------:R-:W-:-:S04]  /*13f80*/  IMAD R12, R8, -0x2, R0 ;  /* 0xfffffffe080c7824 */ /* 0x000fc800078e0200 */
[C---:B------:R-:W-:Y:S02]  /*13f90*/  IMAD.IADD R75, R7.reuse, 0x1, R10 ;  /* 0x00000001074b7824 */ /* 0x040fe400078e020a */
[----:B------:R-:W-:Y:S01]  /*13fa0*/  IMAD.IADD R14, R7, 0x1, R6 ;  /* 0x00000001070e7824 */ /* 0x000fe200078e0206 */
[----:B------:R-:W-:Y:S01]  /*13fb0*/  @P1 LOP3.LUT R22, R22, 0x80000, RZ, 0xfc, !PT ;  /* 0x0008000016161812 */ /* 0x000fe200078efcff */
[----:B------:R-:W-:Y:S01]  /*13fc0*/  VIADD R20, R3, 0xffffffff ;  /* 0xffffffff03147836 */ /* 0x000fe20000000000 */
[----:B0-----:R-:W-:Y:S01]  /*13fd0*/  VIADDMNMX R0, R13, R75, R12, PT ;  /* 0x0000004b0d007246 */ /* 0x001fe2000380010c */
[----:B------:R-:W-:Y:S02]  /*13fe0*/  VIADD R72, R5, 0xffffffff ;  /* 0xffffffff05487836 */ /* 0x000fe40000000000 */
[----:B------:R-:W-:Y:S01]  /*13ff0*/  IMAD.IADD R6, R14, 0x1, R13 ;  /* 0x000000010e067824 */ /* 0x000fe200078e020d */
[----:B------:R-:W-:Y:S06]  /*14000*/  @!P1 BRA `(.L_x_1765) ;  /* 0x00000000004c9947 */ /* 0x000fec0003800000 */
[----:B------:R-:W-:Y:S01]  /*14010*/  IADD3 R3, -R200, R201, R13 ;  /* 0x000000c9c8037210 */ /* 0x000fe20007ffe10d */
[----:B------:R-:W-:Y:S03]  /*14020*/  BSSY B0, `(.L_x_1766) ;  /* 0x000000e000007945 */ /* 0x000fe60003800000 */
        /* <DEDUP_REMOVED lines=9> */
.L_x_1767:
[----:B------:R-:W-:-:S13]  /*140c0*/  ISETP.NE.AND P1, PT, R11, 0x1, PT ;  /* 0x000000010b00780c */ /* 0x000fda0003f25270 */
[----:B------:R-:W0:Y:S02]  /*140d0*/  @P1 LDC.64 R76, c[0x0][0x9e8] ;  /* 0x00027a00ff4c1b82 */ /* 0x000e240000000a00 */
[----:B0-----:R-:W-:-:S05]  /*140e0*/  @P1 IMAD.HI.U32 R8, R3, R76, RZ ;  /* 0x0000004c03081227 */ /* 0x001fca00078e00ff */
[----:B------:R-:W-:-:S07]  /*140f0*/  @P1 SHF.R.U32.HI R3, RZ, R77, R8 ;  /* 0x0000004dff031219 */ /* 0x000fce0000011608 */
.L_x_1768:
[----:B------:R-:W-:Y:S05]  /*14100*/  BSYNC B0 ;  /* 0x0000000000007941 */ /* 0x000fea0003800000 */
.L_x_1766:
[----:B------:R-:W-:-:S05]  /*14110*/  IMAD R3, R3, R11, R72 ;  /* 0x0000000b03037224 */ /* 0x000fca00078e0248 */
[----:B------:R-:W-:Y:S02]  /*14120*/  VIMNMX R6, R6, R3, !PT ;  /* 0x0000000306067248 */ /* 0x000fe40007fe0100 */
[----:B------:R-:W-:-:S07]  /*14130*/  VIADDMNMX R0, R3, R11, R0, PT ;  /* 0x0000000b03007246 */ /* 0x000fce0003800100 */
.L_x_1765:
[C---:B------:R-:W-:Y:S02]  /*14140*/  ISETP.GE.AND P6, PT, R20.reuse, 0x9, PT ;  /* 0x000000091400780c */ /* 0x040fe40003fc6270 */
[----:B------:R-:W-:Y:S02]  /*14150*/  ISETP.GE.AND P1, PT, R20, 0x2, PT ;  /* 0x000000021400780c */ /* 0x000fe40003f26270 */
[C---:B------:R-:W-:Y:S02]  /*14160*/  ISETP.GT.AND P2, PT, R6.reuse, 0x8, !P6 ;  /* 0x000000080600780c */ /* 0x040fe40007744270 */
[----:B------:R-:W-:Y:S02]  /*14170*/  ISETP.GT.AND P3, PT, R6, 0x1, !P1 ;  /* 0x000000010600780c */ /* 0x000fe40004f64270 */
[----:B------:R-:W-:Y:S02]  /*14180*/  ISETP.LT.OR P2, PT, R0, 0x9, P2 ;  /* 0x000000090000780c */ /* 0x000fe40001741670 */
[----:B------:R-:W-:-:S02]  /*14190*/  ISETP.GE.AND P4, PT, R20, 0xa, PT ;  /* 0x0000000a1400780c */ /* 0x000fc40003f86270 */
[----:B------:R-:W-:Y:S02]  /*141a0*/  FSEL R99, R28, -INF , !P2 ;  /* 0xff8000001c637808 */ /* 0x000fe40005000000 */
[----:B------:R-:W-:Y:S02]  /*141b0*/  ISETP.LT.OR P3, PT, R0, 0x2, P3 ;  /* 0x000000020000780c */ /* 0x000fe40001f61670 */
[----:B------:R-:W-:Y:S02]  /*141c0*/  ISETP.GT.AND P2, PT, R6, 0x9, !P4 ;  /* 0x000000090600780c */ /* 0x000fe40006744270 */
[----:B------:R-:W-:Y:S02]  /*141d0*/  FSEL R93, R25, -INF , !P3 ;  /* 0xff800000195d7808 */ /* 0x000fe40005800000 */
[----:B------:R-:W-:Y:S02]  /*141e0*/  ISETP.LT.OR P2, PT, R0, 0xa, P2 ;  /* 0x0000000a0000780c */ /* 0x000fe40001741670 */
[----:B------:R-:W-:-:S02]  /*141f0*/  ISETP.GE.AND P3, PT, R20, 0x11, PT ;  /* 0x000000111400780c */ /* 0x000fc40003f66270 */
[----:B------:R-:W-:Y:S02]  /*14200*/  FSEL R95, R29, -INF , !P2 ;  /* 0xff8000001d5f7808 */ /* 0x000fe40005000000 */
[----:B------:R-:W-:Y:S01]  /*14210*/  ISETP.GT.AND P2, PT, R6, 0x10, !P3 ;  /* 0x000000100600780c */ /* 0x000fe20005f44270 */
[----:B------:R-:W0:Y:S01]  /*14220*/  SHFL.IDX PT, R29, R4, 0x1, 0x1c1f ;  /* 0x003c1f00041d7f89 */ /* 0x000e2200000e0000 */
        /* <DEDUP_REMOVED lines=11> */
[----:B------:R-:W-:Y:S01]  /*142e0*/  ISETP.LT.OR P2, PT, R0, 0x19, P2 ;  /* 0x000000190000780c */ /* 0x000fe20001741670 */
[----:B0-----:R-:W-:Y:S01]  /*142f0*/  IMAD.IADD R8, R14, 0x1, R29 ;  /* 0x000000010e087824 */ /* 0x001fe200078e021d */
        /* <DEDUP_REMOVED lines=87> */
[----:B------:R-:W-:Y:S02]  /*14870*/  VIADDMNMX R6, R29, R75, R12, PT ;  /* 0x0000004b1d067246 */ /* 0x000fe4000380010c */
[----:B------:R-:W-:-:S04]  /*14880*/  ISETP.LT.OR P5, PT, R0, 0x5a, P5 ;  /* 0x0000005a0000780c */ /* 0x000fc80002fa1670 */
[----:B------:R-:W-:Y:S02]  /*14890*/  FSEL R69, R69, -INF , !P5 ;  /* 0xff80000045457808 */ /* 0x000fe40006800000 */
[----:B------:R-:W-:-:S13]  /*148a0*/  ISETP.GE.AND P5, PT, R11, 0x1, PT ;  /* 0x000000010b00780c */ /* 0x000fda0003fa6270 */
[----:B------:R-:W-:Y:S05]  /*148b0*/  @!P5 BRA `(.L_x_1769) ;  /* 0x00000000004cd947 */ /* 0x000fea0003800000 */
        /* <DEDUP_REMOVED lines=11> */
.L_x_1771:
[----:B------:R-:W-:-:S13]  /*14970*/  ISETP.NE.AND P5, PT, R11, 0x1, PT ;  /* 0x000000010b00780c */ /* 0x000fda0003fa5270 */
[----:B------:R-:W0:Y:S02]  /*14980*/  @P5 LDC.64 R28, c[0x0][0x9e8] ;  /* 0x00027a00ff1c5b82 */ /* 0x000e240000000a00 */
[----:B0-----:R-:W-:-:S05]  /*14990*/  @P5 IMAD.HI.U32 R28, R0, R28, RZ ;  /* 0x0000001c001c5227 */ /* 0x001fca00078e00ff */
[----:B------:R-:W-:-:S07]  /*149a0*/  @P5 SHF.R.U32.HI R0, RZ, R29, R28 ;  /* 0x0000001dff005219 */ /* 0x000fce000001161c */
.L_x_1772:
[----:B------:R-:W-:Y:S05]  /*149b0*/  BSYNC B0 ;  /* 0x0000000000007941 */ /* 0x000fea0003800000 */
.L_x_1770:
[----:B------:R-:W-:-:S05]  /*149c0*/  IMAD R29, R0, R11, R72 ;  /* 0x0000000b001d7224 */ /* 0x000fca00078e0248 */
[----:B------:R-:W-:Y:S02]  /*149d0*/  VIMNMX R8, R8, R29, !PT ;  /* 0x0000001d08087248 */ /* 0x000fe40007fe0100 */
[----:B------:R-:W-:-:S07]  /*149e0*/  VIADDMNMX R6, R29, R11, R6, PT ;  /* 0x0000000b1d067246 */ /* 0x000fce0003800106 */
.L_x_1769:
        /* <DEDUP_REMOVED lines=31> */
[----:B------:R-:W-:Y:S01]  /*14be0*/  FSEL R37, R38, -INF , !P1 ;  /* 0xff80000026257808 */ /* 0x000fe20004800000 */
[----:B------:R-:W-:Y:S01]  /*14bf0*/  IMAD.MOV.U32 R38, RZ, RZ, R90 ;  /* 0x000000ffff267224 */ /* 0x000fe200078e005a */
        /* <DEDUP_REMOVED lines=34> */
[----:B------:R-:W-:Y:S01]  /*14e20*/  FMNMX.FTZ R12, R69, R0, !PT ;  /* 0x00000000450c7209 */ /* 0x000fe20007810000 */
[----:B------:R-:W-:Y:S01]  /*14e30*/  IMAD.U32 R0, RZ, RZ, UR4 ;  /* 0x00000004ff007e24 */ /* 0x000fe2000f8e00ff */
[----:B------:R-:W-:-:S02]  /*14e40*/  ISETP.GT.AND P1, PT, R8, 0x30, !P1 ;  /* 0x000000300800780c */ /* 0x000fc40004f24270 */
[----:B------:R-:W-:Y:S01]  /*14e50*/  ISETP.NE.AND P5, PT, R83, RZ, PT ;  /* 0x000000ff5300720c */ /* 0x000fe20003fa5270 */
[----:B------:R-:W0:Y:S01]  /*14e60*/  SHFL.BFLY PT, R101, R12, 0x2, 0x1f ;  /* 0x0c401f000c657f89 */ /* 0x000e2200000e0000 */
[----:B------:R-:W-:Y:S02]  /*14e70*/  ISETP.LT.OR P1, PT, R6, 0x31, P1 ;  /* 0x000000310600780c */ /* 0x000fe40000f21670 */
[----:B------:R-:W-:Y:S02]  /*14e80*/  ISETP.GT.AND P4, PT, R8, RZ, !P4 ;  /* 0x000000ff0800720c */ /* 0x000fe40006784270 */
[----:B------:R-:W-:Y:S02]  /*14e90*/  FSEL R83, R50, -INF , !P1 ;  /* 0xff80000032537808 */ /* 0x000fe40004800000 */
[----:B------:R-:W-:Y:S02]  /*14ea0*/  ISETP.NE.AND P1, PT, R48, RZ, PT ;  /* 0x000000ff3000720c */ /* 0x000fe40003f25270 */
[----:B------:R-:W-:-:S02]  /*14eb0*/  ISETP.LT.OR P4, PT, R6, 0x1, P4 ;  /* 0x000000010600780c */ /* 0x000fc40002781670 */
[----:B------:R-:W-:Y:S02]  /*14ec0*/  ISETP.GT.AND P1, PT, R8, 0x31, !P1 ;  /* 0x000000310800780c */ /* 0x000fe40004f24270 */
[----:B------:R-:W-:Y:S02]  /*14ed0*/  FSEL R26, R26, -INF , !P4 ;  /* 0xff8000001a1a7808 */ /* 0x000fe40006000000 */
[----:B------:R-:W-:Y:S02]  /*14ee0*/  ISETP.LT.OR P1, PT, R6, 0x32, P1 ;  /* 0x000000320600780c */ /* 0x000fe40000f21670 */
[----:B------:R-:W-:Y:S02]  /*14ef0*/  ISETP.NE.AND P6, PT, R56, RZ, PT ;  /* 0x000000ff3800720c */ /* 0x000fe40003fc5270 */
[----:B------:R-:W-:Y:S02]  /*14f00*/  FSEL R51, R51, -INF , !P1 ;  /* 0xff80000033337808 */ /* 0x000fe40004800000 */
[----:B------:R-:W-:-:S02]  /*14f10*/  ISETP.NE.AND P1, PT, R84, RZ, PT ;  /* 0x000000ff5400720c */ /* 0x000fc40003f25270 */
[C---:B------:R-:W-:Y:S02]  /*14f20*/  ISETP.GT.AND P2, PT, R8.reuse, 0x51, !P2 ;  /* 0x000000510800780c */ /* 0x040fe40005744270 */
[----:B------:R-:W-:Y:S02]  /*14f30*/  ISETP.GT.AND P1, PT, R8, 0x38, !P1 ;  /* 0x000000380800780c */ /* 0x000fe40004f24270 */
[----:B0-----:R-:W-:Y:S02]  /*14f40*/  FMNMX.FTZ R101, R12, R101, !PT ;  /* 0x000000650c657209 */ /* 0x001fe40007810000 */
[----:B------:R-:W-:Y:S02]  /*14f50*/  FMNMX.FTZ R12, R26, R33, !PT ;  /* 0x000000211a0c7209 */ /* 0x000fe40007810000 */
[----:B------:R-:W-:Y:S01]  /*14f60*/  ISETP.LT.OR P1, PT, R6, 0x39, P1 ;  /* 0x000000390600780c */ /* 0x000fe20000f21670 */
[----:B------:R-:W0:Y:S01]  /*14f70*/  SHFL.BFLY PT, R4, R101, 0x1, 0x1f ;  /* 0x0c201f0065047f89 */ /* 0x000e2200000e0000 */
        /* <DEDUP_REMOVED lines=21> */
[----:B------:R-:W-:Y:S02]  /*150d0*/  FMNMX.FTZ R12, R47, R12, !PT ;  /* 0x0000000c2f0c7209 */ /* 0x000fe40007810000 */
[----:B------:R-:W-:Y:S02]  /*150e0*/  ISETP.GT.AND P1, PT, R8, 0x48, !P5 ;  /* 0x000000480800780c */ /* 0x000fe40006f24270 */
[----:B0-----:R-:W-:Y:S02]  /*150f0*/  FMNMX.FTZ R4, R101, R4, !PT ;  /* 0x0000000465047209 */ /* 0x001fe40007810000 */
[----:B------:R-:W-:-:S02]  /*15100*/  FMNMX.FTZ R12, R83, R12, !PT ;  /* 0x0000000c530c7209 */ /* 0x000fc40007810000 */
[----:B------:R-:W-:Y:S01]  /*15110*/  ISETP.LT.OR P1, PT, R6, 0x49, P1 ;  /* 0x000000490600780c */ /* 0x000fe20000f21670 */
[----:B------:R-:W-:Y:S01]  /*15120*/  FMUL.FTZ R14, R4, R0 ;  /* 0x00000000040e7220 */ /* 0x000fe20000410000 */
[----:B------:R-:W-:Y:S02]  /*15130*/  FMNMX.FTZ R12, R51, R12, !PT ;  /* 0x0000000c330c7209 */ /* 0x000fe40007810000 */
[----:B------:R-:W-:Y:S02]  /*15140*/  FSEL R91, R62, -INF , !P1 ;  /* 0xff8000003e5b7808 */ /* 0x000fe40004800000 */
[----:B------:R-:W-:Y:S02]  /*15150*/  FSETP.NEU.FTZ.AND P1, PT, R4, -INF , PT ;  /* 0xff8000000400780b */ /* 0x000fe40003f3d000 */
[----:B------:R-:W-:Y:S02]  /*15160*/  ISETP.NE.AND P5, PT, R60, RZ, PT ;  /* 0x000000ff3c00720c */ /* 0x000fe40003fa5270 */
[----:B------:R-:W-:-:S02]  /*15170*/  FMNMX.FTZ R12, R87, R12, !PT ;  /* 0x0000000c570c7209 */ /* 0x000fc40007810000 */
        /* <DEDUP_REMOVED lines=11> */
[-CC-:B------:R-:W-:Y:S01]  /*15230*/  FFMA.FTZ R93, R93, R0.reuse, -R14.reuse ;  /* 0x000000005d5d7223 */ /* 0x180fe2000001080e */
[----:B------:R-:W-:Y:S01]  /*15240*/  ISETP.GT.AND P1, PT, R8, 0x50, !P6 ;  /* 0x000000500800780c */ /* 0x000fe20007724270 */
[--C-:B------:R-:W-:Y:S01]  /*15250*/  FFMA.FTZ R190, R99, R0, -R14.reuse ;  /* 0x0000000063be7223 */ /* 0x100fe2000001080e */
[----:B------:R-:W-:Y:S01]  /*15260*/  FMNMX.FTZ R12, R59, R12, !PT ;  /* 0x0000000c3b0c7209 */ /* 0x000fe20007810000 */
[----:B------:R-:W-:Y:S01]  /*15270*/  MUFU.EX2 R188, R188 ;  /* 0x000000bc00bc7308 */ /* 0x000fe20000000800 */
[----:B------:R-:W-:Y:S01]  /*15280*/  ISETP.LT.OR P1, PT, R6, 0x51, P1 ;  /* 0x000000510600780c */ /* 0x000fe20000f21670 */
[--C-:B------:R-:W-:Y:S01]  /*15290*/  FFMA.FTZ R95, R95, R0, -R14.reuse ;  /* 0x000000005f5f7223 */ /* 0x100fe2000001080e */
[----:B------:R-:W-:Y:S01]  /*152a0*/  FMNMX.FTZ R12, R91, R12, !PT ;  /* 0x0000000c5b0c7209 */ /* 0x000fe20007810000 */
[-CC-:B------:R-:W-:Y:S01]  /*152b0*/  FFMA.FTZ R184, R97, R0.reuse, -R14.reuse ;  /* 0x0000000061b87223 */ /* 0x180fe2000001080e */
[----:B------:R-:W-:Y:S01]  /*152c0*/  ISETP.NE.AND P5, PT, R20, RZ, PT ;  /* 0x000000ff1400720c */ /* 0x000fe20003fa5270 */
[-CC-:B------:R-:W-:Y:S01]  /*152d0*/  FFMA.FTZ R85, R85, R0.reuse, -R14.reuse ;  /* 0x0000000055557223 */ /* 0x180fe2000001080e */
[----:B------:R-:W-:Y:S01]  /*152e0*/  ISETP.GT.AND P3, PT, R8, 0x58, !P3 ;  /* 0x000000580800780c */ /* 0x000fe20005f64270 */
[----:B------:R-:W0:Y:S01]  /*152f0*/  MUFU.EX2 R93, R93 ;  /* 0x0000005d005d7308 */ /* 0x000e220000000800 */
[----:B------:R-:W-:Y:S01]  /*15300*/  ISETP.LT.OR P2, PT, R6, 0x52, P2 ;  /* 0x000000520600780c */ /* 0x000fe20001741670 */
[-CC-:B------:R-:W-:Y:S01]  /*15310*/  FFMA.FTZ R77, R77, R0.reuse, -R14.reuse ;  /* 0x000000004d4d7223 */ /* 0x180fe2000001080e */
[----:B------:R-:W-:Y:S01]  /*15320*/  FSEL R73, R66, -INF , !P1 ;  /* 0xff80000042497808 */ /* 0x000fe20004800000 */
[--C-:B------:R-:W-:Y:S01]  /*15330*/  FFMA.FTZ R41, R41, R0, -R14.reuse ;  /* 0x0000000029297223 */ /* 0x100fe2000001080e */
[----:B------:R-:W-:Y:S01]  /*15340*/  FMNMX.FTZ R12, R63, R12, !PT ;  /* 0x0000000c3f0c7209 */ /* 0x000fe20007810000 */
[-CC-:B------:R-:W-:Y:S01]  /*15350*/  FFMA.FTZ R176, R21, R0.reuse, -R14.reuse ;  /* 0x0000000015b07223 */ /* 0x180fe2000001080e */
[----:B------:R-:W-:Y:S01]  /*15360*/  ISETP.GT.AND P4, PT, R8, 0x59, !P5 ;  /* 0x000000590800780c */ /* 0x000fe20006f84270 */
[----:B------:R-:W1:Y:S01]  /*15370*/  MUFU.EX2 R190, R190 ;  /* 0x000000be00be7308 */ /* 0x000e620000000800 */
[C---:B------:R-:W-:Y:S01]  /*15380*/  ISETP.LT.OR P3, PT, R6.reuse, 0x59, P3 ;  /* 0x000000590600780c */ /* 0x040fe20001f61670 */
[-CC-:B------:R-:W-:Y:S01]  /*15390*/  FFMA.FTZ R178, R7, R0.reuse, -R14.reuse ;  /* 0x0000000007b27223 */ /* 0x180fe2000001080e */
[----:B------:R-:W-:Y:S01]  /*153a0*/  FSEL R67, R67, -INF , !P2 ;  /* 0xff80000043437808 */ /* 0x000fe20005000000 */
[--C-:B------:R-:W-:Y:S01]  /*153b0*/  FFMA.FTZ R172, R15, R0, -R14.reuse ;  /* 0x000000000fac7223 */ /* 0x100fe2000001080e */
[----:B------:R-:W-:Y:S01]  /*153c0*/  FMNMX.FTZ R12, R73, R12, !PT ;  /* 0x0000000c490c7209 */ /* 0x000fe20007810000 */
[-CC-:B------:R-:W-:Y:S01]  /*153d0*/  FFMA.FTZ R174, R25, R0.reuse, -R14.reuse ;  /* 0x0000000019ae7223 */ /* 0x180fe2000001080e */
[----:B------:R-:W-:Y:S01]  /*153e0*/  ISETP.LT.OR P4, PT, R6, 0x5a, P4 ;  /* 0x0000005a0600780c */ /* 0x000fe20002781670 */
[----:B------:R-:W2:Y:S01]  /*153f0*/  MUFU.EX2 R95, R95 ;  /* 0x0000005f005f7308 */ /* 0x000ea20000000800 */
[----:B------:R-:W-:Y:S01]  /*15400*/  FSEL R81, R70, -INF , !P3 ;  /* 0xff80000046517808 */ /* 0x000fe20005800000 */
[--C-:B------:R-:W-:Y:S01]  /*15410*/  FFMA.FTZ R168, R13, R0, -R14.reuse ;  /* 0x000000000da87223 */ /* 0x100fe2000001080e */
[----:B------:R-:W-:Y:S01]  /*15420*/  FMNMX.FTZ R12, R67, R12, !PT ;  /* 0x0000000c430c7209 */ /* 0x000fe20007810000 */
[-CC-:B------:R-:W-:Y:S01]  /*15430*/  FFMA.FTZ R170, R5, R0.reuse, -R14.reuse ;  /* 0x0000000005aa7223 */ /* 0x180fe2000001080e */
[----:B------:R-:W-:Y:S01]  /*15440*/  FSEL R71, R71, -INF , !P4 ;  /* 0xff80000047477808 */ /* 0x000fe20006000000 */
[--C-:B------:R-:W-:Y:S01]  /*15450*/  FFMA.FTZ R45, R45, R0, -R14.reuse ;  /* 0x000000002d2d7223 */ /* 0x100fe2000001080e */
[----:B------:R-:W-:Y:S01]  /*15460*/  FMNMX.FTZ R12, R81, R12, !PT ;  /* 0x0000000c510c7209 */ /* 0x000fe20007810000 */
[----:B------:R-:W3:Y:S01]  /*15470*/  MUFU.EX2 R184, R184 ;  /* 0x000000b800b87308 */ /* 0x000ee20000000800 */
[-CC-:B------:R-:W-:Y:S01]  /*15480*/  FFMA.FTZ R21, R49, R0.reuse, -R14.reuse ;  /* 0x0000000031157223 */ /* 0x180fe2000001080e */
[--C-:B------:R-:W-:Y:S01]  /*15490*/  FFMA.FTZ R7, R53, R0, -R14.reuse ;  /* 0x0000000035077223 */ /* 0x100fe2000001080e */
[----:B------:R-:W-:Y:S01]  /*154a0*/  FMNMX.FTZ R12, R71, R12, !PT ;  /* 0x0000000c470c7209 */ /* 0x000fe20007810000 */
[-CC-:B------:R-:W-:Y:S01]  /*154b0*/  FFMA.FTZ R15, R57, R0.reuse, -R14.reuse ;  /* 0x00000000390f7223 */ /* 0x180fe2000001080e */
[-CC-:B------:R-:W-:Y:S01]  /*154c0*/  FFMA.FTZ R25, R61, R0.reuse, -R14.reuse ;  /* 0x000000003d197223 */ /* 0x180fe2000001080e */
[-CC-:B------:R-:W-:Y:S01]  /*154d0*/  FFMA.FTZ R13, R65, R0.reuse, -R14.reuse ;  /* 0x00000000410d7223 */ /* 0x180fe2000001080e */
[----:B------:R-:W-:Y:S01]  /*154e0*/  FFMA.FTZ R5, R69, R0, -R14 ;  /* 0x0000000045057223 */ /* 0x000fe2000001080e */
[----:B------:R-:W4:Y:S01]  /*154f0*/  SHFL.BFLY PT, R3, R12, 0x2, 0x1f ;  /* 0x0c401f000c037f89 */ /* 0x000f2200000e0000 */
[----:B------:R-:W5:Y:S01]  /*15500*/  MUFU.EX2 R85, R85 ;  /* 0x0000005500557308 */ /* 0x000f620000000800 */
[----:B------:R-:W-:-:S07]  /*15510*/  ISETP.NE.AND P5, PT, R92, 0x1, PT ;  /* 0x000000015c00780c */ /* 0x000fce0003fa5270 */
[----:B------:R-:W5:Y:S06]  /*15520*/  MUFU.EX2 R186, R186 ;  /* 0x000000ba00ba7308 */ /* 0x000f6c0000000800 */
[----:B------:R-:W5:Y:S02]  /*15530*/  @P5 LDC R40, c[0x0][0x450] ;  /* 0x00011400ff285b82 */ /* 0x000f640000000800 */
[----:B------:R-:W5:Y:S01]  /*15540*/  MUFU.EX2 R77, R77 ;  /* 0x0000004d004d7308 */ /* 0x000f620000000800 */
[----:B----4-:R-:W-:-:S07]  /*15550*/  FMNMX.FTZ R6, R12, R3, !PT ;  /* 0x000000030c067209 */ /* 0x010fce0007810000 */
[----:B------:R-:W-:Y:S01]  /*15560*/  MUFU.EX2 R180, R180 ;  /* 0x000000b400b47308 */ /* 0x000fe20000000800 */
[----:B------:R-:W4:Y:S07]  /*15570*/  SHFL.BFLY PT, R3, R6, 0x1, 0x1f ;  /* 0x0c201f0006037f89 */ /* 0x000f2e00000e0000 */
[----:B------:R-:W-:Y:S08]  /*15580*/  MUFU.EX2 R41, R41 ;  /* 0x0000002900297308 */ /* 0x000ff00000000800 */
[----:B------:R-:W-:Y:S08]  /*15590*/  MUFU.EX2 R182, R182 ;  /* 0x000000b600b67308 */ /* 0x000ff00000000800 */
[----:B------:R-:W-:Y:S01]  /*155a0*/  MUFU.EX2 R45, R45 ;  /* 0x0000002d002d7308 */ /* 0x000fe20000000800 */
[----:B----4-:R-:W-:-:S04]  /*155b0*/  FMNMX.FTZ R3, R6, R3, !PT ;  /* 0x0000000306037209 */ /* 0x010fc80007810000 */
[C---:B------:R-:W-:Y:S01]  /*155c0*/  FSETP.NEU.FTZ.AND P1, PT, R3.reuse, -INF , PT ;  /* 0xff8000000300780b */ /* 0x040fe20003f3d000 */
[----:B------:R-:W-:Y:S02]  /*155d0*/  FMUL.FTZ R6, R3, R0 ;  /* 0x0000000003067220 */ /* 0x000fe40000410000 */
[----:B------:R-:W-:Y:S03]  /*155e0*/  MUFU.EX2 R176, R176 ;  /* 0x000000b000b07308 */ /* 0x000fe60000000800 */
[----:B------:R-:W-:-:S05]  /*155f0*/  FSEL R8, R6, RZ, P1 ;  /* 0x000000ff06087208 */ /* 0x000fca0000800000 */
[----:B------:R-:W-:Y:S01]  /*15600*/  MUFU.EX2 R21, R21 ;  /* 0x0000001500157308 */ /* 0x000fe20000000800 */
[-CC-:B------:R-:W-:Y:S01]  /*15610*/  FFMA.FTZ R189, R26, R0.reuse, -R8.reuse ;  /* 0x000000001abd7223 */ /* 0x180fe20000010808 */
[-CC-:B------:R-:W-:Y:S01]  /*15620*/  FFMA.FTZ R6, R33, R0.reuse, -R8.reuse ;  /* 0x0000000021067223 */ /* 0x180fe20000010808 */
[-CC-:B------:R-:W-:Y:S01]  /*15630*/  FFMA.FTZ R191, R27, R0.reuse, -R8.reuse ;  /* 0x000000001bbf7223 */ /* 0x180fe20000010808 */
[-CC-:B------:R-:W-:Y:S01]  /*15640*/  FFMA.FTZ R12, R31, R0.reuse, -R8.reuse ;  /* 0x000000001f0c7223 */ /* 0x180fe20000010808 */
[----:B0-----:R-:W-:Y:S01]  /*15650*/  FADD.FTZ R27, R188, R93 ;  /* 0x0000005dbc1b7221 */ /* 0x001fe20000010000 */
[-CC-:B------:R-:W-:Y:S01]  /*15660*/  FFMA.FTZ R185, R29, R0.reuse, -R8.reuse ;  /* 0x000000001db97223 */ /* 0x180fe20000010808 */
[-CC-:B------:R-:W-:Y:S01]  /*15670*/  FFMA.FTZ R35, R35, R0.reuse, -R8.reuse ;  /* 0x0000000023237223 */ /* 0x180fe20000010808 */
[----:B------:R-:W-:Y:S01]  /*15680*/  MUFU.EX2 R189, R189 ;  /* 0x000000bd00bd7308 */ /* 0x000fe20000000800 */
[----:B-1----:R-:W-:Y:S01]  /*15690*/  FADD.FTZ R30, R190, R27 ;  /* 0x0000001bbe1e7221 */ /* 0x002fe20000010000 */
[-CC-:B------:R-:W-:Y:S01]  /*156a0*/  FFMA.FTZ R37, R37, R0.reuse, -R8.reuse ;  /* 0x0000000025257223 */ /* 0x180fe20000010808 */
[-CC-:B------:R-:W-:Y:S01]  /*156b0*/  FFMA.FTZ R39, R39, R0.reuse, -R8.reuse ;  /* 0x0000000027277223 */ /* 0x180fe20000010808 */
[-C--:B------:R-:W-:Y:S01]  /*156c0*/  FFMA.FTZ R75, R75, R0.reuse, -R8 ;  /* 0x000000004b4b7223 */ /* 0x080fe20000010808 */
[----:B--2---:R-:W-:Y:S01]  /*156d0*/  FADD.FTZ R27, R95, R30 ;  /* 0x0000001e5f1b7221 */ /* 0x004fe20000010000 */
[-CC-:B------:R-:W-:Y:S01]  /*156e0*/  FFMA.FTZ R43, R43, R0.reuse, -R8.reuse ;  /* 0x000000002b2b7223 */ /* 0x180fe20000010808 */
[-CC-:B------:R-:W-:Y:S01]  /*156f0*/  FFMA.FTZ R79, R79, R0.reuse, -R8.reuse ;  /* 0x000000004f4f7223 */ /* 0x180fe20000010808 */
[----:B------:R-:W0:Y:S01]  /*15700*/  MUFU.EX2 R6, R6 ;  /* 0x0000000600067308 */ /* 0x000e220000000800 */
[----:B---3--:R-:W-:Y:S01]  /*15710*/  FADD.FTZ R32, R184, R27 ;  /* 0x0000001bb8207221 */ /* 0x008fe20000010000 */
[-CC-:B------:R-:W-:Y:S01]  /*15720*/  FFMA.FTZ R47, R47, R0.reuse, -R8.reuse ;  /* 0x000000002f2f7223 */ /* 0x180fe20000010808 */
[----:B------:R-:W1:Y:S01]  /*15730*/  @P5 LDC R31, c[0x0][0x44c] ;  /* 0x00011300ff1f5b82 */ /* 0x000e620000000800 */
[-C--:B------:R-:W-:Y:S01]  /*15740*/  FFMA.FTZ R83, R83, R0.reuse, -R8 ;  /* 0x0000000053537223 */ /* 0x080fe20000010808 */
[----:B-----5:R-:W-:Y:S01]  /*15750*/  FADD.FTZ R29, R85, R32 ;  /* 0x00000020551d7221 */ /* 0x020fe20000010000 */
[-CC-:B------:R-:W-:Y:S01]  /*15760*/  FFMA.FTZ R51, R51, R0.reuse, -R8.reuse ;  /* 0x0000000033337223 */ /* 0x180fe20000010808 */
[-CC-:B------:R-:W-:Y:S01]  /*15770*/  FFMA.FTZ R87, R87, R0.reuse, -R8.reuse ;  /* 0x0000000057577223 */ /* 0x180fe20000010808 */
[----:B------:R-:W2:Y:S01]  /*15780*/  MUFU.EX2 R191, R191 ;  /* 0x000000bf00bf7308 */ /* 0x000ea20000000800 */
[----:B------:R-:W-:Y:S01]  /*15790*/  FADD.FTZ R34, R186, R29 ;  /* 0x0000001dba227221 */ /* 0x000fe20000010000 */
[-CC-:B------:R-:W-:Y:S01]  /*157a0*/  FFMA.FTZ R55, R55, R0.reuse, -R8.reuse ;  /* 0x0000000037377223 */ /* 0x180fe20000010808 */
[-CC-:B------:R-:W-:Y:S01]  /*157b0*/  FFMA.FTZ R89, R89, R0.reuse, -R8.reuse ;  /* 0x0000000059597223 */ /* 0x180fe20000010808 */
[-C--:B------:R-:W-:Y:S01]  /*157c0*/  FFMA.FTZ R59, R59, R0.reuse, -R8 ;  /* 0x000000003b3b7223 */ /* 0x080fe20000010808 */
[----:B------:R-:W-:Y:S01]  /*157d0*/  FADD.FTZ R29, R77, R34 ;  /* 0x000000224d1d7221 */ /* 0x000fe20000010000 */
[-CC-:B------:R-:W-:Y:S01]  /*157e0*/  FFMA.FTZ R91, R91, R0.reuse, -R8.reuse ;  /* 0x000000005b5b7223 */ /* 0x180fe20000010808 */
[-C--:B------:R-:W-:Y:S01]  /*157f0*/  FFMA.FTZ R63, R63, R0.reuse, -R8 ;  /* 0x000000003f3f7223 */ /* 0x080fe20000010808 */
[----:B------:R-:W3:Y:S01]  /*15800*/  MUFU.EX2 R12, R12 ;  /* 0x0000000c000c7308 */ /* 0x000ee20000000800 */
[----:B0-----:R-:W-:Y:S01]  /*15810*/  FADD.FTZ R30, R189, R6 ;  /* 0x00000006bd1e7221 */ /* 0x001fe20000010000 */
[----:B------:R-:W-:Y:S01]  /*15820*/  FADD.FTZ R34, R180, R29 ;  /* 0x0000001db4227221 */ /* 0x000fe20000010000 */
[-CC-:B------:R-:W-:Y:S01]  /*15830*/  FFMA.FTZ R73, R73, R0.reuse, -R8.reuse ;  /* 0x0000000049497223 */ /* 0x180fe20000010808 */
[-CC-:B------:R-:W-:Y:S01]  /*15840*/  FFMA.FTZ R67, R67, R0.reuse, -R8.reuse ;  /* 0x0000000043437223 */ /* 0x180fe20000010808 */
[-C--:B------:R-:W-:Y:S01]  /*15850*/  FFMA.FTZ R81, R81, R0.reuse, -R8 ;  /* 0x0000000051517223 */ /* 0x080fe20000010808 */
[----:B------:R-:W-:Y:S01]  /*15860*/  FADD.FTZ R29, R41, R34 ;  /* 0x00000022291d7221 */ /* 0x000fe20000010000 */
[----:B------:R-:W-:Y:S01]  /*15870*/  FFMA.FTZ R71, R71, R0, -R8 ;  /* 0x0000000047477223 */ /* 0x000fe20000010808 */
[----:B------:R-:W0:Y:S01]  /*15880*/  MUFU.EX2 R185, R185 ;  /* 0x000000b900b97308 */ /* 0x000e220000000800 */
[----:B--2---:R-:W-:Y:S01]  /*15890*/  FADD.FTZ R27, R191, R30 ;  /* 0x0000001ebf1b7221 */ /* 0x004fe20000010000 */
[----:B------:R-:W-:Y:S01]  /*158a0*/  FADD.FTZ R36, R182, R29 ;  /* 0x0000001db6247221 */ /* 0x000fe20000010000 */
[----:B-1----:R-:W-:Y:S01]  /*158b0*/  @P5 IMAD.HI.U32 R31, R90, R31, RZ ;  /* 0x0000001f5a1f5227 */ /* 0x002fe200078e00ff */
[----:B------:R-:W-:-:S03]  /*158c0*/  F2FP.BF16.F32.PACK_AB R189, R6, R189 ;  /* 0x000000bd06bd723e */ /* 0x000fc600000010ff */
[----:B------:R-:W-:Y:S01]  /*158d0*/  FADD.FTZ R29, R45, R36 ;  /* 0x000000242d1d7221 */ /* 0x000fe20000010000 */
[----:B------:R-:W-:Y:S01]  /*158e0*/  F2FP.BF16.F32.PACK_AB R188, R93, R188 ;  /* 0x000000bc5dbc723e */ /* 0x000fe200000010ff */
[----:B------:R-:W1:Y:S01]  /*158f0*/  MUFU.EX2 R14, R35 ;  /* 0x00000023000e7308 */ /* 0x000e620000000800 */
[----:B---3--:R-:W-:Y:S01]  /*15900*/  FADD.FTZ R32, R12, R27 ;  /* 0x0000001b0c207221 */ /* 0x008fe20000010000 */
[----:B------:R-:W-:Y:S01]  /*15910*/  FADD.FTZ R36, R176, R29 ;  /* 0x0000001db0247221 */ /* 0x000fe20000010000 */
[----:B------:R-:W-:Y:S02]  /*15920*/  @P5 SHF.R.U32.HI R38, RZ, R40, R31 ;  /* 0x00000028ff265219 */ /* 0x000fe4000001161f */
[C---:B------:R-:W-:Y:S01]  /*15930*/  F2FP.BF16.F32.PACK_AB R176, R21.reuse, R176 ;  /* 0x000000b015b0723e */ /* 0x040fe200000010ff */
[----:B------:R-:W-:Y:S01]  /*15940*/  FADD.FTZ R29, R21, R36 ;  /* 0x00000024151d7221 */ /* 0x000fe20000010000 */
[----:B------:R-:W-:Y:S01]  /*15950*/  ISETP.GE.AND P5, PT, R11, 0x1, PT ;  /* 0x000000010b00780c */ /* 0x000fe20003fa6270 */
[----:B------:R-:W2:Y:S01]  /*15960*/  MUFU.EX2 R37, R37 ;  /* 0x0000002500257308 */ /* 0x000ea20000000800 */
[----:B0-----:R-:W-:Y:S01]  /*15970*/  FADD.FTZ R27, R185, R32 ;  /* 0x00000020b91b7221 */ /* 0x001fe20000010000 */
[----:B------:R-:W-:Y:S01]  /*15980*/  IMAD.IADD R139, R139, 0x1, R38 ;  /* 0x000000018b8b7824 */ /* 0x000fe200078e0226 */
[----:B------:R-:W-:-:S02]  /*15990*/  F2FP.BF16.F32.PACK_AB R190, R95, R190 ;  /* 0x000000be5fbe723e */ /* 0x000fc400000010ff */
[----:B------:R-:W-:Y:S01]  /*159a0*/  F2FP.BF16.F32.PACK_AB R184, R85, R184 ;  /* 0x000000b855b8723e */ /* 0x000fe200000010ff */
[----:B------:R-:W-:Y:S01]  /*159b0*/  IMAD.IADD R10, R139, 0x1, R10 ;  /* 0x000000018b0a7824 */ /* 0x000fe200078e020a */
[----:B------:R-:W-:Y:S01]  /*159c0*/  F2FP.BF16.F32.PACK_AB R186, R77, R186 ;  /* 0x000000ba4dba723e */ /* 0x000fe200000010ff */
[----:B------:R-:W0:Y:S01]  /*159d0*/  MUFU.EX2 R20, R39 ;  /* 0x0000002700147308 */ /* 0x000e220000000800 */
[----:B-1----:R-:W-:Y:S01]  /*159e0*/  FADD.FTZ R32, R14, R27 ;  /* 0x0000001b0e207221 */ /* 0x002fe20000010000 */
[----:B------:R-:W-:Y:S02]  /*159f0*/  F2FP.BF16.F32.PACK_AB R180, R41, R180 ;  /* 0x000000b429b4723e */ /* 0x000fe400000010ff */
[----:B------:R-:W-:Y:S02]  /*15a00*/  F2FP.BF16.F32.PACK_AB R182, R45, R182 ;  /* 0x000000b62db6723e */ /* 0x000fe400000010ff */
[----:B------:R-:W-:Y:S02]  /*15a10*/  F2FP.BF16.F32.PACK_AB R191, R12, R191 ;  /* 0x000000bf0cbf723e */ /* 0x000fe400000010ff */
[----:B------:R-:W1:Y:S01]  /*15a20*/  MUFU.EX2 R75, R75 ;  /* 0x0000004b004b7308 */ /* 0x000e620000000800 */
[----:B--2---:R-:W-:Y:S01]  /*15a30*/  FADD.FTZ R27, R37, R32 ;  /* 0x00000020251b7221 */ /* 0x004fe20000010000 */
[----:B------:R-:W-:-:S06]  /*15a40*/  F2FP.BF16.F32.PACK_AB R185, R14, R185 ;  /* 0x000000b90eb9723e */ /* 0x000fcc00000010ff */
        /* <DEDUP_REMOVED lines=24> */
[----:B------:R-:W-:-:S06]  /*15bd0*/  F2FP.BF16.F32.PACK_AB R177, R28, R83 ;  /* 0x000000531cb1723e */ /* 0x000fcc00000010ff */
        /* <DEDUP_REMOVED lines=36> */
[C---:B0-----:R-:W-:Y:S01]  /*15e20*/  FADD.FTZ R6, R36.reuse, R5 ;  /* 0x0000000524067221 */ /* 0x041fe20000010000 */
[----:B------:R-:W-:Y:S01]  /*15e30*/  F2FP.BF16.F32.PACK_AB R169, R36, R73 ;  /* 0x0000004924a9723e */ /* 0x000fe200000010ff */
[----:B------:R-:W-:Y:S02]  /*15e40*/  VIADD R5, R2, 0xfffffffe ;  /* 0xfffffffe02057836 */ /* 0x000fe40000000000 */
[----:B-1----:R-:W-:-:S04]  /*15e50*/  FADD.FTZ R7, R81, R6 ;  /* 0x0000000651077221 */ /* 0x002fc80000010000 */
[C---:B--2---:R-:W-:Y:S01]  /*15e60*/  FADD.FTZ R7, R38.reuse, R7 ;  /* 0x0000000726077221 */ /* 0x044fe20000010000 */
[----:B------:R-:W-:Y:S01]  /*15e70*/  F2FP.BF16.F32.PACK_AB R171, R38, R81 ;  /* 0x0000005126ab723e */ /* 0x000fe200000010ff */
        /* <DEDUP_REMOVED lines=12> */
.L_x_1775:
[----:B------:R-:W-:-:S13]  /*15f40*/  ISETP.NE.AND P1, PT, R11, 0x1, PT ;  /* 0x000000010b00780c */ /* 0x000fda0003f25270 */
[----:B------:R-:W0:Y:S02]  /*15f50*/  @P1 LDC.64 R12, c[0x0][0x9e8] ;  /* 0x00027a00ff0c1b82 */ /* 0x000e240000000a00 */
[----:B0-----:R-:W-:-:S05]  /*15f60*/  @P1 IMAD.HI.U32 R6, R2, R12, RZ ;  /* 0x0000000c02061227 */ /* 0x001fca00078e00ff */
[----:B------:R-:W-:-:S07]  /*15f70*/  @P1 SHF.R.U32.HI R2, RZ, R13, R6 ;  /* 0x0000000dff021219 */ /* 0x000fce0000011606 */
.L_x_1776:
[----:B------:R-:W-:Y:S05]  /*15f80*/  BSYNC B0 ;  /* 0x0000000000007941 */ /* 0x000fea0003800000 */
.L_x_1774:
[----:B------:R-:W-:-:S05]  /*15f90*/  IMAD R11, R2, R11, R11 ;  /* 0x0000000b020b7224 */ /* 0x000fca00078e020b */
[----:B------:R-:W-:-:S07]  /*15fa0*/  VIMNMX R10, R10, R11, PT ;  /* 0x0000000b0a0a7248 */ /* 0x000fce0003fe0100 */
.L_x_1773:
[----:B------:R-:W2:Y:S01]  /*15fb0*/  LDL R12, [R1+0x3c] ;  /* 0x00003c00010c7983 */ /* 0x000ea20000100800 */
[----:B------:R-:W-:Y:S01]  /*15fc0*/  IMAD.HI R10, R10, 0x2aaaaaab, RZ ;  /* 0x2aaaaaab0a0a7827 */ /* 0x000fe200078e02ff */
[----:B------:R-:W-:Y:S01]  /*15fd0*/  ULDC UR39, c[0x0][0x9e4] ;  /* 0x0002790000277ab9 */ /* 0x000fe20000000800 */
[----:B------:R-:W-:Y:S01]  /*15fe0*/  ULDC UR38, c[0x0][0x9e4] ;  /* 0x0002790000267ab9 */ /* 0x000fe20000000800 */
[----:B------:R-:W-:Y:S01]  /*15ff0*/  ULDC UR50, c[0x0][0x9dc] ;  /* 0x0002770000327ab9 */ /* 0x000fe20000000800 */
[----:B------:R-:W-:Y:S01]  /*16000*/  ULDC UR42, c[0x0][0x9dc] ;  /* 0x00027700002a7ab9 */ /* 0x000fe20000000800 */
[----:B------:R-:W-:Y:S01]  /*16010*/  SHF.R.U32.HI R11, RZ, 0x1f, R10 ;  /* 0x0000001fff0b7819 */ /* 0x000fe2000001160a */
[----:B------:R-:W-:Y:S01]  /*16020*/  ULDC UR43, c[0x0][0x988] ;  /* 0x00026200002b7ab9 */ /* 0x000fe20000000800 */
[----:B------:R-:W-:Y:S01]  /*16030*/  ULDC UR47, c[0x0][0x988] ;  /* 0x00026200002f7ab9 */ /* 0x000fe20000000800 */
[----:B------:R-:W-:Y:S01]  /*16040*/  ULDC UR46, c[0x0][0x988] ;  /* 0x00026200002e7ab9 */ /* 0x000fe20000000800 */
[----:B------:R-:W-:Y:S01]  /*16050*/  LEA.HI.SX32 R11, R10, R11, 0x1c ;  /* 0x0000000b0a0b7211 */ /* 0x000fe200078fe2ff */
[----:B------:R-:W-:Y:S01]  /*16060*/  ULDC UR54, c[0x0][0x9e0] ;  /* 0x0002780000367ab9 */ /* 0x000fe20000000800 */
[----:B------:R-:W-:Y:S01]  /*16070*/  ULDC UR51, c[0x0][0x9e0] ;  /* 0x0002780000337ab9 */ /* 0x000fe20000000800 */
[----:B------:R-:W-:Y:S01]  /*16080*/  BSSY B1, `(.L_x_1777) ;  /* 0x000039b000017945 */ /* 0x000fe20003800000 */
[----:B------:R-:W-:Y:S01]  /*16090*/  IMAD.MOV.U32 R2, RZ, RZ, 0x3f800000 ;  /* 0x3f800000ff027424 */ /* 0x000fe200078e00ff */
[----:B------:R-:W-:Y:S01]  /*160a0*/  CS2R R118, SRZ ;  /* 0x0000000000767805 */ /* 0x000fe2000001ff00 */
[----:B------:R-:W-:Y:S01]  /*160b0*/  IMAD.MOV.U32 R6, RZ, RZ, 0x3f800000 ;  /* 0x3f800000ff067424 */ /* 0x000fe200078e00ff */
        /* <DEDUP_REMOVED lines=47> */
[----:B--2---:R-:W-:-:S04]  /*163b0*/  VIMNMX R226, R12, R11, !PT ;  /* 0x0000000b0ce27248 */ /* 0x004fc80007fe0100 */
[----:B------:R-:W-:-:S13]  /*163c0*/  ISETP.GE.AND P1, PT, R5, R226, PT ;  /* 0x000000e20500720c */ /* 0x000fda0003f26270 */
[----:B------:R-:W-:Y:S05]  /*163d0*/  @!P1 BRA `(.L_x_1778) ;  /* 0x0000003400949947 */ /* 0x000fea0003800000 */
[----:B------:R-:W-:Y:S01]  /*163e0*/  BSSY B0, `(.L_x_1779) ;  /* 0x0000360000007945 */ /* 0x000fe20003800000 */
[----:B------:R-:W-:Y:S02]  /*163f0*/  IMAD.MOV.U32 R2, RZ, RZ, 0x3f800000 ;  /* 0x3f800000ff027424 */ /* 0x000fe400078e00ff */
[----:B------:R-:W-:-:S07]  /*16400*/  IMAD.MOV.U32 R119, RZ, RZ, RZ ;  /* 0x000000ffff777224 */ /* 0x000fce00078e00ff */
.L_x_1800:
[----:B------:R-:W-:-:S05]  /*16410*/  VIADD R10, R194, 0x1 ;  /* 0x00000001c20a7836 */ /* 0x000fca0000000000 */
[----:B------:R-:W-:-:S04]  /*16420*/  ISETP.NE.AND P1, PT, R10, 0x2, PT ;  /* 0x000000020a00780c */ /* 0x000fc80003f25270 */
[----:B------:R-:W-:Y:S02]  /*16430*/  SEL R0, RZ, 0x1, P1 ;  /* 0x00000001ff007807 */ /* 0x000fe40000800000 */
[----:B------:R-:W-:Y:S02]  /*16440*/  SEL R10, R10, RZ, P1 ;  /* 0x000000ff0a0a7207 */ /* 0x000fe40000800000 */
[----:B------:R-:W-:Y:S01]  /*16450*/  LOP3.LUT R11, R199, R0, RZ, 0x3c, !PT ;  /* 0x00000000c70b7212 */ /* 0x000fe200078e3cff */
[----:B------:R-:W-:Y:S06]  /*16460*/  @!P0 BRA `(.L_x_1780) ;  /* 0x0000000000048947 */ /* 0x000fec0003800000 */
[----:B------:R-:W-:Y:S01]  /*16470*/  BPT.TRAP 0x1 ;  /* 0x000000040000795c */ /* 0x000fe20000300000 */
.L_x_1780:
[----:B------:R-:W-:Y:S01]  /*16480*/  IMAD R0, R10, 0x8, R18 ;  /* 0x000000080a007824 */ /* 0x000fe200078e0212 */
[----:B------:R-:W-:-:S04]  /*16490*/  SHF.L.U32 R9, R11, 0x1f, RZ ;  /* 0x0000001f0b097819 */ /* 0x000fc800000006ff */
[----:B------:R0:W1:Y:S01]  /*164a0*/  SYNCS.PHASECHK.TRANS64.TRYWAIT P1, [R0+URZ+0x30830], R9 ;  /* 0x03083009000075a7 */ /* 0x000062000802017f */
[----:B------:R-:W-:Y:S05]  /*164b0*/  @!P0 BRA `(.L_x_1781) ;  /* 0x0000000000048947 */ /* 0x000fea0003800000 */
[----:B------:R-:W-:Y:S01]  /*164c0*/  BPT.TRAP 0x1 ;  /* 0x000000040000795c */ /* 0x000fe20000300000 */
.L_x_1781:
[----:B------:R-:W-:Y:S01]  /*164d0*/  IMAD R126, R10, 0x900, R217 ;  /* 0x000009000a7e7824 */ /* 0x000fe200078e02d9 */
[----:B------:R-:W-:Y:S03]  /*164e0*/  BSSY B2, `(.L_x_1782) ;  /* 0x0000006000027945 */ /* 0x000fe60003800000 */
[C---:B------:R-:W-:Y:S02]  /*164f0*/  VIADD R122, R126.reuse, 0x2 ;  /* 0x000000027e7a7836 */ /* 0x040fe40000000000 */
[----:B------:R-:W-:Y:S01]  /*16500*/  VIADD R124, R126, 0x4 ;  /* 0x000000047e7c7836 */ /* 0x000fe20000000000 */
[----:B-1----:R-:W-:Y:S06]  /*16510*/  @P1 BRA `(.L_x_1783) ;  /* 0x0000000000081947 */ /* 0x002fec0003800000 */
[----:B------:R-:W1:Y:S02]  /*16520*/  SYNCS.PHASECHK.TRANS64.TRYWAIT P1, [R0+URZ+0x30830], R9 ;  /* 0x03083009000075a7 */ /* 0x000e64000802017f */
[----:B-1----:R-:W-:Y:S05]  /*16530*/  @!P1 BRA `(.L_x_1784) ;  /* 0x0000015000ac9947 */ /* 0x002fea0003800000 */
.L_x_1783:
[----:B------:R-:W-:Y:S05]  /*16540*/  BSYNC B2 ;  /* 0x0000000000027941 */ /* 0x000fea0003800000 */
.L_x_1782:
[----:B------:R-:W2:Y:S01]  /*16550*/  LDL.64 R128, [R1+0x28] ;  /* 0x0000280001807983 */ /* 0x000ea20000100a00 */
[----:B------:R-:W-:Y:S01]  /*16560*/  IMAD.MOV.U32 R120, RZ, RZ, R126 ;  /* 0x000000ffff787224 */ /* 0x000fe200078e007e */
[----:B------:R-:W-:Y:S01]  /*16570*/  MOV R213, UR50 ;  /* 0x0000003200d57c02 */ /* 0x000fe20008000f00 */
[----:B------:R-:W-:Y:S01]  /*16580*/  IMAD.MOV.U32 R121, RZ, RZ, 0x40000040 ;  /* 0x40000040ff797424 */ /* 0x000fe200078e00ff */
[----:B------:R-:W-:Y:S01]  /*16590*/  MOV R209, UR46 ;  /* 0x0000002e00d17c02 */ /* 0x000fe20008000f00 */
[----:B------:R-:W-:Y:S01]  /*165a0*/  IMAD.MOV.U32 R123, RZ, RZ, 0x40000040 ;  /* 0x40000040ff7b7424 */ /* 0x000fe200078e00ff */
[----:B------:R-:W-:Y:S01]  /*165b0*/  R2UR UR50, R120 ;  /* 0x00000000783272ca */ /* 0x000fe200000e0000 */
[----:B------:R-:W-:Y:S01]  /*165c0*/  VIADD R120, R126, 0x6 ;  /* 0x000000067e787836 */ /* 0x000fe20000000000 */
[----:B------:R-:W-:Y:S01]  /*165d0*/  MOV R12, UR38 ;  /* 0x00000026000c7c02 */ /* 0x000fe20008000f00 */
[----:B------:R-:W-:Y:S01]  /*165e0*/  IMAD.MOV.U32 R125, RZ, RZ, 0x40000040 ;  /* 0x40000040ff7d7424 */ /* 0x000fe200078e00ff */
[----:B------:R-:W-:Y:S01]  /*165f0*/  R2UR UR46, R122 ;  /* 0x000000007a2e72ca */ /* 0x000fe200000e0000 */
[----:B------:R-:W-:Y:S01]  /*16600*/  VIADD R122, R126, 0x300 ;  /* 0x000003007e7a7836 */ /* 0x000fe20000000000 */
[----:B------:R-:W-:Y:S01]  /*16610*/  R2UR UR38, R120 ;  /* 0x00000000782672ca */ /* 0x000fe200000e0000 */
[----:B------:R-:W-:Y:S01]  /*16620*/  VIADD R120, R126, 0x302 ;  /* 0x000003027e787836 */ /* 0x000fe20000000000 */
[----:B------:R-:W-:Y:S01]  /*16630*/  MOV R20, UR42 ;  /* 0x0000002a00147c02 */ /* 0x000fe20008000f00 */
[-C--:B------:R-:W-:Y:S01]  /*16640*/  FMUL.FTZ R24, R24, R6.reuse ;  /* 0x0000000618187220 */ /* 0x080fe20000410000 */
[----:B------:R-:W-:Y:S01]  /*16650*/  R2UR UR42, R124 ;  /* 0x000000007c2a72ca */ /* 0x000fe200000e0000 */
[----:B------:R-:W-:Y:S01]  /*16660*/  VIADD R124, R126, 0x304 ;  /* 0x000003047e7c7836 */ /* 0x000fe20000000000 */
[----:B------:R-:W-:Y:S01]  /*16670*/  R2UR UR34, R122 ;  /* 0x000000007a2272ca */ /* 0x000fe200000e0000 */
[----:B------:R-:W-:Y:S01]  /*16680*/  VIADD R122, R126, 0x306 ;  /* 0x000003067e7a7836 */ /* 0x000fe20000000000 */
[----:B------:R-:W-:Y:S01]  /*16690*/  R2UR UR30, R120 ;  /* 0x00000000781e72ca */ /* 0x000fe200000e0000 */
[----:B------:R-:W-:Y:S01]  /*166a0*/  VIADD R120, R126, 0x600 ;  /* 0x000006007e787836 */ /* 0x000fe20000000000 */
[----:B------:R-:W-:Y:S01]  /*166b0*/  MOV R212, UR51 ;  /* 0x0000003300d47c02 */ /* 0x000fe20008000f00 */
[-C--:B------:R-:W-:Y:S01]  /*166c0*/  FMUL.FTZ R25, R25, R6.reuse ;  /* 0x0000000619197220 */ /* 0x080fe20000410000 */
[----:B------:R-:W-:Y:S01]  /*166d0*/  MOV R214, UR49 ;  /* 0x0000003100d67c02 */ /* 0x000fe20008000f00 */
[-C--:B------:R-:W-:Y:S01]  /*166e0*/  FMUL.FTZ R28, R28, R6.reuse ;  /* 0x000000061c1c7220 */ /* 0x080fe20000410000 */
[----:B------:R-:W-:Y:S01]  /*166f0*/  MOV R215, UR48 ;  /* 0x0000003000d77c02 */ /* 0x000fe20008000f00 */
[-C--:B------:R-:W-:Y:S01]  /*16700*/  FMUL.FTZ R29, R29, R6.reuse ;  /* 0x000000061d1d7220 */ /* 0x080fe20000410000 */
[----:B------:R-:W-:Y:S01]  /*16710*/  R2UR UR51, R121 ;  /* 0x00000000793372ca */ /* 0x000fe200000e0000 */
        /* <DEDUP_REMOVED lines=11> */
[----:B01----:R-:W-:Y:S01]  /*167d0*/  MOV R9, UR39 ;  /* 0x0000002700097c02 */ /* 0x003fe20008000f00 */
[-C--:B------:R-:W-:Y:S01]  /*167e0*/  FMUL.FTZ R37, R37, R6.reuse ;  /* 0x0000000625257220 */ /* 0x080fe20000410000 */
[----:B------:R-:W-:Y:S01]  /*167f0*/  R2UR UR47, R123 ;  /* 0x000000007b2f72ca */ /* 0x000fe200000e0000 */
        /* <DEDUP_REMOVED lines=27> */
[----:B------:R-:W-:Y:S01]  /*169b0*/  MOV R210, UR45 ;  /* 0x0000002d00d27c02 */ /* 0x000fe20008000f00 */
        /* <DEDUP_REMOVED lines=79> */
[----:B--2---:R-:W-:-:S02]  /*16eb0*/  R2UR UR48, R128 ;  /* 0x00000000803072ca */ /* 0x004fc400000e0000 */
[----:B------:R-:W-:Y:S02]  /*16ec0*/  R2UR UR49, R129 ;  /* 0x00000000813172ca */ /* 0x000fe400000e0000 */
[----:B------:R-:W-:-:S11]  /*16ed0*/  WARPGROUP.ARRIVE ;  /* 0x00000000000079c5 */ /* 0x000fd60000000000 */
[----:B------:R-:W-:Y:S01]  /*16ee0*/  HGMMA.64x96x16.F32.BF16 R120, gdesc[UR48], RZ, !UPT, gsb0 ;  /* 0x01600000307879f0 */ /* 0x000fe2000c0018ff */
[----:B------:R-:W-:Y:S02]  /*16ef0*/  R2UR UR51, R212 ;  /* 0x00000000d43372ca */ /* 0x000fe400000e0000 */
[----:B------:R-:W-:Y:S02]  /*16f00*/  R2UR UR50, R213 ;  /* 0x00000000d53272ca */ /* 0x000fe400000e0000 */
[----:B------:R-:W2:Y:S01]  /*16f10*/  LDL.64 R212, [R1+0x20] ;  /* 0x0000200001d47983 */ /* 0x000ea20000100a00 */
[----:B------:R-:W-:Y:S02]  /*16f20*/  WARPGROUP.DEPBAR.LE gsb0, 0x0 ;  /* 0x00008000000079c5 */ /* 0x000fe40000010000 */
[----:B------:R-:W-:Y:S01]  /*16f30*/  WARPGROUP.ARRIVE ;  /* 0x00000000000079c5 */ /* 0x000fe20000000000 */
[----:B--2---:R-:W-:Y:S02]  /*16f40*/  R2UR UR44, R212 ;  /* 0x00000000d42c72ca */ /* 0x004fe400000e0000 */
[----:B------:R-:W-:-:S02]  /*16f50*/  R2UR UR45, R213 ;  /* 0x00000000d52d72ca */ /* 0x000fc400000e0000 */
[----:B------:R-:W-:Y:S01]  /*16f60*/  R2UR UR49, R214 ;  /* 0x00000000d63172ca */ /* 0x000fe200000e0000 */
[----:B------:R-:W2:Y:S10]  /*16f70*/  LDL.64 R212, [R1] ;  /* 0x0000000001d47983 */ /* 0x000eb40000100a00 */
[----:B------:R-:W-:Y:S01]  /*16f80*/  HGMMA.64x96x16.F32.BF16 R120, gdesc[UR44], R120, gsb0 ;  /* 0x016000002c7879f0 */ /* 0x000fe20008001878 */
[----:B------:R-:W-:-:S02]  /*16f90*/  R2UR UR45, R210 ;  /* 0x00000000d22d72ca */ /* 0x000fc400000e0000 */
[----:B------:R-:W-:Y:S02]  /*16fa0*/  R2UR UR44, R211 ;  /* 0x00000000d32c72ca */ /* 0x000fe400000e0000 */
[----:B------:R-:W3:Y:S01]  /*16fb0*/  LDL.64 R210, [R1+0x18] ;  /* 0x0000180001d27983 */ /* 0x000ee20000100a00 */
[----:B------:R-:W-:Y:S02]  /*16fc0*/  R2UR UR47, R208 ;  /* 0x00000000d02f72ca */ /* 0x000fe400000e0000 */
[----:B------:R-:W-:Y:S02]  /*16fd0*/  R2UR UR46, R209 ;  /* 0x00000000d12e72ca */ /* 0x000fe400000e0000 */
[----:B------:R-:W4:Y:S01]  /*16fe0*/  LDL.64 R208, [R1+0x10] ;  /* 0x0000100001d07983 */ /* 0x000f220000100a00 */
[----:B------:R-:W-:-:S03]  /*16ff0*/  R2UR UR48, R215 ;  /* 0x00000000d73072ca */ /* 0x000fc600000e0000 */
[----:B------:R-:W5:Y:S01]  /*17000*/  LDL.64 R214, [R1+0x8] ;  /* 0x0000080001d67983 */ /* 0x000f620000100a00 */
[----:B------:R-:W-:Y:S02]  /*17010*/  WARPGROUP.DEPBAR.LE gsb0, 0x0 ;  /* 0x00008000000079c5 */ /* 0x000fe40000010000 */
[----:B------:R-:W-:Y:S01]  /*17020*/  WARPGROUP.ARRIVE ;  /* 0x00000000000079c5 */ /* 0x000fe20000000000 */
[----:B---3--:R-:W-:Y:S02]  /*17030*/  R2UR UR40, R210 ;  /* 0x00000000d22872ca */ /* 0x008fe400000e0000 */
[----:B------:R-:W-:-:S13]  /*17040*/  R2UR UR41, R211 ;  /* 0x00000000d32972ca */ /* 0x000fda00000e0000 */
[----:B------:R-:W-:Y:S01]  /*17050*/  HGMMA.64x96x16.F32.BF16 R120, gdesc[UR40], R120, gsb0 ;  /* 0x01600000287879f0 */ /* 0x000fe20008001878 */
[----:B----4-:R-:W-:Y:S02]  /*17060*/  R2UR UR36, R208 ;  /* 0x00000000d02472ca */ /* 0x010fe400000e0000 */
[----:B------:R-:W-:Y:S02]  /*17070*/  R2UR UR37, R209 ;  /* 0x00000000d12572ca */ /* 0x000fe400000e0000 */
[----:B-----5:R-:W-:Y:S02]  /*17080*/  R2UR UR32, R214 ;  /* 0x00000000d62072ca */ /* 0x020fe400000e0000 */
[----:B------:R-:W-:Y:S01]  /*17090*/  R2UR UR33, R215 ;  /* 0x00000000d72172ca */ /* 0x000fe200000e0000 */
[----:B------:R-:W-:Y:S02]  /*170a0*/  WARPGROUP.DEPBAR.LE gsb0, 0x0 ;  /* 0x00008000000079c5 */ /* 0x000fe40000010000 */
[----:B------:R-:W-:-:S06]  /*170b0*/  WARPGROUP.ARRIVE ;  /* 0x00000000000079c5 */ /* 0x000fcc0000000000 */
[----:B------:R-:W-:Y:S01]  /*170c0*/  HGMMA.64x96x16.F32.BF16 R120, gdesc[UR36], R120, gsb0 ;  /* 0x01600000247879f0 */ /* 0x000fe20008001878 */
[----:B--2---:R-:W-:Y:S02]  /*170d0*/  R2UR UR28, R212 ;  /* 0x00000000d41c72ca */ /* 0x004fe400000e0000 */
[----:B------:R-:W-:Y:S01]  /*170e0*/  R2UR UR29, R213 ;  /* 0x00000000d51d72ca */ /* 0x000fe200000e0000 */
        /* <DEDUP_REMOVED lines=23> */
[----:B------:R-:W-:Y:S02]  /*17260*/  R2UR UR41, R21 ;  /* 0x00000000152972ca */ /* 0x000fe400000e0000 */
[----:B------:R-:W-:Y:S01]  /*17270*/  R2UR UR40, R207 ;  /* 0x00000000cf2872ca */ /* 0x000fe200000e0000 */
[----:B------:R-:W-:Y:S02]  /*17280*/  WARPGROUP.DEPBAR.LE gsb0, 0x0 ;  /* 0x00008000000079c5 */ /* 0x000fe40000010000 */
[----:B------:R-:W-:-:S06]  /*17290*/  WARPGROUP.ARRIVE ;  /* 0x00000000000079c5 */ /* 0x000fcc0000000000 */
[----:B------:R-:W-:Y:S04]  /*172a0*/  HGMMA.64x96x16.F32.BF16 R120, gdesc[UR12], R120, gsb0 ;  /* 0x016000000c7879f0 */ /* 0x000fe80008001878 */
        /* <DEDUP_REMOVED lines=15> */
[----:B------:R-:W-:Y:S01]  /*173a0*/  R2UR UR38, R12 ;  /* 0x000000000c2672ca */ /* 0x000fe200000e0000 */
[----:B------:R-:W-:Y:S02]  /*173b0*/  WARPGROUP.DEPBAR.LE gsb0, 0x0 ;  /* 0x00008000000079c5 */ /* 0x000fe40000010000 */
[----:B------:R-:W-:-:S12]  /*173c0*/  @!P0 BRA `(.L_x_1785) ;  /* 0x0000000000048947 */ /* 0x000fd80003800000 */
[----:B------:R-:W-:Y:S01]  /*173d0*/  BPT.TRAP 0x1 ;  /* 0x000000040000795c */ /* 0x000fe20000300000 */
.L_x_1785:
[----:B------:R-:W-:Y:S01]  /*173e0*/  SHF.L.U32 R2, R199, 0x1f, RZ ;  /* 0x0000001fc7027819 */ /* 0x000fe200000006ff */
[----:B------:R-:W-:-:S04]  /*173f0*/  IMAD R20, R194, 0x8, R18 ;  /* 0x00000008c2147824 */ /* 0x000fc800078e0212 */
[----:B------:R0:W1:Y:S01]  /*17400*/  SYNCS.PHASECHK.TRANS64.TRYWAIT P1, [R20+URZ+0x30850], R2 ;  /* 0x03085002140075a7 */ /* 0x000062000802017f */
[----:B------:R-:W-:Y:S05]  /*17410*/  @!P0 BRA `(.L_x_1786) ;  /* 0x0000000000048947 */ /* 0x000fea0003800000 */
[----:B------:R-:W-:Y:S01]  /*17420*/  BPT.TRAP 0x1 ;  /* 0x000000040000795c */ /* 0x000fe20000300000 */
.L_x_1786:
[----:B------:R-:W-:Y:S04]  /*17430*/  BSSY B2, `(.L_x_1787) ;  /* 0x0000004000027945 */ /* 0x000fe80003800000 */
[----:B-1----:R-:W-:Y:S05]  /*17440*/  @P1 BRA `(.L_x_1788) ;  /* 0x0000000000081947 */ /* 0x002fea0003800000 */
[----:B------:R-:W1:Y:S02]  /*17450*/  SYNCS.PHASECHK.TRANS64.TRYWAIT P1, [R20+URZ+0x30850], R2 ;  /* 0x03085002140075a7 */ /* 0x000e64000802017f */
[----:B-1----:R-:W-:Y:S05]  /*17460*/  @!P1 BRA `(.L_x_1789) ;  /* 0x0000014000f49947 */ /* 0x002fea0003800000 */
.L_x_1788:
[----:B------:R-:W-:Y:S05]  /*17470*/  BSYNC B2 ;  /* 0x0000000000027941 */ /* 0x000fea0003800000 */
.L_x_1787:
        /* <DEDUP_REMOVED lines=48> */
.L_x_1790:
[----:B------:R-:W2:Y:S01]  /*17780*/  LDL R13, [R1+0x30] ;  /* 0x00003000010d7983 */ /* 0x000ea20000100800 */
[----:B------:R-:W0:Y:S03]  /*17790*/  LDC R6, c[0x0][0x448] ;  /* 0x00011200ff067b82 */ /* 0x000e260000000800 */
[----:B------:R-:W2:Y:S04]  /*177a0*/  LDL R2, [R1+0x44] ;  /* 0x0000440001027983 */ /* 0x000ea80000100800 */
[----:B------:R-:W3:Y:S01]  /*177b0*/  LDL R12, [R1+0x40] ;  /* 0x00004000010c7983 */ /* 0x000ee20000100800 */
[----:B0-----:R-:W-:-:S13]  /*177c0*/  ISETP.NE.AND P2, PT, R6, 0x1, PT ;  /* 0x000000010600780c */ /* 0x001fda0003f45270 */
[----:B------:R-:W0:Y:S08]  /*177d0*/  @P2 LDC R9, c[0x0][0x44c] ;  /* 0x00011300ff092b82 */ /* 0x000e300000000800 */
[----:B------:R-:W1:Y:S01]  /*177e0*/  @P2 LDC R6, c[0x0][0x450] ;  /* 0x00011400ff062b82 */ /* 0x000e620000000800 */
[----:B------:R-:W-:Y:S01]  /*177f0*/  IMAD R168, R5, -0x60, RZ ;  /* 0xffffffa005a87824 */ /* 0x000fe200078e02ff */
[----:B------:R-:W-:Y:S01]  /*17800*/  LOP3.LUT P1, RZ, R22, 0x80000, RZ, 0xc0, !PT ;  /* 0x0008000016ff7812 */ /* 0x000fe2000782c0ff */
[----:B--2---:R-:W-:-:S04]  /*17810*/  IMAD.IADD R2, R2, 0x1, R13 ;  /* 0x0000000102027824 */ /* 0x004fc800078e020d */
[----:B0-----:R-:W-:-:S05]  /*17820*/  @P2 IMAD.HI.U32 R9, R2, R9, RZ ;  /* 0x0000000902092227 */ /* 0x001fca00078e00ff */
[----:B-1----:R-:W-:Y:S01]  /*17830*/  @P2 SHF.R.U32.HI R2, RZ, R6, R9 ;  /* 0x00000006ff022219 */ /* 0x002fe20000011609 */
[----:B------:R-:W-:-:S04]  /*17840*/  VIADD R9, R0, 0x30840 ;  /* 0x0003084000097836 */ /* 0x000fc80000000000 */
[----:B------:R-:W0:Y:S01]  /*17850*/  SHFL.IDX PT, R169, R2, RZ, 0x1c1f ;  /* 0x001c1fff02a97589 */ /* 0x000e2200000e0000 */
[----:B------:R-:W-:Y:S01]  /*17860*/  PRMT R0, R204, 0x654, R9 ;  /* 0x00000654cc007816 */ /* 0x000fe20000000009 */
[----:B------:R-:W-:Y:S02]  /*17870*/  VIADD R6, R168, 0x1 ;  /* 0x00000001a8067836 */ /* 0x000fe40000000000 */
[----:B------:R-:W-:Y:S01]  /*17880*/  IMAD.U32 R9, RZ, RZ, UR50 ;  /* 0x00000032ff097e24 */ /* 0x000fe2000f8e00ff */
[----:B------:R3:W-:Y:S02]  /*17890*/  SYNCS.ARRIVE.TRANS64.RED.A1T0 RZ, [R0+URZ], RZ ;  /* 0x000000ff00ff79a7 */ /* 0x0007e4000810043f */
[----:B---3--:R-:W-:Y:S02]  /*178a0*/  IMAD R0, R12, -0x2, R6 ;  /* 0xfffffffe0c007824 */ /* 0x008fe400078e0206 */
[----:B------:R-:W-:-:S03]  /*178b0*/  LOP3.LUT R21, RZ, R9, RZ, 0x33, !PT ;  /* 0x00000009ff157212 */ /* 0x000fc600078e33ff */
[----:B------:R-:W-:-:S05]  /*178c0*/  IADD3 R15, -R200, R0, R201 ;  /* 0x00000000c80f7210 */ /* 0x000fca0007ffe1c9 */
[----:B------:R-:W-:Y:S02]  /*178d0*/  IMAD.IADD R21, R21, 0x1, R15 ;  /* 0x0000000115157824 */ /* 0x000fe400078e020f */
[----:B------:R-:W-:Y:S02]  /*178e0*/  VIADD R15, R15, UR54 ;  /* 0x000000360f0f7c36 */ /* 0x000fe40008000000 */
[----:B------:R-:W-:Y:S02]  /*178f0*/  VIADD R0, R0, 0xffffffff ;  /* 0xffffffff00007836 */ /* 0x000fe40000000000 */
        /* <DEDUP_REMOVED lines=15> */
.L_x_1793:
[----:B------:R-:W-:-:S05]  /*179f0*/  IMAD.U32 R170, RZ, RZ, UR39 ;  /* 0x00000027ffaa7e24 */ /* 0x000fca000f8e00ff */
[----:B------:R-:W-:-:S13]  /*17a00*/  ISETP.NE.AND P1, PT, R170, 0x1, PT ;  /* 0x00000001aa00780c */ /* 0x000fda0003f25270 */
[----:B------:R-:W0:Y:S02]  /*17a10*/  @P1 LDC.64 R12, c[0x0][0x9e8] ;  /* 0x00027a00ff0c1b82 */ /* 0x000e240000000a00 */
[----:B0-----:R-:W-:-:S05]  /*17a20*/  @P1 IMAD.HI.U32 R12, R169, R12, RZ ;  /* 0x0000000ca90c1227 */ /* 0x001fca00078e00ff */
[----:B------:R-:W-:-:S07]  /*17a30*/  @P1 SHF.R.U32.HI R169, RZ, R13, R12 ;  /* 0x0000000dffa91219 */ /* 0x000fce000001160c */
.L_x_1794:
[----:B------:R-:W-:Y:S05]  /*17a40*/  BSYNC B2 ;  /* 0x0000000000027941 */ /* 0x000fea0003800000 */
.L_x_1792:
[----:B------:R-:W-:-:S05]  /*17a50*/  IMAD R169, R169, R170, R0 ;  /* 0x000000aaa9a97224 */ /* 0x000fca00078e0200 */
[----:B------:R-:W-:Y:S02]  /*17a60*/  VIADDMNMX R14, R169, R170, R14, PT ;  /* 0x000000aaa90e7246 */ /* 0x000fe4000380010e */
[----:B------:R-:W-:-:S07]  /*17a70*/  VIMNMX R6, R6, R169, !PT ;  /* 0x000000a906067248 */ /* 0x000fce0007fe0100 */
.L_x_1791:
        /* <DEDUP_REMOVED lines=13> */
[----:B------:R-:W-:Y:S01]  /*17b50*/  @P5 LOP3.LUT R22, R22, 0x4, RZ, 0xfc, !PT ;  /* 0x0000000416165812 */ /* 0x000fe200078efcff */
[--C-:B0-----:R-:W-:Y:S01]  /*17b60*/  IMAD.IADD R15, R15, 0x1, R2.reuse ;  /* 0x000000010f0f7824 */ /* 0x101fe200078e0202 */
[----:B------:R-:W-:Y:S01]  /*17b70*/  ISETP.LT.OR P3, PT, R14, 0xa, P3 ;  /* 0x0000000a0e00780c */ /* 0x000fe20001f61670 */
[----:B------:R-:W-:Y:S01]  /*17b80*/  IMAD.IADD R21, R21, 0x1, R2 ;  /* 0x0000000115157824 */ /* 0x000fe200078e0202 */
        /* <DEDUP_REMOVED lines=117> */
[----:B------:R-:W-:-:S04]  /*182e0*/  ISETP.GT.AND P6, PT, R6, 0x59, !P6 ;  /* 0x000000590600780c */ /* 0x000fc800077c4270 */
[----:B------:R-:W-:-:S04]  /*182f0*/  ISETP.LT.OR P6, PT, R14, 0x5a, P6 ;  /* 0x0000005a0e00780c */ /* 0x000fc800037c1670 */
        /* <DEDUP_REMOVED lines=15> */
.L_x_1797:
[----:B------:R-:W-:-:S05]  /*183f0*/  IMAD.U32 R6, RZ, RZ, UR39 ;  /* 0x00000027ff067e24 */ /* 0x000fca000f8e00ff */
[----:B------:R-:W-:-:S13]  /*18400*/  ISETP.NE.AND P6, PT, R6, 0x1, PT ;  /* 0x000000010600780c */ /* 0x000fda0003fc5270 */
[----:B------:R-:W0:Y:S02]  /*18410*/  @P6 LDC.64 R12, c[0x0][0x9e8] ;  /* 0x00027a00ff0c6b82 */ /* 0x000e240000000a00 */
[----:B0-----:R-:W-:-:S05]  /*18420*/  @P6 IMAD.HI.U32 R12, R2, R12, RZ ;  /* 0x0000000c020c6227 */ /* 0x001fca00078e00ff */
[----:B------:R-:W-:-:S07]  /*18430*/  @P6 SHF.R.U32.HI R2, RZ, R13, R12 ;  /* 0x0000000dff026219 */ /* 0x000fce000001160c */
.L_x_1798:
[----:B------:R-:W-:Y:S05]  /*18440*/  BSYNC B2 ;  /* 0x0000000000027941 */ /* 0x000fea0003800000 */
.L_x_1796:
[----:B------:R-:W-:-:S05]  /*18450*/  IMAD R0, R2, R6, R0 ;  /* 0x0000000602007224 */ /* 0x000fca00078e0200 */
[----:B------:R-:W-:Y:S02]  /*18460*/  VIADDMNMX R15, R0, R6, R15, PT ;  /* 0x00000006000f7246 */ /* 0x000fe4000380010f */
[----:B------:R-:W-:-:S07]  /*18470*/  VIMNMX R21, R21, R0, !PT ;  /* 0x0000000015157248 */ /* 0x000fce0007fe0100 */
.L_x_1795:
        /* <DEDUP_REMOVED lines=8> */
[C---:B------:R-:W-:Y:S02]  /*18500*/  LOP3.LUT P2, RZ, R22.reuse, 0x20000, RZ, 0xc0, !PT ;  /* 0x0002000016ff7812 */ /* 0x040fe4000784c0ff */
        /* <DEDUP_REMOVED lines=75> */
[----:B0-----:R-:W-:Y:S01]  /*189c0*/  FMNMX.FTZ R2, R0, R2, !PT ;  /* 0x0000000200027209 */ /* 0x001fe20007810000 */
[----:B------:R-:W-:Y:S01]  /*189d0*/  IMAD.U32 R0, RZ, RZ, UR47 ;  /* 0x0000002fff007e24 */ /* 0x000fe2000f8e00ff */
[----:B------:R-:W-:-:S02]  /*189e0*/  FSEL R150, R150, -INF , !P1 ;  /* 0xff80000096967808 */ /* 0x000fc40004800000 */
[----:B------:R-:W-:Y:S01]  /*189f0*/  LOP3.LUT P1, RZ, R22, 0x200, RZ, 0xc0, !PT ;  /* 0x0000020016ff7812 */ /* 0x000fe2000782c0ff */
[----:B------:R-:W0:Y:S01]  /*18a00*/  SHFL.BFLY PT, R12, R2, 0x1, 0x1f ;  /* 0x0c201f00020c7f89 */ /* 0x000e2200000e0000 */
[C---:B------:R-:W-:Y:S02]  /*18a10*/  ISETP.GT.AND P5, PT, R21.reuse, 0x58, !P5 ;  /* 0x000000581500780c */ /* 0x040fe40006fa4270 */
[----:B------:R-:W-:Y:S02]  /*18a20*/  ISETP.GT.AND P1, PT, R21, 0x39, !P1 ;  /* 0x000000391500780c */ /* 0x000fe40004f24270 */
[C---:B------:R-:W-:Y:S02]  /*18a30*/  ISETP.LT.OR P4, PT, R15.reuse, 0x52, P4 ;  /* 0x000000520f00780c */ /* 0x040fe40002781670 */
[C---:B------:R-:W-:Y:S02]  /*18a40*/  ISETP.LT.OR P1, PT, R15.reuse, 0x3a, P1 ;  /* 0x0000003a0f00780c */ /* 0x040fe40000f21670 */
[----:B------:R-:W-:-:S02]  /*18a50*/  ISETP.LT.OR P5, PT, R15, 0x59, P5 ;  /* 0x000000590f00780c */ /* 0x000fc40002fa1670 */
[----:B------:R-:W-:Y:S02]  /*18a60*/  FSEL R151, R151, -INF , !P1 ;  /* 0xff80000097977808 */ /* 0x000fe40004800000 */
[----:B------:R-:W-:Y:S02]  /*18a70*/  LOP3.LUT P1, RZ, R22, 0x100, RZ, 0xc0, !PT ;  /* 0x0000010016ff7812 */ /* 0x000fe4000782c0ff */
[----:B------:R-:W-:Y:S02]  /*18a80*/  FSEL R163, R163, -INF , !P4 ;  /* 0xff800000a3a37808 */ /* 0x000fe40006000000 */
[----:B------:R-:W-:Y:S02]  /*18a90*/  ISETP.GT.AND P1, PT, R21, 0x40, !P1 ;  /* 0x000000401500780c */ /* 0x000fe40004f24270 */
[----:B------:R-:W-:Y:S02]  /*18aa0*/  FSEL R166, R166, -INF , !P5 ;  /* 0xff800000a6a67808 */ /* 0x000fe40006800000 */
[----:B------:R-:W-:-:S02]  /*18ab0*/  ISETP.LT.OR P1, PT, R15, 0x41, P1 ;  /* 0x000000410f00780c */ /* 0x000fc40000f21670 */
[----:B0-----:R-:W-:Y:S02]  /*18ac0*/  FMNMX.FTZ R12, R2, R12, !PT ;  /* 0x0000000c020c7209 */ /* 0x001fe40007810000 */
[----:B------:R-:W-:Y:S02]  /*18ad0*/  FSEL R154, R154, -INF , !P1 ;  /* 0xff8000009a9a7808 */ /* 0x000fe40004800000 */
[----:B------:R-:W-:Y:S01]  /*18ae0*/  LOP3.LUT P1, RZ, R22, 0x80, RZ, 0xc0, !PT ;  /* 0x0000008016ff7812 */ /* 0x000fe2000782c0ff */
[----:B------:R-:W-:-:S03]  /*18af0*/  FMUL.FTZ R13, R12, R0 ;  /* 0x000000000c0d7220 */ /* 0x000fc60000410000 */
[----:B------:R-:W-:-:S04]  /*18b00*/  ISETP.GT.AND P1, PT, R21, 0x41, !P1 ;  /* 0x000000411500780c */ /* 0x000fc80004f24270 */
[----:B------:R-:W-:-:S04]  /*18b10*/  ISETP.LT.OR P1, PT, R15, 0x42, P1 ;  /* 0x000000420f00780c */ /* 0x000fc80000f21670 */
[----:B------:R-:W-:Y:S02]  /*18b20*/  FSEL R155, R155, -INF , !P1 ;  /* 0xff8000009b9b7808 */ /* 0x000fe40004800000 */
[----:B------:R-:W-:Y:S02]  /*18b30*/  ISETP.GT.AND P1, PT, R21, 0x48, !P2 ;  /* 0x000000481500780c */ /* 0x000fe40005724270 */
[----:B------:R-:W-:Y:S02]  /*18b40*/  LOP3.LUT P2, RZ, R22, 0x2, RZ, 0xc0, !PT ;  /* 0x0000000216ff7812 */ /* 0x000fe4000784c0ff */
[----:B------:R-:W-:-:S04]  /*18b50*/  ISETP.LT.OR P1, PT, R15, 0x49, P1 ;  /* 0x000000490f00780c */ /* 0x000fc80000f21670 */
[----:B------:R-:W-:Y:S02]  /*18b60*/  FSEL R158, R158, -INF , !P1 ;  /* 0xff8000009e9e7808 */ /* 0x000fe40004800000 */
[----:B------:R-:W-:Y:S02]  /*18b70*/  ISETP.GT.AND P1, PT, R21, 0x49, !P6 ;  /* 0x000000491500780c */ /* 0x000fe40007724270 */
[----:B------:R-:W-:Y:S02]  /*18b80*/  LOP3.LUT P6, RZ, R22, 0x1, RZ, 0xc0, !PT ;  /* 0x0000000116ff7812 */ /* 0x000fe400078cc0ff */
[----:B------:R-:W-:-:S04]  /*18b90*/  ISETP.LT.OR P1, PT, R15, 0x4a, P1 ;  /* 0x0000004a0f00780c */ /* 0x000fc80000f21670 */
[----:B------:R-:W-:Y:S02]  /*18ba0*/  FSEL R159, R159, -INF , !P1 ;  /* 0xff8000009f9f7808 */ /* 0x000fe40004800000 */
[C---:B------:R-:W-:Y:S02]  /*18bb0*/  ISETP.GT.AND P1, PT, R21.reuse, RZ, !P2 ;  /* 0x000000ff1500720c */ /* 0x040fe40005724270 */
[----:B------:R-:W-:Y:S02]  /*18bc0*/  ISETP.GT.AND P2, PT, R21, 0x59, !P6 ;  /* 0x000000591500780c */ /* 0x000fe40007744270 */
[C---:B------:R-:W-:Y:S02]  /*18bd0*/  ISETP.LT.OR P1, PT, R15.reuse, 0x1, P1 ;  /* 0x000000010f00780c */ /* 0x040fe40000f21670 */
[----:B------:R-:W-:Y:S02]  /*18be0*/  ISETP.LT.OR P2, PT, R15, 0x5a, P2 ;  /* 0x0000005a0f00780c */ /* 0x000fe40001741670 */
[----:B------:R-:W-:-:S02]  /*18bf0*/  FSEL R122, R122, -INF , !P1 ;  /* 0xff8000007a7a7808 */ /* 0x000fc40004800000 */
[----:B------:R-:W-:Y:S02]  /*18c00*/  FSEL R167, R167, -INF , !P2 ;  /* 0xff800000a7a77808 */ /* 0x000fe40005000000 */
[----:B------:R-:W-:Y:S02]  /*18c10*/  FMNMX.FTZ R2, R122, R3, !PT ;  /* 0x000000037a027209 */ /* 0x000fe40007810000 */
[----:B------:R-:W-:Y:S02]  /*18c20*/  FSETP.NEU.FTZ.AND P1, PT, R12, -INF , PT ;  /* 0xff8000000c00780b */ /* 0x000fe40003f3d000 */
[----:B------:R-:W-:Y:S02]  /*18c30*/  FMNMX.FTZ R2, R123, R2, !PT ;  /* 0x000000027b027209 */ /* 0x000fe40007810000 */
[----:B------:R-:W-:Y:S02]  /*18c40*/  FSEL R13, R13, RZ, P1 ;  /* 0x000000ff0d0d7208 */ /* 0x000fe40000800000 */
[----:B------:R-:W-:-:S03]  /*18c50*/  FMNMX.FTZ R2, R126, R2, !PT ;  /* 0x000000027e027209 */ /* 0x000fc60007810000 */
        /* <DEDUP_REMOVED lines=56> */
[----:B0-----:R-:W-:-:S07]  /*18fe0*/  FMNMX.FTZ R2, R2, R6, !PT ;  /* 0x0000000602027209 */ /* 0x001fce0007810000 */
[----:B------:R-:W-:Y:S01]  /*18ff0*/  MUFU.EX2 R182, R182 ;  /* 0x000000b600b67308 */ /* 0x000fe20000000800 */
[----:B------:R-:W0:Y:S07]  /*19000*/  SHFL.BFLY PT, R6, R2, 0x1, 0x1f ;  /* 0x0c201f0002067f89 */ /* 0x000e2e00000e0000 */
[----:B------:R-:W-:Y:S08]  /*19010*/  MUFU.EX2 R124, R124 ;  /* 0x0000007c007c7308 */ /* 0x000ff00000000800 */
[----:B------:R-:W-:Y:S08]  /*19020*/  MUFU.EX2 R176, R176 ;  /* 0x000000b000b07308 */ /* 0x000ff00000000800 */
[----:B------:R-:W-:Y:S01]  /*19030*/  MUFU.EX2 R133, R133 ;  /* 0x0000008500857308 */ /* 0x000fe20000000800 */
[----:B0-----:R-:W-:-:S02]  /*19040*/  FMNMX.FTZ R13, R2, R6, !PT ;  /* 0x00000006020d7209 */ /* 0x001fc40007810000 */
[----:B------:R-:W-:Y:S02]  /*19050*/  FSEL R2, R12, RZ, P1 ;  /* 0x000000ff0c027208 */ /* 0x000fe40000800000 */
[C---:B------:R-:W-:Y:S01]  /*19060*/  FSETP.NEU.FTZ.AND P1, PT, R13.reuse, -INF , PT ;  /* 0xff8000000d00780b */ /* 0x040fe20003f3d000 */
[-C--:B------:R-:W-:Y:S02]  /*19070*/  FMUL.FTZ R137, R13, R0.reuse ;  /* 0x000000000d897220 */ /* 0x080fe40000410000 */
[----:B------:R-:W-:Y:S01]  /*19080*/  MUFU.EX2 R178, R178 ;  /* 0x000000b200b27308 */ /* 0x000fe20000000800 */
[----:B------:R-:W-:Y:S02]  /*19090*/  FADD.FTZ R2, -R2, R4 ;  /* 0x0000000402027221 */ /* 0x000fe40000010100 */
[----:B------:R-:W-:Y:S02]  /*190a0*/  FSEL R137, R137, RZ, P1 ;  /* 0x000000ff89897208 */ /* 0x000fe40000800000 */
[----:B------:R-:W-:-:S03]  /*190b0*/  FMUL.FTZ R2, R2, R0 ;  /* 0x0000000002027220 */ /* 0x000fc60000410000 */
        /* <DEDUP_REMOVED lines=8> */
[----:B------:R0:W1:Y:S01]  /*19140*/  MUFU.EX2 R6, R2 ;  /* 0x0000000200067308 */ /* 0x0000620000000800 */
        /* <DEDUP_REMOVED lines=8> */
[----:B0-----:R-:W-:Y:S01]  /*191d0*/  FSEL R2, R13, RZ, P1 ;  /* 0x000000ff0d027208 */ /* 0x001fe20000800000 */
[-CC-:B------:R-:W-:Y:S01]  /*191e0*/  FFMA.FTZ R179, R150, R0.reuse, -R137.reuse ;  /* 0x0000000096b37223 */ /* 0x180fe20000010889 */
[-CC-:B------:R-:W-:Y:S01]  /*191f0*/  FFMA.FTZ R134, R151, R0.reuse, -R137.reuse ;  /* 0x0000000097867223 */ /* 0x180fe20000010889 */
[-CC-:B------:R-:W-:Y:S01]  /*19200*/  FFMA.FTZ R173, R154, R0.reuse, -R137.reuse ;  /* 0x000000009aad7223 */ /* 0x180fe20000010889 */
[-C--:B------:R-:W-:Y:S01]  /*19210*/  FFMA.FTZ R131, R155, R0.reuse, -R137 ;  /* 0x000000009b837223 */ /* 0x080fe20000010889 */
[----:B------:R-:W-:Y:S01]  /*19220*/  FADD.FTZ R2, -R2, R3 ;  /* 0x0000000302027221 */ /* 0x000fe20000010100 */
[--C-:B------:R-:W-:Y:S01]  /*19230*/  FFMA.FTZ R175, R158, R0, -R137.reuse ;  /* 0x000000009eaf7223 */ /* 0x100fe20000010889 */
[----:B------:R-:W-:Y:S01]  /*19240*/  MUFU.EX2 R136, R136 ;  /* 0x0000008800887308 */ /* 0x000fe20000000800 */
[----:B-1----:R-:W-:Y:S01]  /*19250*/  FFMA.FTZ R8, R6, R8, R188 ;  /* 0x0000000806087223 */ /* 0x002fe200000100bc */
[-C--:B------:R-:W-:Y:S01]  /*19260*/  FMUL.FTZ R2, R2, R0.reuse ;  /* 0x0000000002027220 */ /* 0x080fe20000410000 */
[-CC-:B------:R-:W-:Y:S01]  /*19270*/  FFMA.FTZ R130, R159, R0.reuse, -R137.reuse ;  /* 0x000000009f827223 */ /* 0x180fe20000010889 */
[-CC-:B------:R-:W-:Y:S01]  /*19280*/  FFMA.FTZ R169, R162, R0.reuse, -R137.reuse ;  /* 0x00000000a2a97223 */ /* 0x180fe20000010889 */
[----:B------:R-:W-:Y:S01]  /*19290*/  FADD.FTZ R8, R121, R8 ;  /* 0x0000000879087221 */ /* 0x000fe20000010000 */
[-CC-:B------:R-:W-:Y:S01]  /*192a0*/  FFMA.FTZ R3, R163, R0.reuse, -R137.reuse ;  /* 0x00000000a3037223 */ /* 0x180fe20000010889 */
[-CC-:B------:R-:W-:Y:S01]  /*192b0*/  FFMA.FTZ R171, R166, R0.reuse, -R137.reuse ;  /* 0x00000000a6ab7223 */ /* 0x180fe20000010889 */
[----:B------:R-:W0:Y:S01]  /*192c0*/  MUFU.EX2 R2, R2 ;  /* 0x0000000200027308 */ /* 0x000e220000000800 */
[----:B------:R-:W-:Y:S01]  /*192d0*/  FADD.FTZ R8, R190, R8 ;  /* 0x00000008be087221 */ /* 0x000fe20000010000 */
[----:B------:R-:W-:-:S03]  /*192e0*/  FFMA.FTZ R137, R167, R0, -R137 ;  /* 0x00000000a7897223 */ /* 0x000fc60000010889 */
[----:B------:R-:W-:-:S03]  /*192f0*/  FADD.FTZ R8, R120, R8 ;  /* 0x0000000878087221 */ /* 0x000fc60000010000 */
[----:B------:R-:W1:Y:S01]  /*19300*/  MUFU.EX2 R191, R191 ;  /* 0x000000bf00bf7308 */ /* 0x000e620000000800 */
[----:B------:R-:W-:-:S04]  /*19310*/  FADD.FTZ R8, R184, R8 ;  /* 0x00000008b8087221 */ /* 0x000fc80000010000 */
[----:B------:R-:W-:-:S03]  /*19320*/  FADD.FTZ R8, R21, R8 ;  /* 0x0000000815087221 */ /* 0x000fc60000010000 */
[----:B------:R-:W2:Y:S01]  /*19330*/  MUFU.EX2 R127, R127 ;  /* 0x0000007f007f7308 */ /* 0x000ea20000000800 */
[----:B0-----:R-:W-:Y:S01]  /*19340*/  FFMA.FTZ R7, R2, R7, R189 ;  /* 0x0000000702077223 */ /* 0x001fe200000100bd */
[----:B------:R-:W-:-:S03]  /*19350*/  FADD.FTZ R8, R186, R8 ;  /* 0x00000008ba087221 */ /* 0x000fc60000010000 */
[----:B------:R-:W-:Y:S01]  /*19360*/  FADD.FTZ R7, R136, R7 ;  /* 0x0000000788077221 */ /* 0x000fe20000010000 */
[----:B------:R-:W-:Y:S02]  /*19370*/  FADD.FTZ R8, R15, R8 ;  /* 0x000000080f087221 */ /* 0x000fe40000010000 */
[----:B------:R-:W0:Y:S01]  /*19380*/  MUFU.EX2 R185, R185 ;  /* 0x000000b900b97308 */ /* 0x000e220000000800 */
[----:B-1----:R-:W-:Y:S01]  /*19390*/  FADD.FTZ R7, R191, R7 ;  /* 0x00000007bf077221 */ /* 0x002fe20000010000 */
[----:B------:R-:W-:-:S04]  /*193a0*/  FADD.FTZ R8, R180, R8 ;  /* 0x00000008b4087221 */ /* 0x000fc80000010000 */
[----:B------:R-:W-:Y:S02]  /*193b0*/  FADD.FTZ R8, R14, R8 ;  /* 0x000000080e087221 */ /* 0x000fe40000010000 */
[----:B------:R-:W1:Y:S01]  /*193c0*/  MUFU.EX2 R126, R126 ;  /* 0x0000007e007e7308 */ /* 0x000e620000000800 */
[----:B--2---:R-:W-:Y:S01]  /*193d0*/  FADD.FTZ R7, R127, R7 ;  /* 0x000000077f077221 */ /* 0x004fe20000010000 */
[----:B------:R-:W-:-:S04]  /*193e0*/  FADD.FTZ R8, R182, R8 ;  /* 0x00000008b6087221 */ /* 0x000fc80000010000 */
[----:B------:R-:W-:Y:S02]  /*193f0*/  FADD.FTZ R8, R124, R8 ;  /* 0x000000087c087221 */ /* 0x000fe40000010000 */
[----:B------:R-:W2:Y:S01]  /*19400*/  MUFU.EX2 R187, R187 ;  /* 0x000000bb00bb7308 */ /* 0x000ea20000000800 */
[----:B0-----:R-:W-:Y:S01]  /*19410*/  FADD.FTZ R7, R185, R7 ;  /* 0x00000007b9077221 */ /* 0x001fe20000010000 */
[----:B------:R-:W-:-:S04]  /*19420*/  FADD.FTZ R8, R176, R8 ;  /* 0x00000008b0087221 */ /* 0x000fc80000010000 */
        /* <DEDUP_REMOVED lines=57> */
.L_x_1799:
[----:B------:R-:W-:Y:S01]  /*197c0*/  ISETP.GT.AND P1, PT, R5, R226, PT ;  /* 0x000000e20500720c */ /* 0x000fe20003f24270 */
[----:B------:R-:W-:Y:S01]  /*197d0*/  VIADD R139, R20, 0x30860 ;  /* 0x00030860148b7836 */ /* 0x000fe20000000000 */
[----:B------:R-:W-:Y:S01]  /*197e0*/  F2FP.BF16.F32.PACK_AB R169, R3, R169 ;  /* 0x000000a903a9723e */ /* 0x000fe200000010ff */
[----:B------:R-:W-:Y:S01]  /*197f0*/  VIADD R5, R5, 0xffffffff ;  /* 0xffffffff05057836 */ /* 0x000fe20000000000 */
[----:B------:R-:W-:Y:S01]  /*19800*/  F2FP.BF16.F32.PACK_AB R170, R4, R170 ;  /* 0x000000aa04aa723e */ /* 0x000fe200000010ff */
[----:B------:R-:W-:Y:S01]  /*19810*/  IMAD.MOV.U32 R3, RZ, RZ, R13 ;  /* 0x000000ffff037224 */ /* 0x000fe200078e000d */
[----:B------:R-:W-:Y:S01]  /*19820*/  PRMT R20, R204, 0x654, R139 ;  /* 0x00000654cc147816 */ /* 0x000fe2000000008b */
[----:B------:R-:W-:Y:S01]  /*19830*/  IMAD.MOV.U32 R4, RZ, RZ, R12 ;  /* 0x000000ffff047224 */ /* 0x000fe200078e000c */
[----:B------:R-:W-:Y:S01]  /*19840*/  F2FP.BF16.F32.PACK_AB R188, R121, R188 ;  /* 0x000000bc79bc723e */ /* 0x000fe200000010ff */
[----:B------:R-:W-:Y:S01]  /*19850*/  IMAD.MOV.U32 R199, RZ, RZ, R11 ;  /* 0x000000ffffc77224 */ /* 0x000fe200078e000b */
[----:B------:R0:W-:Y:S01]  /*19860*/  SYNCS.ARRIVE.TRANS64.RED.A1T0 RZ, [R20+URZ], RZ ;  /* 0x000000ff14ff79a7 */ /* 0x0001e2000810043f */
[----:B------:R-:W-:Y:S01]  /*19870*/  F2FP.BF16.F32.PACK_AB R189, R136, R189 ;  /* 0x000000bd88bd723e */ /* 0x000fe200000010ff */
[----:B------:R-:W-:Y:S01]  /*19880*/  IMAD.MOV.U32 R194, RZ, RZ, R10 ;  /* 0x000000ffffc27224 */ /* 0x000fe200078e000a */
        /* <DEDUP_REMOVED lines=20> */
[----:B0-----:R-:W-:Y:S06]  /*199d0*/  @P1 BRA `(.L_x_1800) ;  /* 0xffffffc8008c1947 */ /* 0x001fec000383ffff */
[----:B------:R-:W-:Y:S05]  /*199e0*/  BSYNC B0 ;  /* 0x0000000000007941 */ /* 0x000fea0003800000 */
.L_x_1779:
[----:B------:R-:W-:Y:S02]  /*199f0*/  IMAD.MOV.U32 R3, RZ, RZ, R13 ;  /* 0x000000ffff037224 */ /* 0x000fe400078e000d */
[----:B------:R-:W-:Y:S02]  /*19a00*/  IMAD.MOV.U32 R4, RZ, RZ, R12 ;  /* 0x000000ffff047224 */ /* 0x000fe400078e000c */
[----:B------:R-:W-:Y:S02]  /*19a10*/  IMAD.MOV.U32 R194, RZ, RZ, R10 ;  /* 0x000000ffffc27224 */ /* 0x000fe400078e000a */
[----:B------:R-:W-:-:S07]  /*19a20*/  IMAD.MOV.U32 R199, RZ, RZ, R11 ;  /* 0x000000ffffc77224 */ /* 0x000fce00078e000b */
.L_x_1778:
[----:B------:R-:W-:Y:S05]  /*19a30*/  BSYNC B1 ;  /* 0x0000000000017941 */ /* 0x000fea0003800000 */
.L_x_1777:
[----:B------:R-:W2:Y:S01]  /*19a40*/  LDL R10, [R1+0x30] ;  /* 0x00003000010a7983 */ /* 0x000ea20000100800 */
[----:B------:R-:W0:Y:S01]  /*19a50*/  LDC R11, c[0x0][0x448] ;  /* 0x00011200ff0b7b82 */ /* 0x000e220000000800 */
[----:B------:R-:W-:Y:S02]  /*19a60*/  LOP3.LUT R22, R22, 0xfff7ffff, RZ, 0xc0, !PT ;  /* 0xfff7ffff16167812 */ /* 0x000fe400078ec0ff */
[----:B------:R-:W-:-:S05]  /*19a70*/  IADD3 R13, R201, 0x1, -R200 ;  /* 0x00000001c90d7810 */ /* 0x000fca0007ffe8c8 */
[----:B------:R-:W1:Y:S01]  /*19a80*/  LDC R14, c[0x0][0x9e4] ;  /* 0x00027900ff0e7b82 */ /* 0x000e620000000800 */
[----:B0-----:R-:W-:-:S13]  /*19a90*/  ISETP.NE.AND P1, PT, R11, 0x1, PT ;  /* 0x000000010b00780c */ /* 0x001fda0003f25270 */
[----:B------:R-:W0:Y:S01]  /*19aa0*/  @P1 LDC R11, c[0x0][0x44c] ;  /* 0x00011300ff0b1b82 */ /* 0x000e220000000800 */
[----:B------:R-:W-:-:S04]  /*19ab0*/  @P1 LOP3.LUT R22, R22, 0x80000, RZ, 0xfc, !PT ;  /* 0x0008000016161812 */ /* 0x000fc800078efcff */
[----:B------:R-:W-:-:S03]  /*19ac0*/  LOP3.LUT R22, R22, 0xffefffff, RZ, 0xc0, !PT ;  /* 0xffefffff16167812 */ /* 0x000fc600078ec0ff */
[----:B------:R-:W3:Y:S01]  /*19ad0*/  @P1 LDC R12, c[0x0][0x450] ;  /* 0x00011400ff0c1b82 */ /* 0x000ee20000000800 */
[----:B--2---:R-:W-:-:S04]  /*19ae0*/  VIADD R10, R10, 0x7f ;  /* 0x0000007f0a0a7836 */ /* 0x004fc80000000000 */
[----:B0-----:R-:W-:-:S05]  /*19af0*/  @P1 IMAD.HI.U32 R11, R10, R11, RZ ;  /* 0x0000000b0a0b1227 */ /* 0x001fca00078e00ff */
[----:B---3--:R-:W-:Y:S02]  /*19b00*/  @P1 SHF.R.U32.HI R10, RZ, R12, R11 ;  /* 0x0000000cff0a1219 */ /* 0x008fe4000001160b */
[----:B-1----:R-:W-:-:S03]  /*19b10*/  ISETP.GE.AND P1, PT, R14, 0x1, PT ;  /* 0x000000010e00780c */ /* 0x002fc60003f26270 */
[----:B------:R-:W-:-:S04]  /*19b20*/  IMAD.IADD R10, R13, 0x1, R10 ;  /* 0x000000010d0a7824 */ /* 0x000fc800078e020a */
[----:B------:R-:W-:-:S06]  /*19b30*/  IMAD.IADD R12, R10, 0x1, -R9 ;  /* 0x000000010a0c7824 */ /* 0x000fcc00078e0a09 */
[----:B------:R-:W-:Y:S01]  /*19b40*/  @P1 LOP3.LUT R22, R22, 0x100000, RZ, 0xfc, !PT ;  /* 0x0010000016161812 */ /* 0x000fe200078efcff */
[----:B------:R-:W-:Y:S06]  /*19b50*/  @!P1 BRA `(.L_x_1801) ;  /* 0x0000000000489947 */ /* 0x000fec0003800000 */
[----:B------:R-:W-:Y:S01]  /*19b60*/  IMAD.MOV.U32 R9, RZ, RZ, R10 ;  /* 0x000000ffff097224 */ /* 0x000fe200078e000a */
[----:B------:R-:W-:Y:S04]  /*19b70*/  BSSY B0, `(.L_x_1802) ;  /* 0x000000e000007945 */ /* 0x000fe80003800000 */
        /* <DEDUP_REMOVED lines=9> */
.L_x_1803:
[----:B------:R-:W-:-:S13]  /*19c10*/  ISETP.NE.AND P1, PT, R14, 0x1, PT ;  /* 0x000000010e00780c */ /* 0x000fda0003f25270 */
[----:B------:R-:W0:Y:S02]  /*19c20*/  @P1 LDC.64 R10, c[0x0][0x9e8] ;  /* 0x00027a00ff0a1b82 */ /* 0x000e240000000a00 */
[----:B0-----:R-:W-:-:S05]  /*19c30*/  @P1 IMAD.HI.U32 R10, R9, R10, RZ ;  /* 0x0000000a090a1227 */ /* 0x001fca00078e00ff */
[----:B------:R-:W-:-:S07]  /*19c40*/  @P1 SHF.R.U32.HI R9, RZ, R11, R10 ;  /* 0x0000000bff091219 */ /* 0x000fce000001160a */
.L_x_1804:
[----:B------:R-:W-:Y:S05]  /*19c50*/  BSYNC B0 ;  /* 0x0000000000007941 */ /* 0x000fea0003800000 */
.L_x_1802:
[----:B------:R-:W-:-:S05]  /*19c60*/  IMAD R9, R9, R14, RZ ;  /* 0x0000000e09097224 */ /* 0x000fca00078e02ff */
[----:B------:R-:W-:-:S07]  /*19c70*/  VIMNMX R12, R12, R9, !PT ;  /* 0x000000090c0c7248 */ /* 0x000fce0007fe0100 */
.L_x_1801:
[----:B------:R-:W2:Y:S01]  /*19c80*/  LDL R10, [R1+0x3c] ;  /* 0x00003c00010a7983 */ /* 0x000ea20000100800 */
[----:B------:R-:W-:Y:S01]  /*19c90*/  VIADD R12, R12, 0x5f ;  /* 0x0000005f0c0c7836 */ /* 0x000fe20000000000 */
[----:B------:R-:W-:Y:S03]  /*19ca0*/  BSSY B0, `(.L_x_1805) ;  /* 0x000023d000007945 */ /* 0x000fe60003800000 */
[----:B------:R-:W-:-:S05]  /*19cb0*/  IMAD.HI R12, R12, 0x2aaaaaab, RZ ;  /* 0x2aaaaaab0c0c7827 */ /* 0x000fca00078e02ff */
[----:B------:R-:W-:-:S04]  /*19cc0*/  SHF.R.U32.HI R9, RZ, 0x1f, R12 ;  /* 0x0000001fff097819 */ /* 0x000fc8000001160c */
[----:B------:R-:W-:-:S04]  /*19cd0*/  LEA.HI.SX32 R9, R12, R9, 0x1c ;  /* 0x000000090c097211 */ /* 0x000fc800078fe2ff */
[----:B--2---:R-:W-:-:S04]  /*19ce0*/  VIMNMX R226, R10, R9, !PT ;  /* 0x000000090ae27248 */ /* 0x004fc80007fe0100 */
[----:B------:R-:W-:-:S13]  /*19cf0*/  ISETP.GE.AND P1, PT, R5, R226, PT ;  /* 0x000000e20500720c */ /* 0x000fda0003f26270 */
[----:B------:R-:W-:Y:S05]  /*19d00*/  @!P1 BRA `(.L_x_1806) ;  /* 0x0000002000d89947 */ /* 0x000fea0003800000 */
[----:B------:R-:W-:Y:S01]  /*19d10*/  BSSY B1, `(.L_x_1806) ;  /* 0x0000235000017945 */ /* 0x000fe20003800000 */
[----:B------:R-:W-:Y:S02]  /*19d20*/  IMAD.MOV.U32 R9, RZ, RZ, R3 ;  /* 0x000000ffff097224 */ /* 0x000fe400078e0003 */
[----:B------:R-:W-:Y:S02]  /*19d30*/  IMAD.MOV.U32 R10, RZ, RZ, R4 ;  /* 0x000000ffff0a7224 */ /* 0x000fe400078e0004 */
[----:B------:R-:W-:Y:S02]  /*19d40*/  IMAD.MOV.U32 R12, RZ, RZ, R199 ;  /* 0x000000ffff0c7224 */ /* 0x000fe400078e00c7 */
[----:B------:R-:W-:-:S07]  /*19d50*/  IMAD.MOV.U32 R13, RZ, RZ, R194 ;  /* 0x000000ffff0d7224 */ /* 0x000fce00078e00c2 */
.L_x_1819:
[----:B------:R-:W-:-:S04]  /*19d60*/  ISETP.NE.AND P1, PT, R13, 0x1, PT ;  /* 0x000000010d00780c */ /* 0x000fc80003f25270 */
[----:B------:R-:W-:-:S04]  /*19d70*/  SEL R199, RZ, 0x1, P1 ;  /* 0x00000001ffc77807 */ /* 0x000fc80000800000 */
[----:B------:R-:W-:Y:S01]  /*19d80*/  LOP3.LUT R199, R12, R199, RZ, 0x3c, !PT ;  /* 0x000000c70cc77212 */ /* 0x000fe200078e3cff */
[----:B------:R-:W-:Y:S06]  /*19d90*/  @!P0 BRA `(.L_x_1807) ;  /* 0x0000000000048947 */ /* 0x000fec0003800000 */
[----:B------:R-:W-:Y:S01]  /*19da0*/  BPT.TRAP 0x1 ;  /* 0x000000040000795c */ /* 0x000fe20000300000 */
.L_x_1807:
        /* <DEDUP_REMOVED lines=8> */
.L_x_1808:
[----:B------:R-:W-:Y:S01]  /*19e30*/  IMAD R126, R194, 0x900, R217 ;  /* 0x00000900c27e7824 */ /* 0x000fe200078e02d9 */
[----:B------:R-:W-:Y:S03]  /*19e40*/  BSSY B2, `(.L_x_1809) ;  /* 0x0000006000027945 */ /* 0x000fe60003800000 */
[C---:B------:R-:W-:Y:S02]  /*19e50*/  VIADD R122, R126.reuse, 0x2 ;  /* 0x000000027e7a7836 */ /* 0x040fe40000000000 */
[----:B------:R-:W-:Y:S01]  /*19e60*/  VIADD R124, R126, 0x4 ;  /* 0x000000047e7c7836 */ /* 0x000fe20000000000 */
[----:B-1----:R-:W-:Y:S06]  /*19e70*/  @P1 BRA `(.L_x_1810) ;  /* 0x0000000000081947 */ /* 0x002fec0003800000 */
[----:B------:R-:W1:Y:S02]  /*19e80*/  SYNCS.PHASECHK.TRANS64.TRYWAIT P1, [R11+URZ+0x30830], R0 ;  /* 0x030830000b0075a7 */ /* 0x000e64000802017f */
[----:B-1----:R-:W-:Y:S05]  /*19e90*/  @!P1 BRA `(.L_x_1811) ;  /* 0x00000118007c9947 */ /* 0x002fea0003800000 */
.L_x_1810:
[----:B------:R-:W-:Y:S05]  /*19ea0*/  BSYNC B2 ;  /* 0x0000000000027941 */ /* 0x000fea0003800000 */
.L_x_1809:
        /* <DEDUP_REMOVED lines=233> */
.L_x_1812:
[----:B------:R-:W-:Y:S01]  /*1ad40*/  SHF.L.U32 R0, R12, 0x1f, RZ ;  /* 0x0000001f0c007819 */ /* 0x000fe200000006ff */
[----:B------:R-:W-:-:S04]  /*1ad50*/  IMAD R14, R13, 0x8, R18 ;  /* 0x000000080d0e7824 */ /* 0x000fc800078e0212 */
[----:B------:R0:W1:Y:S01]  /*1ad60*/  SYNCS.PHASECHK.TRANS64.TRYWAIT P1, [R14+URZ+0x30850], R0 ;  /* 0x030850000e0075a7 */ /* 0x000062000802017f */
[----:B------:R-:W-:Y:S05]  /*1ad70*/  @!P0 BRA `(.L_x_1813) ;  /* 0x0000000000048947 */ /* 0x000fea0003800000 */
[----:B------:R-:W-:Y:S01]  /*1ad80*/  BPT.TRAP 0x1 ;  /* 0x000000040000795c */ /* 0x000fe20000300000 */
.L_x_1813:
[----:B------:R-:W-:Y:S04]  /*1ad90*/  BSSY B2, `(.L_x_1814) ;  /* 0x0000004000027945 */ /* 0x000fe80003800000 */
[----:B-1----:R-:W-:Y:S05]  /*1ada0*/  @P1 BRA `(.L_x_1815) ;  /* 0x0000000000081947 */ /* 0x002fea0003800000 */
[----:B------:R-:W1:Y:S02]  /*1adb0*/  SYNCS.PHASECHK.TRANS64.TRYWAIT P1, [R14+URZ+0x30850], R0 ;  /* 0x030850000e0075a7 */ /* 0x000e64000802017f */
[----:B-1----:R-:W-:Y:S05]  /*1adc0*/  @!P1 BRA `(.L_x_1816) ;  /* 0x0000010800c49947 */ /* 0x002fea0003800000 */
.L_x_1815:
[----:B------:R-:W-:Y:S05]  /*1add0*/  BSYNC B2 ;  /* 0x0000000000027941 */ /* 0x000fea0003800000 */
.L_x_1814:
[----:B01----:R-:W-:Y:S01]  /*1ade0*/  VIADD R0, R18, 0x400 ;  /* 0x0000040012007836 */ /* 0x003fe20000000000 */
[----:B------:R-:W-:Y:S01]  /*1adf0*/  WARPGROUP.ARRIVE ;  /* 0x00000000000079c5 */ /* 0x000fe20000000000 */
[----:B------:R-:W-:-:S03]  /*1ae00*/  IMAD.MOV.U32 R3, RZ, RZ, 0x40000040 ;  /* 0x40000040ff037424 */ /* 0x000fc600078e00ff */
[----:B------:R-:W-:Y:S02]  /*1ae10*/  SHF.R.U32.HI R0, RZ, 0x4, R0 ;  /* 0x00000004ff007819 */ /* 0x000fe40000011600 */
[----:B------:R-:W-:Y:S01]  /*1ae20*/  R2UR UR7, R3 ;  /* 0x00000000030772ca */ /* 0x000fe200000e0000 */
[----:B------:R-:W-:Y:S01]  /*1ae30*/  IMAD.MOV.U32 R3, RZ, RZ, 0x40000040 ;  /* 0x40000040ff037424 */ /* 0x000fe200078e00ff */
[----:B------:R-:W-:-:S04]  /*1ae40*/  LOP3.LUT R0, R0, 0x3fff, RZ, 0xc0, !PT ;  /* 0x00003fff00007812 */ /* 0x000fc800078ec0ff */
[----:B------:R-:W-:-:S05]  /*1ae50*/  LOP3.LUT R0, R0, 0x3000000, RZ, 0xfc, !PT ;  /* 0x0300000000007812 */ /* 0x000fca00078efcff */
[----:B------:R-:W-:Y:S02]  /*1ae60*/  IMAD R2, R13, 0x900, R0 ;  /* 0x000009000d027824 */ /* 0x000fe400078e0200 */
[----:B------:R-:W-:Y:S02]  /*1ae70*/  IMAD.MOV.U32 R13, RZ, RZ, 0x40000040 ;  /* 0x40000040ff0d7424 */ /* 0x000fe400078e00ff */
        /* <DEDUP_REMOVED lines=38> */
.L_x_1817:
[----:B------:R-:W-:Y:S01]  /*1b0e0*/  FMNMX.FTZ R0, R122, R9, !PT ;  /* 0x000000097a007209 */ /* 0x000fe20007810000 */
[----:B------:R-:W-:Y:S01]  /*1b0f0*/  VIADD R11, R11, 0x30840 ;  /* 0x000308400b0b7836 */ /* 0x000fe20000000000 */
        /* <DEDUP_REMOVED lines=47> */
[----:B------:R-:W-:Y:S01]  /*1b3f0*/  PRMT R11, R204, 0x654, R11 ;  /* 0x00000654cc0b7816 */ /* 0x000fe2000000000b */
[----:B------:R-:W0:Y:S03]  /*1b400*/  SHFL.BFLY PT, R0, R3, 0x2, 0x1f ;  /* 0x0c401f0003007f89 */ /* 0x000e2600000e0000 */
[----:B------:R1:W-:Y:S01]  /*1b410*/  SYNCS.ARRIVE.TRANS64.RED.A1T0 RZ, [R11+URZ], RZ ;  /* 0x000000ff0bff79a7 */ /* 0x0003e2000810043f */
[----:B------:R-:W2:Y:S01]  /*1b420*/  SHFL.BFLY PT, R2, R4, 0x2, 0x1f ;  /* 0x0c401f0004027f89 */ /* 0x000ea200000e0000 */
[----:B0-----:R-:W-:Y:S02]  /*1b430*/  FMNMX.FTZ R3, R3, R0, !PT ;  /* 0x0000000003037209 */ /* 0x001fe40007810000 */
[----:B--2---:R-:W-:-:S03]  /*1b440*/  FMNMX.FTZ R4, R4, R2, !PT ;  /* 0x0000000204047209 */ /* 0x004fc60007810000 */
[----:B------:R-:W0:Y:S04]  /*1b450*/  SHFL.BFLY PT, R0, R3, 0x1, 0x1f ;  /* 0x0c201f0003007f89 */ /* 0x000e2800000e0000 */
[----:B------:R-:W2:Y:S01]  /*1b460*/  SHFL.BFLY PT, R2, R4, 0x1, 0x1f ;  /* 0x0c201f0004027f89 */ /* 0x000ea200000e0000 */
[----:B0-----:R-:W-:Y:S01]  /*1b470*/  FMNMX.FTZ R3, R3, R0, !PT ;  /* 0x0000000003037209 */ /* 0x001fe20007810000 */
[----:B------:R-:W-:Y:S01]  /*1b480*/  IMAD.U32 R0, RZ, RZ, UR46 ;  /* 0x0000002eff007e24 */ /* 0x000fe2000f8e00ff */
[----:B--2---:R-:W-:-:S03]  /*1b490*/  FMNMX.FTZ R4, R4, R2, !PT ;  /* 0x0000000204047209 */ /* 0x004fc60007810000 */
[----:B------:R-:W-:Y:S02]  /*1b4a0*/  FADD.FTZ R2, -R3, R9 ;  /* 0x0000000903027221 */ /* 0x000fe40000010100 */
[CC--:B------:R-:W-:Y:S01]  /*1b4b0*/  FMUL.FTZ R9, R4.reuse, R0.reuse ;  /* 0x0000000004097220 */ /* 0x0c0fe20000410000 */
[----:B------:R-:W-:Y:S01]  /*1b4c0*/  FADD.FTZ R6, -R4, R10 ;  /* 0x0000000a04067221 */ /* 0x000fe20000010100 */
[-C--:B------:R-:W-:Y:S02]  /*1b4d0*/  FMUL.FTZ R2, R2, R0.reuse ;  /* 0x0000000002027220 */ /* 0x080fe40000410000 */
[-CC-:B------:R-:W-:Y:S01]  /*1b4e0*/  FFMA.FTZ R190, R124, R0.reuse, -R9.reuse ;  /* 0x000000007cbe7223 */ /* 0x180fe20000010809 */
[-CC-:B------:R-:W-:Y:S01]  /*1b4f0*/  FFMA.FTZ R124, R129, R0.reuse, -R9.reuse ;  /* 0x00000000817c7223 */ /* 0x180fe20000010809 */
[-C--:B------:R-:W-:Y:S01]  /*1b500*/  FMUL.FTZ R129, R3, R0.reuse ;  /* 0x0000000003817220 */ /* 0x080fe20000410000 */
[-C--:B------:R-:W-:Y:S01]  /*1b510*/  FMUL.FTZ R6, R6, R0.reuse ;  /* 0x0000000006067220 */ /* 0x080fe20000410000 */
[-CC-:B------:R-:W-:Y:S01]  /*1b520*/  FFMA.FTZ R188, R120, R0.reuse, -R9.reuse ;  /* 0x0000000078bc7223 */ /* 0x180fe20000010809 */
[-C--:B------:R-:W-:Y:S01]  /*1b530*/  FFMA.FTZ R182, R140, R0.reuse, -R9 ;  /* 0x000000008cb67223 */ /* 0x080fe20000010809 */
[-C--:B------:R-:W-:Y:S01]  /*1b540*/  FFMA.FTZ R189, R122, R0.reuse, -R129 ;  /* 0x000000007abd7223 */ /* 0x080fe20000010881 */
[-C--:B------:R-:W-:Y:S01]  /*1b550*/  FFMA.FTZ R169, R121, R0.reuse, -R9 ;  /* 0x0000000079a97223 */ /* 0x080fe20000010809 */
[-CC-:B------:R-:W-:Y:S01]  /*1b560*/  FFMA.FTZ R140, R123, R0.reuse, -R129.reuse ;  /* 0x000000007b8c7223 */ /* 0x180fe20000010881 */
[----:B------:R-:W-:Y:S01]  /*1b570*/  MUFU.EX2 R6, R6 ;  /* 0x0000000600067308 */ /* 0x000fe20000000800 */
        /* <DEDUP_REMOVED lines=12> */
[-CC-:B------:R-:W-:Y:S01]  /*1b640*/  FFMA.FTZ R133, R135, R0.reuse, -R129.reuse ;  /* 0x0000000087857223 */ /* 0x180fe20000010881 */
[-CC-:B------:R-:W-:Y:S01]  /*1b650*/  FFMA.FTZ R181, R138, R0.reuse, -R129.reuse ;  /* 0x000000008ab57223 */ /* 0x180fe20000010881 */
[-CC-:B------:R-:W-:Y:S01]  /*1b660*/  FFMA.FTZ R132, R139, R0.reuse, -R129.reuse ;  /* 0x000000008b847223 */ /* 0x180fe20000010881 */
[----:B------:R-:W0:Y:S01]  /*1b670*/  MUFU.EX2 R188, R188 ;  /* 0x000000bc00bc7308 */ /* 0x000e220000000800 */
[-C--:B------:R-:W-:Y:S01]  /*1b680*/  FFMA.FTZ R183, R142, R0.reuse, -R129 ;  /* 0x000000008eb77223 */ /* 0x080fe20000010881 */
[-C--:B------:R-:W-:Y:S01]  /*1b690*/  FFMA.FTZ R21, R141, R0.reuse, -R9 ;  /* 0x000000008d157223 */ /* 0x080fe20000010809 */
[-C--:B------:R-:W-:Y:S01]  /*1b6a0*/  FFMA.FTZ R131, R143, R0.reuse, -R129 ;  /* 0x000000008f837223 */ /* 0x080fe20000010881 */
[-C--:B------:R-:W-:Y:S01]  /*1b6b0*/  FFMA.FTZ R176, R144, R0.reuse, -R9 ;  /* 0x0000000090b07223 */ /* 0x080fe20000010809 */
[-C--:B------:R-:W-:Y:S01]  /*1b6c0*/  FFMA.FTZ R177, R146, R0.reuse, -R129 ;  /* 0x0000000092b17223 */ /* 0x080fe20000010881 */
[-C--:B------:R-:W-:Y:S01]  /*1b6d0*/  FFMA.FTZ R20, R145, R0.reuse, -R9 ;  /* 0x0000000091147223 */ /* 0x080fe20000010809 */
[-C--:B------:R-:W-:Y:S01]  /*1b6e0*/  FFMA.FTZ R130, R147, R0.reuse, -R129 ;  /* 0x0000000093827223 */ /* 0x080fe20000010881 */
[----:B------:R-:W2:Y:S01]  /*1b6f0*/  MUFU.EX2 R189, R189 ;  /* 0x000000bd00bd7308 */ /* 0x000ea20000000800 */
[-C--:B------:R-:W-:Y:S01]  /*1b700*/  FFMA.FTZ R178, R148, R0.reuse, -R9 ;  /* 0x0000000094b27223 */ /* 0x080fe20000010809 */
[-C--:B------:R-:W-:Y:S01]  /*1b710*/  FFMA.FTZ R179, R150, R0.reuse, -R129 ;  /* 0x0000000096b37223 */ /* 0x080fe20000010881 */
[-C--:B------:R-:W-:Y:S01]  /*1b720*/  FFMA.FTZ R15, R149, R0.reuse, -R9 ;  /* 0x00000000950f7223 */ /* 0x080fe20000010809 */
[-C--:B------:R-:W-:Y:S01]  /*1b730*/  FFMA.FTZ R128, R151, R0.reuse, -R129 ;  /* 0x0000000097807223 */ /* 0x080fe20000010881 */
[-C--:B------:R-:W-:Y:S01]  /*1b740*/  FFMA.FTZ R172, R152, R0.reuse, -R9 ;  /* 0x0000000098ac7223 */ /* 0x080fe20000010809 */
[-C--:B------:R-:W-:Y:S01]  /*1b750*/  FFMA.FTZ R173, R154, R0.reuse, -R129 ;  /* 0x000000009aad7223 */ /* 0x080fe20000010881 */
[----:B------:R-:W-:Y:S01]  /*1b760*/  FFMA.FTZ R13, R153, R0, -R9 ;  /* 0x00000000990d7223 */ /* 0x000fe20000010809 */
[----:B------:R-:W3:Y:S01]  /*1b770*/  MUFU.EX2 R169, R169 ;  /* 0x000000a900a97308 */ /* 0x000ee20000000800 */
        /* <DEDUP_REMOVED lines=8> */
[----:B--2---:R-:W-:Y:S01]  /*1b800*/  FFMA.FTZ R7, R2, R7, R189 ;  /* 0x0000000702077223 */ /* 0x004fe200000100bd */
[-C--:B------:R-:W-:Y:S01]  /*1b810*/  FFMA.FTZ R122, R162, R0.reuse, -R129 ;  /* 0x00000000a27a7223 */ /* 0x080fe20000010881 */
[-C--:B------:R-:W-:Y:S01]  /*1b820*/  FFMA.FTZ R10, R161, R0.reuse, -R9 ;  /* 0x00000000a10a7223 */ /* 0x080fe20000010809 */
[-C--:B------:R-:W-:Y:S01]  /*1b830*/  FFMA.FTZ R123, R163, R0.reuse, -R129 ;  /* 0x00000000a37b7223 */ /* 0x080fe20000010881 */
[-C--:B------:R-:W-:Y:S01]  /*1b840*/  FFMA.FTZ R170, R164, R0.reuse, -R9 ;  /* 0x00000000a4aa7223 */ /* 0x080fe20000010809 */
[-C--:B------:R-:W-:Y:S01]  /*1b850*/  FFMA.FTZ R171, R166, R0.reuse, -R129 ;  /* 0x00000000a6ab7223 */ /* 0x080fe20000010881 */
[-C--:B------:R-:W-:Y:S01]  /*1b860*/  FFMA.FTZ R9, R165, R0.reuse, -R9 ;  /* 0x00000000a5097223 */ /* 0x080fe20000010809 */
[----:B------:R-:W2:Y:S01]  /*1b870*/  MUFU.EX2 R190, R190 ;  /* 0x000000be00be7308 */ /* 0x000ea20000000800 */
[----:B---3--:R-:W-:Y:S01]  /*1b880*/  FADD.FTZ R8, R169, R8 ;  /* 0x00000008a9087221 */ /* 0x008fe20000010000 */
[----:B------:R-:W-:-:S06]  /*1b890*/  FFMA.FTZ R129, R167, R0, -R129 ;  /* 0x00000000a7817223 */ /* 0x000fcc0000010881 */
[----:B------:R-:W3:Y:S01]  /*1b8a0*/  MUFU.EX2 R191, R191 ;  /* 0x000000bf00bf7308 */ /* 0x000ee20000000800 */
[----:B0-----:R-:W-:-:S07]  /*1b8b0*/  FADD.FTZ R7, R140, R7 ;  /* 0x000000078c077221 */ /* 0x001fce0000010000 */
[----:B------:R-:W0:Y:S01]  /*1b8c0*/  MUFU.EX2 R125, R125 ;  /* 0x0000007d007d7308 */ /* 0x000e220000000800 */
[----:B--2---:R-:W-:-:S07]  /*1b8d0*/  FADD.FTZ R8, R190, R8 ;  /* 0x00000008be087221 */ /* 0x004fce0000010000 */
[----:B------:R-:W2:Y:S01]  /*1b8e0*/  MUFU.EX2 R137, R137 ;  /* 0x0000008900897308 */ /* 0x000ea20000000800 */
[----:B---3--:R-:W-:-:S07]  /*1b8f0*/  FADD.FTZ R7, R191, R7 ;  /* 0x00000007bf077221 */ /* 0x008fce0000010000 */
        /* <DEDUP_REMOVED lines=78> */
[----:B-1----:R-:W1:Y:S01]  /*1bde0*/  MUFU.EX2 R11, R129 ;  /* 0x00000081000b7308 */ /* 0x002e620000000800 */
[----:B0-----:R-:W-:Y:S01]  /*1bdf0*/  FADD.FTZ R7, R171, R7 ;  /* 0x00000007ab077221 */ /* 0x001fe20000010000 */
[----:B--2---:R-:W-:-:S03]  /*1be00*/  FADD.FTZ R8, R9, R8 ;  /* 0x0000000809087221 */ /* 0x004fc60000010000 */
[----:B-1----:R-:W-:Y:S01]  /*1be10*/  FADD.FTZ R7, R11, R7 ;  /* 0x000000070b077221 */ /* 0x002fe20000010000 */
[----:B------:R-:W-:Y:S06]  /*1be20*/  @!P0 BRA `(.L_x_1818) ;  /* 0x0000000000048947 */ /* 0x000fec0003800000 */
[----:B------:R-:W-:Y:S01]  /*1be30*/  BPT.TRAP 0x1 ;  /* 0x000000040000795c */ /* 0x000fe20000300000 */
.L_x_1818:
[----:B------:R-:W-:Y:S01]  /*1be40*/  ISETP.GT.AND P1, PT, R5, R226, PT ;  /* 0x000000e20500720c */ /* 0x000fe20003f24270 */
        /* <DEDUP_REMOVED lines=32> */
[----:B0-----:R-:W-:Y:S06]  /*1c050*/  @P1 BRA `(.L_x_1819) ;  /* 0xffffffdc00401947 */ /* 0x001fec000383ffff */
[----:B------:R-:W-:Y:S05]  /*1c060*/  BSYNC B1 ;  /* 0x0000000000017941 */ /* 0x000fea0003800000 */
.L_x_1806:
[----:B------:R-:W-:Y:S05]  /*1c070*/  BSYNC B0 ;  /* 0x0000000000007941 */ /* 0x000fea0003800000 */
.L_x_1805:
[----:B------:R-:W2:Y:S01]  /*1c080*/  LDL R9, [R1+0x3c] ;  /* 0x00003c0001097983 */ /* 0x000ea20000100800 */
[----:B------:R-:W-:Y:S01]  /*1c090*/  BSSY B0, `(.L_x_1820) ;  /* 0x0000366000007945 */ /* 0x000fe20003800000 */
[----:B--2---:R-:W-:-:S13]  /*1c0a0*/  ISETP.GE.AND P1, PT, R5, R9, PT ;  /* 0x000000090500720c */ /* 0x004fda0003f26270 */
[----:B------:R-:W-:Y:S05]  /*1c0b0*/  @!P1 BRA `(.L_x_1821) ;  /* 0x00000034008c9947 */ /* 0x000fea0003800000 */
[----:B------:R-:W-:Y:S02]  /*1c0c0*/  IMAD.MOV.U32 R9, RZ, RZ, R3 ;  /* 0x000000ffff097224 */ /* 0x000fe400078e0003 */
[----:B------:R-:W-:Y:S02]  /*1c0d0*/  IMAD.MOV.U32 R10, RZ, RZ, R4 ;  /* 0x000000ffff0a7224 */ /* 0x000fe400078e0004 */
[----:B------:R-:W-:Y:S02]  /*1c0e0*/  IMAD.MOV.U32 R11, RZ, RZ, R199 ;  /* 0x000000ffff0b7224 */ /* 0x000fe400078e00c7 */
[----:B------:R-:W-:-:S07]  /*1c0f0*/  IMAD.MOV.U32 R12, RZ, RZ, R194 ;  /* 0x000000ffff0c7224 */ /* 0x000fce00078e00c2 */
.L_x_1842:
[----:B------:R-:W-:-:S04]  /*1c100*/  ISETP.NE.AND P1, PT, R12, 0x1, PT ;  /* 0x000000010c00780c */ /* 0x000fc80003f25270 */
[----:B------:R-:W-:-:S04]  /*1c110*/  SEL R0, RZ, 0x1, P1 ;  /* 0x00000001ff007807 */ /* 0x000fc80000800000 */
[----:B------:R-:W-:Y:S01]  /*1c120*/  LOP3.LUT R199, R11, R0, RZ, 0x3c, !PT ;  /* 0x000000000bc77212 */ /* 0x000fe200078e3cff */
[----:B------:R-:W-:Y:S06]  /*1c130*/  @!P0 BRA `(.L_x_1822) ;  /* 0x0000000000048947 */ /* 0x000fec0003800000 */
[----:B------:R-:W-:Y:S01]  /*1c140*/  BPT.TRAP 0x1 ;  /* 0x000000040000795c */ /* 0x000fe20000300000 */
.L_x_1822:
        /* <DEDUP_REMOVED lines=8> */
.L_x_1823:
[----:B------:R-:W-:Y:S01]  /*1c1d0*/  IMAD R126, R194, 0x900, R217 ;  /* 0x00000900c27e7824 */ /* 0x000fe200078e02d9 */
[----:B------:R-:W-:Y:S03]  /*1c1e0*/  BSSY B1, `(.L_x_1824) ;  /* 0x0000006000017945 */ /* 0x000fe60003800000 */
[C---:B------:R-:W-:Y:S02]  /*1c1f0*/  VIADD R122, R126.reuse, 0x2 ;  /* 0x000000027e7a7836 */ /* 0x040fe40000000000 */
[----:B------:R-:W-:Y:S01]  /*1c200*/  VIADD R124, R126, 0x4 ;  /* 0x000000047e7c7836 */ /* 0x000fe20000000000 */
[----:B-1----:R-:W-:Y:S06]  /*1c210*/  @P1 BRA `(.L_x_1825) ;  /* 0x0000000000081947 */ /* 0x002fec0003800000 */
[----:B------:R-:W1:Y:S02]  /*1c220*/  SYNCS.PHASECHK.TRANS64.TRYWAIT P1, [R0+URZ+0x30830], R3 ;  /* 0x03083003000075a7 */ /* 0x000e64000802017f */
[----:B-1----:R-:W-:Y:S05]  /*1c230*/  @!P1 BRA `(.L_x_1826) ;  /* 0x000000f400bc9947 */ /* 0x002fea0003800000 */
.L_x_1825:
[----:B------:R-:W-:Y:S05]  /*1c240*/  BSYNC B1 ;  /* 0x0000000000017941 */ /* 0x000fea0003800000 */
.L_x_1824:
        /* <DEDUP_REMOVED lines=233> */
.L_x_1827:
[----:B------:R-:W-:Y:S01]  /*1d0e0*/  SHF.L.U32 R2, R11, 0x1f, RZ ;  /* 0x0000001f0b027819 */ /* 0x000fe200000006ff */
[----:B------:R-:W-:-:S04]  /*1d0f0*/  IMAD R11, R12, 0x8, R18 ;  /* 0x000000080c0b7824 */ /* 0x000fc800078e0212 */
[----:B------:R0:W1:Y:S01]  /*1d100*/  SYNCS.PHASECHK.TRANS64.TRYWAIT P1, [R11+URZ+0x30850], R2 ;  /* 0x030850020b0075a7 */ /* 0x000062000802017f */
[----:B------:R-:W-:Y:S05]  /*1d110*/  @!P0 BRA `(.L_x_1828) ;  /* 0x0000000000048947 */ /* 0x000fea0003800000 */
[----:B------:R-:W-:Y:S01]  /*1d120*/  BPT.TRAP 0x1 ;  /* 0x000000040000795c */ /* 0x000fe20000300000 */
.L_x_1828:
[----:B------:R-:W-:Y:S04]  /*1d130*/  BSSY B1, `(.L_x_1829) ;  /* 0x0000004000017945 */ /* 0x000fe80003800000 */
[----:B-1----:R-:W-:Y:S05]  /*1d140*/  @P1 BRA `(.L_x_1830) ;  /* 0x0000000000081947 */ /* 0x002fea0003800000 */
[----:B------:R-:W1:Y:S02]  /*1d150*/  SYNCS.PHASECHK.TRANS64.TRYWAIT P1, [R11+URZ+0x30850], R2 ;  /* 0x030850020b0075a7 */ /* 0x000e64000802017f */
[----:B-1----:R-:W-:Y:S05]  /*1d160*/  @!P1 BRA `(.L_x_1831) ;  /* 0x000000e800049947 */ /* 0x002fea0003800000 */
.L_x_1830:
[----:B------:R-:W-:Y:S05]  /*1d170*/  BSYNC B1 ;  /* 0x0000000000017941 */ /* 0x000fea0003800000 */
.L_x_1829:
        /* <DEDUP_REMOVED lines=48> */
.L_x_1832:
[----:B------:R-:W2:Y:S01]  /*1d480*/  LDL R12, [R1+0x30] ;  /* 0x00003000010c7983 */ /* 0x000ea20000100800 */
[----:B------:R-:W0:Y:S03]  /*1d490*/  LDC R2, c[0x0][0x448] ;  /* 0x00011200ff027b82 */ /* 0x000e260000000800 */
[----:B------:R-:W2:Y:S04]  /*1d4a0*/  LDL R4, [R1+0x44] ;  /* 0x0000440001047983 */ /* 0x000ea80000100800 */
[----:B------:R-:W3:Y:S01]  /*1d4b0*/  LDL R6, [R1+0x40] ;  /* 0x0000400001067983 */ /* 0x000ee20000100800 */
[----:B------:R-:W1:Y:S01]  /*1d4c0*/  LDC R168, c[0x0][0x9e4] ;  /* 0x00027900ffa87b82 */ /* 0x000e620000000800 */
[----:B0-----:R-:W-:-:S13]  /*1d4d0*/  ISETP.NE.AND P1, PT, R2, 0x1, PT ;  /* 0x000000010200780c */ /* 0x001fda0003f25270 */
[----:B------:R-:W0:Y:S08]  /*1d4e0*/  @P1 LDC R3, c[0x0][0x44c] ;  /* 0x00011300ff031b82 */ /* 0x000e300000000800 */
[----:B------:R-:W4:Y:S01]  /*1d4f0*/  @P1 LDC R2, c[0x0][0x450] ;  /* 0x00011400ff021b82 */ /* 0x000f220000000800 */
[----:B------:R-:W-:Y:S01]  /*1d500*/  IMAD R15, R5, -0x60, RZ ;  /* 0xffffffa0050f7824 */ /* 0x000fe200078e02ff */
[----:B------:R-:W-:Y:S01]  /*1d510*/  ULOP3.LUT UR4, URZ, UR42, URZ, 0x33, !UPT ;  /* 0x0000002a3f047292 */ /* 0x000fe2000f8e333f */
[----:B--2---:R-:W-:-:S04]  /*1d520*/  IMAD.IADD R4, R4, 0x1, R12 ;  /* 0x0000000104047824 */ /* 0x004fc800078e020c */
[----:B0-----:R-:W-:-:S05]  /*1d530*/  @P1 IMAD.HI.U32 R3, R4, R3, RZ ;  /* 0x0000000304031227 */ /* 0x001fca00078e00ff */
[----:B----4-:R-:W-:Y:S01]  /*1d540*/  @P1 SHF.R.U32.HI R4, RZ, R2, R3 ;  /* 0x00000002ff041219 */ /* 0x010fe20000011603 */
[----:B------:R-:W-:-:S04]  /*1d550*/  VIADD R3, R0, 0x30840 ;  /* 0x0003084000037836 */ /* 0x000fc80000000000 */
[----:B------:R-:W0:Y:S01]  /*1d560*/  SHFL.IDX PT, R20, R4, RZ, 0x1c1f ;  /* 0x001c1fff04147589 */ /* 0x000e2200000e0000 */
[----:B------:R-:W-:Y:S01]  /*1d570*/  PRMT R0, R204, 0x654, R3 ;  /* 0x00000654cc007816 */ /* 0x000fe20000000003 */
[----:B------:R-:W-:Y:S01]  /*1d580*/  VIADD R2, R15, 0x1 ;  /* 0x000000010f027836 */ /* 0x000fe20000000000 */
[----:B-1----:R-:W-:Y:S02]  /*1d590*/  ISETP.GE.AND P1, PT, R168, 0x1, PT ;  /* 0x00000001a800780c */ /* 0x002fe40003f26270 */
[----:B------:R3:W-:Y:S02]  /*1d5a0*/  SYNCS.ARRIVE.TRANS64.RED.A1T0 RZ, [R0+URZ], RZ ;  /* 0x000000ff00ff79a7 */ /* 0x0007e4000810043f */
[----:B---3--:R-:W-:-:S05]  /*1d5b0*/  IMAD R0, R6, -0x2, R2 ;  /* 0xfffffffe06007824 */ /* 0x008fca00078e0202 */
[----:B------:R-:W-:-:S05]  /*1d5c0*/  IADD3 R13, -R200, R0, R201 ;  /* 0x00000000c80d7210 */ /* 0x000fca0007ffe1c9 */
[C---:B------:R-:W-:Y:S02]  /*1d5d0*/  VIADD R14, R13.reuse, UR51 ;  /* 0x000000330d0e7c36 */ /* 0x040fe40008000000 */
        /* <DEDUP_REMOVED lines=17> */
.L_x_1835:
[----:B------:R-:W-:-:S05]  /*1d6f0*/  IMAD.U32 R21, RZ, RZ, UR38 ;  /* 0x00000026ff157e24 */ /* 0x000fca000f8e00ff */
[----:B------:R-:W-:-:S13]  /*1d700*/  ISETP.NE.AND P1, PT, R21, 0x1, PT ;  /* 0x000000011500780c */ /* 0x000fda0003f25270 */
[----:B------:R-:W0:Y:S02]  /*1d710*/  @P1 LDC.64 R2, c[0x0][0x9e8] ;  /* 0x00027a00ff021b82 */ /* 0x000e240000000a00 */
[----:B0-----:R-:W-:-:S05]  /*1d720*/  @P1 IMAD.HI.U32 R2, R20, R2, RZ ;  /* 0x0000000214021227 */ /* 0x001fca00078e00ff */
[----:B------:R-:W-:-:S07]  /*1d730*/  @P1 SHF.R.U32.HI R20, RZ, R3, R2 ;  /* 0x00000003ff141219 */ /* 0x000fce0000011602 */
.L_x_1836:
[----:B------:R-:W-:Y:S05]  /*1d740*/  BSYNC B1 ;  /* 0x0000000000017941 */ /* 0x000fea0003800000 */
.L_x_1834:
[----:B------:R-:W-:-:S05]  /*1d750*/  IMAD R20, R20, R21, R0 ;  /* 0x0000001514147224 */ /* 0x000fca00078e0200 */
[----:B------:R-:W-:Y:S02]  /*1d760*/  VIADDMNMX R12, R20, R21, R12, PT ;  /* 0x00000015140c7246 */ /* 0x000fe4000380010c */
[----:B------:R-:W-:-:S07]  /*1d770*/  VIMNMX R6, R6, R20, !PT ;  /* 0x0000001406067248 */ /* 0x000fce0007fe0100 */
.L_x_1833:
[C---:B------:R-:W-:Y:S01]  /*1d780*/  ISETP.GE.AND P1, PT, R15.reuse, 0x2, PT ;  /* 0x000000020f00780c */ /* 0x040fe20003f26270 */
[----:B------:R-:W0:Y:S01]  /*1d790*/  SHFL.IDX PT, R4, R4, 0x1, 0x1c1f ;  /* 0x003c1f0004047f89 */ /* 0x000e2200000e0000 */
[C---:B------:R-:W-:Y:S02]  /*1d7a0*/  ISETP.GE.AND P2, PT, R15.reuse, 0x9, PT ;  /* 0x000000090f00780c */ /* 0x040fe40003f46270 */
[C---:B------:R-:W-:Y:S02]  /*1d7b0*/  ISETP.GT.AND P4, PT, R6.reuse, 0x1, !P1 ;  /* 0x000000010600780c */ /* 0x040fe40004f84270 */
        /* <DEDUP_REMOVED lines=147> */
.L_x_1839:
[----:B------:R-:W-:-:S05]  /*1e0f0*/  IMAD.U32 R6, RZ, RZ, UR38 ;  /* 0x00000026ff067e24 */ /* 0x000fca000f8e00ff */
[----:B------:R-:W-:-:S13]  /*1e100*/  ISETP.NE.AND P6, PT, R6, 0x1, PT ;  /* 0x000000010600780c */ /* 0x000fda0003fc5270 */
[----:B------:R-:W0:Y:S02]  /*1e110*/  @P6 LDC.64 R2, c[0x0][0x9e8] ;  /* 0x00027a00ff026b82 */ /* 0x000e240000000a00 */
[----:B0-----:R-:W-:-:S05]  /*1e120*/  @P6 IMAD.HI.U32 R2, R4, R2, RZ ;  /* 0x0000000204026227 */ /* 0x001fca00078e00ff */
[----:B------:R-:W-:-:S07]  /*1e130*/  @P6 SHF.R.U32.HI R4, RZ, R3, R2 ;  /* 0x00000003ff046219 */ /* 0x000fce0000011602 */
.L_x_1840:
[----:B------:R-:W-:Y:S05]  /*1e140*/  BSYNC B1 ;  /* 0x0000000000017941 */ /* 0x000fea0003800000 */
.L_x_1838:
[----:B------:R-:W-:-:S05]  /*1e150*/  IMAD R3, R4, R6, R0 ;  /* 0x0000000604037224 */ /* 0x000fca00078e0200 */
[----:B------:R-:W-:Y:S02]  /*1e160*/  VIADDMNMX R14, R3, R6, R14, PT ;  /* 0x00000006030e7246 */ /* 0x000fe4000380010e */
[----:B------:R-:W-:-:S07]  /*1e170*/  VIMNMX R13, R13, R3, !PT ;  /* 0x000000030d0d7248 */ /* 0x000fce0007fe0100 */
.L_x_1837:
        /* <DEDUP_REMOVED lines=69> */
[----:B------:R-:W-:Y:S01]  /*1e5d0*/  FMNMX.FTZ R2, R165, R0, !PT ;  /* 0x00000000a5027209 */ /* 0x000fe20007810000 */
[----:B------:R-:W-:Y:S01]  /*1e5e0*/  IMAD.U32 R0, RZ, RZ, UR43 ;  /* 0x0000002bff007e24 */ /* 0x000fe2000f8e00ff */
        /* <DEDUP_REMOVED lines=11> */
[C---:B------:R-:W-:Y:S02]  /*1e6a0*/  ISETP.GT.AND P1, PT, R13.reuse, 0x38, !P1 ;  /* 0x000000380d00780c */ /* 0x040fe40004f24270 */
        /* <DEDUP_REMOVED lines=21> */
[----:B------:R-:W-:Y:S01]  /*1e800*/  FMUL.FTZ R3, R4, R0 ;  /* 0x0000000004037220 */ /* 0x000fe20000410000 */
        /* <DEDUP_REMOVED lines=54> */
[----:B------:R-:W-:Y:S01]  /*1eb70*/  FSEL R129, R4, RZ, P1 ;  /* 0x000000ff04817208 */ /* 0x000fe20000800000 */
[----:B------:R-:W-:Y:S01]  /*1eb80*/  MUFU.EX2 R188, R188 ;  /* 0x000000bc00bc7308 */ /* 0x000fe20000000800 */
[----:B------:R-:W-:-:S03]  /*1eb90*/  FMNMX.FTZ R2, R146, R2, !PT ;  /* 0x0000000292027209 */ /* 0x000fc60007810000 */
[----:B------:R-:W-:Y:S01]  /*1eba0*/  FADD.FTZ R129, -R129, R10 ;  /* 0x0000000a81817221 */ /* 0x000fe20000010100 */
        /* <DEDUP_REMOVED lines=27> */
[----:B------:R-:W-:-:S06]  /*1ed60*/  FMUL.FTZ R6, R129, R0 ;  /* 0x0000000081067220 */ /* 0x000fcc0000410000 */
[----:B------:R-:W-:Y:S01]  /*1ed70*/  MUFU.EX2 R125, R125 ;  /* 0x0000007d007d7308 */ /* 0x000fe20000000800 */
[C---:B------:R-:W-:Y:S01]  /*1ed80*/  FSETP.NEU.FTZ.AND P1, PT, R3.reuse, -INF , PT ;  /* 0xff8000000300780b */ /* 0x040fe20003f3d000 */
[----:B------:R-:W-:-:S05]  /*1ed90*/  FMUL.FTZ R2, R3, R0 ;  /* 0x0000000003027220 */ /* 0x000fca0000410000 */
[----:B------:R-:W-:Y:S01]  /*1eda0*/  FSEL R129, R2, RZ, P1 ;  /* 0x000000ff02817208 */ /* 0x000fe20000800000 */
[----:B------:R-:W0:Y:S01]  /*1edb0*/  MUFU.EX2 R6, R6 ;  /* 0x0000000600067308 */ /* 0x000e220000000800 */
[----:B------:R-:W-:-:S03]  /*1edc0*/  FSEL R2, R3, RZ, P1 ;  /* 0x000000ff03027208 */ /* 0x000fc60000800000 */
[-CC-:B------:R-:W-:Y:S01]  /*1edd0*/  FFMA.FTZ R189, R122, R0.reuse, -R129.reuse ;  /* 0x000000007abd7223 */ /* 0x180fe20000010881 */
[-C--:B------:R-:W-:Y:S01]  /*1ede0*/  FFMA.FTZ R132, R123, R0.reuse, -R129 ;  /* 0x000000007b847223 */ /* 0x080fe20000010881 */
[----:B------:R-:W-:Y:S01]  /*1edf0*/  FADD.FTZ R2, -R2, R9 ;  /* 0x0000000902027221 */ /* 0x000fe20000010100 */
[-CC-:B------:R-:W-:Y:S01]  /*1ee00*/  FFMA.FTZ R191, R126, R0.reuse, -R129.reuse ;  /* 0x000000007ebf7223 */ /* 0x180fe20000010881 */
[-CC-:B------:R-:W-:Y:S01]  /*1ee10*/  FFMA.FTZ R127, R127, R0.reuse, -R129.reuse ;  /* 0x000000007f7f7223 */ /* 0x180fe20000010881 */
[-CC-:B------:R-:W-:Y:S01]  /*1ee20*/  FFMA.FTZ R185, R130, R0.reuse, -R129.reuse ;  /* 0x0000000082b97223 */ /* 0x180fe20000010881 */
[-C--:B------:R-:W-:Y:S01]  /*1ee30*/  FMUL.FTZ R2, R2, R0.reuse ;  /* 0x0000000002027220 */ /* 0x080fe20000410000 */
[----:B------:R-:W-:Y:S01]  /*1ee40*/  MUFU.EX2 R189, R189 ;  /* 0x000000bd00bd7308 */ /* 0x000fe20000000800 */
[-CC-:B------:R-:W-:Y:S01]  /*1ee50*/  FFMA.FTZ R126, R131, R0.reuse, -R129.reuse ;  /* 0x00000000837e7223 */ /* 0x180fe20000010881 */
[-CC-:B------:R-:W-:Y:S01]  /*1ee60*/  FFMA.FTZ R187, R134, R0.reuse, -R129.reuse ;  /* 0x0000000086bb7223 */ /* 0x180fe20000010881 */
[-CC-:B------:R-:W-:Y:S01]  /*1ee70*/  FFMA.FTZ R123, R135, R0.reuse, -R129.reuse ;  /* 0x00000000877b7223 */ /* 0x180fe20000010881 */
[-CC-:B------:R-:W-:Y:S01]  /*1ee80*/  FFMA.FTZ R181, R138, R0.reuse, -R129.reuse ;  /* 0x000000008ab57223 */ /* 0x180fe20000010881 */
[--C-:B------:R-:W-:Y:S01]  /*1ee90*/  FFMA.FTZ R122, R139, R0, -R129.reuse ;  /* 0x000000008b7a7223 */ /* 0x100fe20000010881 */
[----:B0-----:R-:W-:Y:S01]  /*1eea0*/  FFMA.FTZ R8, R6, R8, R188 ;  /* 0x0000000806087223 */ /* 0x001fe200000100bc */
[-CC-:B------:R-:W-:Y:S01]  /*1eeb0*/  FFMA.FTZ R183, R142, R0.reuse, -R129.reuse ;  /* 0x000000008eb77223 */ /* 0x180fe20000010881 */
[----:B------:R-:W0:Y:S01]  /*1eec0*/  MUFU.EX2 R2, R2 ;  /* 0x0000000200027308 */ /* 0x000e220000000800 */
[-CC-:B------:R-:W-:Y:S01]  /*1eed0*/  FFMA.FTZ R135, R143, R0.reuse, -R129.reuse ;  /* 0x000000008f877223 */ /* 0x180fe20000010881 */
[----:B------:R-:W-:Y:S01]  /*1eee0*/  FADD.FTZ R8, R21, R8 ;  /* 0x0000000815087221 */ /* 0x000fe20000010000 */
[-CC-:B------:R-:W-:Y:S01]  /*1eef0*/  FFMA.FTZ R177, R146, R0.reuse, -R129.reuse ;  /* 0x0000000092b17223 */ /* 0x180fe20000010881 */
[-CC-:B------:R-:W-:Y:S01]  /*1ef00*/  FFMA.FTZ R134, R147, R0.reuse, -R129.reuse ;  /* 0x0000000093867223 */ /* 0x180fe20000010881 */
[-CC-:B------:R-:W-:Y:S01]  /*1ef10*/  FFMA.FTZ R179, R150, R0.reuse, -R129.reuse ;  /* 0x0000000096b37223 */ /* 0x180fe20000010881 */
[----:B------:R-:W-:Y:S01]  /*1ef20*/  FADD.FTZ R8, R190, R8 ;  /* 0x00000008be087221 */ /* 0x000fe20000010000 */
[-CC-:B------:R-:W-:Y:S01]  /*1ef30*/  FFMA.FTZ R133, R151, R0.reuse, -R129.reuse ;  /* 0x0000000097857223 */ /* 0x180fe20000010881 */
[----:B------:R-:W1:Y:S01]  /*1ef40*/  MUFU.EX2 R132, R132 ;  /* 0x0000008400847308 */ /* 0x000e620000000800 */
[-CC-:B------:R-:W-:Y:S01]  /*1ef50*/  FFMA.FTZ R173, R154, R0.reuse, -R129.reuse ;  /* 0x000000009aad7223 */ /* 0x180fe20000010881 */
[----:B------:R-:W-:Y:S01]  /*1ef60*/  FADD.FTZ R8, R20, R8 ;  /* 0x0000000814087221 */ /* 0x000fe20000010000 */
[-CC-:B------:R-:W-:Y:S01]  /*1ef70*/  FFMA.FTZ R131, R155, R0.reuse, -R129.reuse ;  /* 0x000000009b837223 */ /* 0x180fe20000010881 */
[-CC-:B------:R-:W-:Y:S01]  /*1ef80*/  FFMA.FTZ R175, R158, R0.reuse, -R129.reuse ;  /* 0x000000009eaf7223 */ /* 0x180fe20000010881 */
[-CC-:B------:R-:W-:Y:S01]  /*1ef90*/  FFMA.FTZ R130, R159, R0.reuse, -R129.reuse ;  /* 0x000000009f827223 */ /* 0x180fe20000010881 */
[----:B------:R-:W-:Y:S01]  /*1efa0*/  FADD.FTZ R8, R184, R8 ;  /* 0x00000008b8087221 */ /* 0x000fe20000010000 */
[-C--:B------:R-:W-:Y:S01]  /*1efb0*/  FFMA.FTZ R169, R162, R0.reuse, -R129 ;  /* 0x00000000a2a97223 */ /* 0x080fe20000010881 */
[----:B------:R-:W2:Y:S01]  /*1efc0*/  MUFU.EX2 R191, R191 ;  /* 0x000000bf00bf7308 */ /* 0x000ea20000000800 */
[----:B0-----:R-:W-:Y:S01]  /*1efd0*/  FFMA.FTZ R7, R2, R7, R189 ;  /* 0x0000000702077223 */ /* 0x001fe200000100bd */
[----:B------:R-:W-:Y:S01]  /*1efe0*/  FADD.FTZ R8, R15, R8 ;  /* 0x000000080f087221 */ /* 0x000fe20000010000 */
[-CC-:B------:R-:W-:Y:S01]  /*1eff0*/  FFMA.FTZ R9, R163, R0.reuse, -R129.reuse ;  /* 0x00000000a3097223 */ /* 0x180fe20000010881 */
[-CC-:B------:R-:W-:Y:S01]  /*1f000*/  FFMA.FTZ R171, R166, R0.reuse, -R129.reuse ;  /* 0x00000000a6ab7223 */ /* 0x180fe20000010881 */
[----:B------:R-:W-:Y:S01]  /*1f010*/  FFMA.FTZ R129, R167, R0, -R129 ;  /* 0x00000000a7817223 */ /* 0x000fe20000010881 */
[----:B------:R-:W-:-:S02]  /*1f020*/  FADD.FTZ R8, R186, R8 ;  /* 0x00000008ba087221 */ /* 0x000fc40000010000 */
        /* <DEDUP_REMOVED lines=73> */
.L_x_1841:
[----:B------:R-:W2:Y:S01]  /*1f4c0*/  LDL R136, [R1+0x3c] ;  /* 0x00003c0001887983 */ /* 0x000ea20000100800 */
[----:B------:R-:W-:Y:S01]  /*1f4d0*/  VIADD R11, R11, 0x30860 ;  /* 0x000308600b0b7836 */ /* 0x000fe20000000000 */
[----:B------:R-:W-:Y:S01]  /*1f4e0*/  F2FP.BF16.F32.PACK_AB R186, R12, R186 ;  /* 0x000000ba0cba723e */ /* 0x000fe200000010ff */
[----:B------:R-:W-:Y:S01]  /*1f4f0*/  IMAD.MOV.U32 R12, RZ, RZ, R194 ;  /* 0x000000ffff0c7224 */ /* 0x000fe200078e00c2 */
[----:B------:R-:W-:Y:S01]  /*1f500*/  F2FP.BF16.F32.PACK_AB R169, R9, R169 ;  /* 0x000000a909a9723e */ /* 0x000fe200000010ff */
[----:B------:R-:W-:Y:S01]  /*1f510*/  IMAD.MOV.U32 R9, RZ, RZ, R3 ;  /* 0x000000ffff097224 */ /* 0x000fe200078e0003 */
[----:B------:R-:W-:Y:S02]  /*1f520*/  PRMT R11, R204, 0x654, R11 ;  /* 0x00000654cc0b7816 */ /* 0x000fe4000000000b */
[----:B------:R-:W-:Y:S01]  /*1f530*/  F2FP.BF16.F32.PACK_AB R170, R10, R170 ;  /* 0x000000aa0aaa723e */ /* 0x000fe200000010ff */
[----:B------:R-:W-:Y:S01]  /*1f540*/  IMAD.MOV.U32 R10, RZ, RZ, R4 ;  /* 0x000000ffff0a7224 */ /* 0x000fe200078e0004 */
[----:B------:R0:W-:Y:S01]  /*1f550*/  SYNCS.ARRIVE.TRANS64.RED.A1T0 RZ, [R11+URZ], RZ ;  /* 0x000000ff0bff79a7 */ /* 0x0001e2000810043f */
[----:B------:R-:W-:-:S02]  /*1f560*/  F2FP.BF16.F32.PACK_AB R188, R21, R188 ;  /* 0x000000bc15bc723e */ /* 0x000fc400000010ff */
[----:B------:R-:W-:Y:S02]  /*1f570*/  F2FP.BF16.F32.PACK_AB R189, R132, R189 ;  /* 0x000000bd84bd723e */ /* 0x000fe400000010ff */
[----:B------:R-:W-:Y:S02]  /*1f580*/  F2FP.BF16.F32.PACK_AB R190, R20, R190 ;  /* 0x000000be14be723e */ /* 0x000fe400000010ff */
[----:B------:R-:W-:Y:S01]  /*1f590*/  F2FP.BF16.F32.PACK_AB R191, R127, R191 ;  /* 0x000000bf7fbf723e */ /* 0x000fe200000010ff */
[----:B0-----:R-:W-:Y:S01]  /*1f5a0*/  IMAD.MOV.U32 R11, RZ, RZ, R199 ;  /* 0x000000ffff0b7224 */ /* 0x001fe200078e00c7 */
        /* <DEDUP_REMOVED lines=17> */
[C---:B--2---:R-:W-:Y:S01]  /*1f6c0*/  ISETP.GT.AND P1, PT, R5.reuse, R136, PT ;  /* 0x000000880500720c */ /* 0x044fe20003f24270 */
[----:B------:R-:W-:-:S12]  /*1f6d0*/  VIADD R5, R5, 0xffffffff ;  /* 0xffffffff05057836 */ /* 0x000fd80000000000 */
[----:B------:R-:W-:Y:S05]  /*1f6e0*/  @P1 BRA `(.L_x_1842) ;  /* 0xffffffc800841947 */ /* 0x000fea000383ffff */
.L_x_1821:
[----:B------:R-:W-:Y:S05]  /*1f6f0*/  BSYNC B0 ;  /* 0x0000000000007941 */ /* 0x000fea0003800000 */
.L_x_1820:
        /* <DEDUP_REMOVED lines=99> */
.L_x_1843:
[----:B------:R-:W-:Y:S01]  /*1fd30*/  IMAD R9, R194, 0x8, R18 ;  /* 0x00000008c2097824 */ /* 0x000fe200078e0212 */
[----:B------:R-:W-:-:S04]  /*1fd40*/  SHF.L.U32 R6, R199, 0x1f, RZ ;  /* 0x0000001fc7067819 */ /* 0x000fc800000006ff */
[----:B------:R0:W1:Y:S01]  /*1fd50*/  SYNCS.PHASECHK.TRANS64.TRYWAIT P1, [R9+URZ+0x30850], R6 ;  /* 0x03085006090075a7 */ /* 0x000062000802017f */
[----:B------:R-:W-:Y:S05]  /*1fd60*/  @!P0 BRA `(.L_x_1844) ;  /* 0x0000000000048947 */ /* 0x000fea0003800000 */
[----:B------:R-:W-:Y:S01]  /*1fd70*/  BPT.TRAP 0x1 ;  /* 0x000000040000795c */ /* 0x000fe20000300000 */
.L_x_1844:
        /* <DEDUP_REMOVED lines=9> */
.L_x_1846:
[----:B------:R-:W-:Y:S05]  /*1fe10*/  BSYNC B0 ;  /* 0x0000000000007941 */ /* 0x000fea0003800000 */
.L_x_1845:
[----:B------:R-:W-:Y:S01]  /*1fe20*/  IMAD.MOV.U32 R10, RZ, RZ, R2 ;  /* 0x000000ffff0a7224 */ /* 0x000fe200078e0002 */
[----:B------:R-:W-:Y:S01]  /*1fe30*/  WARPGROUP.ARRIVE ;  /* 0x00000000000079c5 */ /* 0x000fe20000000000 */
[----:B------:R-:W-:Y:S01]  /*1fe40*/  IMAD.MOV.U32 R11, RZ, RZ, 0x40000040 ;  /* 0x40000040ff0b7424 */ /* 0x000fe200078e00ff */
[----:B------:R-:W2:Y:S02]  /*1fe50*/  SHFL.BFLY PT, R5, R8, 0x2, 0x1f ;  /* 0x0c401f0008057f89 */ /* 0x000ea400000e0000 */
        /* <DEDUP_REMOVED lines=8> */
[----:B------:R-:W-:Y:S02]  /*1fee0*/  IMAD.MOV.U32 R11, RZ, RZ, 0x40000040 ;  /* 0x40000040ff0b7424 */ /* 0x000fe400078e00ff */
[----:B--2---:R-:W-:Y:S01]  /*1fef0*/  FADD.FTZ R5, R5, R8 ;  /* 0x0000000805057221 */ /* 0x004fe20000010000 */
[----:B------:R-:W-:Y:S02]  /*1ff00*/  WARPGROUP.DEPBAR.LE gsb0, 0x0 ;  /* 0x00008000000079c5 */ /* 0x000fe40000010000 */
[----:B------:R-:W-:-:S11]  /*1ff10*/  WARPGROUP.ARRIVE ;  /* 0x00000000000079c5 */ /* 0x000fd60000000000 */
        /* <DEDUP_REMOVED lines=20> */
[----:B01----:R-:W-:Y:S01]  /*20060*/  FADD.FTZ R6, R2, R7 ;  /* 0x0000000702067221 */ /* 0x003fe20000010000 */
[----:B------:R-:W-:Y:S01]  /*20070*/  IMAD.MOV.U32 R7, RZ, RZ, RZ ;  /* 0x000000ffff077224 */ /* 0x000fe200078e00ff */
[----:B------:R-:W0:Y:S02]  /*20080*/  SHFL.BFLY PT, R2, R5, 0x1, 0x1f ;  /* 0x0c201f0005027f89 */ /* 0x000e2400000e0000 */
[----:B0-----:R-:W-:Y:S01]  /*20090*/  FADD.FTZ R12, R5, R2 ;  /* 0x00000002050c7221 */ /* 0x001fe20000010000 */
[----:B------:R-:W-:-:S02]  /*200a0*/  IMAD.MOV.U32 R2, RZ, RZ, RZ ;  /* 0x000000ffff027224 */ /* 0x000fc400078e00ff */
[----:B------:R-:W-:Y:S02]  /*200b0*/  IMAD.MOV.U32 R5, RZ, RZ, -0x800000 ;  /* 0xff800000ff057424 */ /* 0x000fe400078e00ff */
[----:B------:R-:W-:-:S13]  /*200c0*/  FSETP.NE.FTZ.AND P1, PT, R12, RZ, PT ;  /* 0x000000ff0c00720b */ /* 0x000fda0003f35000 */
[----:B------:R-:W-:Y:S01]  /*200d0*/  @P1 MUFU.RCP R7, R12 ;  /* 0x0000000c00071308 */ /* 0x000fe20000001000 */
[----:B------:R-:W-:Y:S02]  /*200e0*/  WARPGROUP.DEPBAR.LE gsb0, 0x0 ;  /* 0x00008000000079c5 */ /* 0x000fe40000010000 */
[----:B------:R-:W-:-:S06]  /*200f0*/  WARPGROUP.ARRIVE ;  /* 0x00000000000079c5 */ /* 0x000fcc0000000000 */
[----:B------:R-:W-:Y:S01]  /*20100*/  HGMMA.64x192x16.F32.BF16 R24, R172, gdesc[UR4].tnspB, R24, gsb0 ;  /* 0x42e00004ac187df0 */ /* 0x000fe20008001818 */
[----:B------:R-:W-:Y:S02]  /*20110*/  R2UR UR6, R10 ;  /* 0x000000000a0672ca */ /* 0x000fe400000e0000 */
[----:B------:R-:W-:Y:S01]  /*20120*/  R2UR UR7, R11 ;  /* 0x000000000b0772ca */ /* 0x000fe200000e0000 */
[----:B------:R-:W0:Y:S01]  /*20130*/  @P1 MUFU.LG2 R10, R12 ;  /* 0x0000000c000a1308 */ /* 0x000e220000000c00 */
[----:B------:R-:W1:Y:S01]  /*20140*/  SHFL.BFLY PT, R11, R6, 0x1, 0x1f ;  /* 0x0c201f00060b7f89 */ /* 0x000e6200000e0000 */
[----:B0-----:R-:W-:Y:S01]  /*20150*/  @P1 FMUL.FTZ R10, R10, 0.69314718246459960938 ;  /* 0x3f3172180a0a1820 */ /* 0x001fe20000410000 */
[----:B-1----:R-:W-:Y:S01]  /*20160*/  FADD.FTZ R13, R6, R11 ;  /* 0x0000000b060d7221 */ /* 0x002fe20000010000 */
[----:B------:R-:W-:Y:S01]  /*20170*/  @P1 FMUL.FTZ R11, R0, 0.69314718246459960938 ;  /* 0x3f317218000b1820 */ /* 0x000fe20000410000 */
[----:B------:R-:W-:-:S03]  /*20180*/  IMAD.MOV.U32 R6, RZ, RZ, -0x800000 ;  /* 0xff800000ff067424 */ /* 0x000fc600078e00ff */
[----:B------:R-:W-:Y:S01]  /*20190*/  FSETP.NE.FTZ.AND P2, PT, R13, RZ, PT ;  /* 0x000000ff0d00720b */ /* 0x000fe20003f55000 */
[----:B------:R-:W-:-:S12]  /*201a0*/  @P1 FFMA.FTZ R6, R11, R4, R10 ;  /* 0x000000040b061223 */ /* 0x000fd8000001000a */
[----:B------:R-:W0:Y:S01]  /*201b0*/  @P2 MUFU.LG2 R8, R13 ;  /* 0x0000000d00082308 */ /* 0x000e220000000c00 */
[----:B------:R-:W-:-:S07]  /*201c0*/  @P2 FMUL.FTZ R15, R0, 0.69314718246459960938 ;  /* 0x3f317218000f2820 */ /* 0x000fce0000410000 */
        /* <DEDUP_REMOVED lines=9> */
.L_x_1848:
        /* <DEDUP_REMOVED lines=12> */
[----:B------:R-:W-:Y:S01]  /*20320*/  SEL R8, RZ, 0x1, P1 ;  /* 0x00000001ff087807 */ /* 0x000fe20000800000 */
        /* <DEDUP_REMOVED lines=95> */
.L_x_1701:
[----:B------:R-:W1:Y:S08]  /*20920*/  S2UR UR4, SR_CgaCtaId ;  /* 0x00000000000479c3 */ /* 0x000e700000008800 */
[----:B------:R-:W-:Y:S01]  /*20930*/  BAR.SYNC.DEFER_BLOCKING 0x5, 0x180 ;  /* 0x0146000000007b1d */ /* 0x000fe20000010000 */
[----:B0-----:R-:W-:-:S05]  /*20940*/  MOV R9, 0x400 ;  /* 0x0000040000097802 */ /* 0x001fca0000000f00 */
[----:B------:R-:W-:Y:S01]  /*20950*/  BSSY B0, `(.L_x_1849) ;  /* 0x0000273000007945 */ /* 0x000fe20003800000 */
[----:B-1----:R-:W-:-:S05]  /*20960*/  IMAD.U32 R204, RZ, RZ, UR4 ;  /* 0x00000004ffcc7e24 */ /* 0x002fca000f8e00ff */
[----:B------:R-:W-:-:S05]  /*20970*/  LEA R18, R204, R9, 0x18 ;  /* 0x00000009cc127211 */ /* 0x000fca00078ec0ff */
[----:B------:R0:W1:Y:S01]  /*20980*/  LDS.128 R28, [R18+0x308d0] ;  /* 0x0308d000121c7984 */ /* 0x0000620000000c00 */
[----:B------:R-:W-:Y:S06]  /*20990*/  BAR.ARV 0x4, 0x180 ;  /* 0x0106000000007b1d */ /* 0x000fec0000002000 */
[----:B------:R-:W-:Y:S05]  /*209a0*/  @P0 BRA `(.L_x_1850) ;  /* 0x0000001800940947 */ /* 0x000fea0003800000 */
[----:B------:R-:W2:Y:S04]  /*209b0*/  LDL R2, [R1+0x88] ;  /* 0x0000880001027983 */ /* 0x000ea80000100800 */
[----:B------:R-:W3:Y:S01]  /*209c0*/  LDL R102, [R1+0x54] ;  /* 0x0000540001667983 */ /* 0x000ee20000100800 */
[----:B------:R-:W4:Y:S01]  /*209d0*/  S2R R11, SR_SWINHI ;  /* 0x00000000000b7919 */ /* 0x000f220000002f00 */
[----:B------:R-:W-:Y:S01]  /*209e0*/  F2FP.BF16.F32.PACK_AB R24, R25, R24 ;  /* 0x000000181918723e */ /* 0x000fe200000010ff */
[----:B------:R-:W-:Y:S01]  /*209f0*/  ULDC.64 UR4, c[0x0][0xc00] ;  /* 0x0003000000047ab9 */ /* 0x000fe20000000a00 */
[----:B------:R-:W-:Y:S01]  /*20a00*/  F2FP.BF16.F32.PACK_AB R25, R138, R26 ;  /* 0x0000001a8a19723e */ /* 0x000fe200000010ff */
[----:B------:R-:W3:Y:S01]  /*20a10*/  LDL R94, [R1+0x50] ;  /* 0x00005000015e7983 */ /* 0x000ee20000100800 */
[----:B------:R-:W-:-:S02]  /*20a20*/  F2FP.BF16.F32.PACK_AB R26, R3, R0 ;  /* 0x00000000031a723e */ /* 0x000fc400000010ff */
[----:B------:R-:W-:Y:S02]  /*20a30*/  MOV R8, R18 ;  /* 0x0000001200087202 */ /* 0x000fe40000000f00 */
[----:B----4-:R-:W-:Y:S02]  /*20a40*/  MOV R9, R11 ;  /* 0x0000000b00097202 */ /* 0x010fe40000000f00 */
        /* <DEDUP_REMOVED lines=38> */
[----:B------:R-:W-:Y:S01]  /*20cb0*/  F2FP.BF16.F32.PACK_AB R115, R119, R118 ;  /* 0x000000767773723e */ /* 0x000fe200000010ff */
[----:B--2---:R-:W-:-:S03]  /*20cc0*/  IMAD.WIDE R74, R2, 0x2, R8 ;  /* 0x00000002024a7825 */ /* 0x004fc600078e0208 */
[C---:B-----5:R-:W-:Y:S02]  /*20cd0*/  IADD3 R137, P1, R74.reuse, 0x40, RZ ;  /* 0x000000404a897810 */ /* 0x060fe40007f3e0ff */
[C---:B------:R-:W-:Y:S02]  /*20ce0*/  IADD3 R111, P2, R74.reuse, 0x20, RZ ;  /* 0x000000204a6f7810 */ /* 0x040fe40007f5e0ff */
[C---:B------:R-:W-:Y:S01]  /*20cf0*/  LOP3.LUT R11, R74.reuse, 0x380, RZ, 0xc0, !PT ;  /* 0x000003804a0b7812 */ /* 0x040fe200078ec0ff */
[----:B------:R-:W-:Y:S01]  /*20d00*/  IMAD.X R15, RZ, RZ, R75, P1 ;  /* 0x000000ffff0f7224 */ /* 0x000fe200008e064b */
[C---:B------:R-:W-:Y:S02]  /*20d10*/  IADD3 R2, P1, R74.reuse, 0x8020, RZ ;  /* 0x000080204a027810 */ /* 0x040fe40007f3e0ff */
[C---:B------:R-:W-:Y:S02]  /*20d20*/  IADD3 R139, P6, R74.reuse, 0x60, RZ ;  /* 0x000000604a8b7810 */ /* 0x040fe40007fde0ff */
[----:B------:R-:W-:-:S02]  /*20d30*/  IADD3 R141, P5, R74, 0x4000, RZ ;  /* 0x000040004a8d7810 */ /* 0x000fc40007fbe0ff */
[----:B------:R-:W-:Y:S02]  /*20d40*/  LOP3.LUT R12, R111, 0x380, RZ, 0xc0, !PT ;  /* 0x000003806f0c7812 */ /* 0x000fe400078ec0ff */
[----:B------:R-:W-:Y:S02]  /*20d50*/  SHF.R.U64 R11, R11, 0x3, RZ ;  /* 0x000000030b0b7819 */ /* 0x000fe400000012ff */
[----:B------:R-:W-:Y:S01]  /*20d60*/  LOP3.LUT R66, R2, 0x380, RZ, 0xc0, !PT ;  /* 0x0000038002427812 */ /* 0x000fe200078ec0ff */
[--C-:B------:R-:W-:Y:S01]  /*20d70*/  IMAD.X R13, RZ, RZ, R75.reuse, P2 ;  /* 0x000000ffff0d7224 */ /* 0x100fe200010e064b */
[----:B------:R-:W-:Y:S01]  /*20d80*/  SHF.R.U64 R12, R12, 0x3, RZ ;  /* 0x000000030c0c7819 */ /* 0x000fe200000012ff */
[--C-:B------:R-:W-:Y:S01]  /*20d90*/  IMAD.X R21, RZ, RZ, R75.reuse, P6 ;  /* 0x000000ffff157224 */ /* 0x100fe200030e064b */
[C---:B------:R-:W-:Y:S01]  /*20da0*/  IADD3 R143, P0, R74.reuse, 0x4020, RZ ;  /* 0x000040204a8f7810 */ /* 0x040fe20007f1e0ff */
[----:B------:R-:W-:Y:S01]  /*20db0*/  IMAD.X R39, RZ, RZ, R75, P5 ;  /* 0x000000ffff277224 */ /* 0x000fe200028e064b */
[----:B------:R-:W-:-:S02]  /*20dc0*/  IADD3 R145, P4, R74, 0x4040, RZ ;  /* 0x000040404a917810 */ /* 0x000fc40007f9e0ff */
[C---:B------:R-:W-:Y:S02]  /*20dd0*/  IADD3 R147, P3, R74.reuse, 0x4060, RZ ;  /* 0x000040604a937810 */ /* 0x040fe40007f7e0ff */
[C---:B------:R-:W-:Y:S02]  /*20de0*/  IADD3 R149, P2, R74.reuse, 0x8000, RZ ;  /* 0x000080004a957810 */ /* 0x040fe40007f5e0ff */
[C---:B------:R-:W-:Y:S02]  /*20df0*/  IADD3 R70, P6, R74.reuse, 0x8040, RZ ;  /* 0x000080404a467810 */ /* 0x040fe40007fde0ff */
[----:B-1----:R-:W-:Y:S02]  /*20e00*/  IADD3 R28, P5, R74, 0x8060, RZ ;  /* 0x000080604a1c7810 */ /* 0x002fe40007fbe0ff */
[----:B------:R-:W-:Y:S02]  /*20e10*/  LOP3.LUT R74, R11, R74, RZ, 0x3c, !PT ;  /* 0x0000004a0b4a7212 */ /* 0x000fe400078e3cff */
[----:B------:R-:W-:-:S02]  /*20e20*/  SHF.R.U64 R3, R66, 0x3, RZ ;  /* 0x0000000342037819 */ /* 0x000fc400000012ff */
[----:B------:R-:W-:Y:S02]  /*20e30*/  LOP3.LUT R12, R12, R111, RZ, 0x3c, !PT ;  /* 0x0000006f0c0c7212 */ /* 0x000fe400078e3cff */
[----:B------:R-:W-:Y:S01]  /*20e40*/  MOV R74, R74 ;  /* 0x0000004a004a7202 */ /* 0x000fe20000000f00 */
[----:B------:R-:W-:Y:S01]  /*20e50*/  BAR.SYNC.DEFER_BLOCKING 0x1, 0x100 ;  /* 0x0044000000007b1d */ /* 0x000fe20000010000 */
[----:B------:R-:W-:Y:S02]  /*20e60*/  LOP3.LUT R66, R3, R2, RZ, 0x3c, !PT ;  /* 0x0000000203427212 */ /* 0x000fe400078e3cff */
[----:B------:R-:W-:Y:S01]  /*20e70*/  MOV R2, R12 ;  /* 0x0000000c00027202 */ /* 0x000fe20000000f00 */
[----:B------:R-:W-:Y:S01]  /*20e80*/  IMAD.X R47, RZ, RZ, R75, P0 ;  /* 0x000000ffff2f7224 */ /* 0x000fe200000e064b */
[----:B------:R-:W-:Y:S02]  /*20e90*/  ISETP.NE.U32.AND P0, PT, RZ, UR4, PT ;  /* 0x00000004ff007c0c */ /* 0x000fe4000bf05070 */
[----:B------:R-:W-:-:S02]  /*20ea0*/  LOP3.LUT R14, R137, 0x380, RZ, 0xc0, !PT ;  /* 0x00000380890e7812 */ /* 0x000fc400078ec0ff */
[----:B------:R-:W-:Y:S02]  /*20eb0*/  LOP3.LUT R20, R139, 0x380, RZ, 0xc0, !PT ;  /* 0x000003808b147812 */ /* 0x000fe400078ec0ff */
[----:B------:R-:W-:Y:S02]  /*20ec0*/  LOP3.LUT R58, R147, 0x380, RZ, 0xc0, !PT ;  /* 0x00000380933a7812 */ /* 0x000fe400078ec0ff */
[----:B------:R-:W-:Y:S02]  /*20ed0*/  LOP3.LUT R38, R141, 0x380, RZ, 0xc0, !PT ;  /* 0x000003808d267812 */ /* 0x000fe400078ec0ff */
[----:B------:R-:W-:Y:S01]  /*20ee0*/  ISETP.NE.AND.EX P0, PT, RZ, UR5, PT, P0 ;  /* 0x00000005ff007c0c */ /* 0x000fe2000bf05300 */
[----:B------:R-:W-:Y:S01]  /*20ef0*/  ULDC.64 UR4, c[0x0][0xc08] ;  /* 0x0003020000047ab9 */ /* 0x000fe20000000a00 */
[----:B------:R-:W-:Y:S04]  /*20f00*/  STSM.16.M88.4 [R74], R24 ;  /* 0x000000184a007844 */ /* 0x000fe80000000200 */
[----:B------:R1:W-:Y:S01]  /*20f10*/  STSM.16.M88.4 [R2], R32 ;  /* 0x0000002002007844 */ /* 0x0003e20000000200 */
[----:B------:R-:W-:Y:S01]  /*20f20*/  LOP3.LUT R46, R143, 0x380, RZ, 0xc0, !PT ;  /* 0x000003808f2e7812 */ /* 0x000fe200078ec0ff */
[----:B------:R-:W-:Y:S01]  /*20f30*/  IMAD.X R63, RZ, RZ, R75, P2 ;  /* 0x000000ffff3f7224 */ /* 0x000fe200010e064b */
[----:B------:R-:W-:-:S02]  /*20f40*/  SHF.R.U64 R14, R14, 0x3, RZ ;  /* 0x000000030e0e7819 */ /* 0x000fc400000012ff */
[----:B------:R-:W-:Y:S01]  /*20f50*/  LOP3.LUT R54, R145, 0x380, RZ, 0xc0, !PT ;  /* 0x0000038091367812 */ /* 0x000fe200078ec0ff */
[--C-:B------:R-:W-:Y:S01]  /*20f60*/  IMAD.X R55, RZ, RZ, R75.reuse, P4 ;  /* 0x000000ffff377224 */ /* 0x100fe200020e064b */
[----:B------:R-:W-:Y:S01]  /*20f70*/  SHF.R.U64 R20, R20, 0x3, RZ ;  /* 0x0000000314147819 */ /* 0x000fe200000012ff */
[----:B-1----:R-:W3:Y:S01]  /*20f80*/  LDC.64 R2, c[0x0][0xc00] ;  /* 0x00030000ff027b82 */ /* 0x002ee20000000a00 */
[----:B------:R-:W-:Y:S01]  /*20f90*/  SHF.R.U64 R58, R58, 0x3, RZ ;  /* 0x000000033a3a7819 */ /* 0x000fe200000012ff */
[--C-:B------:R-:W-:Y:S01]  /*20fa0*/  IMAD.X R59, RZ, RZ, R75.reuse, P3 ;  /* 0x000000ffff3b7224 */ /* 0x100fe200018e064b */
[----:B------:R-:W-:Y:S01]  /*20fb0*/  ISETP.NE.U32.AND P2, PT, RZ, UR4, PT ;  /* 0x00000004ff007c0c */ /* 0x000fe2000bf45070 */
[--C-:B------:R-:W-:Y:S01]  /*20fc0*/  IMAD.X R67, RZ, RZ, R75.reuse, P1 ;  /* 0x000000ffff437224 */ /* 0x100fe200008e064b */
[----:B------:R-:W-:Y:S01]  /*20fd0*/  SHF.R.U64 R38, R38, 0x3, RZ ;  /* 0x0000000326267819 */ /* 0x000fe200000012ff */
[--C-:B------:R-:W-:Y:S01]  /*20fe0*/  IMAD.X R71, RZ, RZ, R75.reuse, P6 ;  /* 0x000000ffff477224 */ /* 0x100fe200030e064b */
[----:B------:R-:W-:Y:S01]  /*20ff0*/  LOP3.LUT R62, R149, 0x380, RZ, 0xc0, !PT ;  /* 0x00000380953e7812 */ /* 0x000fe200078ec0ff */
[----:B------:R-:W-:Y:S01]  /*21000*/  IMAD.X R11, RZ, RZ, R75, P5 ;  /* 0x000000ffff0b7224 */ /* 0x000fe200028e064b */
[----:B------:R-:W-:-:S02]  /*21010*/  SHF.R.U64 R46, R46, 0x3, RZ ;  /* 0x000000032e2e7819 */ /* 0x000fc400000012ff */
[----:B------:R-:W-:Y:S02]  /*21020*/  LOP3.LUT R75, R70, 0x380, RZ, 0xc0, !PT ;  /* 0x00000380464b7812 */ /* 0x000fe400078ec0ff */
[----:B------:R-:W-:Y:S02]  /*21030*/  LOP3.LUT R14, R14, R137, RZ, 0x3c, !PT ;  /* 0x000000890e0e7212 */ /* 0x000fe400078e3cff */
[----:B------:R-:W-:Y:S02]  /*21040*/  SHF.R.U64 R54, R54, 0x3, RZ ;  /* 0x0000000336367819 */ /* 0x000fe400000012ff */
[----:B------:R-:W-:Y:S02]  /*21050*/  LOP3.LUT R111, R28, 0x380, RZ, 0xc0, !PT ;  /* 0x000003801c6f7812 */ /* 0x000fe400078ec0ff */
[----:B------:R-:W-:Y:S02]  /*21060*/  LOP3.LUT R20, R20, R139, RZ, 0x3c, !PT ;  /* 0x0000008b14147212 */ /* 0x000fe400078e3cff */
[----:B------:R-:W-:-:S02]  /*21070*/  LOP3.LUT R58, R58, R147, RZ, 0x3c, !PT ;  /* 0x000000933a3a7212 */ /* 0x000fc400078e3cff */
[----:B------:R-:W-:Y:S02]  /*21080*/  ISETP.NE.AND.EX P2, PT, RZ, UR5, PT, P2 ;  /* 0x00000005ff007c0c */ /* 0x000fe4000bf45320 */
[----:B------:R-:W-:Y:S02]  /*21090*/  LOP3.LUT R38, R38, R141, RZ, 0x3c, !PT ;  /* 0x0000008d26267212 */ /* 0x000fe400078e3cff */
[----:B------:R-:W-:Y:S02]  /*210a0*/  SHF.R.U64 R62, R62, 0x3, RZ ;  /* 0x000000033e3e7819 */ /* 0x000fe400000012ff */
[----:B------:R-:W-:Y:S02]  /*210b0*/  LOP3.LUT R46, R46, R143, RZ, 0x3c, !PT ;  /* 0x0000008f2e2e7212 */ /* 0x000fe400078e3cff */
[----:B------:R-:W-:Y:S02]  /*210c0*/  SHF.R.U64 R75, R75, 0x3, RZ ;  /* 0x000000034b4b7819 */ /* 0x000fe400000012ff */
[----:B------:R-:W-:-:S02]  /*210d0*/  LOP3.LUT R54, R54, R145, RZ, 0x3c, !PT ;  /* 0x0000009136367212 */ /* 0x000fc400078e3cff */
[----:B------:R-:W-:Y:S02]  /*210e0*/  SHF.R.U64 R111, R111, 0x3, RZ ;  /* 0x000000036f6f7819 */ /* 0x000fe400000012ff */
[----:B------:R-:W-:Y:S02]  /*210f0*/  MOV R14, R14 ;  /* 0x0000000e000e7202 */ /* 0x000fe40000000f00 */
[----:B------:R-:W-:Y:S02]  /*21100*/  MOV R20, R20 ;  /* 0x0000001400147202 */ /* 0x000fe40000000f00 */
[----:B------:R-:W-:Y:S02]  /*21110*/  MOV R13, R58 ;  /* 0x0000003a000d7202 */ /* 0x000fe40000000f00 */
[----:B------:R-:W-:Y:S02]  /*21120*/  LOP3.LUT R62, R62, R149, RZ, 0x3c, !PT ;  /* 0x000000953e3e7212 */ /* 0x000fe400078e3cff */
[----:B------:R-:W-:-:S02]  /*21130*/  MOV R38, R38 ;  /* 0x0000002600267202 */ /* 0x000fc40000000f00 */
[----:B------:R-:W-:Y:S02]  /*21140*/  MOV R12, R66 ;  /* 0x00000042000c7202 */ /* 0x000fe40000000f00 */
[----:B------:R-:W-:Y:S02]  /*21150*/  F2FP.BF16.F32.PACK_AB R58, R61, R60 ;  /* 0x0000003c3d3a723e */ /* 0x000fe400000010ff */
[----:B------:R-:W-:Y:S02]  /*21160*/  F2FP.BF16.F32.PACK_AB R59, R129, R7 ;  /* 0x00000007813b723e */ /* 0x000fe400000010ff */
[----:B------:R-:W-:Y:S02]  /*21170*/  LOP3.LUT R70, R75, R70, RZ, 0x3c, !PT ;  /* 0x000000464b467212 */ /* 0x000fe400078e3cff */
[----:B------:R-:W-:Y:S02]  /*21180*/  MOV R46, R46 ;  /* 0x0000002e002e7202 */ /* 0x000fe40000000f00 */
[----:B------:R-:W-:-:S02]  /*21190*/  F2FP.BF16.F32.PACK_AB R66, R69, R68 ;  /* 0x000000444542723e */ /* 0x000fc400000010ff */
[----:B------:R-:W-:Y:S01]  /*211a0*/  F2FP.BF16.F32.PACK_AB R67, R127, R121 ;  /* 0x000000797f43723e */ /* 0x000fe200000010ff */
[----:B------:R-:W-:Y:S01]  /*211b0*/  STSM.16.M88.4 [R14], R40 ;  /* 0x000000280e007844 */ /* 0x000fe20000000200 */
[----:B------:R-:W-:Y:S02]  /*211c0*/  LOP3.LUT R10, R111, R28, RZ, 0x3c, !PT ;  /* 0x0000001c6f0a7212 */ /* 0x000fe400078e3cff */
[----:B------:R-:W-:Y:S02]  /*211d0*/  MOV R54, R54 ;  /* 0x0000003600367202 */ /* 0x000fe40000000f00 */
[----:B------:R-:W-:Y:S02]  /*211e0*/  F2FP.BF16.F32.PACK_AB R74, R77, R76 ;  /* 0x0000004c4d4a723e */ /* 0x000fe400000010ff */
[----:B------:R-:W-:Y:S01]  /*211f0*/  F2FP.BF16.F32.PACK_AB R75, R125, R78 ;  /* 0x0000004e7d4b723e */ /* 0x000fe200000010ff */
[----:B------:R1:W-:Y:S01]  /*21200*/  STSM.16.M88.4 [R20], R48 ;  /* 0x0000003014007844 */ /* 0x0003e20000000200 */
[----:B------:R-:W-:-:S02]  /*21210*/  MOV R62, R62 ;  /* 0x0000003e003e7202 */ /* 0x000fc40000000f00 */
[----:B------:R-:W-:Y:S01]  /*21220*/  MOV R70, R70 ;  /* 0x0000004600467202 */ /* 0x000fe20000000f00 */
[----:B------:R-:W-:Y:S01]  /*21230*/  STSM.16.M88.4 [R38], R56 ;  /* 0x0000003826007844 */ /* 0x000fe20000000200 */
[----:B------:R-:W-:Y:S01]  /*21240*/  MOV R0, R10 ;  /* 0x0000000a00007202 */ /* 0x000fe20000000f00 */
[----:B---3--:R-:W-:Y:S02]  /*21250*/  IMAD.WIDE R10, R102, 0x4, R2 ;  /* 0x00000004660a7825 */ /* 0x008fe400078e0202 */
[----:B------:R2:W-:Y:S01]  /*21260*/  STSM.16.M88.4 [R46], R64 ;  /* 0x000000402e007844 */ /* 0x0005e20000000200 */
[----:B------:R-:W3:Y:S03]  /*21270*/  @P2 LDC.64 R2, c[0x0][0xc08] ;  /* 0x00030200ff022b82 */ /* 0x000ee60000000a00 */
[----:B------:R4:W-:Y:S04]  /*21280*/  STSM.16.M88.4 [R54], R72 ;  /* 0x0000004836007844 */ /* 0x0009e80000000200 */
[----:B------:R4:W-:Y:S01]  /*21290*/  STSM.16.M88.4 [R13], R80 ;  /* 0x000000500d007844 */ /* 0x0009e20000000200 */
[----:B------:R-:W-:Y:S01]  /*212a0*/  ULDC UR4, c[0x0][0xa88] ;  /* 0x0002a20000047ab9 */ /* 0x000fe20000000800 */
[----:B------:R-:W-:Y:S01]  /*212b0*/  IMAD.MOV.U32 R21, RZ, RZ, RZ ;  /* 0x000000ffff157224 */ /* 0x000fe200078e00ff */
[----:B-1----:R-:W1:Y:S01]  /*212c0*/  LDC R20, c[0x0][0xbe8] ;  /* 0x0002fa00ff147b82 */ /* 0x002e620000000800 */
[----:B------:R4:W-:Y:S04]  /*212d0*/  STSM.16.M88.4 [R62], R88 ;  /* 0x000000583e007844 */ /* 0x0009e80000000200 */
[----:B------:R4:W-:Y:S04]  /*212e0*/  STSM.16.M88.4 [R12], R96 ;  /* 0x000000600c007844 */ /* 0x0009e80000000200 */
[----:B------:R4:W-:Y:S04]  /*212f0*/  STSM.16.M88.4 [R70], R104 ;  /* 0x0000006846007844 */ /* 0x0009e80000000200 */
[----:B------:R4:W-:Y:S01]  /*21300*/  STSM.16.M88.4 [R0], R112 ;  /* 0x0000007000007844 */ /* 0x0009e20000000200 */
[----:B------:R-:W-:Y:S01]  /*21310*/  BAR.SYNC.DEFER_BLOCKING 0x1, 0x100 ;  /* 0x0044000000007b1d */ /* 0x000fe20000010000 */
[----:B--2---:R-:W-:-:S02]  /*21320*/  IMAD.U32 R65, RZ, RZ, UR4 ;  /* 0x00000004ff417e24 */ /* 0x004fc4000f8e00ff */
[----:B---3--:R-:W-:-:S03]  /*21330*/  @P2 IMAD.WIDE R2, R102, 0x4, R2 ;  /* 0x0000000466022825 */ /* 0x008fc600078e0202 */
[----:B------:R4:W5:Y:S04]  /*21340*/  @P0 LDG.E R21, desc[UR60][R10.64] ;  /* 0x0000003c0a150981 */ /* 0x000968000c1e1900 */
[----:B------:R4:W5:Y:S01]  /*21350*/  @P2 LDG.E R65, desc[UR60][R2.64] ;  /* 0x0000003c02412981 */ /* 0x000962000c1e1900 */
[----:B-1----:R-:W-:-:S13]  /*21360*/  ISETP.NE.AND P1, PT, R20, 0x1, PT ;  /* 0x000000011400780c */ /* 0x002fda0003f25270 */
[----:B------:R-:W1:Y:S08]  /*21370*/  @P1 LDC R4, c[0x0][0xbec] ;  /* 0x0002fb00ff041b82 */ /* 0x000e700000000800 */
[----:B------:R-:W2:Y:S01]  /*21380*/  @P1 LDC R7, c[0x0][0xbf0] ;  /* 0x0002fc00ff071b82 */ /* 0x000ea20000000800 */
[----:B------:R-:W-:Y:S01]  /*21390*/  SHF.R.S32.HI R28, RZ, 0x1f, R94 ;  /* 0x0000001fff1c7819 */ /* 0x000fe2000001145e */
[----:B----4-:R-:W-:Y:S06]  /*213a0*/  @P2 BRA `(.L_x_1851) ;  /* 0x0000000000102947 */ /* 0x010fec0003800000 */
[----:B------:R-:W-:Y:S05]  /*213b0*/  @!P0 BRA `(.L_x_1851) ;  /* 0x00000000000c8947 */ /* 0x000fea0003800000 */
[----:B------:R-:W3:Y:S04]  /*213c0*/  LDG.E R0, desc[UR60][R10.64] ;  /* 0x0000003c0a007981 */ /* 0x000ee8000c1e1900 */
[----:B-----5:R-:W3:Y:S02]  /*213d0*/  LDG.E R65, desc[UR60][R10.64+0x4] ;  /* 0x0000043c0a417981 */ /* 0x020ee4000c1e1900 */
[----:B---3--:R-:W-:-:S07]  /*213e0*/  IMAD.IADD R65, R65, 0x1, -R0 ;  /* 0x0000000141417824 */ /* 0x008fce00078e0a00 */
.L_x_1851:
[----:B------:R-:W3:Y:S04]  /*213f0*/  LDL R10, [R1+0x44] ;  /* 0x00004400010a7983 */ /* 0x000ee80000100800 */
[----:B------:R-:W4:Y:S01]  /*21400*/  LDL R68, [R1+0x4c] ;  /* 0x00004c0001447983 */ /* 0x000f220000100800 */
[--C-:B-----5:R-:W-:Y:S01]  /*21410*/  SHF.R.S32.HI R3, RZ, 0x1f, R21.reuse ;  /* 0x0000001fff037819 */ /* 0x120fe20000011415 */
[----:B------:R-:W-:Y:S01]  /*21420*/  IMAD.MOV.U32 R2, RZ, RZ, R21 ;  /* 0x000000ffff027224 */ /* 0x000fe200078e0015 */
[----:B------:R-:W-:Y:S01]  /*21430*/  ULDC.64 UR4, c[0x0][0xb90] ;  /* 0x0002e40000047ab9 */ /* 0x000fe20000000a00 */
[----:B------:R-:W3:Y:S01]  /*21440*/  LDL.LU R72, [R1+0x30] ;  /* 0x0000300001487983 */ /* 0x000ee20000300800 */
[----:B------:R-:W-:Y:S01]  /*21450*/  SEL R64, R102, RZ, !P0 ;  /* 0x000000ff66407207 */ /* 0x000fe20004000000 */
[----:B------:R-:W0:Y:S02]  /*21460*/  @P1 LDC R69, c[0x0][0xbec] ;  /* 0x0002fb00ff451b82 */ /* 0x000e240000000800 */
[----:B------:R-:W2:Y:S01]  /*21470*/  LDL R71, [R1+0x60] ;  /* 0x0000600001477983 */ /* 0x000ea20000100800 */
[----:B------:R-:W-:-:S03]  /*21480*/  IMAD R0, R28, UR4, RZ ;  /* 0x000000041c007c24 */ /* 0x000fc6000f8e02ff */
[----:B------:R-:W2:Y:S01]  /*21490*/  LDL R26, [R1+0x84] ;  /* 0x00008400011a7983 */ /* 0x000ea20000100800 */
[----:B------:R-:W-:Y:S01]  /*214a0*/  IMAD R13, R94, UR5, R0 ;  /* 0x000000055e0d7c24 */ /* 0x000fe2000f8e0200 */
[----:B------:R-:W0:Y:S02]  /*214b0*/  @P1 LDC R70, c[0x0][0xbf0] ;  /* 0x0002fc00ff461b82 */ /* 0x000e240000000800 */
[----:B------:R-:W2:Y:S01]  /*214c0*/  LDL R34, [R1+0x64] ;  /* 0x0000640001227983 */ /* 0x000ea20000100800 */
[----:B------:R-:W-:Y:S01]  /*214d0*/  IMAD R65, R65, R20, RZ ;  /* 0x0000001441417224 */ /* 0x000fe200078e02ff */
[----:B------:R-:W-:Y:S01]  /*214e0*/  BSSY B1, `(.L_x_1852) ;  /* 0x00000b9000017945 */ /* 0x000fe20003800000 */
[----:B----4-:R-:W-:Y:S02]  /*214f0*/  IMAD.SHL.U32 R0, R68, 0x8, RZ ;  /* 0x0000000844007824 */ /* 0x010fe400078e00ff */
[----:B---3--:R-:W-:Y:S02]  /*21500*/  IMAD.IADD R27, R10, 0x1, R72 ;  /* 0x000000010a1b7824 */ /* 0x008fe400078e0248 */
[----:B------:R-:W-:Y:S01]  /*21510*/  IMAD.WIDE.U32 R10, R94, UR4, R2 ;  /* 0x000000045e0a7c25 */ /* 0x000fe2000f8e0002 */
[----:B------:R-:W-:-:S03]  /*21520*/  ULDC.64 UR4, c[0x0][0xb98] ;  /* 0x0002e60000047ab9 */ /* 0x000fc60000000a00 */
[----:B-1----:R-:W-:Y:S01]  /*21530*/  @P1 IMAD.HI.U32 R2, R27, R4, RZ ;  /* 0x000000041b021227 */ /* 0x002fe200078e00ff */
[----:B------:R-:W-:-:S03]  /*21540*/  SHF.R.S32.HI R4, RZ, 0x1f, R102 ;  /* 0x0000001fff047819 */ /* 0x000fc60000011466 */
[----:B------:R-:W-:Y:S01]  /*21550*/  IMAD.MOV.U32 R15, RZ, RZ, R27 ;  /* 0x000000ffff0f7224 */ /* 0x000fe200078e001b */
[----:B--2---:R-:W-:Y:S01]  /*21560*/  @P1 SHF.R.U32.HI R15, RZ, R7, R2 ;  /* 0x00000007ff0f1219 */ /* 0x004fe20000011602 */
[----:B------:R-:W-:Y:S01]  /*21570*/  IMAD R7, R71, 0x40, R0 ;  /* 0x0000004047077824 */ /* 0x000fe200078e0200 */
[----:B------:R-:W-:Y:S01]  /*21580*/  SEL R2, R4, RZ, !P0 ;  /* 0x000000ff04027207 */ /* 0x000fe20004000000 */
[----:B------:R-:W-:Y:S02]  /*21590*/  IMAD.IADD R11, R11, 0x1, R13 ;  /* 0x000000010b0b7824 */ /* 0x000fe400078e020d */
[----:B------:R-:W-:Y:S02]  /*215a0*/  IMAD.MOV R25, RZ, RZ, -R15 ;  /* 0x000000ffff197224 */ /* 0x000fe400078e0a0f */
[----:B------:R-:W-:-:S04]  /*215b0*/  IMAD.WIDE R8, R7, 0x2, R8 ;  /* 0x0000000207087825 */ /* 0x000fc800078e0208 */
[----:B------:R-:W-:Y:S02]  /*215c0*/  IMAD R13, R2, UR4, RZ ;  /* 0x00000004020d7c24 */ /* 0x000fe4000f8e02ff */
[----:B------:R-:W-:-:S04]  /*215d0*/  IMAD.WIDE.U32 R10, R64, UR4, R10 ;  /* 0x00000004400a7c25 */ /* 0x000fc8000f8e000a */
[----:B------:R-:W-:Y:S01]  /*215e0*/  IMAD R7, R20, R25, R27 ;  /* 0x0000001914077224 */ /* 0x000fe200078e021b */
[----:B------:R-:W-:Y:S01]  /*215f0*/  IADD3 R14, P0, R15, R10, RZ ;  /* 0x0000000a0f0e7210 */ /* 0x000fe20007f1e0ff */
[----:B------:R-:W-:Y:S01]  /*21600*/  IMAD R12, R64, UR5, R13 ;  /* 0x00000005400c7c24 */ /* 0x000fe2000f8e020d */
[----:B------:R-:W-:Y:S01]  /*21610*/  SHF.R.S32.HI R13, RZ, 0x1f, R15 ;  /* 0x0000001fff0d7819 */ /* 0x000fe2000001140f */
[----:B------:R-:W-:Y:S01]  /*21620*/  ULDC.64 UR4, c[0x0][0xb88] ;  /* 0x0002e20000047ab9 */ /* 0x000fe20000000a00 */
[----:B------:R-:W-:Y:S02]  /*21630*/  SHF.R.S32.HI R4, RZ, 0x1f, R7 ;  /* 0x0000001fff047819 */ /* 0x000fe40000011407 */
[----:B------:R-:W-:-:S03]  /*21640*/  IADD3.X R15, R13, R11, R12, P0, !PT ;  /* 0x0000000b0d0f7210 */ /* 0x000fc600007fe40c */
[----:B------:R-:W-:Y:S02]  /*21650*/  IMAD R4, R4, UR4, RZ ;  /* 0x0000000404047c24 */ /* 0x000fe4000f8e02ff */
[----:B------:R-:W-:-:S04]  /*21660*/  IMAD.WIDE.U32 R14, R7, UR4, R14 ;  /* 0x00000004070e7c25 */ /* 0x000fc8000f8e000e */
[----:B------:R-:W-:Y:S01]  /*21670*/  IMAD R11, R7, UR5, R4 ;  /* 0x00000005070b7c24 */ /* 0x000fe2000f8e0204 */
[----:B------:R-:W-:-:S03]  /*21680*/  ULDC.64 UR4, c[0x0][0xb50] ;  /* 0x0002d40000047ab9 */ /* 0x000fc60000000a00 */
[----:B------:R-:W-:Y:S01]  /*21690*/  IMAD.IADD R7, R15, 0x1, R11 ;  /* 0x000000010f077824 */ /* 0x000fe200078e020b */
[----:B------:R-:W-:Y:S02]  /*216a0*/  LEA R15, P0, R14, UR4, 0x2 ;  /* 0x000000040e0f7c11 */ /* 0x000fe4000f8010ff */
[----:B------:R-:W-:Y:S02]  /*216b0*/  IADD3 R25, P2, R8, 0x1000, RZ ;  /* 0x0000100008197810 */ /* 0x000fe40007f5e0ff */
[----:B------:R-:W-:Y:S01]  /*216c0*/  LEA.HI.X R14, R14, UR5, R7, 0x2, P0 ;  /* 0x000000050e0e7c11 */ /* 0x000fe200080f1407 */
[----:B------:R-:W-:Y:S01]  /*216d0*/  ULDC.64 UR4, c[0x0][0xaa0] ;  /* 0x0002a80000047ab9 */ /* 0x000fe20000000a00 */
[----:B------:R-:W-:Y:S01]  /*216e0*/  LOP3.LUT R10, R25, 0x380, RZ, 0xc0, !PT ;  /* 0x00000380190a7812 */ /* 0x000fe200078ec0ff */
[----:B------:R-:W-:-:S03]  /*216f0*/  IMAD R66, R3, UR4, RZ ;  /* 0x0000000403427c24 */ /* 0x000fc6000f8e02ff */
[----:B------:R-:W-:Y:S01]  /*21700*/  SHF.R.U64 R10, R10, 0x3, RZ ;  /* 0x000000030a0a7819 */ /* 0x000fe200000012ff */
[C---:B------:R-:W-:Y:S02]  /*21710*/  IMAD R3, R21.reuse, UR5, R66 ;  /* 0x0000000515037c24 */ /* 0x040fe4000f8e0242 */
[----:B------:R-:W-:Y:S01]  /*21720*/  IMAD.WIDE.U32 R66, R21, UR4, RZ ;  /* 0x0000000415427c25 */ /* 0x000fe2000f8e00ff */
[----:B------:R-:W-:Y:S01]  /*21730*/  LOP3.LUT R10, R10, R25, RZ, 0x3c, !PT ;  /* 0x000000190a0a7212 */ /* 0x000fe200078e3cff */
[----:B------:R-:W-:Y:S01]  /*21740*/  ULDC.64 UR4, c[0x0][0xae8] ;  /* 0x0002ba0000047ab9 */ /* 0x000fe20000000a00 */
[C---:B------:R-:W-:Y:S01]  /*21750*/  IADD3 R37, P0, R8.reuse, 0x5000, RZ ;  /* 0x0000500008257810 */ /* 0x040fe20007f1e0ff */
[----:B------:R-:W-:Y:S01]  /*21760*/  IMAD.IADD R67, R67, 0x1, R3 ;  /* 0x0000000143437824 */ /* 0x000fe200078e0203 */
[----:B------:R-:W-:Y:S01]  /*21770*/  IADD3 R13, P6, R8, 0x2000, RZ ;  /* 0x00002000080d7810 */ /* 0x000fe20007fde0ff */
[----:B------:R-:W-:Y:S01]  /*21780*/  IMAD R3, R68, 0x20, R71 ;  /* 0x0000002044037824 */ /* 0x000fe200078e0247 */
[----:B------:R-:W-:-:S02]  /*21790*/  IADD3 R25, P5, R8, 0x3000, RZ ;  /* 0x0000300008197810 */ /* 0x000fc40007fbe0ff */
[C---:B------:R-:W-:Y:S01]  /*217a0*/  IADD3 R33, P4, R8.reuse, 0x4000, RZ ;  /* 0x0000400008217810 */ /* 0x040fe20007f9e0ff */
[----:B------:R-:W-:Y:S01]  /*217b0*/  IMAD.X R11, RZ, RZ, R9, P2 ;  /* 0x000000ffff0b7224 */ /* 0x000fe200010e0609 */
[----:B------:R-:W-:Y:S01]  /*217c0*/  IADD3 R41, P3, R8, 0x6000, RZ ;  /* 0x0000600008297810 */ /* 0x000fe20007f7e0ff */
[----:B------:R-:W-:Y:S01]  /*217d0*/  IMAD R28, R28, UR4, RZ ;  /* 0x000000041c1c7c24 */ /* 0x000fe2000f8e02ff */
[----:B------:R-:W-:Y:S01]  /*217e0*/  LOP3.LUT R36, R37, 0x380, RZ, 0xc0, !PT ;  /* 0x0000038025247812 */ /* 0x000fe200078ec0ff */
[----:B------:R-:W-:Y:S01]  /*217f0*/  IMAD.IADD R68, R72, 0x1, R3 ;  /* 0x0000000148447824 */ /* 0x000fe200078e0203 */
[----:B------:R-:W-:Y:S02]  /*21800*/  IADD3 R45, P2, R8, 0x7000, RZ ;  /* 0x00007000082d7810 */ /* 0x000fe40007f5e0ff */
[----:B------:R-:W-:Y:S02]  /*21810*/  LOP3.LUT R12, R13, 0x380, RZ, 0xc0, !PT ;  /* 0x000003800d0c7812 */ /* 0x000fe400078ec0ff */
[----:B------:R-:W-:-:S02]  /*21820*/  LOP3.LUT R24, R25, 0x380, RZ, 0xc0, !PT ;  /* 0x0000038019187812 */ /* 0x000fc400078ec0ff */
[----:B------:R-:W-:Y:S01]  /*21830*/  LOP3.LUT R32, R33, 0x380, RZ, 0xc0, !PT ;  /* 0x0000038021207812 */ /* 0x000fe200078ec0ff */
[----:B------:R-:W-:Y:S01]  /*21840*/  SHFL.IDX PT, R54, R15, RZ, 0x1c1f ;  /* 0x001c1fff0f367589 */ /* 0x000fe200000e0000 */
[----:B------:R-:W-:Y:S01]  /*21850*/  LOP3.LUT R40, R41, 0x380, RZ, 0xc0, !PT ;  /* 0x0000038029287812 */ /* 0x000fe200078ec0ff */
[----:B------:R-:W-:Y:S01]  /*21860*/  IMAD R21, R94, UR5, R28 ;  /* 0x000000055e157c24 */ /* 0x000fe2000f8e021c */
[----:B------:R-:W-:Y:S01]  /*21870*/  SHF.R.U64 R36, R36, 0x3, RZ ;  /* 0x0000000324247819 */ /* 0x000fe200000012ff */
[----:B------:R-:W1:Y:S01]  /*21880*/  SHFL.IDX PT, R55, R14, RZ, 0x1c1f ;  /* 0x001c1fff0e377589 */ /* 0x000e6200000e0000 */
[----:B------:R-:W-:Y:S01]  /*21890*/  LOP3.LUT R44, R45, 0x380, RZ, 0xc0, !PT ;  /* 0x000003802d2c7812 */ /* 0x000fe200078ec0ff */
[----:B------:R-:W-:Y:S01]  /*218a0*/  IMAD.WIDE.U32 R66, R94, UR4, R66 ;  /* 0x000000045e427c25 */ /* 0x000fe2000f8e0042 */
[----:B------:R-:W-:Y:S01]  /*218b0*/  SHF.R.U64 R12, R12, 0x3, RZ ;  /* 0x000000030c0c7819 */ /* 0x000fe200000012ff */
[----:B------:R-:W-:Y:S01]  /*218c0*/  SHFL.IDX PT, R58, R15, 0x1, 0x1c1f ;  /* 0x003c1f000f3a7f89 */ /* 0x000fe200000e0000 */
[----:B------:R-:W-:Y:S01]  /*218d0*/  SHF.R.U64 R24, R24, 0x3, RZ ;  /* 0x0000000318187819 */ /* 0x000fe200000012ff */
[----:B0-----:R-:W-:Y:S01]  /*218e0*/  @P1 IMAD.HI.U32 R3, R68, R69, RZ ;  /* 0x0000004544031227 */ /* 0x001fe200078e00ff */
[----:B------:R-:W-:Y:S01]  /*218f0*/  SHF.R.U64 R32, R32, 0x3, RZ ;  /* 0x0000000320207819 */ /* 0x000fe200000012ff */
[----:B------:R-:W0:Y:S01]  /*21900*/  SHFL.IDX PT, R59, R14, 0x1, 0x1c1f ;  /* 0x003c1f000e3b7f89 */ /* 0x000e2200000e0000 */
[----:B------:R-:W-:Y:S01]  /*21910*/  SHF.R.U64 R40, R40, 0x3, RZ ;  /* 0x0000000328287819 */ /* 0x000fe200000012ff */
[----:B------:R-:W-:Y:S01]  /*21920*/  IMAD.IADD R26, R26, 0x1, R72 ;  /* 0x000000011a1a7824 */ /* 0x000fe200078e0248 */
[----:B------:R-:W-:Y:S01]  /*21930*/  LOP3.LUT R36, R36, R37, RZ, 0x3c, !PT ;  /* 0x0000002524247212 */ /* 0x000fe200078e3cff */
[----:B------:R-:W-:Y:S01]  /*21940*/  IMAD.IADD R67, R67, 0x1, R21 ;  /* 0x0000000143437824 */ /* 0x000fe200078e0215 */
[----:B------:R-:W-:Y:S01]  /*21950*/  SHF.R.U64 R44, R44, 0x3, RZ ;  /* 0x000000032c2c7819 */ /* 0x000fe200000012ff */
[--C-:B------:R-:W-:Y:S01]  /*21960*/  IMAD.X R37, RZ, RZ, R9.reuse, P0 ;  /* 0x000000ffff257224 */ /* 0x100fe200000e0609 */
[----:B------:R-:W-:Y:S01]  /*21970*/  LOP3.LUT R12, R12, R13, RZ, 0x3c, !PT ;  /* 0x0000000d0c0c7212 */ /* 0x000fe200078e3cff */
[----:B------:R-:W-:Y:S01]  /*21980*/  IMAD.MOV.U32 R21, RZ, RZ, R68 ;  /* 0x000000ffff157224 */ /* 0x000fe200078e0044 */
[----:B------:R-:W-:Y:S01]  /*21990*/  LOP3.LUT R24, R24, R25, RZ, 0x3c, !PT ;  /* 0x0000001918187212 */ /* 0x000fe200078e3cff */
[--C-:B------:R-:W-:Y:S01]  /*219a0*/  IMAD.X R13, RZ, RZ, R9.reuse, P6 ;  /* 0x000000ffff0d7224 */ /* 0x100fe200030e0609 */
[----:B------:R-:W-:Y:S01]  /*219b0*/  LOP3.LUT R32, R32, R33, RZ, 0x3c, !PT ;  /* 0x0000002120207212 */ /* 0x000fe200078e3cff */
[--C-:B------:R-:W-:Y:S01]  /*219c0*/  IMAD.X R25, RZ, RZ, R9.reuse, P5 ;  /* 0x000000ffff197224 */ /* 0x100fe200028e0609 */
[----:B------:R-:W-:Y:S01]  /*219d0*/  LOP3.LUT R40, R40, R41, RZ, 0x3c, !PT ;  /* 0x0000002928287212 */ /* 0x000fe200078e3cff */
[----:B------:R-:W-:Y:S01]  /*219e0*/  IMAD.X R33, RZ, RZ, R9, P4 ;  /* 0x000000ffff217224 */ /* 0x000fe200020e0609 */
[----:B------:R-:W-:Y:S01]  /*219f0*/  LOP3.LUT P0, RZ, R34, 0x3, RZ, 0xc0, !PT ;  /* 0x0000000322ff7812 */ /* 0x000fe2000780c0ff */
[----:B------:R-:W-:Y:S01]  /*21a00*/  VIADD R4, R26, 0x8 ;  /* 0x000000081a047836 */ /* 0x000fe20000000000 */
[----:B------:R-:W-:Y:S01]  /*21a10*/  @P1 SHF.R.U32.HI R21, RZ, R70, R3 ;  /* 0x00000046ff151219 */ /* 0x000fe20000011603 */
[----:B------:R-:W-:Y:S01]  /*21a20*/  IMAD.X R41, RZ, RZ, R9, P3 ;  /* 0x000000ffff297224 */ /* 0x000fe200018e0609 */
[C---:B------:R-:W-:Y:S01]  /*21a30*/  IADD3 R49, P6, R8.reuse, 0x8000, RZ ;  /* 0x0000800008317810 */ /* 0x040fe20007fde0ff */
[----:B------:R-:W-:Y:S01]  /*21a40*/  ULDC.64 UR4, c[0x0][0xaf0] ;  /* 0x0002bc0000047ab9 */ /* 0x000fe20000000a00 */
[----:B------:R-:W-:-:S02]  /*21a50*/  IADD3 R53, P5, R8, 0x9000, RZ ;  /* 0x0000900008357810 */ /* 0x000fc40007fbe0ff */
[----:B------:R-:W-:Y:S01]  /*21a60*/  IADD3 R57, P4, R8, 0xa000, RZ ;  /* 0x0000a00008397810 */ /* 0x000fe20007f9e0ff */
[----:B------:R-:W-:Y:S01]  /*21a70*/  IMAD R69, R2, UR4, RZ ;  /* 0x0000000402457c24 */ /* 0x000fe2000f8e02ff */
[----:B------:R-:W-:Y:S01]  /*21a80*/  LOP3.LUT R44, R44, R45, RZ, 0x3c, !PT ;  /* 0x0000002d2c2c7212 */ /* 0x000fe200078e3cff */
[----:B------:R-:W-:Y:S01]  /*21a90*/  IMAD.X R45, RZ, RZ, R9, P2 ;  /* 0x000000ffff2d7224 */ /* 0x000fe200010e0609 */
[----:B------:R-:W-:Y:S01]  /*21aa0*/  IADD3 R7, P3, R8, 0xb000, RZ ;  /* 0x0000b00008077810 */ /* 0x000fe20007f7e0ff */
[----:B------:R-:W-:Y:S01]  /*21ab0*/  IMAD.WIDE.U32 R2, R64, UR4, R66 ;  /* 0x0000000440027c25 */ /* 0x000fe2000f8e0042 */
[----:B------:R-:W-:Y:S02]  /*21ac0*/  ISETP.GE.OR P2, PT, R26, R65, P0 ;  /* 0x000000411a00720c */ /* 0x000fe40000746670 */
[----:B------:R-:W-:Y:S01]  /*21ad0*/  LOP3.LUT R48, R49, 0x380, RZ, 0xc0, !PT ;  /* 0x0000038031307812 */ /* 0x000fe200078ec0ff */
[----:B------:R-:W-:Y:S01]  /*21ae0*/  IMAD.MOV R67, RZ, RZ, -R21 ;  /* 0x000000ffff437224 */ /* 0x000fe200078e0a15 */
[----:B------:R-:W-:-:S02]  /*21af0*/  LOP3.LUT R52, R53, 0x380, RZ, 0xc0, !PT ;  /* 0x0000038035347812 */ /* 0x000fc400078ec0ff */
[----:B------:R-:W-:Y:S02]  /*21b00*/  LOP3.LUT R56, R57, 0x380, RZ, 0xc0, !PT ;  /* 0x0000038039387812 */ /* 0x000fe400078ec0ff */
[----:B------:R-:W-:Y:S02]  /*21b10*/  LOP3.LUT R61, R8, 0x380, RZ, 0xc0, !PT ;  /* 0x00000380083d7812 */ /* 0x000fe400078ec0ff */
[----:B------:R-:W-:Y:S01]  /*21b20*/  ISETP.GE.OR P0, PT, R4, R65, P0 ;  /* 0x000000410400720c */ /* 0x000fe20000706670 */
[----:B------:R-:W-:Y:S01]  /*21b30*/  IMAD R69, R64, UR5, R69 ;  /* 0x0000000540457c24 */ /* 0x000fe2000f8e0245 */
[----:B------:R-:W-:Y:S01]  /*21b40*/  LOP3.LUT R4, R7, 0x380, RZ, 0xc0, !PT ;  /* 0x0000038007047812 */ /* 0x000fe200078ec0ff */
[----:B------:R-:W-:Y:S01]  /*21b50*/  ULDC.64 UR4, c[0x0][0xae0] ;  /* 0x0002b80000047ab9 */ /* 0x000fe20000000a00 */
[----:B------:R-:W-:Y:S01]  /*21b60*/  SHF.R.S32.HI R28, RZ, 0x1f, R21 ;  /* 0x0000001fff1c7819 */ /* 0x000fe20000011415 */
[----:B------:R-:W-:Y:S01]  /*21b70*/  IMAD R67, R20, R67, R68 ;  /* 0x0000004314437224 */ /* 0x000fe200078e0244 */
[----:B------:R-:W-:-:S02]  /*21b80*/  SHF.R.U64 R48, R48, 0x3, RZ ;  /* 0x0000000330307819 */ /* 0x000fc400000012ff */
[----:B------:R-:W-:Y:S02]  /*21b90*/  SHF.R.U64 R52, R52, 0x3, RZ ;  /* 0x0000000334347819 */ /* 0x000fe400000012ff */
[----:B------:R-:W-:Y:S02]  /*21ba0*/  SHF.R.U64 R56, R56, 0x3, RZ ;  /* 0x0000000338387819 */ /* 0x000fe400000012ff */
[----:B------:R-:W-:Y:S01]  /*21bb0*/  SHF.R.U64 R61, R61, 0x3, RZ ;  /* 0x000000033d3d7819 */ /* 0x000fe200000012ff */
[----:B------:R-:W-:Y:S01]  /*21bc0*/  IMAD.IADD R3, R3, 0x1, R69 ;  /* 0x0000000103037824 */ /* 0x000fe200078e0245 */
[----:B------:R-:W-:Y:S01]  /*21bd0*/  SHF.R.U64 R4, R4, 0x3, RZ ;  /* 0x0000000304047819 */ /* 0x000fe200000012ff */
[----:B------:R-:W-:Y:S01]  /*21be0*/  IMAD R28, R28, UR4, RZ ;  /* 0x000000041c1c7c24 */ /* 0x000fe2000f8e02ff */
[----:B------:R-:W-:Y:S01]  /*21bf0*/  LOP3.LUT R48, R48, R49, RZ, 0x3c, !PT ;  /* 0x0000003130307212 */ /* 0x000fe200078e3cff */
[--C-:B------:R-:W-:Y:S01]  /*21c00*/  IMAD.X R49, RZ, RZ, R9.reuse, P6 ;  /* 0x000000ffff317224 */ /* 0x100fe200030e0609 */
[----:B------:R-:W-:Y:S01]  /*21c10*/  LOP3.LUT R52, R52, R53, RZ, 0x3c, !PT ;  /* 0x0000003534347212 */ /* 0x000fe200078e3cff */
[--C-:B------:R-:W-:Y:S01]  /*21c20*/  IMAD.X R53, RZ, RZ, R9.reuse, P5 ;  /* 0x000000ffff357224 */ /* 0x100fe200028e0609 */
[----:B------:R-:W-:Y:S01]  /*21c30*/  LOP3.LUT R56, R56, R57, RZ, 0x3c, !PT ;  /* 0x0000003938387212 */ /* 0x000fe200078e3cff */
[--C-:B------:R-:W-:Y:S01]  /*21c40*/  IMAD.X R57, RZ, RZ, R9.reuse, P4 ;  /* 0x000000ffff397224 */ /* 0x100fe200020e0609 */
[----:B------:R-:W-:Y:S01]  /*21c50*/  LOP3.LUT R60, R61, R8, RZ, 0x3c, !PT ;  /* 0x000000083d3c7212 */ /* 0x000fe200078e3cff */
[--C-:B------:R-:W-:Y:S01]  /*21c60*/  IMAD.X R63, RZ, RZ, R9.reuse, P3 ;  /* 0x000000ffff3f7224 */ /* 0x100fe200018e0609 */
[----:B------:R-:W-:Y:S01]  /*21c70*/  LOP3.LUT R62, R4, R7, RZ, 0x3c, !PT ;  /* 0x00000007043e7212 */ /* 0x000fe200078e3cff */
[----:B------:R-:W-:Y:S01]  /*21c80*/  IMAD.MOV.U32 R61, RZ, RZ, R9 ;  /* 0x000000ffff3d7224 */ /* 0x000fe200078e0009 */
[----:B------:R-:W-:Y:S01]  /*21c90*/  SHF.R.S32.HI R20, RZ, 0x1f, R67 ;  /* 0x0000001fff147819 */ /* 0x000fe20000011443 */
[----:B------:R-:W-:-:S02]  /*21ca0*/  IMAD R69, R21, UR5, R28 ;  /* 0x0000000515457c24 */ /* 0x000fc4000f8e021c */
[----:B------:R-:W-:Y:S01]  /*21cb0*/  IMAD.WIDE.U32 R2, R21, UR4, R2 ;  /* 0x0000000415027c25 */ /* 0x000fe2000f8e0002 */
[----:B-1----:R-:W-:Y:S01]  /*21cc0*/  @!P2 ST.E desc[UR60][R54.64], R6 ;  /* 0x000000063600a985 */ /* 0x002fe2000c10193c */
[----:B------:R-:W-:Y:S02]  /*21cd0*/  ULDC.64 UR4, c[0x0][0xad8] ;  /* 0x0002b60000047ab9 */ /* 0x000fe40000000a00 */
[----:B------:R-:W-:Y:S01]  /*21ce0*/  IMAD.IADD R3, R3, 0x1, R69 ;  /* 0x0000000103037824 */ /* 0x000fe200078e0245 */
[----:B0-----:R0:W-:Y:S01]  /*21cf0*/  @!P0 ST.E desc[UR60][R58.64], R5 ;  /* 0x000000053a008985 */ /* 0x0011e2000c10193c */
[----:B------:R-:W-:-:S03]  /*21d00*/  IMAD R20, R20, UR4, RZ ;  /* 0x0000000414147c24 */ /* 0x000fc6000f8e02ff */
[----:B------:R-:W5:Y:S01]  /*21d10*/  LD.E.128 R8, desc[UR60][R10.64] ;  /* 0x0000003c0a087980 */ /* 0x000f62000c101d00 */
[----:B------:R-:W-:-:S03]  /*21d20*/  IMAD.IADD R68, R71, 0x1, R72 ;  /* 0x0000000147447824 */ /* 0x000fc600078e0248 */
[----:B------:R-:W5:Y:S04]  /*21d30*/  LD.E.128 R12, desc[UR60][R12.64] ;  /* 0x0000003c0c0c7980 */ /* 0x000f68000c101d00 */
[----:B0-----:R0:W5:Y:S01]  /*21d40*/  LD.E.128 R4, desc[UR60][R60.64] ;  /* 0x0000003c3c047980 */ /* 0x001162000c101d00 */
[----:B------:R-:W-:-:S03]  /*21d50*/  IMAD R21, R67, UR5, R20 ;  /* 0x0000000543157c24 */ /* 0x000fc6000f8e0214 */
[----:B------:R-:W5:Y:S01]  /*21d60*/  LD.E.128 R24, desc[UR60][R24.64] ;  /* 0x0000003c18187980 */ /* 0x000f62000c101d00 */
[----:B------:R-:W-:Y:S01]  /*21d70*/  IMAD.WIDE.U32 R2, R67, UR4, R2 ;  /* 0x0000000443027c25 */ /* 0x000fe2000f8e0002 */
[----:B------:R-:W-:Y:S02]  /*21d80*/  ULDC.64 UR4, c[0x0][0xa80] ;  /* 0x0002a00000047ab9 */ /* 0x000fe40000000a00 */
[----:B------:R-:W5:Y:S04]  /*21d90*/  LD.E.128 R32, desc[UR60][R32.64] ;  /* 0x0000003c20207980 */ /* 0x000f68000c101d00 */
[----:B------:R-:W5:Y:S04]  /*21da0*/  LD.E.128 R36, desc[UR60][R36.64] ;  /* 0x0000003c24247980 */ /* 0x000f68000c101d00 */
[----:B------:R-:W5:Y:S04]  /*21db0*/  LD.E.128 R40, desc[UR60][R40.64] ;  /* 0x0000003c28287980 */ /* 0x000f68000c101d00 */
[----:B------:R-:W5:Y:S04]  /*21dc0*/  LD.E.128 R44, desc[UR60][R44.64] ;  /* 0x0000003c2c2c7980 */ /* 0x000f68000c101d00 */
[----:B------:R-:W5:Y:S04]  /*21dd0*/  LD.E.128 R48, desc[UR60][R48.64] ;  /* 0x0000003c30307980 */ /* 0x000f68000c101d00 */
[----:B------:R-:W5:Y:S04]  /*21de0*/  LD.E.128 R52, desc[UR60][R52.64] ;  /* 0x0000003c34347980 */ /* 0x000f68000c101d00 */
[----:B------:R-:W5:Y:S04]  /*21df0*/  LD.E.128 R56, desc[UR60][R56.64] ;  /* 0x0000003c38387980 */ /* 0x000f68000c101d00 */
[----:B------:R-:W5:Y:S01]  /*21e00*/  LD.E.128 R60, desc[UR60][R62.64] ;  /* 0x0000003c3e3c7980 */ /* 0x000f62000c101d00 */
[----:B------:R-:W-:Y:S01]  /*21e10*/  @!PT LDS RZ, [RZ] ;  /* 0x00000000fffff984 */ /* 0x000fe20000000800 */
[----:B------:R-:W-:Y:S01]  /*21e20*/  @!PT LDS RZ, [RZ] ;  /* 0x00000000fffff984 */ /* 0x000fe20000000800 */
[----:B------:R-:W-:Y:S01]  /*21e30*/  @!PT LDS RZ, [RZ] ;  /* 0x00000000fffff984 */ /* 0x000fe20000000800 */
[----:B------:R-:W-:Y:S01]  /*21e40*/  @!PT LDS RZ, [RZ] ;  /* 0x00000000fffff984 */ /* 0x000fe20000000800 */
[----:B------:R1:W-:Y:S06]  /*21e50*/  MEMBAR.ALL.CTA ;  /* 0x0000000000007992 */ /* 0x0003ec0000008000 */
[----:B-1----:R-:W1:Y:S01]  /*21e60*/  FENCE.VIEW.ASYNC.S ;  /* 0x00000000000073c6 */ /* 0x002e620000000000 */
[----:B------:R-:W-:Y:S01]  /*21e70*/  VIADD R28, R68, 0x40 ;  /* 0x00000040441c7836 */ /* 0x000fe20000000000 */
[----:B------:R-:W-:Y:S01]  /*21e80*/  LEA R64, P2, R2, UR4, 0x1 ;  /* 0x0000000402407c11 */ /* 0x000fe2000f8408ff */
[----:B------:R-:W-:-:S03]  /*21e90*/  IMAD.IADD R21, R3, 0x1, R21 ;  /* 0x0000000103157824 */ /* 0x000fc600078e0215 */
[-C--:B------:R-:W-:Y:S02]  /*21ea0*/  ISETP.GE.AND P0, PT, R28, R65.reuse, PT ;  /* 0x000000411c00720c */ /* 0x080fe40003f06270 */
[----:B------:R-:W-:Y:S02]  /*21eb0*/  LEA.HI.X R28, R2, UR5, R21, 0x1, P2 ;  /* 0x00000005021c7c11 */ /* 0x000fe400090f0c15 */
[----:B------:R-:W-:Y:S01]  /*21ec0*/  ISETP.GE.AND P2, PT, R68, R65, PT ;  /* 0x000000414400720c */ /* 0x000fe20003f46270 */
[----:B------:R-:W-:Y:S02]  /*21ed0*/  VIADD R3, R18, 0x30820 ;  /* 0x0003082012037836 */ /* 0x000fe40000000000 */
[----:B------:R-:W-:-:S03]  /*21ee0*/  VIADD R20, R68, 0x20 ;  /* 0x0000002044147836 */ /* 0x000fc60000000000 */
[----:B------:R-:W-:Y:S01]  /*21ef0*/  PRMT R3, RZ, 0x654, R3 ;  /* 0x00000654ff037816 */ /* 0x000fe20000000003 */
[C---:B------:R-:W-:Y:S02]  /*21f00*/  VIADD R70, R0.reuse, 0x40 ;  /* 0x0000004000467836 */ /* 0x040fe40000000000 */
[----:B------:R-:W-:Y:S01]  /*21f10*/  VIADD R72, R0, 0x80 ;  /* 0x0000008000487836 */ /* 0x000fe20000000000 */
[----:B-1----:R0:W1:Y:S01]  /*21f20*/  SHFL.IDX PT, R21, R64, RZ, 0x181f ;  /* 0x00181fff40157589 */ /* 0x00206200000e0000 */
[----:B------:R-:W-:Y:S01]  /*21f30*/  ISETP.GE.AND P1, PT, R20, R65, PT ;  /* 0x000000411400720c */ /* 0x000fe20003f26270 */
[----:B------:R0:W-:Y:S02]  /*21f40*/  SYNCS.ARRIVE.TRANS64.RED.A1T0 RZ, [R3+URZ], RZ ;  /* 0x000000ff03ff79a7 */ /* 0x0001e4000810043f */
[----:B------:R0:W2:Y:S01]  /*21f50*/  SHFL.IDX PT, R67, R28, RZ, 0x181f ;  /* 0x00181fff1c437589 */ /* 0x0000a200000e0000 */
[----:B------:R-:W-:Y:S02]  /*21f60*/  SHF.R.S32.HI R69, RZ, 0x1f, R0 ;  /* 0x0000001fff457819 */ /* 0x000fe40000011400 */
[----:B------:R-:W-:-:S02]  /*21f70*/  SHF.R.S32.HI R71, RZ, 0x1f, R70 ;  /* 0x0000001fff477819 */ /* 0x000fc40000011446 */
[----:B------:R-:W-:Y:S01]  /*21f80*/  SHF.R.S32.HI R73, RZ, 0x1f, R72 ;  /* 0x0000001fff497819 */ /* 0x000fe20000011448 */
[----:B------:R-:W-:Y:S06]  /*21f90*/  @P2 BRA `(.L_x_1853) ;  /* 0x0000000000342947 */ /* 0x000fec0003800000 */
[----:B------:R-:W-:Y:S02]  /*21fa0*/  ULDC UR4, c[0x0][0xac8] ;  /* 0x0002b20000047ab9 */ /* 0x000fe40000000800 */
[----:B------:R-:W-:Y:S02]  /*21fb0*/  ISETP.GE.AND P4, PT, R0, UR4, PT ;  /* 0x0000000400007c0c */ /* 0x000fe4000bf86270 */
[----:B------:R-:W-:Y:S02]  /*21fc0*/  ISETP.GE.AND P3, PT, R70, UR4, PT ;  /* 0x0000000446007c0c */ /* 0x000fe4000bf66270 */
[----:B------:R-:W-:-:S09]  /*21fd0*/  ISETP.GE.AND P2, PT, R72, UR4, PT ;  /* 0x0000000448007c0c */ /* 0x000fd2000bf46270 */
[-C--:B-1----:R-:W-:Y:S02]  /*21fe0*/  @!P4 LEA R2, P6, R0, R21.reuse, 0x1 ;  /* 0x000000150002c211 */ /* 0x082fe400078c08ff */
[----:B------:R-:W-:Y:S02]  /*21ff0*/  @!P3 LEA R20, P5, R70, R21, 0x1 ;  /* 0x000000154614b211 */ /* 0x000fe400078a08ff */
[----:B0-2---:R-:W-:Y:S02]  /*22000*/  @!P4 LEA.HI.X R3, R0, R67, R69, 0x1, P6 ;  /* 0x000000430003c211 */ /* 0x005fe400030f0c45 */
[----:B------:R-:W-:Y:S02]  /*22010*/  @!P2 LEA R66, P6, R72, R21, 0x1 ;  /* 0x000000154842a211 */ /* 0x000fe400078c08ff */
[-C--:B------:R-:W-:Y:S01]  /*22020*/  @!P3 LEA.HI.X R21, R70, R67.reuse, R71, 0x1, P5 ;  /* 0x000000434615b211 */ /* 0x080fe200028f0c47 */
[----:B-----5:R3:W-:Y:S01]  /*22030*/  @!P4 ST.E.128 desc[UR60][R2.64], R4 ;  /* 0x000000040200c985 */ /* 0x0207e2000c101d3c */
[----:B------:R-:W-:-:S03]  /*22040*/  @!P2 LEA.HI.X R67, R72, R67, R73, 0x1, P6 ;  /* 0x000000434843a211 */ /* 0x000fc600030f0c49 */
[----:B------:R3:W-:Y:S04]  /*22050*/  @!P3 ST.E.128 desc[UR60][R20.64], R32 ;  /* 0x000000201400b985 */ /* 0x0007e8000c101d3c */
[----:B------:R3:W-:Y:S02]  /*22060*/  @!P2 ST.E.128 desc[UR60][R66.64], R48 ;  /* 0x000000304200a985 */ /* 0x0007e4000c101d3c */
.L_x_1853:
[----:B------:R-:W-:Y:S05]  /*22070*/  BSYNC B1 ;  /* 0x0000000000017941 */ /* 0x000fea0003800000 */
.L_x_1852:
[----:B---3-5:R3:W4:Y:S01]  /*22080*/  SHFL.IDX PT, R7, R28, 0x1, 0x181f ;  /* 0x00381f001c077f89 */ /* 0x02872200000e0000 */
[----:B------:R-:W-:Y:S03]  /*22090*/  BSSY B1, `(.L_x_1854) ;  /* 0x0000010000017945 */ /* 0x000fe60003800000 */
[----:B0-----:R3:W0:Y:S01]  /*220a0*/  SHFL.IDX PT, R3, R64, 0x1, 0x181f ;  /* 0x00381f0040037f89 */ /* 0x00162200000e0000 */
        /* <DEDUP_REMOVED lines=14> */
.L_x_1855:
[----:B------:R-:W-:Y:S05]  /*22190*/  BSYNC B1 ;  /* 0x0000000000017941 */ /* 0x000fea0003800000 */
.L_x_1854:
        /* <DEDUP_REMOVED lines=17> */
.L_x_1857:
[----:B------:R-:W-:Y:S05]  /*222b0*/  BSYNC B1 ;  /* 0x0000000000017941 */ /* 0x000fea0003800000 */
.L_x_1856:
[----:B0-----:R-:W-:Y:S01]  /*222c0*/  VIADD R2, R68, 0x60 ;  /* 0x0000006044027836 */ /* 0x001fe20000000000 */
[----:B----4-:R0:W4:Y:S04]  /*222d0*/  SHFL.IDX PT, R7, R28, 0x3, 0x181f ;  /* 0x00781f001c077f89 */ /* 0x01012800000e0000 */
[----:B------:R-:W-:Y:S01]  /*222e0*/  ISETP.GE.AND P0, PT, R2, R65, PT ;  /* 0x000000410200720c */ /* 0x000fe20003f06270 */
[----:B------:R0:W0:-:S12]  /*222f0*/  SHFL.IDX PT, R9, R64, 0x3, 0x181f ;  /* 0x00781f0040097f89 */ /* 0x00001800000e0000 */
[----:B------:R-:W-:Y:S05]  /*22300*/  @P0 BRA `(.L_x_1858) ;  /* 0x0000000c005c0947 */ /* 0x000fea0003800000 */
[----:B------:R-:W-:Y:S02]  /*22310*/  ULDC UR4, c[0x0][0xac8] ;  /* 0x0002b20000047ab9 */ /* 0x000fe40000000800 */
[----:B------:R-:W-:Y:S02]  /*22320*/  ISETP.GE.AND P2, PT, R0, UR4, PT ;  /* 0x0000000400007c0c */ /* 0x000fe4000bf46270 */
[----:B------:R-:W-:-:S11]  /*22330*/  ISETP.GE.AND P3, PT, R70, UR4, PT ;  /* 0x0000000446007c0c */ /* 0x000fd6000bf66270 */
[-C--:B0-----:R-:W-:Y:S02]  /*22340*/  @!P2 LEA R2, P0, R0, R9.reuse, 0x1 ;  /* 0x000000090002a211 */ /* 0x081fe400078008ff */
[----:B------:R-:W-:Y:S02]  /*22350*/  @!P3 LEA R4, P1, R70, R9, 0x1 ;  /* 0x000000094604b211 */ /* 0x000fe400078208ff */
        /* <DEDUP_REMOVED lines=10> */
.L_x_1850:
[----:B------:R-:W2:Y:S01]  /*22400*/  LDL R9, [R1+0x54] ;  /* 0x0000540001097983 */ /* 0x000ea20000100800 */
[----:B------:R-:W-:Y:S01]  /*22410*/  ULDC.64 UR4, c[0x0][0xc00] ;  /* 0x0003000000047ab9 */ /* 0x000fe20000000a00 */
[----:B------:R-:W2:Y:S01]  /*22420*/  LDC.64 R2, c[0x0][0xc00] ;  /* 0x00030000ff027b82 */ /* 0x000ea20000000a00 */
[----:B------:R-:W-:Y:S01]  /*22430*/  ISETP.NE.U32.AND P0, PT, RZ, UR4, PT ;  /* 0x00000004ff007c0c */ /* 0x000fe2000bf05070 */
[----:B------:R-:W-:-:S03]  /*22440*/  IMAD.MOV.U32 R6, RZ, RZ, RZ ;  /* 0x000000ffff067224 */ /* 0x000fc600078e00ff */
[----:B------:R-:W-:Y:S01]  /*22450*/  ISETP.NE.AND.EX P0, PT, RZ, UR5, PT, P0 ;  /* 0x00000005ff007c0c */ /* 0x000fe2000bf05300 */
[----:B------:R-:W-:Y:S02]  /*22460*/  ULDC.64 UR4, c[0x0][0xc08] ;  /* 0x0003020000047ab9 */ /* 0x000fe40000000a00 */
[----:B------:R-:W-:Y:S01]  /*22470*/  ISETP.NE.U32.AND P1, PT, RZ, UR4, PT ;  /* 0x00000004ff007c0c */ /* 0x000fe2000bf25070 */
[----:B------:R-:W3:Y:S03]  /*22480*/  LDC R25, c[0x0][0xbe8] ;  /* 0x0002fa00ff197b82 */ /* 0x000ee60000000800 */
[----:B------:R-:W-:-:S13]  /*22490*/  ISETP.NE.AND.EX P1, PT, RZ, UR5, PT, P1 ;  /* 0x00000005ff007c0c */ /* 0x000fda000bf25310 */
[----:B------:R-:W4:Y:S01]  /*224a0*/  @P1 LDC.64 R4, c[0x0][0xc08] ;  /* 0x00030200ff041b82 */ /* 0x000f220000000a00 */
[----:B------:R-:W-:Y:S02]  /*224b0*/  ULDC UR4, c[0x0][0xa88] ;  /* 0x0002a20000047ab9 */ /* 0x000fe40000000800 */
[----:B------:R-:W-:Y:S01]  /*224c0*/  IMAD.U32 R0, RZ, RZ, UR4 ;  /* 0x00000004ff007e24 */ /* 0x000fe2000f8e00ff */
[----:B------:R-:W0:Y:S01]  /*224d0*/  S2R R8, SR_TID.X ;  /* 0x0000000000087919 */ /* 0x000e220000002100 */
[----:B--2---:R-:W-:-:S04]  /*224e0*/  IMAD.WIDE R2, R9, 0x4, R2 ;  /* 0x0000000409027825 */ /* 0x004fc800078e0202 */
[----:B----4-:R-:W-:Y:S01]  /*224f0*/  @P1 IMAD.WIDE R4, R9, 0x4, R4 ;  /* 0x0000000409041825 */ /* 0x010fe200078e0204 */
[----:B------:R2:W5:Y:S04]  /*22500*/  @P0 LDG.E R6, desc[UR60][R2.64] ;  /* 0x0000003c02060981 */ /* 0x000568000c1e1900 */
[----:B------:R2:W5:Y:S01]  /*22510*/  @P1 LDG.E R0, desc[UR60][R4.64] ;  /* 0x0000003c04001981 */ /* 0x000562000c1e1900 */
[----:B---3--:R-:W-:Y:S01]  /*22520*/  ISETP.NE.AND P2, PT, R25, 0x1, PT ;  /* 0x000000011900780c */ /* 0x008fe20003f45270 */
[----:B0-----:R-:W-:-:S05]  /*22530*/  VIADD R7, R8, 0xffffff80 ;  /* 0xffffff8008077836 */ /* 0x001fca0000000000 */
[----:B------:R-:W-:Y:S02]  /*22540*/  ISETP.GE.AND P3, PT, R7, 0x80, PT ;  /* 0x000000800700780c */ /* 0x000fe40003f66270 */
[----:B------:R-:W-:-:S05]  /*22550*/  SHF.R.S32.HI R7, RZ, 0x1f, R9 ;  /* 0x0000001fff077819 */ /* 0x000fca0000011409 */
[----:B------:R-:W0:Y:S08]  /*22560*/  @P2 LDC R14, c[0x0][0xbec] ;  /* 0x0002fb00ff0e2b82 */ /* 0x000e300000000800 */
[----:B------:R-:W3:Y:S01]  /*22570*/  @P2 LDC R27, c[0x0][0xbf0] ;  /* 0x0002fc00ff1b2b82 */ /* 0x000ee20000000800 */
[----:B--2---:R-:W-:Y:S05]  /*22580*/  @P1 BRA `(.L_x_1859) ;  /* 0x0000000000101947 */ /* 0x004fea0003800000 */
[----:B------:R-:W-:Y:S05]  /*22590*/  @!P0 BRA `(.L_x_1859) ;  /* 0x00000000000c8947 */ /* 0x000fea0003800000 */
[----:B------:R-:W2:Y:S04]  /*225a0*/  LDG.E R5, desc[UR60][R2.64] ;  /* 0x0000003c02057981 */ /* 0x000ea8000c1e1900 */
[----:B-----5:R-:W2:Y:S02]  /*225b0*/  LDG.E R0, desc[UR60][R2.64+0x4] ;  /* 0x0000043c02007981 */ /* 0x020ea4000c1e1900 */
[----:B--2---:R-:W-:-:S07]  /*225c0*/  IMAD.IADD R0, R0, 0x1, -R5 ;  /* 0x0000000100007824 */ /* 0x004fce00078e0a05 */
.L_x_1859:
[----:B------:R-:W2:Y:S04]  /*225d0*/  LDL R24, [R1+0x50] ;  /* 0x0000500001187983 */ /* 0x000ea80000100800 */
[----:B------:R4:W5:Y:S01]  /*225e0*/  LDL R20, [R1+0x30] ;  /* 0x0000300001147983 */ /* 0x0009620000100800 */
[----:B------:R-:W-:Y:S01]  /*225f0*/  BSSY B1, `(.L_x_1860) ;  /* 0x000002c000017945 */ /* 0x000fe20003800000 */
[----:B------:R-:W-:Y:S02]  /*22600*/  SEL R13, R9, RZ, !P0 ;  /* 0x000000ff090d7207 */ /* 0x000fe40004000000 */
[----:B------:R-:W-:Y:S02]  /*22610*/  SEL R12, R7, RZ, !P0 ;  /* 0x000000ff070c7207 */ /* 0x000fe40004000000 */
[----:B-----5:R-:W-:-:S02]  /*22620*/  SHF.R.S32.HI R11, RZ, 0x1f, R6 ;  /* 0x0000001fff0b7819 */ /* 0x020fc40000011406 */
[----:B--2---:R-:W-:Y:S01]  /*22630*/  SHF.R.S32.HI R10, RZ, 0x1f, R24 ;  /* 0x0000001fff0a7819 */ /* 0x004fe20000011418 */
[----:B----4-:R-:W-:Y:S06]  /*22640*/  @P3 BRA `(.L_x_1861) ;  /* 0x0000000000983947 */ /* 0x010fec0003800000 */
[----:B------:R-:W2:Y:S01]  /*22650*/  LDC R9, c[0x0][0xbe8] ;  /* 0x0002fa00ff097b82 */ /* 0x000ea20000000800 */
[----:B------:R-:W-:Y:S01]  /*22660*/  IADD3 R8, R20, -0x80, R8 ;  /* 0xffffff8014087810 */ /* 0x000fe20007ffe008 */
[----:B--2---:R-:W-:-:S05]  /*22670*/  IMAD R2, R0, R9, RZ ;  /* 0x0000000900027224 */ /* 0x004fca00078e02ff */
        /* <DEDUP_REMOVED lines=9> */
[----:B------:R-:W2:Y:S01]  /*22710*/  @P0 LDC R15, c[0x0][0xbec] ;  /* 0x0002fb00ff0f0b82 */ /* 0x000ea20000000800 */
[----:B------:R-:W-:Y:S01]  /*22720*/  IMAD R7, R24, UR5, R7 ;  /* 0x0000000518077c24 */ /* 0x000fe2000f8e0207 */
[----:B------:R-:W-:-:S03]  /*22730*/  ULDC.64 UR4, c[0x0][0xb98] ;  /* 0x0002e60000047ab9 */ /* 0x000fc60000000a00 */
[----:B------:R-:W-:-:S03]  /*22740*/  IMAD.IADD R3, R3, 0x1, R7 ;  /* 0x0000000103037824 */ /* 0x000fc600078e0207 */
[----:B------:R-:W4:Y:S01]  /*22750*/  @P0 LDC R21, c[0x0][0xbf0] ;  /* 0x0002fc00ff150b82 */ /* 0x000f220000000800 */
[----:B------:R-:W-:-:S04]  /*22760*/  IMAD.WIDE.U32 R2, R13, UR4, R2 ;  /* 0x000000040d027c25 */ /* 0x000fc8000f8e0002 */
[----:B--2---:R-:W-:-:S05]  /*22770*/  @P0 IMAD.HI.U32 R4, R8, R15, RZ ;  /* 0x0000000f08040227 */ /* 0x004fca00078e00ff */
        /* <DEDUP_REMOVED lines=19> */
.L_x_1861:
[----:B------:R-:W-:Y:S05]  /*228b0*/  BSYNC B1 ;  /* 0x0000000000017941 */ /* 0x000fea0003800000 */
.L_x_1860:
[----:B------:R-:W4:Y:S01]  /*228c0*/  LDL R8, [R1+0x60] ;  /* 0x0000600001087983 */ /* 0x000f220000100800 */
[----:B------:R-:W-:-:S03]  /*228d0*/  ULDC.64 UR4, c[0x0][0xaa0] ;  /* 0x0002a80000047ab9 */ /* 0x000fc60000000a00 */
[----:B------:R-:W4:Y:S01]  /*228e0*/  LDL R15, [R1+0x4c] ;  /* 0x00004c00010f7983 */ /* 0x000f220000100800 */
[----:B--2---:R-:W-:Y:S01]  /*228f0*/  IMAD R3, R11, UR4, RZ ;  /* 0x000000040b037c24 */ /* 0x004fe2000f8e02ff */
[----:B------:R-:W-:Y:S03]  /*22900*/  BSSY B1, `(.L_x_1862) ;  /* 0x0000041000017945 */ /* 0x000fe60003800000 */
[C---:B------:R-:W-:Y:S02]  /*22910*/  IMAD R5, R6.reuse, UR5, R3 ;  /* 0x0000000506057c24 */ /* 0x040fe4000f8e0203 */
[----:B------:R-:W-:Y:S01]  /*22920*/  IMAD.WIDE.U32 R2, R6, UR4, RZ ;  /* 0x0000000406027c25 */ /* 0x000fe2000f8e00ff */
        /* <DEDUP_REMOVED lines=8> */
[C---:B------:R-:W-:Y:S02]  /*229b0*/  IMAD R7, R13.reuse, UR5, R6 ;  /* 0x000000050d077c24 */ /* 0x040fe4000f8e0206 */
[----:B------:R-:W-:Y:S01]  /*229c0*/  IMAD.WIDE.U32 R2, R13, UR4, R2 ;  /* 0x000000040d027c25 */ /* 0x000fe2000f8e0002 */
[----:B------:R-:W-:-:S03]  /*229d0*/  ULDC.64 UR4, c[0x0][0xae0] ;  /* 0x0002b80000047ab9 */ /* 0x000fc60000000a00 */
[----:B------:R-:W-:Y:S02]  /*229e0*/  IMAD.IADD R3, R3, 0x1, R7 ;  /* 0x0000000103037824 */ /* 0x000fe400078e0207 */
[----:B----4-:R-:W-:Y:S02]  /*229f0*/  IMAD R4, R15, 0x20, R8 ;  /* 0x000000200f047824 */ /* 0x010fe400078e0208 */
[----:B------:R-:W-:Y:S02]  /*22a00*/  IMAD.IADD R8, R8, 0x1, R20 ;  /* 0x0000000108087824 */ /* 0x000fe400078e0214 */
[----:B------:R-:W-:-:S04]  /*22a10*/  IMAD.IADD R9, R20, 0x1, R4 ;  /* 0x0000000114097824 */ /* 0x000fc800078e0204 */
[----:B0-----:R-:W-:-:S04]  /*22a20*/  @P2 IMAD.HI.U32 R4, R9, R14, RZ ;  /* 0x0000000e09042227 */ /* 0x001fc800078e00ff */
[----:B------:R-:W-:Y:S01]  /*22a30*/  IMAD.MOV.U32 R5, RZ, RZ, R9 ;  /* 0x000000ffff057224 */ /* 0x000fe200078e0009 */
[----:B---3--:R-:W-:-:S04]  /*22a40*/  @P2 SHF.R.U32.HI R5, RZ, R27, R4 ;  /* 0x0000001bff052219 */ /* 0x008fc80000011604 */
[--C-:B------:R-:W-:Y:S01]  /*22a50*/  SHF.R.S32.HI R4, RZ, 0x1f, R5.reuse ;  /* 0x0000001fff047819 */ /* 0x100fe20000011405 */
[----:B------:R-:W-:Y:S02]  /*22a60*/  IMAD.MOV R6, RZ, RZ, -R5 ;  /* 0x000000ffff067224 */ /* 0x000fe400078e0a05 */
[----:B------:R-:W-:-:S04]  /*22a70*/  IMAD.WIDE.U32 R2, R5, UR4, R2 ;  /* 0x0000000405027c25 */ /* 0x000fc8000f8e0002 */
[----:B------:R-:W-:Y:S02]  /*22a80*/  IMAD R4, R4, UR4, RZ ;  /* 0x0000000404047c24 */ /* 0x000fe4000f8e02ff */
[----:B------:R-:W-:Y:S02]  /*22a90*/  IMAD R7, R25, R6, R9 ;  /* 0x0000000619077224 */ /* 0x000fe400078e0209 */
[----:B------:R-:W-:Y:S01]  /*22aa0*/  IMAD R9, R5, UR5, R4 ;  /* 0x0000000505097c24 */ /* 0x000fe2000f8e0204 */
[----:B------:R-:W-:Y:S01]  /*22ab0*/  ULDC.64 UR4, c[0x0][0xad8] ;  /* 0x0002b60000047ab9 */ /* 0x000fe20000000a00 */
[----:B------:R-:W-:Y:S01]  /*22ac0*/  IMAD R25, R0, R25, RZ ;  /* 0x0000001900197224 */ /* 0x000fe200078e02ff */
[----:B------:R-:W-:Y:S01]  /*22ad0*/  SHF.R.S32.HI R4, RZ, 0x1f, R7 ;  /* 0x0000001fff047819 */ /* 0x000fe20000011407 */
[----:B------:R-:W-:Y:S02]  /*22ae0*/  IMAD.IADD R3, R3, 0x1, R9 ;  /* 0x0000000103037824 */ /* 0x000fe400078e0209 */
[C---:B------:R-:W-:Y:S01]  /*22af0*/  VIADD R0, R8.reuse, 0x20 ;  /* 0x0000002008007836 */ /* 0x040fe20000000000 */
[----:B------:R-:W-:Y:S01]  /*22b00*/  ISETP.GE.AND P2, PT, R8, R25, PT ;  /* 0x000000190800720c */ /* 0x000fe20003f46270 */
[----:B------:R-:W-:-:S02]  /*22b10*/  IMAD R6, R4, UR4, RZ ;  /* 0x0000000404067c24 */ /* 0x000fc4000f8e02ff */
[----:B------:R-:W-:Y:S01]  /*22b20*/  VIADD R4, R8, 0x40 ;  /* 0x0000004008047836 */ /* 0x000fe20000000000 */
[-C--:B------:R-:W-:Y:S01]  /*22b30*/  ISETP.GE.AND P0, PT, R0, R25.reuse, PT ;  /* 0x000000190000720c */ /* 0x080fe20003f06270 */
[C---:B------:R-:W-:Y:S02]  /*22b40*/  IMAD R5, R7.reuse, UR5, R6 ;  /* 0x0000000507057c24 */ /* 0x040fe4000f8e0206 */
[----:B------:R-:W-:Y:S01]  /*22b50*/  IMAD.WIDE.U32 R2, R7, UR4, R2 ;  /* 0x0000000407027c25 */ /* 0x000fe2000f8e0002 */
[----:B------:R-:W-:Y:S01]  /*22b60*/  ULDC.64 UR4, c[0x0][0xa80] ;  /* 0x0002a00000047ab9 */ /* 0x000fe20000000a00 */
[----:B------:R-:W-:Y:S02]  /*22b70*/  ISETP.GE.AND P1, PT, R4, R25, PT ;  /* 0x000000190400720c */ /* 0x000fe40003f26270 */
[----:B------:R-:W-:Y:S01]  /*22b80*/  IMAD.IADD R3, R3, 0x1, R5 ;  /* 0x0000000103037824 */ /* 0x000fe200078e0205 */
[----:B------:R-:W-:Y:S01]  /*22b90*/  LEA R4, P3, R2, UR4, 0x1 ;  /* 0x0000000402047c11 */ /* 0x000fe2000f8608ff */
[----:B------:R-:W-:-:S03]  /*22ba0*/  IMAD.SHL.U32 R7, R15, 0x8, RZ ;  /* 0x000000080f077824 */ /* 0x000fc600078e00ff */
[----:B------:R-:W-:Y:S01]  /*22bb0*/  LEA.HI.X R5, R2, UR5, R3, 0x1, P3 ;  /* 0x0000000502057c11 */ /* 0x000fe200098f0c03 */
[C---:B------:R-:W-:Y:S01]  /*22bc0*/  VIADD R9, R7.reuse, 0x40 ;  /* 0x0000004007097836 */ /* 0x040fe20000000000 */
[----:B------:R0:W2:Y:S01]  /*22bd0*/  SHFL.IDX PT, R2, R4, RZ, 0x181f ;  /* 0x00181fff04027589 */ /* 0x0000a200000e0000 */
[----:B------:R-:W-:Y:S01]  /*22be0*/  VIADD R11, R7, 0x80 ;  /* 0x00000080070b7836 */ /* 0x000fe20000000000 */
[----:B------:R-:W-:Y:S02]  /*22bf0*/  SHF.R.S32.HI R12, RZ, 0x1f, R7 ;  /* 0x0000001fff0c7819 */ /* 0x000fe40000011407 */
[----:B------:R0:W3:Y:S01]  /*22c00*/  SHFL.IDX PT, R0, R5, RZ, 0x181f ;  /* 0x00181fff05007589 */ /* 0x0000e200000e0000 */
[----:B------:R-:W-:Y:S02]  /*22c10*/  SHF.R.S32.HI R6, RZ, 0x1f, R9 ;  /* 0x0000001fff067819 */ /* 0x000fe40000011409 */
[----:B------:R-:W-:Y:S01]  /*22c20*/  SHF.R.S32.HI R10, RZ, 0x1f, R11 ;  /* 0x0000001fff0a7819 */ /* 0x000fe2000001140b */
[----:B------:R-:W-:Y:S06]  /*22c30*/  @P2 BRA `(.L_x_1863) ;  /* 0x0000000000342947 */ /* 0x000fec0003800000 */
[----:B------:R-:W-:Y:S02]  /*22c40*/  ULDC UR4, c[0x0][0xac8] ;  /* 0x0002b20000047ab9 */ /* 0x000fe40000000800 */
[----:B------:R-:W-:Y:S02]  /*22c50*/  ISETP.GE.AND P4, PT, R7, UR4, PT ;  /* 0x0000000407007c0c */ /* 0x000fe4000bf86270 */
[----:B------:R-:W-:Y:S02]  /*22c60*/  ISETP.GE.AND P3, PT, R9, UR4, PT ;  /* 0x0000000409007c0c */ /* 0x000fe4000bf66270 */
[----:B------:R-:W-:-:S09]  /*22c70*/  ISETP.GE.AND P2, PT, R11, UR4, PT ;  /* 0x000000040b007c0c */ /* 0x000fd2000bf46270 */
[-C--:B--2---:R-:W-:Y:S02]  /*22c80*/  @!P4 LEA R14, P6, R7, R2.reuse, 0x1 ;  /* 0x00000002070ec211 */ /* 0x084fe400078c08ff */
        /* <DEDUP_REMOVED lines=8> */
.L_x_1863:
[----:B------:R-:W-:Y:S05]  /*22d10*/  BSYNC B1 ;  /* 0x0000000000017941 */ /* 0x000fea0003800000 */
.L_x_1862:
[----:B---3--:R3:W0:Y:S01]  /*22d20*/  SHFL.IDX PT, R0, R5, 0x1, 0x181f ;  /* 0x00381f0005007f89 */ /* 0x00862200000e0000 */
[----:B------:R-:W-:Y:S03]  /*22d30*/  BSSY B1, `(.L_x_1864) ;  /* 0x0000010000017945 */ /* 0x000fe60003800000 */
[----:B--2-4-:R3:W2:Y:S01]  /*22d40*/  SHFL.IDX PT, R2, R4, 0x1, 0x181f ;  /* 0x00381f0004027f89 */ /* 0x0146a200000e0000 */
[----:B------:R-:W-:Y:S05]  /*22d50*/  @P0 BRA `(.L_x_1865) ;  /* 0x0000000000340947 */ /* 0x000fea0003800000 */
[----:B------:R-:W-:Y:S02]  /*22d60*/  ULDC UR4, c[0x0][0xac8] ;  /* 0x0002b20000047ab9 */ /* 0x000fe40000000800 */
[----:B------:R-:W-:Y:S02]  /*22d70*/  ISETP.GE.AND P4, PT, R7, UR4, PT ;  /* 0x0000000407007c0c */ /* 0x000fe4000bf86270 */
[----:B------:R-:W-:Y:S02]  /*22d80*/  ISETP.GE.AND P5, PT, R9, UR4, PT ;  /* 0x0000000409007c0c */ /* 0x000fe4000bfa6270 */
[----:B------:R-:W-:-:S09]  /*22d90*/  ISETP.GE.AND P6, PT, R11, UR4, PT ;  /* 0x000000040b007c0c */ /* 0x000fd2000bfc6270 */
[-C--:B--2---:R-:W-:Y:S02]  /*22da0*/  @!P4 LEA R14, P0, R7, R2.reuse, 0x1 ;  /* 0x00000002070ec211 */ /* 0x084fe400078008ff */
        /* <DEDUP_REMOVED lines=8> */
.L_x_1865:
[----:B------:R-:W-:Y:S05]  /*22e30*/  BSYNC B1 ;  /* 0x0000000000017941 */ /* 0x000fea0003800000 */
.L_x_1864:
[----:B0-----:R0:W0:Y:S01]  /*22e40*/  SHFL.IDX PT, R0, R5, 0x2, 0x181f ;  /* 0x00581f0005007f89 */ /* 0x00102200000e0000 */
[----:B------:R-:W-:Y:S03]  /*22e50*/  BSSY B1, `(.L_x_1866) ;  /* 0x0000010000017945 */ /* 0x000fe60003800000 */
[----:B--2-4-:R2:W4:Y:S01]  /*22e60*/  SHFL.IDX PT, R2, R4, 0x2, 0x181f ;  /* 0x00581f0004027f89 */ /* 0x01452200000e0000 */
[----:B------:R-:W-:Y:S05]  /*22e70*/  @P1 BRA `(.L_x_1867) ;  /* 0x0000000000341947 */ /* 0x000fea0003800000 */
[----:B------:R-:W-:Y:S02]  /*22e80*/  ULDC UR4, c[0x0][0xac8] ;  /* 0x0002b20000047ab9 */ /* 0x000fe40000000800 */
[----:B------:R-:W-:Y:S02]  /*22e90*/  ISETP.GE.AND P3, PT, R7, UR4, PT ;  /* 0x0000000407007c0c */ /* 0x000fe4000bf66270 */
[----:B------:R-:W-:Y:S02]  /*22ea0*/  ISETP.GE.AND P4, PT, R9, UR4, PT ;  /* 0x0000000409007c0c */ /* 0x000fe4000bf86270 */
[----:B------:R-:W-:-:S09]  /*22eb0*/  ISETP.GE.AND P5, PT, R11, UR4, PT ;  /* 0x000000040b007c0c */ /* 0x000fd2000bfa6270 */
[-C--:B----4-:R-:W-:Y:S02]  /*22ec0*/  @!P3 LEA R14, P0, R7, R2.reuse, 0x1 ;  /* 0x00000002070eb211 */ /* 0x090fe400078008ff */
        /* <DEDUP_REMOVED lines=8> */
.L_x_1867:
[----:B------:R-:W-:Y:S05]  /*22f50*/  BSYNC B1 ;  /* 0x0000000000017941 */ /* 0x000fea0003800000 */
.L_x_1866:
[----:B0-----:R-:W-:Y:S01]  /*22f60*/  VIADD R0, R8, 0x60 ;  /* 0x0000006008007836 */ /* 0x001fe20000000000 */
[----:B---3--:R-:W0:Y:S04]  /*22f70*/  SHFL.IDX PT, R5, R5, 0x3, 0x181f ;  /* 0x00781f0005057f89 */ /* 0x008e2800000e0000 */
[----:B------:R-:W-:Y:S01]  /*22f80*/  ISETP.GE.AND P0, PT, R0, R25, PT ;  /* 0x000000190000720c */ /* 0x000fe20003f06270 */
[----:B----4-:R3:W4:-:S12]  /*22f90*/  SHFL.IDX PT, R2, R4, 0x3, 0x181f ;  /* 0x00781f0004027f89 */ /* 0x01071800000e0000 */
[----:B---3--:R-:W-:Y:S05]  /*22fa0*/  @P0 BRA `(.L_x_1858) ;  /* 0x0000000000340947 */ /* 0x008fea0003800000 */
        /* <DEDUP_REMOVED lines=13> */
.L_x_1858:
[----:B------:R-:W-:Y:S05]  /*23080*/  BSYNC B0 ;  /* 0x0000000000007941 */ /* 0x000fea0003800000 */
.L_x_1849:
[----:B------:R-:W-:Y:S02]  /*23090*/  ULDC UR4, c[0x0][0xc3c] ;  /* 0x00030f0000047ab9 */ /* 0x000fe40000000800 */
[----:B-1----:R-:W-:-:S13]  /*230a0*/  ISETP.GE.AND P0, PT, R31, UR4, PT ;  /* 0x000000041f007c0c */ /* 0x002fda000bf06270 */
[----:B------:R-:W-:Y:S05]  /*230b0*/  @!P0 BRA `(.L_x_1868) ;  /* 0xfffffde000a08947 */ /* 0x000fea000383ffff */
[----:B------:R-:W-:Y:S05]  /*230c0*/  BRA `(.L_x_1568) ;  /* 0x0000007400a47947 */ /* 0x000fea0003800000 */
.L_x_1566:
[----:B------:R-:W-:-:S08]  /*230d0*/  NOP ;  /* 0x0000000000007918 */ /* 0x000fd00000000000 */
[----:B0-----:R-:W0:-:S00]  /*230e0*/  USETMAXREG.DEALLOC.CTAPOOL 0x28 ;  /* 0x00000028000079c8 */ /* 0x001e0000080e0500 */
        /* <DEDUP_REMOVED lines=14> */
.L_x_1869:
        /* <DEDUP_REMOVED lines=36> */
[----:B------:R-:W0:Y:S01]  /*23410*/  LDC R10, c[0x0][0xc3c] ;  /* 0x00030f00ff0a7b82 */ /* 0x000e220000000800 */
[----:B------:R-:W-:Y:S01]  /*23420*/  IMAD.MOV.U32 R6, RZ, RZ, R3 ;  /* 0x000000ffff067224 */ /* 0x000fe200078e0003 */
[----:B------:R-:W-:Y:S01]  /*23430*/  UMOV UR4, URZ ;  /* 0x0000003f00047c82 */ /* 0x000fe20008000000 */
[----:B------:R-:W-:Y:S01]  /*23440*/  ULDC UR7, c[0x0][0xc3c] ;  /* 0x00030f0000077ab9 */ /* 0x000fe20000000800 */
[----:B------:R-:W-:-:S05]  /*23450*/  ULDC UR5, c[0x0][0xc38] ;  /* 0x00030e0000057ab9 */ /* 0x000fca0000000800 */
.L_x_1875:
        /* <DEDUP_REMOVED lines=12> */
.L_x_1874:
[----:B------:R-:W-:Y:S05]  /*23520*/  BSYNC B0 ;  /* 0x0000000000007941 */ /* 0x000fea0003800000 */
.L_x_1873:
        /* <DEDUP_REMOVED lines=20> */
.L_x_1871:
        /* <DEDUP_REMOVED lines=20> */
.L_x_1876:
        /* <DEDUP_REMOVED lines=28> */
[----:B------:R-:W-:-:S04]  /*23970*/  VIADDMNMX R18, R10, UR5, R7, PT ;  /* 0x000000050a127c46 */ /* 0x000fc8000b800107 */
[-C--:B------:R-:W-:Y:S02]  /*23980*/  IABS R10, R18.reuse ;  /* 0x00000012000a7213 */ /* 0x080fe40000000000 */
[----:B------:R-:W-:Y:S02]  /*23990*/  IABS R6, R18 ;  /* 0x0000001200067213 */ /* 0x000fe40000000000 */
        /* <DEDUP_REMOVED lines=22> */
[----:B------:R-:W-:Y:S01]  /*23b00*/  @!P1 LOP3.LUT R2, RZ, R18, RZ, 0x33, !PT ;  /* 0x00000012ff029212 */ /* 0x000fe200078e33ff */
[----:B------:R-:W-:-:S03]  /*23b10*/  IMAD.MOV R18, RZ, RZ, -R18 ;  /* 0x000000ffff127224 */ /* 0x000fc600078e0a12 */
[----:B------:R-:W-:Y:S01]  /*23b20*/  LOP3.LUT R17, RZ, R2, RZ, 0x33, !PT ;  /* 0x00000002ff117212 */ /* 0x000fe200078e33ff */
[----:B------:R-:W-:-:S04]  /*23b30*/  IMAD R18, R2, R18, R3 ;  /* 0x0000001202127224 */ /* 0x000fc800078e0203 */
[----:B------:R-:W-:Y:S01]  /*23b40*/  IMAD.IADD R17, R4, 0x1, R17 ;  /* 0x0000000104117824 */ /* 0x000fe200078e0211 */
[----:B------:R-:W-:Y:S06]  /*23b50*/  BRA `(.L_x_1877) ;  /* 0x00000000000c7947 */ /* 0x000fec0003800000 */
.L_x_1872:
[----:B------:R-:W-:Y:S02]  /*23b60*/  IMAD.MOV.U32 R17, RZ, RZ, RZ ;  /* 0x000000ffff117224 */ /* 0x000fe400078e00ff */
[----:B------:R-:W-:Y:S02]  /*23b70*/  IMAD.U32 R16, RZ, RZ, UR6 ;  /* 0x00000006ff107e24 */ /* 0x000fe4000f8e00ff */
[----:B------:R-:W-:-:S07]  /*23b80*/  IMAD.MOV.U32 R18, RZ, RZ, RZ ;  /* 0x000000ffff127224 */ /* 0x000fce00078e00ff */
.L_x_1877:
[----:B------:R-:W-:-:S13]  /*23b90*/  ISETP.NE.AND P0, PT, R5, RZ, PT ;  /* 0x000000ff0500720c */ /* 0x000fda0003f05270 */
[----:B------:R-:W0:Y:S01]  /*23ba0*/  @!P0 S2R R3, SR_CgaCtaId ;  /* 0x0000000000038919 */ /* 0x000e220000008800 */
[----:B------:R-:W-:-:S04]  /*23bb0*/  @!P0 MOV R2, 0x400 ;  /* 0x0000040000028802 */ /* 0x000fc80000000f00 */
[----:B0-----:R-:W-:-:S05]  /*23bc0*/  @!P0 LEA R2, R3, R2, 0x18 ;  /* 0x0000000203028211 */ /* 0x001fca00078ec0ff */
[----:B------:R0:W-:Y:S01]  /*23bd0*/  @!P0 STS.128 [R2+0x308d0], R16 ;  /* 0x0308d01002008388 */ /* 0x0001e20000000c00 */
[----:B------:R-:W-:Y:S06]  /*23be0*/  BAR.ARV 0x5, 0x180 ;  /* 0x0146000000007b1d */ /* 0x000fec0000002000 */
.L_x_1870:
        /* <DEDUP_REMOVED lines=8> */
[C---:B------:R-:W-:Y:S01]  /*23c70*/  IMAD.SHL.U32 R34, R0.reuse, 0x8, RZ ;  /* 0x0000000800227824 */ /* 0x040fe200078e00ff */
[----:B------:R-:W-:Y:S01]  /*23c80*/  LOP3.LUT R5, R0, 0x7f, RZ, 0xc0, !PT ;  /* 0x0000007f00057812 */ /* 0x000fe200078ec0ff */
[----:B------:R-:W-:Y:S01]  /*23c90*/  BSSY B8, `(.L_x_1878) ;  /* 0x0000673000087945 */ /* 0x000fe20003800000 */
[----:B------:R-:W-:Y:S01]  /*23ca0*/  IMAD.MOV.U32 R30, RZ, RZ, 0x1 ;  /* 0x00000001ff1e7424 */ /* 0x000fe200078e00ff */
[----:B------:R-:W-:Y:S02]  /*23cb0*/  CS2R R26, SRZ ;  /* 0x00000000001a7805 */ /* 0x000fe4000001ff00 */
[C---:B------:R-:W-:Y:S01]  /*23cc0*/  LOP3.LUT R3, R34.reuse, 0x1f8, RZ, 0xc0, !PT ;  /* 0x000001f822037812 */ /* 0x040fe200078ec0ff */
[----:B------:R-:W-:Y:S01]  /*23cd0*/  IMAD.MOV.U32 R29, RZ, RZ, 0x1 ;  /* 0x00000001ff1d7424 */ /* 0x000fe200078e00ff */
[----:B------:R-:W-:Y:S01]  /*23ce0*/  LOP3.LUT R34, R34, 0x38, RZ, 0xc0, !PT ;  /* 0x0000003822227812 */ /* 0x000fe200078ec0ff */
[----:B------:R-:W-:Y:S01]  /*23cf0*/  ULDC.64 UR36, c[0x0][0x198] ;  /* 0x0000660000247ab9 */ /* 0x000fe20000000a00 */
[----:B------:R-:W-:Y:S01]  /*23d00*/  LOP3.LUT R3, R3, 0x38, R0, 0x78, !PT ;  /* 0x0000003803037812 */ /* 0x000fe200078e7800 */
[----:B------:R-:W-:Y:S01]  /*23d10*/  IMAD.SHL.U32 R0, R0, 0x10, RZ ;  /* 0x0000001000007824 */ /* 0x000fe200078e00ff */
[C---:B------:R-:W-:Y:S01]  /*23d20*/  LOP3.LUT R37, R34.reuse, 0x40, RZ, 0xfc, !PT ;  /* 0x0000004022257812 */ /* 0x040fe200078efcff */
[----:B------:R-:W-:Y:S01]  /*23d30*/  ULDC UR38, c[0x0][0xc] ;  /* 0x0000030000267ab9 */ /* 0x000fe20000000800 */
[----:B------:R-:W-:-:S02]  /*23d40*/  LOP3.LUT R36, R34, 0x80, RZ, 0xfc, !PT ;  /* 0x0000008022247812 */ /* 0x000fc400078efcff */
[----:B--2---:R-:W-:Y:S01]  /*23d50*/  R2UR UR4, R2 ;  /* 0x00000000020472ca */ /* 0x004fe200000e0000 */
[----:B------:R-:W-:-:S05]  /*23d60*/  IMAD.SHL.U32 R2, R5, 0x8, RZ ;  /* 0x0000000805027824 */ /* 0x000fca00078e00ff */
[----:B------:R-:W-:Y:S02]  /*23d70*/  LOP3.LUT R4, R3, 0x200, R2, 0xf8, !PT ;  /* 0x0000020003047812 */ /* 0x000fe400078ef802 */
[----:B------:R-:W-:-:S03]  /*23d80*/  SHF.R.U32.HI R2, RZ, 0x3, R5 ;  /* 0x00000003ff027819 */ /* 0x000fc60000011605 */
[----:B------:R1:W-:Y:S01]  /*23d90*/  STL [R1], R4 ;  /* 0x0000000401007387 */ /* 0x0003e20000100800 */
[----:B------:R-:W-:Y:S01]  /*23da0*/  LOP3.LUT R0, R2, 0x70, R0, 0xf8, !PT ;  /* 0x0000007002007812 */ /* 0x000fe200078ef800 */
[----:B------:R-:W-:Y:S02]  /*23db0*/  ULOP3.LUT UR39, UR4, 0x2, URZ, 0xfc, !UPT ;  /* 0x0000000204277892 */ /* 0x000fe4000f8efc3f */
[----:B------:R1:W-:Y:S01]  /*23dc0*/  STL [R1+0x2c], RZ ;  /* 0x00002cff01007387 */ /* 0x0003e20000100800 */
[----:B------:R-:W-:Y:S02]  /*23dd0*/  UMOV UR4, 0x400 ;  /* 0x0000040000047882 */ /* 0x000fe40000000000 */
[----:B0-----:R-:W-:-:S06]  /*23de0*/  ULEA UR4, UR5, UR4, 0x18 ;  /* 0x0000000405047291 */ /* 0x001fcc000f8ec03f */
[----:B------:R-:W-:-:S04]  /*23df0*/  IMAD.U32 R23, RZ, RZ, UR4 ;  /* 0x00000004ff177e24 */ /* 0x000fc8000f8e00ff */
[----:B------:R-:W-:-:S05]  /*23e00*/  IMAD R0, R4, 0x2, R23 ;  /* 0x0000000204007824 */ /* 0x000fca00078e0217 */
[----:B------:R1:W-:Y:S02]  /*23e10*/  STL [R1+0x4], R0 ;  /* 0x0000040001007387 */ /* 0x0003e40000100800 */
.L_x_1997:
[----:B------:R-:W-:Y:S05]  /*23e20*/  YIELD ;  /* 0x0000000000007946 */ /* 0x000fea0003800000 */
[----:B------:R-:W-:Y:S01]  /*23e30*/  ULDC.64 UR4, c[0x0][0xa28] ;  /* 0x00028a0000047ab9 */ /* 0x000fe20000000a00 */
[----:B------:R-:W-:Y:S01]  /*23e40*/  IMAD.MOV.U32 R11, RZ, RZ, RZ ;  /* 0x000000ffff0b7224 */ /* 0x000fe200078e00ff */
[----:B------:R-:W-:Y:S01]  /*23e50*/  ISETP.NE.U32.AND P0, PT, RZ, UR4, PT ;  /* 0x00000004ff007c0c */ /* 0x000fe2000bf05070 */
[----:B01----:R-:W0:Y:S01]  /*23e60*/  LDC.64 R4, c[0x0][0xa00] ;  /* 0x00028000ff047b82 */ /* 0x003e220000000a00 */
[----:B------:R-:W-:Y:S02]  /*23e70*/  ULDC.64 UR6, c[0x0][0xa10] ;  /* 0x0002840000067ab9 */ /* 0x000fe40000000a00 */
[----:B------:R-:W-:Y:S01]  /*23e80*/  ISETP.NE.AND.EX P0, PT, RZ, UR5, PT, P0 ;  /* 0x00000005ff007c0c */ /* 0x000fe2000bf05300 */
[----:B------:R-:W-:-:S12]  /*23e90*/  ULDC.64 UR4, c[0x0][0xa18] ;  /* 0x0002860000047ab9 */ /* 0x000fd80000000a00 */
[----:B------:R-:W1:Y:S01]  /*23ea0*/  @P0 LDC.64 R2, c[0x0][0xa28] ;  /* 0x00028a00ff020b82 */ /* 0x000e620000000a00 */
[----:B------:R-:W-:Y:S01]  /*23eb0*/  ISETP.NE.U32.AND P1, PT, RZ, UR6, PT ;  /* 0x00000006ff007c0c */ /* 0x000fe2000bf25070 */
[----:B-1----:R-:W-:-:S05]  /*23ec0*/  @P0 IMAD.WIDE R2, R19, 0x4, R2 ;  /* 0x0000000413020825 */ /* 0x002fca00078e0202 */
[----:B------:R1:W2:Y:S01]  /*23ed0*/  @P0 LDG.E R11, desc[UR60][R2.64] ;  /* 0x0000003c020b0981 */ /* 0x0002a2000c1e1900 */
[----:B------:R-:W-:Y:S01]  /*23ee0*/  ISETP.NE.U32.AND P0, PT, RZ, UR4, PT ;  /* 0x00000004ff007c0c */ /* 0x000fe2000bf05070 */
[----:B------:R-:W-:Y:S01]  /*23ef0*/  IMAD.MOV.U32 R35, RZ, RZ, RZ ;  /* 0x000000ffff237224 */ /* 0x000fe200078e00ff */
[----:B------:R-:W-:Y:S01]  /*23f00*/  ISETP.NE.AND.EX P1, PT, RZ, UR7, PT, P1 ;  /* 0x00000007ff007c0c */ /* 0x000fe2000bf25310 */
[----:B------:R-:W-:Y:S01]  /*23f10*/  IMAD.MOV.U32 R0, RZ, RZ, RZ ;  /* 0x000000ffff007224 */ /* 0x000fe200078e00ff */
[----:B------:R-:W-:Y:S01]  /*23f20*/  ISETP.NE.AND.EX P2, PT, RZ, UR5, PT, P0 ;  /* 0x00000005ff007c0c */ /* 0x000fe2000bf45300 */
[----:B------:R-:W-:Y:S01]  /*23f30*/  ULDC.64 UR4, c[0x0][0xa00] ;  /* 0x0002800000047ab9 */ /* 0x000fe20000000a00 */
[----:B0-----:R-:W-:Y:S01]  /*23f40*/  IMAD.WIDE R4, R19, 0x4, R4 ;  /* 0x0000000413047825 */ /* 0x001fe200078e0204 */
[----:B------:R-:W-:Y:S01]  /*23f50*/  ISETP.NE.U32.AND P0, PT, RZ, UR4, PT ;  /* 0x00000004ff007c0c */ /* 0x000fe2000bf05070 */
[----:B-1----:R-:W0:Y:S03]  /*23f60*/  LDC.64 R2, c[0x0][0xa10] ;  /* 0x00028400ff027b82 */ /* 0x002e260000000a00 */
[----:B------:R-:W-:-:S06]  /*23f70*/  ISETP.NE.AND.EX P0, PT, RZ, UR5, PT, P0 ;  /* 0x00000005ff007c0c */ /* 0x000fcc000bf05300 */
[----:B------:R-:W1:Y:S07]  /*23f80*/  @P2 LDC.64 R6, c[0x0][0xa18] ;  /* 0x00028600ff062b82 */ /* 0x000e6e0000000a00 */
[----:B------:R-:W5:Y:S01]  /*23f90*/  @P0 LDG.E R35, desc[UR60][R4.64] ;  /* 0x0000003c04230981 */ /* 0x000f62000c1e1900 */
[----:B0-----:R-:W-:-:S05]  /*23fa0*/  IMAD.WIDE R2, R19, 0x4, R2 ;  /* 0x0000000413027825 */ /* 0x001fca00078e0202 */
[----:B------:R-:W5:Y:S01]  /*23fb0*/  @P1 LDG.E R0, desc[UR60][R2.64] ;  /* 0x0000003c02001981 */ /* 0x000f62000c1e1900 */
[----:B------:R-:W-:Y:S02]  /*23fc0*/  ULDC UR4, c[0x0][0x288] ;  /* 0x0000a20000047ab9 */ /* 0x000fe40000000800 */
[----:B------:R-:W-:Y:S01]  /*23fd0*/  IMAD.U32 R31, RZ, RZ, UR4 ;  /* 0x00000004ff1f7e24 */ /* 0x000fe2000f8e00ff */
[----:B------:R-:W-:Y:S02]  /*23fe0*/  ULDC.64 UR4, c[0x0][0x418] ;  /* 0x0001060000047ab9 */ /* 0x000fe40000000a00 */
[----:B------:R-:W-:-:S03]  /*23ff0*/  UISETP.NE.U32.AND UP0, UPT, UR4, URZ, UPT ;  /* 0x0000003f0400728c */ /* 0x000fc6000bf05070 */
[----:B------:R-:W-:Y:S01]  /*24000*/  ULDC UR4, c[0x0][0x424] ;  /* 0x0001090000047ab9 */ /* 0x000fe20000000800 */
[----:B------:R-:W-:Y:S01]  /*24010*/  UISETP.NE.AND.EX UP0, UPT, UR5, URZ, UPT, UP0 ;  /* 0x0000003f0500728c */ /* 0x000fe2000bf05300 */
[----:B-1----:R-:W-:Y:S02]  /*24020*/  @P2 IMAD.WIDE R6, R19, 0x4, R6 ;  /* 0x0000000413062825 */ /* 0x002fe400078e0206 */
[----:B------:R-:W-:Y:S01]  /*24030*/  ULDC UR5, c[0x0][0x2f0] ;  /* 0x0000bc0000057ab9 */ /* 0x000fe20000000800 */
[----:B------:R-:W-:Y:S02]  /*24040*/  USEL UR4, UR4, 0x1, UP0 ;  /* 0x0000000104047887 */ /* 0x000fe40008000000 */
[----:B------:R0:W5:Y:S02]  /*24050*/  @P2 LDG.E R31, desc[UR60][R6.64] ;  /* 0x0000003c061f2981 */ /* 0x000164000c1e1900 */
[----:B------:R-:W-:-:S03]  /*24060*/  UIMAD UR4, UR4, UR5, URZ ;  /* 0x00000005040472a4 */ /* 0x000fc6000f8e023f */
[----:B------:R-:W-:-:S03]  /*24070*/  ULDC UR5, c[0x0][0x348] ;  /* 0x0000d20000057ab9 */ /* 0x000fc60000000800 */
[----:B------:R-:W-:Y:S02]  /*24080*/  IMAD.U32 R10, RZ, RZ, UR4 ;  /* 0x00000004ff0a7e24 */ /* 0x000fe4000f8e00ff */
[----:B0-----:R-:W-:Y:S01]  /*24090*/  IMAD.U32 R6, RZ, RZ, UR5 ;  /* 0x00000005ff067e24 */ /* 0x001fe2000f8e00ff */
[----:B--2---:R0:W-:Y:S01]  /*240a0*/  STL [R1+0xc], R11 ;  /* 0x00000c0b01007387 */ /* 0x0041e20000100800 */
[----:B---3--:R-:W-:Y:S05]  /*240b0*/  @P2 BRA `(.L_x_1879) ;  /* 0x0000000000102947 */ /* 0x008fea0003800000 */
[----:B------:R-:W-:Y:S05]  /*240c0*/  @!P0 BRA `(.L_x_1879) ;  /* 0x00000000000c8947 */ /* 0x000fea0003800000 */
[----:B------:R-:W2:Y:S04]  /*240d0*/  LDG.E R8, desc[UR60][R4.64] ;  /* 0x0000003c04087981 */ /* 0x000ea8000c1e1900 */
[----:B-----5:R-:W2:Y:S02]  /*240e0*/  LDG.E R31, desc[UR60][R4.64+0x4] ;  /* 0x0000043c041f7981 */ /* 0x020ea4000c1e1900 */
[----:B--2---:R-:W-:-:S07]  /*240f0*/  IMAD.IADD R31, R31, 0x1, -R8 ;  /* 0x000000011f1f7824 */ /* 0x004fce00078e0a08 */
.L_x_1879:
[----:B------:R-:W-:Y:S02]  /*24100*/  ULDC.64 UR4, c[0x0][0xa20] ;  /* 0x0002880000047ab9 */ /* 0x000fe40000000a00 */
[----:B------:R-:W-:-:S04]  /*24110*/  ISETP.NE.U32.AND P0, PT, RZ, UR4, PT ;  /* 0x00000004ff007c0c */ /* 0x000fc8000bf05070 */
[----:B------:R-:W-:-:S13]  /*24120*/  ISETP.NE.AND.EX P0, PT, RZ, UR5, PT, P0 ;  /* 0x00000005ff007c0c */ /* 0x000fda000bf05300 */
[----:B------:R-:W-:Y:S05]  /*24130*/  @!P0 BRA `(.L_x_1880) ;  /* 0x0000000000108947 */ /* 0x000fea0003800000 */
[----:B------:R-:W1:Y:S02]  /*24140*/  LDC.64 R4, c[0x0][0xa20] ;  /* 0x00028800ff047b82 */ /* 0x000e640000000a00 */
[----:B-1----:R-:W-:-:S05]  /*24150*/  IMAD.WIDE R4, R19, 0x4, R4 ;  /* 0x0000000413047825 */ /* 0x002fca00078e0204 */
[----:B------:R1:W5:Y:S01]  /*24160*/  LDG.E R10, desc[UR60][R4.64] ;  /* 0x0000003c040a7981 */ /* 0x000362000c1e1900 */
[----:B------:R-:W-:Y:S05]  /*24170*/  BRA `(.L_x_1881) ;  /* 0x0000000000247947 */ /* 0x000fea0003800000 */
.L_x_1880:
        /* <DEDUP_REMOVED lines=9> */
.L_x_1881:
[----:B-1----:R-:W2:Y:S01]  /*24210*/  @P1 LDG.E R5, desc[UR60][R2.64] ;  /* 0x0000003c02051981 */ /* 0x002ea2000c1e1900 */
[----:B------:R-:W1:Y:S03]  /*24220*/  LDC R7, c[0x0][0x448] ;  /* 0x00011200ff077b82 */ /* 0x000e660000000800 */
[----:B------:R3:W2:Y:S01]  /*24230*/  @P1 LDG.E R4, desc[UR60][R2.64+0x4] ;  /* 0x0000043c02041981 */ /* 0x0006a2000c1e1900 */
[----:B-----5:R-:W-:Y:S02]  /*24240*/  IMAD.IADD R10, R10, 0x1, -R11 ;  /* 0x000000010a0a7824 */ /* 0x020fe400078e0a0b */
[----:B------:R-:W-:Y:S02]  /*24250*/  IMAD.SHL.U32 R28, R17, 0x80, RZ ;  /* 0x00000080111c7824 */ /* 0x000fe400078e00ff */
[----:B---3--:R-:W3:Y:S01]  /*24260*/  LDC.64 R2, c[0x0][0x9e0] ;  /* 0x00027800ff027b82 */ /* 0x008ee20000000a00 */
[----:B-1----:R-:W-:Y:S01]  /*24270*/  ISETP.NE.AND P2, PT, R7, 0x1, PT ;  /* 0x000000010700780c */ /* 0x002fe20003f45270 */
[----:B------:R-:W-:-:S12]  /*24280*/  VIADD R7, R28, 0x7f ;  /* 0x0000007f1c077836 */ /* 0x000fd80000000000 */
[----:B------:R-:W1:Y:S01]  /*24290*/  @P2 LDC R8, c[0x0][0x44c] ;  /* 0x00011300ff082b82 */ /* 0x000e620000000800 */
[----:B---3--:R-:W-:-:S07]  /*242a0*/  ISETP.GE.AND P3, PT, R3, 0x1, PT ;  /* 0x000000010300780c */ /* 0x008fce0003f66270 */
[----:B------:R-:W3:Y:S01]  /*242b0*/  @P2 LDC R9, c[0x0][0x450] ;  /* 0x00011400ff092b82 */ /* 0x000ee20000000800 */
[----:B--2---:R-:W-:Y:S02]  /*242c0*/  @P1 IMAD.IADD R6, R4, 0x1, -R5 ;  /* 0x0000000104061824 */ /* 0x004fe400078e0a05 */
[----:B-1----:R-:W-:-:S04]  /*242d0*/  @P2 IMAD.HI.U32 R4, R7, R8, RZ ;  /* 0x0000000807042227 */ /* 0x002fc800078e00ff */
[----:B------:R-:W-:Y:S01]  /*242e0*/  IMAD.IADD R13, R10, 0x1, R6 ;  /* 0x000000010a0d7824 */ /* 0x000fe200078e0206 */
[----:B---3--:R-:W-:-:S03]  /*242f0*/  @P2 SHF.R.U32.HI R7, RZ, R9, R4 ;  /* 0x00000009ff072219 */ /* 0x008fc60000011604 */
[C---:B------:R-:W-:Y:S01]  /*24300*/  VIADD R4, R13.reuse, 0x5f ;  /* 0x0000005f0d047836 */ /* 0x040fe20000000000 */
[----:B------:R1:W-:Y:S01]  /*24310*/  STL [R1+0x8], R13 ;  /* 0x0000080d01007387 */ /* 0x0003e20000100800 */
[----:B------:R-:W-:Y:S02]  /*24320*/  IADD3 R8, R13, 0x1, -R31 ;  /* 0x000000010d087810 */ /* 0x000fe40007ffe81f */
[----:B------:R-:W-:-:S04]  /*24330*/  IMAD.HI R4, R4, 0x2aaaaaab, RZ ;  /* 0x2aaaaaab04047827 */ /* 0x000fc800078e02ff */
[----:B------:R-:W-:Y:S01]  /*24340*/  IMAD.IADD R7, R8, 0x1, R7 ;  /* 0x0000000108077824 */ /* 0x000fe200078e0207 */
[----:B------:R-:W-:-:S03]  /*24350*/  SHF.R.U32.HI R9, RZ, 0x1f, R4 ;  /* 0x0000001fff097819 */ /* 0x000fc60000011604 */
[----:B------:R-:W-:Y:S01]  /*24360*/  IMAD.IADD R2, R7, 0x1, R2 ;  /* 0x0000000107027824 */ /* 0x000fe200078e0202 */
[----:B------:R-:W-:Y:S01]  /*24370*/  LEA.HI.SX32 R9, R4, R9, 0x1c ;  /* 0x0000000904097211 */ /* 0x000fe200078fe2ff */
[----:B-1----:R-:W-:Y:S06]  /*24380*/  @!P3 BRA `(.L_x_1882) ;  /* 0x000000000048b947 */ /* 0x002fec0003800000 */
[C---:B------:R-:W-:Y:S01]  /*24390*/  ISETP.GT.AND P0, PT, R7.reuse, RZ, PT ;  /* 0x000000ff0700720c */ /* 0x040fe20003f04270 */
[----:B------:R-:W-:Y:S01]  /*243a0*/  BSSY B0, `(.L_x_1883) ;  /* 0x000000e000007945 */ /* 0x000fe20003800000 */
[----:B0-----:R-:W-:-:S11]  /*243b0*/  VIADD R11, R7, 0xffffffff ;  /* 0xffffffff070b7836 */ /* 0x001fd60000000000 */
        /* <DEDUP_REMOVED lines=8> */
.L_x_1884:
[----:B------:R-:W-:-:S13]  /*24440*/  ISETP.NE.AND P0, PT, R3, 0x1, PT ;  /* 0x000000010300780c */ /* 0x000fda0003f05270 */
[----:B------:R-:W0:Y:S02]  /*24450*/  @P0 LDC.64 R4, c[0x0][0x9e8] ;  /* 0x00027a00ff040b82 */ /* 0x000e240000000a00 */
[----:B0-----:R-:W-:-:S05]  /*24460*/  @P0 IMAD.HI.U32 R4, R11, R4, RZ ;  /* 0x000000040b040227 */ /* 0x001fca00078e00ff */
[----:B------:R-:W-:-:S07]  /*24470*/  @P0 SHF.R.U32.HI R11, RZ, R5, R4 ;  /* 0x00000005ff0b0219 */ /* 0x000fce0000011604 */
.L_x_1885:
[----:B------:R-:W-:Y:S05]  /*24480*/  BSYNC B0 ;  /* 0x0000000000007941 */ /* 0x000fea0003800000 */
.L_x_1883:
[----:B------:R-:W-:-:S05]  /*24490*/  IMAD R11, R11, R3, R3 ;  /* 0x000000030b0b7224 */ /* 0x000fca00078e0203 */
[----:B------:R-:W-:-:S07]  /*244a0*/  VIMNMX R2, R2, R11, PT ;  /* 0x0000000b02027248 */ /* 0x000fce0003fe0100 */
.L_x_1882:
[----:B------:R-:W1:Y:S01]  /*244b0*/  @P2 LDC R5, c[0x0][0x44c] ;  /* 0x00011300ff052b82 */ /* 0x000e620000000800 */
[----:B------:R-:W-:Y:S01]  /*244c0*/  IMAD.MOV.U32 R4, RZ, RZ, R28 ;  /* 0x000000ffff047224 */ /* 0x000fe200078e001c */
[----:B------:R-:W-:Y:S01]  /*244d0*/  ULDC UR4, c[0x0][0x9dc] ;  /* 0x0002770000047ab9 */ /* 0x000fe20000000800 */
[----:B------:R-:W-:-:S05]  /*244e0*/  IMAD.IADD R7, R13, 0x1, -R31 ;  /* 0x000000010d077824 */ /* 0x000fca00078e0a1f */
[----:B------:R-:W2:Y:S01]  /*244f0*/  @P2 LDC R12, c[0x0][0x450] ;  /* 0x00011400ff0c2b82 */ /* 0x000ea20000000800 */
[----:B-1----:R-:W-:-:S05]  /*24500*/  @P2 IMAD.HI.U32 R5, R28, R5, RZ ;  /* 0x000000051c052227 */ /* 0x002fca00078e00ff */
[----:B--2---:R-:W-:-:S05]  /*24510*/  @P2 SHF.R.U32.HI R4, RZ, R12, R5 ;  /* 0x0000000cff042219 */ /* 0x004fca0000011605 */
[----:B------:R-:W-:-:S04]  /*24520*/  IMAD.IADD R12, R7, 0x1, R4 ;  /* 0x00000001070c7824 */ /* 0x000fc800078e0204 */
[----:B0-----:R-:W-:Y:S01]  /*24530*/  VIADD R11, R12, -UR4 ;  /* 0x800000040c0b7c36 */ /* 0x001fe20008000000 */
        /* <DEDUP_REMOVED lines=11> */
.L_x_1888:
[----:B------:R-:W-:-:S13]  /*245f0*/  ISETP.NE.AND P0, PT, R3, 0x1, PT ;  /* 0x000000010300780c */ /* 0x000fda0003f05270 */
[----:B------:R-:W0:Y:S02]  /*24600*/  @P0 LDC.64 R4, c[0x0][0x9e8] ;  /* 0x00027a00ff040b82 */ /* 0x000e240000000a00 */
[----:B0-----:R-:W-:-:S05]  /*24610*/  @P0 IMAD.HI.U32 R4, R12, R4, RZ ;  /* 0x000000040c040227 */ /* 0x001fca00078e00ff */
[----:B------:R-:W-:-:S07]  /*24620*/  @P0 SHF.R.U32.HI R12, RZ, R5, R4 ;  /* 0x00000005ff0c0219 */ /* 0x000fce0000011604 */
.L_x_1889:
[----:B------:R-:W-:Y:S05]  /*24630*/  BSYNC B0 ;  /* 0x0000000000007941 */ /* 0x000fea0003800000 */
.L_x_1887:
[----:B------:R-:W-:-:S05]  /*24640*/  IMAD R12, R12, R3, RZ ;  /* 0x000000030c0c7224 */ /* 0x000fca00078e02ff */
[----:B------:R-:W-:-:S07]  /*24650*/  VIMNMX R11, R11, R12, !PT ;  /* 0x0000000c0b0b7248 */ /* 0x000fce0007fe0100 */
.L_x_1886:
[----:B------:R-:W-:Y:S01]  /*24660*/  VIADD R2, R2, 0x5f ;  /* 0x0000005f02027836 */ /* 0x000fe20000000000 */
[----:B------:R-:W-:Y:S01]  /*24670*/  BSSY B0, `(.L_x_1890) ;  /* 0x0000158000007945 */ /* 0x000fe20003800000 */
        /* <DEDUP_REMOVED lines=30> */
.L_x_2065:
[----:B-1----:R-:W-:Y:S02]  /*24860*/  ISETP.NE.AND P0, PT, R14, RZ, PT ;  /* 0x000000ff0e00720c */ /* 0x002fe40003f05270 */
[----:B------:R-:W-:-:S11]  /*24870*/  PLOP3.LUT P6, PT, PT, PT, PT, 0x8, 0x0 ;  /* 0x000000000000781c */ /* 0x000fd60003fce170 */
[----:B------:R-:W-:Y:S05]  /*24880*/  @P0 BRA `(.L_x_1893) ;  /* 0x00000000000c0947 */ /* 0x000fea0003800000 */
[----:B------:R-:W-:-:S03]  /*24890*/  UMOV UR4, 0xffffffff ;  /* 0xffffffff00047882 */ /* 0x000fc60000000000 */
[----:B------:R-:W-:Y:S05]  /*248a0*/  BRA.DIV UR4, `(.L_x_1894) ;  /* 0x0000007204907947 */ /* 0x000fea000b800000 */
[----:B------:R-:W-:-:S13]  /*248b0*/  ELECT P6, URZ, PT ;  /* 0x00000000003f782f */ /* 0x000fda00038c0000 */
.L_x_1893:
        /* <DEDUP_REMOVED lines=9> */
.L_x_2068:
[----:B------:R-:W-:Y:S05]  /*24950*/  BSYNC B1 ;  /* 0x0000000000017941 */ /* 0x000fea0003800000 */
.L_x_1895:
        /* <DEDUP_REMOVED lines=10> */
.L_x_2069:
[----:B------:R-:W-:Y:S05]  /*24a00*/  BSYNC B2 ;  /* 0x0000000000027941 */ /* 0x000fea0003800000 */
.L_x_1899:
[----:B------:R-:W-:Y:S04]  /*24a10*/  BSSY B2, `(.L_x_1901) ;  /* 0x0000009000027945 */ /* 0x000fe80003800000 */
[----:B------:R-:W-:Y:S05]  /*24a20*/  @P1 BRA `(.L_x_1902) ;  /* 0x00000000001c1947 */ /* 0x000fea0003800000 */
[----:B------:R-:W2:Y:S01]  /*24a30*/  S2R R10, SR_TID.X ;  /* 0x00000000000a7919 */ /* 0x000ea20000002100 */
[----:B0-----:R-:W-:-:S04]  /*24a40*/  IMAD.MOV.U32 R6, RZ, RZ, 0x9000 ;  /* 0x00009000ff067424 */ /* 0x001fc800078e00ff */
[----:B------:R3:W-:Y:S01]  /*24a50*/  SYNCS.ARRIVE.TRANS64 RZ, [R3+URZ+0x30890], R6 ;  /* 0x0308900603ff79a7 */ /* 0x0007e2000800003f */
[----:B--2---:R-:W-:-:S04]  /*24a60*/  LOP3.LUT R10, R10, 0x1f, RZ, 0xc0, !PT ;  /* 0x0000001f0a0a7812 */ /* 0x004fc800078ec0ff */
[----:B------:R-:W-:-:S13]  /*24a70*/  ISETP.NE.AND P0, PT, R10, RZ, PT ;  /* 0x000000ff0a00720c */ /* 0x000fda0003f05270 */
[----:B---3--:R-:W-:Y:S05]  /*24a80*/  @!P0 BRA `(.L_x_1902) ;  /* 0x0000000000048947 */ /* 0x008fea0003800000 */
[----:B------:R-:W-:Y:S01]  /*24a90*/  BPT.TRAP 0x1 ;  /* 0x000000040000795c */ /* 0x000fe20000300000 */
.L_x_1902:
[----:B------:R-:W-:Y:S05]  /*24aa0*/  BSYNC B2 ;  /* 0x0000000000027941 */ /* 0x000fea0003800000 */
.L_x_1901:
        /* <DEDUP_REMOVED lines=10> */
[----:B------:R-:W-:Y:S01]  /*24b50*/  VIADD R13, R6, 0x1e400 ;  /* 0x0001e400060d7836 */ /* 0x000fe20000000000 */
[----:B------:R-:W-:-:S09]  /*24b60*/  UMOV UR7, 0x12f00000 ;  /* 0x12f0000000077882 */ /* 0x000fd20000000000 */
.L_x_1903:
        /* <DEDUP_REMOVED lines=16> */
.L_x_1904:
        /* <DEDUP_REMOVED lines=16> */
.L_x_1905:
        /* <DEDUP_REMOVED lines=13> */
.L_x_2070:
[----:B------:R-:W-:Y:S05]  /*24e40*/  BSYNC B2 ;  /* 0x0000000000027941 */ /* 0x000fea0003800000 */
.L_x_1906:
[----:B------:R-:W-:Y:S01]  /*24e50*/  BSSY B2, `(.L_x_1908) ;  /* 0x000000b000027945 */ /* 0x000fe20003800000 */
[----:B------:R-:W-:Y:S02]  /*24e60*/  IMAD.MOV.U32 R10, RZ, RZ, 0x0 ;  /* 0x00000000ff0a7424 */ /* 0x000fe400078e00ff */
[----:B01----:R-:W-:Y:S01]  /*24e70*/  IMAD.MOV.U32 R11, RZ, RZ, 0x12f00000 ;  /* 0x12f00000ff0b7424 */ /* 0x003fe200078e00ff */
[----:B------:R-:W-:Y:S06]  /*24e80*/  @P1 BRA `(.L_x_1909) ;  /* 0x00000000001c1947 */ /* 0x000fec0003800000 */
[----:B------:R-:W0:Y:S01]  /*24e90*/  S2R R20, SR_TID.X ;  /* 0x0000000000147919 */ /* 0x000e220000002100 */
[----:B------:R-:W-:-:S04]  /*24ea0*/  IMAD.MOV.U32 R13, RZ, RZ, 0x9000 ;  /* 0x00009000ff0d7424 */ /* 0x000fc800078e00ff */
[----:B------:R1:W-:Y:S01]  /*24eb0*/  SYNCS.ARRIVE.TRANS64 RZ, [R3+URZ+0x308b0], R13 ;  /* 0x0308b00d03ff79a7 */ /* 0x0003e2000800003f */
[----:B0-----:R-:W-:-:S04]  /*24ec0*/  LOP3.LUT R20, R20, 0x1f, RZ, 0xc0, !PT ;  /* 0x0000001f14147812 */ /* 0x001fc800078ec0ff */
[----:B------:R-:W-:-:S13]  /*24ed0*/  ISETP.NE.AND P0, PT, R20, RZ, PT ;  /* 0x000000ff1400720c */ /* 0x000fda0003f05270 */
[----:B-1----:R-:W-:Y:S05]  /*24ee0*/  @!P0 BRA `(.L_x_1909) ;  /* 0x0000000000048947 */ /* 0x002fea0003800000 */
[----:B------:R-:W-:Y:S01]  /*24ef0*/  BPT.TRAP 0x1 ;  /* 0x000000040000795c */ /* 0x000fe20000300000 */
.L_x_1909:
[----:B------:R-:W-:Y:S05]  /*24f00*/  BSYNC B2 ;  /* 0x0000000000027941 */ /* 0x000fea0003800000 */
.L_x_1908:
[----:B------:R-:W-:Y:S01]  /*24f10*/  R2UR UR10, R14 ;  /* 0x000000000e0a72ca */ /* 0x000fe200000e0000 */
[----:B------:R-:W-:Y:S01]  /*24f20*/  UIADD3 UR4, UP0, UR36, 0x670, URZ ;  /* 0x0000067024047890 */ /* 0x000fe2000ff1e03f */
[----:B------:R-:W-:Y:S01]  /*24f30*/  R2UR UR6, R10 ;  /* 0x000000000a0672ca */ /* 0x000fe200000e0000 */
[----:B------:R-:W-:Y:S01]  /*24f40*/  VIADD R3, R3, 0x308b0 ;  /* 0x000308b003037836 */ /* 0x000fe20000000000 */
[----:B------:R-:W-:Y:S01]  /*24f50*/  R2UR UR7, R11 ;  /* 0x000000000b0772ca */ /* 0x000fe200000e0000 */
[----:B------:R-:W-:Y:S01]  /*24f60*/  VIADD R13, R6, 0x400 ;  /* 0x00000400060d7836 */ /* 0x000fe20000000000 */
[----:B------:R-:W-:Y:S01]  /*24f70*/  PLOP3.LUT P0, PT, PT, PT, PT, 0x80, 0x0 ;  /* 0x000000000000781c */ /* 0x000fe20003f0f070 */
[----:B------:R-:W-:-:S12]  /*24f80*/  UIADD3.X UR5, URZ, UR37, URZ, UP0, !UPT ;  /* 0x000000253f057290 */ /* 0x000fd800087fe43f */
.L_x_1910:
        /* <DEDUP_REMOVED lines=15> */
.L_x_1911:
        /* <DEDUP_REMOVED lines=15> */
.L_x_1912:
        /* <DEDUP_REMOVED lines=10> */
.L_x_1898:
[----:B------:R-:W-:Y:S05]  /*25210*/  BSYNC B1 ;  /* 0x0000000000017941 */ /* 0x000fea0003800000 */
.L_x_1897:
        /* <DEDUP_REMOVED lines=9> */
.L_x_1929:
        /* <DEDUP_REMOVED lines=11> */
.L_x_2071:
[----:B------:R-:W-:Y:S05]  /*25360*/  BSYNC B2 ;  /* 0x0000000000027941 */ /* 0x000fea0003800000 */
.L_x_1915:
        /* <DEDUP_REMOVED lines=9> */
.L_x_1918:
[----:B------:R-:W-:Y:S05]  /*25400*/  BSYNC B2 ;  /* 0x0000000000027941 */ /* 0x000fea0003800000 */
.L_x_1917:
        /* <DEDUP_REMOVED lines=11> */
.L_x_1919:
        /* <DEDUP_REMOVED lines=16> */
.L_x_1920:
        /* <DEDUP_REMOVED lines=16> */
.L_x_1921:
        /* <DEDUP_REMOVED lines=13> */
.L_x_2072:
[----:B------:R-:W-:Y:S05]  /*25790*/  BSYNC B2 ;  /* 0x0000000000027941 */ /* 0x000fea0003800000 */
.L_x_1922:
[----:B------:R-:W-:Y:S01]  /*257a0*/  BSSY B2, `(.L_x_1924) ;  /* 0x000000b000027945 */ /* 0x000fe20003800000 */
[----:B01----:R-:W-:Y:S02]  /*257b0*/  IMAD.MOV.U32 R2, RZ, RZ, 0x0 ;  /* 0x00000000ff027424 */ /* 0x003fe400078e00ff */
[----:B------:R-:W-:Y:S01]  /*257c0*/  IMAD.MOV.U32 R3, RZ, RZ, 0x12f00000 ;  /* 0x12f00000ff037424 */ /* 0x000fe200078e00ff */
        /* <DEDUP_REMOVED lines=8> */
.L_x_1925:
[----:B------:R-:W-:Y:S05]  /*25850*/  BSYNC B2 ;  /* 0x0000000000027941 */ /* 0x000fea0003800000 */
.L_x_1924:
        /* <DEDUP_REMOVED lines=8> */
.L_x_1926:
        /* <DEDUP_REMOVED lines=15> */
.L_x_1927:
        /* <DEDUP_REMOVED lines=15> */
.L_x_1928:
        /* <DEDUP_REMOVED lines=10> */
.L_x_1914:
[----:B------:R-:W-:Y:S05]  /*25b60*/  BSYNC B1 ;  /* 0x0000000000017941 */ /* 0x000fea0003800000 */
.L_x_1913:
[C---:B------:R-:W-:Y:S01]  /*25b70*/  ISETP.GT.AND P2, PT, R12.reuse, R5, PT ;  /* 0x000000050c00720c */ /* 0x040fe20003f44270 */
[----:B------:R-:W-:Y:S02]  /*25b80*/  VIADD R27, R27, 0x1 ;  /* 0x000000011b1b7836 */ /* 0x000fe40000000000 */
[----:B------:R-:W-:-:S03]  /*25b90*/  VIADD R12, R12, 0xffffffff ;  /* 0xffffffff0c0c7836 */ /* 0x000fc60000000000 */
[----:B------:R-:W-:-:S04]  /*25ba0*/  ISETP.NE.AND P1, PT, R27, 0x2, PT ;  /* 0x000000021b00780c */ /* 0x000fc80003f25270 */
[----:B------:R-:W-:Y:S02]  /*25bb0*/  SEL R3, RZ, 0x1, P1 ;  /* 0x00000001ff037807 */ /* 0x000fe40000800000 */
[----:B------:R-:W-:Y:S02]  /*25bc0*/  SEL R27, R27, RZ, P1 ;  /* 0x000000ff1b1b7207 */ /* 0x000fe40000800000 */
[----:B------:R-:W-:Y:S01]  /*25bd0*/  LOP3.LUT R30, R30, R3, RZ, 0x3c, !PT ;  /* 0x000000031e1e7212 */ /* 0x000fe200078e3cff */
[----:B------:R-:W-:Y:S06]  /*25be0*/  @P2 BRA `(.L_x_1929) ;  /* 0xfffffff400b02947 */ /* 0x000fec000383ffff */
.L_x_1891:
[----:B------:R-:W-:Y:S05]  /*25bf0*/  BSYNC B0 ;  /* 0x0000000000007941 */ /* 0x000fea0003800000 */
.L_x_1890:
[----:B------:R-:W1:Y:S01]  /*25c00*/  LDC R0, c[0x0][0x448] ;  /* 0x00011200ff007b82 */ /* 0x000e620000000800 */
[----:B------:R-:W-:Y:S01]  /*25c10*/  VIADD R5, R28, 0x7f ;  /* 0x0000007f1c057836 */ /* 0x000fe20000000000 */
[----:B------:R-:W-:Y:S06]  /*25c20*/  @!P0 WARPSYNC.ALL ;  /* 0x0000000000008948 */ /* 0x000fec0003800000 */
[----:B------:R-:W2:Y:S08]  /*25c30*/  LDC.64 R2, c[0x0][0x9e0] ;  /* 0x00027800ff027b82 */ /* 0x000eb00000000a00 */
[----:B------:R-:W-:Y:S01]  /*25c40*/  @!P0 BAR.SYNC.DEFER_BLOCKING 0xc, 0x180 ;  /* 0x0306000000008b1d */ /* 0x000fe20000010000 */
[----:B-1----:R-:W-:-:S02]  /*25c50*/  ISETP.NE.AND P1, PT, R0, 0x1, PT ;  /* 0x000000010000780c */ /* 0x002fc40003f25270 */
[----:B--2---:R-:W-:-:S11]  /*25c60*/  ISETP.GE.AND P2, PT, R3, 0x1, PT ;  /* 0x000000010300780c */ /* 0x004fd60003f46270 */
[----:B------:R-:W1:Y:S08]  /*25c70*/  @P1 LDC R0, c[0x0][0x44c] ;  /* 0x00011300ff001b82 */ /* 0x000e700000000800 */
[----:B------:R-:W2:Y:S01]  /*25c80*/  @P1 LDC R11, c[0x0][0x450] ;  /* 0x00011400ff0b1b82 */ /* 0x000ea20000000800 */
[----:B-1----:R-:W-:-:S05]  /*25c90*/  @P1 IMAD.HI.U32 R0, R5, R0, RZ ;  /* 0x0000000005001227 */ /* 0x002fca00078e00ff */
[----:B--2---:R-:W-:-:S05]  /*25ca0*/  @P1 SHF.R.U32.HI R5, RZ, R11, R0 ;  /* 0x0000000bff051219 */ /* 0x004fca0000011600 */
[----:B------:R-:W-:-:S04]  /*25cb0*/  IMAD.IADD R11, R8, 0x1, R5 ;  /* 0x00000001080b7824 */ /* 0x000fc800078e0205 */
        /* <DEDUP_REMOVED lines=8> */
[----:B------:R-:W1:Y:S02]  /*25d40*/  @P0 LDC.64 R4, c[0x0][0x9e8] ;  /* 0x00027a00ff040b82 */ /* 0x000e640000000a00 */
[----:B-1----:R-:W-:-:S05]  /*25d50*/  @P0 IMAD.HI.U32 R4, R11, R4, RZ ;  /* 0x000000040b040227 */ /* 0x002fca00078e00ff */
[----:B------:R-:W-:-:S04]  /*25d60*/  @P0 SHF.R.U32.HI R11, RZ, R5, R4 ;  /* 0x00000005ff0b0219 */ /* 0x000fc80000011604 */
[----:B------:R-:W-:Y:S01]  /*25d70*/  LOP3.LUT R0, RZ, R11, RZ, 0x33, !PT ;  /* 0x0000000bff007212 */ /* 0x000fe200078e33ff */
[----:B------:R-:W-:Y:S06]  /*25d80*/  BRA `(.L_x_1933) ;  /* 0x0000000000107947 */ /* 0x000fec0003800000 */
.L_x_1932:
[----:B------:R-:W-:-:S13]  /*25d90*/  ISETP.NE.AND P0, PT, R3, 0x1, PT ;  /* 0x000000010300780c */ /* 0x000fda0003f05270 */
[----:B------:R-:W1:Y:S02]  /*25da0*/  @P0 LDC.64 R4, c[0x0][0x9e8] ;  /* 0x00027a00ff040b82 */ /* 0x000e640000000a00 */
[----:B-1----:R-:W-:-:S05]  /*25db0*/  @P0 IMAD.HI.U32 R4, R0, R4, RZ ;  /* 0x0000000400040227 */ /* 0x002fca00078e00ff */
[----:B------:R-:W-:-:S07]  /*25dc0*/  @P0 SHF.R.U32.HI R0, RZ, R5, R4 ;  /* 0x00000005ff000219 */ /* 0x000fce0000011604 */
.L_x_1933:
[----:B------:R-:W-:Y:S05]  /*25dd0*/  BSYNC B0 ;  /* 0x0000000000007941 */ /* 0x000fea0003800000 */
.L_x_1931:
[----:B------:R-:W-:-:S05]  /*25de0*/  IMAD R5, R0, R3, R3 ;  /* 0x0000000300057224 */ /* 0x000fca00078e0203 */
[----:B------:R-:W-:-:S07]  /*25df0*/  VIMNMX R2, R2, R5, PT ;  /* 0x0000000502027248 */ /* 0x000fce0003fe0100 */
.L_x_1930:
[----:B------:R-:W1:Y:S01]  /*25e00*/  @P1 LDC R5, c[0x0][0x44c] ;  /* 0x00011300ff051b82 */ /* 0x000e620000000800 */
[----:B------:R-:W-:Y:S01]  /*25e10*/  VIADD R2, R2, 0x5f ;  /* 0x0000005f02027836 */ /* 0x000fe20000000000 */
[----:B------:R-:W-:Y:S01]  /*25e20*/  ULDC UR4, c[0x0][0x9dc] ;  /* 0x0002770000047ab9 */ /* 0x000fe20000000800 */
[----:B------:R-:W-:Y:S02]  /*25e30*/  IMAD.MOV.U32 R0, RZ, RZ, R28 ;  /* 0x000000ffff007224 */ /* 0x000fe400078e001c */
[----:B------:R-:W-:-:S03]  /*25e40*/  IMAD.HI R2, R2, 0x2aaaaaab, RZ ;  /* 0x2aaaaaab02027827 */ /* 0x000fc600078e02ff */
[----:B------:R-:W2:Y:S01]  /*25e50*/  @P1 LDC R4, c[0x0][0x450] ;  /* 0x00011400ff041b82 */ /* 0x000ea20000000800 */
[----:B-1----:R-:W-:-:S05]  /*25e60*/  @P1 IMAD.HI.U32 R5, R28, R5, RZ ;  /* 0x000000051c051227 */ /* 0x002fca00078e00ff */
[----:B--2---:R-:W-:Y:S02]  /*25e70*/  @P1 SHF.R.U32.HI R0, RZ, R4, R5 ;  /* 0x00000004ff001219 */ /* 0x004fe40000011605 */
[----:B------:R-:W-:-:S03]  /*25e80*/  SHF.R.U32.HI R5, RZ, 0x1f, R2 ;  /* 0x0000001fff057819 */ /* 0x000fc60000011602 */
[----:B------:R-:W-:Y:S01]  /*25e90*/  IMAD.IADD R7, R7, 0x1, R0 ;  /* 0x0000000107077824 */ /* 0x000fe200078e0200 */
[----:B------:R-:W-:-:S03]  /*25ea0*/  LEA.HI.SX32 R2, R2, R5, 0x1c ;  /* 0x0000000502027211 */ /* 0x000fc600078fe2ff */
[----:B------:R-:W-:Y:S01]  /*25eb0*/  VIADD R0, R7, -UR4 ;  /* 0x8000000407007c36 */ /* 0x000fe20008000000 */
[----:B------:R-:W-:-:S05]  /*25ec0*/  VIMNMX R24, R9, R2, PT ;  /* 0x0000000209187248 */ /* 0x000fca0003fe0100 */
[----:B------:R1:W-:Y:S01]  /*25ed0*/  STL [R1+0x28], R24 ;  /* 0x0000281801007387 */ /* 0x0003e20000100800 */
[----:B------:R-:W-:Y:S05]  /*25ee0*/  @!P2 BRA `(.L_x_1934) ;  /* 0x000000000044a947 */ /* 0x000fea0003800000 */
[----:B------:R-:W-:Y:S01]  /*25ef0*/  ISETP.GT.AND P0, PT, R7, -0x1, PT ;  /* 0xffffffff0700780c */ /* 0x000fe20003f04270 */
[----:B------:R-:W-:-:S12]  /*25f00*/  BSSY B0, `(.L_x_1935) ;  /* 0x000000d000007945 */ /* 0x000fd80003800000 */
[----:B------:R-:W-:Y:S05]  /*25f10*/  @P0 BRA `(.L_x_1936) ;  /* 0x00000000001c0947 */ /* 0x000fea0003800000 */
[----:B------:R-:W-:Y:S02]  /*25f20*/  ISETP.NE.AND P0, PT, R3, 0x1, PT ;  /* 0x000000010300780c */ /* 0x000fe40003f05270 */
[----:B------:R-:W-:-:S11]  /*25f30*/  LOP3.LUT R7, RZ, R7, RZ, 0x33, !PT ;  /* 0x00000007ff077212 */ /* 0x000fd600078e33ff */
[----:B------:R-:W2:Y:S02]  /*25f40*/  @P0 LDC.64 R4, c[0x0][0x9e8] ;  /* 0x00027a00ff040b82 */ /* 0x000ea40000000a00 */
[----:B--2---:R-:W-:-:S05]  /*25f50*/  @P0 IMAD.HI.U32 R4, R7, R4, RZ ;  /* 0x0000000407040227 */ /* 0x004fca00078e00ff */
[----:B------:R-:W-:-:S04]  /*25f60*/  @P0 SHF.R.U32.HI R7, RZ, R5, R4 ;  /* 0x00000005ff070219 */ /* 0x000fc80000011604 */
[----:B------:R-:W-:Y:S01]  /*25f70*/  LOP3.LUT R7, RZ, R7, RZ, 0x33, !PT ;  /* 0x00000007ff077212 */ /* 0x000fe200078e33ff */
[----:B------:R-:W-:Y:S06]  /*25f80*/  BRA `(.L_x_1937) ;  /* 0x0000000000107947 */ /* 0x000fec0003800000 */
.L_x_1936:
[----:B------:R-:W-:-:S13]  /*25f90*/  ISETP.NE.AND P0, PT, R3, 0x1, PT ;  /* 0x000000010300780c */ /* 0x000fda0003f05270 */
[----:B------:R-:W2:Y:S02]  /*25fa0*/  @P0 LDC.64 R4, c[0x0][0x9e8] ;  /* 0x00027a00ff040b82 */ /* 0x000ea40000000a00 */
[----:B--2---:R-:W-:-:S05]  /*25fb0*/  @P0 IMAD.HI.U32 R4, R7, R4, RZ ;  /* 0x0000000407040227 */ /* 0x004fca00078e00ff */
[----:B------:R-:W-:-:S07]  /*25fc0*/  @P0 SHF.R.U32.HI R7, RZ, R5, R4 ;  /* 0x00000005ff070219 */ /* 0x000fce0000011604 */
.L_x_1937:
[----:B------:R-:W-:Y:S05]  /*25fd0*/  BSYNC B0 ;  /* 0x0000000000007941 */ /* 0x000fea0003800000 */
.L_x_1935:
[----:B------:R-:W-:-:S05]  /*25fe0*/  IMAD R3, R7, R3, RZ ;  /* 0x0000000307037224 */ /* 0x000fca00078e02ff */
[----:B------:R-:W-:-:S07]  /*25ff0*/  VIMNMX R0, R0, R3, !PT ;  /* 0x0000000300007248 */ /* 0x000fce0007fe0100 */
.L_x_1934:
[----:B------:R-:W-:Y:S01]  /*26000*/  IMAD.HI R0, R0, 0x2aaaaaab, RZ ;  /* 0x2aaaaaab00007827 */ /* 0x000fe200078e02ff */
[----:B------:R-:W-:Y:S04]  /*26010*/  BSSY B7, `(.L_x_1938) ;  /* 0x0000379000077945 */ /* 0x000fe80003800000 */
[----:B------:R-:W-:-:S04]  /*26020*/  SHF.R.U32.HI R3, RZ, 0x1f, R0 ;  /* 0x0000001fff037819 */ /* 0x000fc80000011600 */
[----:B------:R-:W-:-:S04]  /*26030*/  LEA.HI.SX32 R3, R0, R3, 0x1c ;  /* 0x0000000300037211 */ /* 0x000fc800078fe2ff */
[----:B------:R-:W-:-:S04]  /*26040*/  VIMNMX R2, RZ, R3, !PT ;  /* 0x00000003ff027248 */ /* 0x000fc80007fe0100 */
[----:B------:R-:W-:Y:S01]  /*26050*/  ISETP.GT.AND P0, PT, R24, R2, PT ;  /* 0x000000021800720c */ /* 0x000fe20003f04270 */
[----:B------:R2:W-:-:S12]  /*26060*/  STL [R1+0x10], R2 ;  /* 0x0000100201007387 */ /* 0x0005d80000100800 */
[----:B--2---:R-:W-:Y:S05]  /*26070*/  @P0 BRA `(.L_x_1939) ;  /* 0x0000000000440947 */ /* 0x004fea0003800000 */
[----:B------:R-:W2:Y:S02]  /*26080*/  S2R R2, SR_TID.X ;  /* 0x0000000000027919 */ /* 0x000ea40000002100 */
[----:B--2---:R-:W-:-:S04]  /*26090*/  LOP3.LUT R2, R2, 0x7f, RZ, 0xc0, !PT ;  /* 0x0000007f02027812 */ /* 0x004fc800078ec0ff */
[----:B------:R-:W-:-:S13]  /*260a0*/  ISETP.NE.AND P0, PT, R2, RZ, PT ;  /* 0x000000ff0200720c */ /* 0x000fda0003f05270 */
[----:B------:R-:W-:Y:S05]  /*260b0*/  @P0 BRA `(.L_x_1940) ;  /* 0x0000003400b80947 */ /* 0x000fea0003800000 */
[----:B------:R-:W2:Y:S01]  /*260c0*/  S2R R5, SR_LANEID ;  /* 0x0000000000057919 */ /* 0x000ea20000000000 */
[----:B------:R-:W-:Y:S01]  /*260d0*/  VOTEU.ANY UR4, UPT, PT ;  /* 0x0000000000047886 */ /* 0x000fe200038e0100 */
[----:B------:R-:W3:Y:S01]  /*260e0*/  LDC.64 R2, c[0x0][0xc60] ;  /* 0x00031800ff027b82 */ /* 0x000ee20000000a00 */
[----:B------:R-:W2:Y:S02]  /*260f0*/  FLO.U32 R0, UR4 ;  /* 0x0000000400007d00 */ /* 0x000ea400080e0000 */
[----:B--2---:R-:W-:-:S06]  /*26100*/  ISETP.EQ.U32.AND P0, PT, R0, R5, PT ;  /* 0x000000050000720c */ /* 0x004fcc0003f02070 */
[----:B------:R-:W3:Y:S07]  /*26110*/  POPC R5, UR4 ;  /* 0x0000000400057d09 */ /* 0x000eee0008000000 */
[----:B---3--:R-:W2:Y:S01]  /*26120*/  @P0 ATOMG.E.ADD.STRONG.GPU PT, R3, desc[UR60][R2.64], R5 ;  /* 0x00000005020309a8 */ /* 0x008ea200081ee1fc */
[----:B------:R-:W3:Y:S02]  /*26130*/  S2R R4, SR_LTMASK ;  /* 0x0000000000047919 */ /* 0x000ee40000003900 */
[----:B---3--:R-:W-:-:S04]  /*26140*/  LOP3.LUT R4, R4, UR4, RZ, 0xc0, !PT ;  /* 0x0000000404047c12 */ /* 0x008fc8000f8ec0ff */
[----:B------:R-:W3:Y:S01]  /*26150*/  POPC R7, R4 ;  /* 0x0000000400077309 */ /* 0x000ee20000000000 */
[----:B--2---:R-:W3:Y:S02]  /*26160*/  SHFL.IDX PT, R0, R3, R0, 0x1f ;  /* 0x00001f0003007589 */ /* 0x004ee400000e0000 */
[----:B---3--:R-:W-:Y:S01]  /*26170*/  IADD3 R16, R0, UR38, R7 ;  /* 0x0000002600107c10 */ /* 0x008fe2000fffe007 */
[----:B------:R-:W-:Y:S06]  /*26180*/  BRA `(.L_x_1940) ;  /* 0x0000003400847947 */ /* 0x000fec0003800000 */
.L_x_1939:
        /* <DEDUP_REMOVED lines=9> */
[----:B------:R-:W2:Y:S01]  /*26220*/  LDC.64 R2, c[0x4][R2] ;  /* 0x0100000002027b82 */ /* 0x000ea20000000a00 */
[----:B------:R-:W-:Y:S02]  /*26230*/  IMAD.U32 R5, RZ, RZ, UR7 ;  /* 0x00000007ff057e24 */ /* 0x000fe4000f8e00ff */
[----:B0-----:R-:W-:Y:S02]  /*26240*/  IMAD.U32 R6, RZ, RZ, UR8 ;  /* 0x00000008ff067e24 */ /* 0x001fe4000f8e00ff */
[----:B------:R-:W-:-:S02]  /*26250*/  IMAD.U32 R7, RZ, RZ, UR9 ;  /* 0x00000009ff077e24 */ /* 0x000fc4000f8e00ff */
[----:B------:R-:W-:Y:S02]  /*26260*/  IMAD.U32 R10, RZ, RZ, UR4 ;  /* 0x00000004ff0a7e24 */ /* 0x000fe4000f8e00ff */
[----:B------:R-:W-:Y:S02]  /*26270*/  IMAD.U32 R11, RZ, RZ, UR5 ;  /* 0x00000005ff0b7e24 */ /* 0x000fe4000f8e00ff */
[----:B------:R-:W-:Y:S02]  /*26280*/  IMAD.MOV.U32 R8, RZ, RZ, 0x70 ;  /* 0x00000070ff087424 */ /* 0x000fe400078e00ff */
[----:B------:R-:W-:Y:S02]  /*26290*/  IMAD.MOV.U32 R12, RZ, RZ, 0x1 ;  /* 0x00000001ff0c7424 */ /* 0x000fe400078e00ff */
[----:B------:R-:W-:-:S07]  /*262a0*/  IMAD.MOV.U32 R13, RZ, RZ, RZ ;  /* 0x000000ffff0d7224 */ /* 0x000fce00078e00ff */
[----:B------:R-:W-:-:S07]  /*262b0*/  LEPC R20, `(.L_x_1942) ;  /* 0x000000001014794e */ /* 0x000fce0000000000 */
[----:B-12---:R-:W-:Y:S05]  /*262c0*/  CALL.ABS.NOINC R2 ;  /* 0x0000000002007343 */ /* 0x006fea0003c00000 */
.L_x_1942:
[----:B------:R-:W-:Y:S05]  /*262d0*/  BSYNC B6 ;  /* 0x0000000000067941 */ /* 0x000fea0003800000 */
.L_x_1941:
        /* <DEDUP_REMOVED lines=8> */
[----:B------:R2:W3:Y:S01]  /*26360*/  LDC.64 R2, c[0x4][R17] ;  /* 0x0100000011027b82 */ /* 0x0004e20000000a00 */
[----:B------:R-:W-:Y:S02]  /*26370*/  IMAD.U32 R4, RZ, RZ, UR6 ;  /* 0x00000006ff047e24 */ /* 0x000fe4000f8e00ff */
[----:B------:R-:W-:Y:S02]  /*26380*/  IMAD.U32 R5, RZ, RZ, UR7 ;  /* 0x00000007ff057e24 */ /* 0x000fe4000f8e00ff */
[----:B0-----:R-:W-:Y:S02]  /*26390*/  IMAD.U32 R6, RZ, RZ, UR8 ;  /* 0x00000008ff067e24 */ /* 0x001fe4000f8e00ff */
[----:B------:R-:W-:-:S02]  /*263a0*/  IMAD.U32 R7, RZ, RZ, UR9 ;  /* 0x00000009ff077e24 */ /* 0x000fc4000f8e00ff */
[----:B------:R-:W-:Y:S02]  /*263b0*/  IMAD.U32 R10, RZ, RZ, UR4 ;  /* 0x00000004ff0a7e24 */ /* 0x000fe4000f8e00ff */
[----:B------:R-:W-:Y:S02]  /*263c0*/  IMAD.U32 R11, RZ, RZ, UR5 ;  /* 0x00000005ff0b7e24 */ /* 0x000fe4000f8e00ff */
[----:B------:R-:W-:Y:S02]  /*263d0*/  IMAD.MOV.U32 R8, RZ, RZ, 0x70 ;  /* 0x00000070ff087424 */ /* 0x000fe400078e00ff */
[----:B------:R-:W-:Y:S02]  /*263e0*/  IMAD.MOV.U32 R12, RZ, RZ, 0x1 ;  /* 0x00000001ff0c7424 */ /* 0x000fe400078e00ff */
[----:B--2---:R-:W-:-:S07]  /*263f0*/  IMAD.MOV.U32 R13, RZ, RZ, RZ ;  /* 0x000000ffff0d7224 */ /* 0x004fce00078e00ff */
[----:B------:R-:W-:-:S07]  /*26400*/  LEPC R20, `(.L_x_1945) ;  /* 0x000000001014794e */ /* 0x000fce0000000000 */
[----:B-1-3--:R-:W-:Y:S05]  /*26410*/  CALL.ABS.NOINC R2 ;  /* 0x0000000002007343 */ /* 0x00afea0003c00000 */
.L_x_1945:
        /* <DEDUP_REMOVED lines=15> */
.L_x_1944:
[----:B------:R-:W-:Y:S05]  /*26510*/  BSYNC B6 ;  /* 0x0000000000067941 */ /* 0x000fea0003800000 */
.L_x_1943:
[----:B------:R-:W-:Y:S01]  /*26520*/  ULDC.64 UR4, c[0x0][0x9f8] ;  /* 0x00027e0000047ab9 */ /* 0x000fe20000000a00 */
[----:B------:R-:W2:Y:S01]  /*26530*/  LDL R21, [R1+0x8] ;  /* 0x0000080001157983 */ /* 0x000ea20000100800 */
[----:B------:R-:W-:-:S03]  /*26540*/  ISETP.NE.U32.AND P0, PT, RZ, UR4, PT ;  /* 0x00000004ff007c0c */ /* 0x000fc6000bf05070 */
[----:B------:R-:W3:Y:S01]  /*26550*/  LDL R20, [R1+0xc] ;  /* 0x00000c0001147983 */ /* 0x000ee20000100800 */
[----:B------:R-:W-:Y:S01]  /*26560*/  ISETP.NE.AND.EX P0, PT, RZ, UR5, PT, P0 ;  /* 0x00000005ff007c0c */ /* 0x000fe2000bf05300 */
[----:B------:R-:W-:Y:S01]  /*26570*/  IMAD.MOV.U32 R33, RZ, RZ, R19 ;  /* 0x000000ffff217224 */ /* 0x000fe200078e0013 */
[----:B------:R-:W4:Y:S01]  /*26580*/  LDC R0, c[0x0][0x430] ;  /* 0x00010c00ff007b82 */ /* 0x000f220000000800 */
[----:B------:R-:W0:Y:S01]  /*26590*/  S2R R17, SR_TID.X ;  /* 0x0000000000117919 */ /* 0x000e220000002100 */
[----:B------:R-:W-:Y:S01]  /*265a0*/  LOP3.LUT R22, R22, 0xfffffff7, RZ, 0xc0, !PT ;  /* 0xfffffff716167812 */ /* 0x000fe200078ec0ff */
[----:B------:R-:W-:-:S08]  /*265b0*/  ULDC UR4, c[0x0][0x2f4] ;  /* 0x0000bd0000047ab9 */ /* 0x000fd00000000800 */
[----:B------:R-:W1:Y:S01]  /*265c0*/  @P0 LDC.64 R2, c[0x0][0x9f8] ;  /* 0x00027e00ff020b82 */ /* 0x000e620000000a00 */
[----:B0-----:R-:W-:Y:S01]  /*265d0*/  LOP3.LUT R17, R17, 0x7f, RZ, 0xc0, !PT ;  /* 0x0000007f11117812 */ /* 0x001fe200078ec0ff */
[----:B-1----:R-:W-:-:S03]  /*265e0*/  @P0 IMAD.WIDE R2, R19, 0x4, R2 ;  /* 0x0000000413020825 */ /* 0x002fc600078e0202 */
[----:B------:R-:W-:Y:S02]  /*265f0*/  SHF.R.U32.HI R25, RZ, 0x3, R17 ;  /* 0x00000003ff197819 */ /* 0x000fe40000011611 */
[----:B------:R0:W3:Y:S01]  /*26600*/  @P0 LDG.E R33, desc[UR60][R2.64] ;  /* 0x0000003c02210981 */ /* 0x0000e2000c1e1900 */
[----:B----4-:R-:W-:Y:S01]  /*26610*/  ISETP.NE.AND P1, PT, R0, 0x1, PT ;  /* 0x000000010000780c */ /* 0x010fe20003f25270 */
[----:B------:R-:W1:-:S12]  /*26620*/  S2R R17, SR_TID.X ;  /* 0x0000000000117919 */ /* 0x000e580000002100 */
[----:B------:R-:W4:Y:S08]  /*26630*/  @P1 LDC R4, c[0x0][0x434] ;  /* 0x00010d00ff041b82 */ /* 0x000f300000000800 */
[----:B------:R-:W0:Y:S01]  /*26640*/  @P1 LDC R6, c[0x0][0x438] ;  /* 0x00010e00ff061b82 */ /* 0x000e220000000800 */
[----:B-1----:R-:W-:-:S05]  /*26650*/  IMAD.SHL.U32 R17, R17, 0x10, RZ ;  /* 0x0000001011117824 */ /* 0x002fca00078e00ff */
[----:B------:R-:W-:Y:S01]  /*26660*/  LOP3.LUT R17, R25, 0x70, R17, 0xf8, !PT ;  /* 0x0000007019117812 */ /* 0x000fe200078ef811 */
[----:B------:R-:W-:-:S04]  /*26670*/  VIADD R25, R24, 0xffffffff ;  /* 0xffffffff18197836 */ /* 0x000fc80000000000 */
[----:B------:R-:W-:Y:S01]  /*26680*/  IMAD R5, R25, 0x60, R17 ;  /* 0x0000006019057824 */ /* 0x000fe200078e0211 */
[----:B------:R-:W-:Y:S01]  /*26690*/  ISETP.GE.AND P3, PT, R34, UR4, PT ;  /* 0x0000000422007c0c */ /* 0x000fe2000bf66270 */
[----:B------:R-:W-:-:S03]  /*266a0*/  UMOV UR5, 0xffffffff ;  /* 0xffffffff00057882 */ /* 0x000fc60000000000 */
[----:B--2---:R-:W-:-:S04]  /*266b0*/  ISETP.GE.AND P0, PT, R5, R21, PT ;  /* 0x000000150500720c */ /* 0x004fc80003f06270 */
[----:B------:R-:W-:Y:S01]  /*266c0*/  ISETP.GT.U32.OR P0, PT, R17, 0x5f, P0 ;  /* 0x0000005f1100780c */ /* 0x000fe20000704470 */
[----:B---3--:R-:W-:-:S04]  /*266d0*/  IMAD.IADD R5, R5, 0x1, R20 ;  /* 0x0000000105057824 */ /* 0x008fc800078e0214 */
[----:B----4-:R-:W-:-:S04]  /*266e0*/  @P1 IMAD.HI.U32 R7, R5, R4, RZ ;  /* 0x0000000405071227 */ /* 0x010fc800078e00ff */
[----:B------:R-:W-:Y:S01]  /*266f0*/  IMAD.MOV.U32 R4, RZ, RZ, R5 ;  /* 0x000000ffff047224 */ /* 0x000fe200078e0005 */
[----:B0-----:R-:W-:-:S03]  /*26700*/  @P1 SHF.R.U32.HI R4, RZ, R6, R7 ;  /* 0x00000006ff041219 */ /* 0x001fc60000011607 */
[----:B------:R-:W0:Y:S02]  /*26710*/  @!P0 LDC.64 R2, c[0x0][0x428] ;  /* 0x00010a00ff028b82 */ /* 0x000e240000000a00 */
[----:B------:R-:W-:-:S04]  /*26720*/  IMAD.MOV R6, RZ, RZ, -R4 ;  /* 0x000000ffff067224 */ /* 0x000fc800078e0a04 */
[----:B------:R-:W-:Y:S01]  /*26730*/  IMAD R0, R0, R6, R5 ;  /* 0x0000000600007224 */ /* 0x000fe200078e0205 */
[--C-:B------:R-:W-:Y:S02]  /*26740*/  @!P0 SHF.R.S32.HI R5, RZ, 0x1f, R4.reuse ;  /* 0x0000001fff058819 */ /* 0x100fe40000011404 */
[----:B------:R-:W-:Y:S01]  /*26750*/  SHF.R.S32.HI R8, RZ, 0x1f, R33 ;  /* 0x0000001fff087819 */ /* 0x000fe20000011421 */
[----:B0-----:R-:W-:-:S04]  /*26760*/  @!P0 IMAD.WIDE.U32 R4, R33, R2, R4 ;  /* 0x0000000221048225 */ /* 0x001fc800078e0004 */
[----:B------:R-:W-:Y:S01]  /*26770*/  @!P0 IMAD R6, R8, R2, RZ ;  /* 0x0000000208068224 */ /* 0x000fe200078e02ff */
[----:B------:R0:W-:Y:S03]  /*26780*/  STL [R1+0x14], R8 ;  /* 0x0000140801007387 */ /* 0x0001e60000100800 */
[----:B------:R-:W-:Y:S02]  /*26790*/  @!P0 IMAD R6, R33, R3, R6 ;  /* 0x0000000321068224 */ /* 0x000fe400078e0206 */
[----:B------:R-:W1:Y:S02]  /*267a0*/  @!P0 LDC.64 R2, c[0x0][0x418] ;  /* 0x00010600ff028b82 */ /* 0x000e640000000a00 */
[----:B------:R-:W-:Y:S02]  /*267b0*/  @!P0 IMAD.IADD R6, R5, 0x1, R6 ;  /* 0x0000000105068824 */ /* 0x000fe400078e0206 */
[----:B------:R-:W-:Y:S01]  /*267c0*/  IMAD.U32 R5, RZ, RZ, UR39 ;  /* 0x00000027ff057e24 */ /* 0x000fe2000f8e00ff */
[----:B-1----:R-:W-:-:S04]  /*267d0*/  @!P0 LEA R2, P1, R4, R2, 0x2 ;  /* 0x0000000204028211 */ /* 0x002fc800078210ff */
[----:B------:R-:W-:Y:S01]  /*267e0*/  @!P0 LEA.HI.X R3, R4, R3, R6, 0x2, P1 ;  /* 0x0000000304038211 */ /* 0x000fe200008f1406 */
[----:B------:R-:W-:-:S06]  /*267f0*/  IMAD.MOV.U32 R4, RZ, RZ, RZ ;  /* 0x000000ffff047224 */ /* 0x000fcc00078e00ff */
[----:B------:R0:W5:Y:S01]  /*26800*/  @!P0 LDG.E R4, desc[UR60][R2.64] ;  /* 0x0000003c02048981 */ /* 0x000162000c1e1900 */
[----:B------:R-:W-:Y:S02]  /*26810*/  ISETP.GT.U32.AND P0, PT, R17, 0x5f, PT ;  /* 0x0000005f1100780c */ /* 0x000fe40003f04070 */
[----:B------:R-:W-:Y:S02]  /*26820*/  ISETP.NE.AND P2, PT, R5, 0x3, PT ;  /* 0x000000030500780c */ /* 0x000fe40003f45270 */
[----:B------:R-:W-:-:S09]  /*26830*/  ISETP.GE.AND P1, PT, R37, UR4, PT ;  /* 0x0000000425007c0c */ /* 0x000fd2000bf26270 */
[----:B------:R-:W-:Y:S02]  /*26840*/  @P0 LOP3.LUT R22, R22, 0x8, RZ, 0xfc, !PT ;  /* 0x0000000816160812 */ /* 0x000fe400078efcff */
[----:B------:R-:W-:Y:S02]  /*26850*/  ISETP.GE.AND P0, PT, R36, UR4, PT ;  /* 0x0000000424007c0c */ /* 0x000fe4000bf06270 */
[----:B------:R-:W-:-:S04]  /*26860*/  LOP3.LUT R22, R22, 0xffffffef, RZ, 0xc0, !PT ;  /* 0xffffffef16167812 */ /* 0x000fc800078ec0ff */
[----:B------:R-:W-:-:S04]  /*26870*/  @P2 LOP3.LUT R22, R22, 0x10, RZ, 0xfc, !PT ;  /* 0x0000001016162812 */ /* 0x000fc800078efcff */
[----:B------:R-:W-:-:S04]  /*26880*/  LOP3.LUT R22, R22, 0xfffffffb, RZ, 0xc0, !PT ;  /* 0xfffffffb16167812 */ /* 0x000fc800078ec0ff */
[----:B------:R-:W-:-:S04]  /*26890*/  @P3 LOP3.LUT R22, R22, 0x4, RZ, 0xfc, !PT ;  /* 0x0000000416163812 */ /* 0x000fc800078efcff */
[----:B------:R-:W-:-:S04]  /*268a0*/  LOP3.LUT R22, R22, 0xfffffffe, RZ, 0xc0, !PT ;  /* 0xfffffffe16167812 */ /* 0x000fc800078ec0ff */
[----:B------:R-:W-:-:S04]  /*268b0*/  LOP3.LUT R22, R22, 0xfffffffd, RZ, 0xc0, !PT ;  /* 0xfffffffd16167812 */ /* 0x000fc800078ec0ff */
[----:B------:R-:W-:-:S04]  /*268c0*/  @P1 LOP3.LUT R22, R22, 0x2, RZ, 0xfc, !PT ;  /* 0x0000000216161812 */ /* 0x000fc800078efcff */
[----:B------:R-:W-:Y:S01]  /*268d0*/  @P0 LOP3.LUT R22, R22, 0x1, RZ, 0xfc, !PT ;  /* 0x0000000116160812 */ /* 0x000fe200078efcff */
[----:B0-----:R-:W-:Y:S06]  /*268e0*/  BRA.DIV UR5, `(.L_x_1946) ;  /* 0x0000005605047947 */ /* 0x001fec000b800000 */
.L_x_2075:
[----:B------:R-:W-:Y:S01]  /*268f0*/  SHF.R.S32.HI R32, RZ, 0x1f, R18 ;  /* 0x0000001fff207819 */ /* 0x000fe20000011412 */
[----:B------:R-:W-:Y:S06]  /*26900*/  @!P2 BRA `(.L_x_1947) ;  /* 0x000000000004a947 */ /* 0x000fec0003800000 */
[----:B------:R-:W-:Y:S01]  /*26910*/  BPT.TRAP 0x1 ;  /* 0x000000040000795c */ /* 0x000fe20000300000 */
.L_x_1947:
        /* <DEDUP_REMOVED lines=25> */
.L_x_2076:
[----:B------:R-:W-:Y:S05]  /*26ab0*/  BSYNC B0 ;  /* 0x0000000000007941 */ /* 0x000fea0003800000 */
.L_x_1948:
[----:B------:R-:W2:Y:S01]  /*26ac0*/  LDL R10, [R1+0x8] ;  /* 0x00000800010a7983 */ /* 0x000ea20000100800 */
[----:B------:R-:W-:-:S03]  /*26ad0*/  ULDC.64 UR4, c[0x0][0x300] ;  /* 0x0000c00000047ab9 */ /* 0x000fc60000000a00 */
[----:B------:R-:W3:Y:S01]  /*26ae0*/  LDL R8, [R1] ;  /* 0x0000000001087983 */ /* 0x000ee20000100800 */
[----:B------:R-:W-:Y:S01]  /*26af0*/  IMAD R5, R5, UR4, RZ ;  /* 0x0000000405057c24 */ /* 0x000fe2000f8e02ff */
[----:B------:R-:W-:Y:S01]  /*26b00*/  LOP3.LUT P4, RZ, R22, 0x4, RZ, 0xc0, !PT ;  /* 0x0000000416ff7812 */ /* 0x000fe2000788c0ff */
[----:B0-----:R-:W-:Y:S01]  /*26b10*/  IMAD.WIDE.U32 R2, R0, UR4, RZ ;  /* 0x0000000400027c25 */ /* 0x001fe2000f8e00ff */
[----:B------:R-:W0:Y:S01]  /*26b20*/  S2R R9, SR_TID.X ;  /* 0x0000000000097919 */ /* 0x000e220000002100 */
[----:B------:R-:W-:Y:S02]  /*26b30*/  LOP3.LUT P3, RZ, R22, 0x2, RZ, 0xc0, !PT ;  /* 0x0000000216ff7812 */ /* 0x000fe4000786c0ff */
[----:B------:R-:W-:Y:S01]  /*26b40*/  IMAD R5, R0, UR5, R5 ;  /* 0x0000000500057c24 */ /* 0x000fe2000f8e0205 */
[----:B------:R-:W-:Y:S01]  /*26b50*/  ULDC.64 UR4, c[0x0][0x310] ;  /* 0x0000c40000047ab9 */ /* 0x000fe20000000a00 */
[----:B------:R-:W-:Y:S01]  /*26b60*/  LOP3.LUT P2, RZ, R22, 0x1, RZ, 0xc0, !PT ;  /* 0x0000000116ff7812 */ /* 0x000fe2000784c0ff */
[----:B------:R-:W-:-:S02]  /*26b70*/  IMAD R6, R6, UR4, RZ ;  /* 0x0000000406067c24 */ /* 0x000fc4000f8e02ff */
        /* <DEDUP_REMOVED lines=12> */
[----:B0-----:R-:W-:-:S03]  /*26c40*/  LOP3.LUT R9, R9, 0x7f, RZ, 0xc0, !PT ;  /* 0x0000007f09097812 */ /* 0x001fc600078ec0ff */
[----:B------:R-:W-:Y:S02]  /*26c50*/  LEA.HI.X R0, R2, UR5, R0, 0x1, P0 ;  /* 0x0000000502007c11 */ /* 0x000fe400080f0c00 */
[----:B------:R-:W-:Y:S01]  /*26c60*/  SHF.R.U32.HI R9, RZ, 0x3, R9 ;  /* 0x00000003ff097819 */ /* 0x000fe20000011609 */
[----:B--2---:R-:W-:-:S04]  /*26c70*/  IMAD R6, R25, -0x60, R10 ;  /* 0xffffffa019067824 */ /* 0x004fc800078e020a */
[----:B------:R-:W-:Y:S02]  /*26c80*/  IMAD.IADD R6, R6, 0x1, -R9 ;  /* 0x0000000106067824 */ /* 0x000fe400078e0a09 */
[----:B---3--:R-:W-:-:S03]  /*26c90*/  IMAD R5, R26, 0x4800, R8 ;  /* 0x000048001a057824 */ /* 0x008fc600078e0208 */
        /* <DEDUP_REMOVED lines=64> */
.L_x_2090:
        /* <DEDUP_REMOVED lines=12> */
.L_x_1951:
        /* <DEDUP_REMOVED lines=10> */
.L_x_1952:
[----:B------:R2:W-:Y:S02]  /*27200*/  SYNCS.ARRIVE.TRANS64.A1T0 RZ, [R7+URZ+0x30830], RZ ;  /* 0x030830ff07ff79a7 */ /* 0x0005e4000810003f */
[----:B------:R-:W-:Y:S05]  /*27210*/  WARPSYNC.ALL ;  /* 0x0000000000007948 */ /* 0x000fea0003800000 */
[----:B------:R-:W-:Y:S01]  /*27220*/  ULDC.64 UR4, c[0x0][0xa00] ;  /* 0x0002800000047ab9 */ /* 0x000fe20000000a00 */
[----:B-1----:R-:W-:Y:S01]  /*27230*/  VIADD R2, R23, 0x12400 ;  /* 0x0001240017027836 */ /* 0x002fe20000000000 */
[----:B------:R-:W-:Y:S01]  /*27240*/  BAR.SYNC.DEFER_BLOCKING 0x8, 0x180 ;  /* 0x0206000000007b1d */ /* 0x000fe20000010000 */
[----:B------:R-:W-:Y:S02]  /*27250*/  ISETP.NE.U32.AND P0, PT, RZ, UR4, PT ;  /* 0x00000004ff007c0c */ /* 0x000fe4000bf05070 */
[----:B------:R-:W-:-:S02]  /*27260*/  SHF.R.S32.HI R0, RZ, 0x1f, R19 ;  /* 0x0000001fff007819 */ /* 0x000fc40000011413 */
[----:B------:R-:W-:Y:S01]  /*27270*/  ISETP.NE.AND.EX P0, PT, RZ, UR5, PT, P0 ;  /* 0x00000005ff007c0c */ /* 0x000fe2000bf05300 */
[----:B------:R-:W-:Y:S01]  /*27280*/  ULDC.64 UR4, c[0x0][0x298] ;  /* 0x0000a60000047ab9 */ /* 0x000fe20000000a00 */
[----:B------:R-:W-:Y:S01]  /*27290*/  LOP3.LUT P1, RZ, R2, 0x3ff, RZ, 0xc0, !PT ;  /* 0x000003ff02ff7812 */ /* 0x000fe2000782c0ff */
[----:B------:R-:W-:Y:S01]  /*272a0*/  BSSY B6, `(.L_x_1953) ;  /* 0x000001c000067945 */ /* 0x000fe20003800000 */
[----:B------:R-:W-:Y:S02]  /*272b0*/  SEL R0, R0, RZ, !P0 ;  /* 0x000000ff00007207 */ /* 0x000fe40004000000 */
[----:B------:R-:W-:-:S03]  /*272c0*/  SEL R2, R19, RZ, !P0 ;  /* 0x000000ff13027207 */ /* 0x000fc60004000000 */
[----:B------:R1:W-:Y:S04]  /*272d0*/  STL [R1+0x30], R0 ;  /* 0x0000300001007387 */ /* 0x0003e80000100800 */
[----:B------:R3:W-:Y:S01]  /*272e0*/  STL [R1+0x1c], R2 ;  /* 0x00001c0201007387 */ /* 0x0007e20000100800 */
[----:B-1----:R-:W-:Y:S01]  /*272f0*/  SHF.R.S32.HI R0, RZ, 0x1f, R35 ;  /* 0x0000001fff007819 */ /* 0x002fe20000011423 */
[----:B---3--:R-:W-:-:S04]  /*27300*/  IMAD.WIDE.U32 R2, R35, UR4, RZ ;  /* 0x0000000423027c25 */ /* 0x008fc8000f8e00ff */
[----:B------:R-:W-:Y:S01]  /*27310*/  IMAD R0, R0, UR4, RZ ;  /* 0x0000000400007c24 */ /* 0x000fe2000f8e02ff */
[----:B------:R1:W-:Y:S03]  /*27320*/  STL.64 [R1+0x20], R2 ;  /* 0x0000200201007387 */ /* 0x0003e60000100a00 */
[----:B------:R-:W-:-:S04]  /*27330*/  IMAD R0, R35, UR5, R0 ;  /* 0x0000000523007c24 */ /* 0x000fc8000f8e0200 */
[----:B------:R-:W-:Y:S01]  /*27340*/  IMAD.IADD R35, R3, 0x1, R0 ;  /* 0x0000000103237824 */ /* 0x000fe200078e0200 */
[----:B------:R-:W-:Y:S06]  /*27350*/  @!P1 BRA `(.L_x_1954) ;  /* 0x0000000000409947 */ /* 0x000fec0003800000 */
[----:B-1----:R-:W-:Y:S01]  /*27360*/  MOV R2, 0x0 ;  /* 0x0000000000027802 */ /* 0x002fe20000000f00 */
        /* <DEDUP_REMOVED lines=15> */
.L_x_1954:
[----:B------:R-:W-:Y:S05]  /*27460*/  BSYNC B6 ;  /* 0x0000000000067941 */ /* 0x000fea0003800000 */
.L_x_1953:
[----:B------:R-:W3:Y:S01]  /*27470*/  LDL.LU R20, [R1+0x30] ;  /* 0x0000300001147983 */ /* 0x000ee20000300800 */
[----:B------:R-:W-:Y:S01]  /*27480*/  ULDC.64 UR4, c[0x0][0x2d8] ;  /* 0x0000b60000047ab9 */ /* 0x000fe20000000a00 */
[----:B--2---:R-:W2:Y:S02]  /*27490*/  LDC R7, c[0x0][0x448] ;  /* 0x00011200ff077b82 */ /* 0x004ea40000000800 */
[----:B------:R-:W4:Y:S04]  /*274a0*/  LDL.LU R21, [R1+0x1c] ;  /* 0x00001c0001157983 */ /* 0x000f280000300800 */
[----:B-1----:R-:W3:Y:S01]  /*274b0*/  LDL.LU.64 R2, [R1+0x20] ;  /* 0x0000200001027983 */ /* 0x002ee20000300a00 */
[----:B------:R-:W-:-:S03]  /*274c0*/  IMAD R0, R32, UR4, RZ ;  /* 0x0000000420007c24 */ /* 0x000fc6000f8e02ff */
[----:B------:R1:W5:Y:S01]  /*274d0*/  LDL R8, [R1+0x4] ;  /* 0x0000040001087983 */ /* 0x0003620000100800 */
[----:B------:R-:W-:Y:S01]  /*274e0*/  IMAD R0, R18, UR5, R0 ;  /* 0x0000000512007c24 */ /* 0x000fe2000f8e0200 */
[----:B--2---:R-:W-:-:S13]  /*274f0*/  ISETP.NE.AND P0, PT, R7, 0x1, PT ;  /* 0x000000010700780c */ /* 0x004fda0003f05270 */
[----:B------:R-:W2:Y:S01]  /*27500*/  @P0 LDC R6, c[0x0][0x44c] ;  /* 0x00011300ff060b82 */ /* 0x000ea20000000800 */
[----:B---3--:R-:W-:Y:S02]  /*27510*/  IMAD.MOV.U32 R3, RZ, RZ, R35 ;  /* 0x000000ffff037224 */ /* 0x008fe400078e0023 */
[----:B------:R-:W-:Y:S01]  /*27520*/  IMAD.WIDE.U32 R2, R18, UR4, R2 ;  /* 0x0000000412027c25 */ /* 0x000fe2000f8e0002 */
[----:B------:R-:W-:-:S03]  /*27530*/  ULDC.64 UR4, c[0x0][0x2e0] ;  /* 0x0000b80000047ab9 */ /* 0x000fc60000000a00 */
[----:B------:R-:W-:Y:S02]  /*27540*/  IMAD.IADD R3, R3, 0x1, R0 ;  /* 0x0000000103037824 */ /* 0x000fe400078e0200 */
[----:B------:R-:W-:Y:S02]  /*27550*/  IMAD R0, R20, UR4, RZ ;  /* 0x0000000414007c24 */ /* 0x000fe4000f8e02ff */
[----:B------:R-:W3:Y:S01]  /*27560*/  S2R R20, SR_TID.X ;  /* 0x0000000000147919 */ /* 0x000ee20000002100 */
[----:B----4-:R-:W-:-:S04]  /*27570*/  IMAD.WIDE.U32 R2, R21, UR4, R2 ;  /* 0x0000000415027c25 */ /* 0x010fc8000f8e0002 */
[----:B------:R-:W-:Y:S01]  /*27580*/  IMAD R0, R21, UR5, R0 ;  /* 0x0000000515007c24 */ /* 0x000fe2000f8e0200 */
[----:B------:R-:W-:-:S03]  /*27590*/  ULDC.64 UR4, c[0x0][0x2d0] ;  /* 0x0000b40000047ab9 */ /* 0x000fc60000000a00 */
[----:B------:R-:W-:Y:S02]  /*275a0*/  IMAD.IADD R3, R3, 0x1, R0 ;  /* 0x0000000103037824 */ /* 0x000fe400078e0200 */
[----:B------:R-:W4:Y:S01]  /*275b0*/  @P0 LDC R0, c[0x0][0x450] ;  /* 0x00011400ff000b82 */ /* 0x000f220000000800 */
[----:B---3--:R-:W-:-:S04]  /*275c0*/  LOP3.LUT R20, R20, 0x7f, RZ, 0xc0, !PT ;  /* 0x0000007f14147812 */ /* 0x008fc800078ec0ff */
[----:B------:R-:W-:Y:S02]  /*275d0*/  SHF.R.U32.HI R21, RZ, 0x3, R20 ;  /* 0x00000003ff157819 */ /* 0x000fe40000011614 */
[----:B------:R-:W3:Y:S02]  /*275e0*/  S2R R20, SR_TID.X ;  /* 0x0000000000147919 */ /* 0x000ee40000002100 */
[----:B---3--:R-:W-:-:S05]  /*275f0*/  IMAD.SHL.U32 R20, R20, 0x10, RZ ;  /* 0x0000001014147824 */ /* 0x008fca00078e00ff */
[----:B------:R-:W-:-:S05]  /*27600*/  LOP3.LUT R20, R21, 0x70, R20, 0xf8, !PT ;  /* 0x0000007015147812 */ /* 0x000fca00078ef814 */
[----:B------:R-:W-:-:S04]  /*27610*/  IMAD.IADD R5, R20, 0x1, R28 ;  /* 0x0000000114057824 */ /* 0x000fc800078e021c */
[----:B--2---:R-:W-:-:S04]  /*27620*/  @P0 IMAD.HI.U32 R6, R5, R6, RZ ;  /* 0x0000000605060227 */ /* 0x004fc800078e00ff */
[----:B0-----:R-:W-:Y:S01]  /*27630*/  IMAD.MOV.U32 R4, RZ, RZ, R5 ;  /* 0x000000ffff047224 */ /* 0x001fe200078e0005 */
[----:B----4-:R-:W-:Y:S01]  /*27640*/  @P0 SHF.R.U32.HI R4, RZ, R0, R6 ;  /* 0x00000000ff040219 */ /* 0x010fe20000011606 */
[----:B------:R-:W0:Y:S04]  /*27650*/  S2R R20, SR_TID.X ;  /* 0x0000000000147919 */ /* 0x000e280000002100 */
[----:B------:R-:W-:-:S04]  /*27660*/  IMAD.MOV R0, RZ, RZ, -R4 ;  /* 0x000000ffff007224 */ /* 0x000fc800078e0a04 */
        /* <DEDUP_REMOVED lines=33> */
[----:B-----5:R-:W-:Y:S04]  /*27880*/  @!P1 LDGSTS.E.BYPASS.LTC128B.128 [R8+0x12400], desc[UR60][R2.64], !P3 ;  /* 0x1240000002089fae */ /* 0x020fe8000d901d7c */
        /* <DEDUP_REMOVED lines=68> */
.L_x_2107:
        /* <DEDUP_REMOVED lines=12> */
.L_x_1957:
[----:B------:R-:W-:Y:S05]  /*27d90*/  BSYNC B0 ;  /* 0x0000000000007941 */ /* 0x000fea0003800000 */
.L_x_1956:
[----:B------:R-:W-:Y:S01]  /*27da0*/  NOP ;  /* 0x0000000000007918 */ /* 0x000fe20000000000 */
[----:B------:R-:W-:-:S13]  /*27db0*/  PLOP3.LUT P0, PT, PT, PT, PT, 0x80, 0x0 ;  /* 0x000000000000781c */ /* 0x000fda0003f0f070 */
.L_x_1958:
[----:B------:R-:W-:Y:S02]  /*27dc0*/  PLOP3.LUT P1, PT, P1, P0, PT, 0xa2, 0x0 ;  /* 0x000000000000781c */ /* 0x000fe40000f21472 */
[----:B------:R-:W-:-:S08]  /*27dd0*/  @P0 R2UR P1, UR4, R23 ;  /* 0x00000000170402ca */ /* 0x000fd00000020000 */
[----:B------:R-:W-:-:S05]  /*27de0*/  @P0 PLOP3.LUT P0, PT, P1, PT, PT, 0x80, 0x0 ;  /* 0x000000000000081c */ /* 0x000fca0000f0f070 */
[----:B------:R-:W-:Y:S01]  /*27df0*/  @!P1 SYNCS.ARRIVE.TRANS64.RED.A0T1 RZ, [UR4+0x30800], RZ ;  /* 0x030800ffffff99a7 */ /* 0x000fe20008200404 */
[----:B------:R-:W-:Y:S07]  /*27e00*/  @!P1 ARRIVES.LDGSTSBAR.64.TRANSCNT [UR4+0x30800] ;  /* 0x03080000ff0099b0 */ /* 0x000fee0008000a84 */
[----:B------:R-:W-:Y:S05]  /*27e10*/  @P0 BRA.U.ANY `(.L_x_1958) ;  /* 0xfffffffd00e80947 */ /* 0x000fea000393ffff */
[----:B01----:R-:W2:Y:S02]  /*27e20*/  LDL.LU R2, [R1+0x2c] ;  /* 0x00002c0001027983 */ /* 0x003ea40000300800 */
[----:B--2---:R-:W-:-:S05]  /*27e30*/  VIADD R2, R2, 0x1 ;  /* 0x0000000102027836 */ /* 0x004fca0000000000 */
[----:B------:R0:W-:Y:S01]  /*27e40*/  STL [R1+0x2c], R2 ;  /* 0x00002c0201007387 */ /* 0x0001e20000100800 */
[----:B------:R-:W-:-:S04]  /*27e50*/  LEA.HI R0, R2, R2, RZ, 0x1 ;  /* 0x0000000202007211 */ /* 0x000fc800078f08ff */
[----:B------:R-:W-:-:S05]  /*27e60*/  LOP3.LUT R0, R0, 0xfffffffe, RZ, 0xc0, !PT ;  /* 0xfffffffe00007812 */ /* 0x000fca00078ec0ff */
[----:B------:R-:W-:-:S05]  /*27e70*/  IMAD.IADD R0, R2, 0x1, -R0 ;  /* 0x0000000102007824 */ /* 0x000fca00078e0a00 */
[----:B------:R-:W-:Y:S01]  /*27e80*/  SHF.L.U32 R0, R0, 0x1f, RZ ;  /* 0x0000001f00007819 */ /* 0x000fe200000006ff */
[----:B------:R-:W-:Y:S01]  /*27e90*/  NOP ;  /* 0x0000000000007918 */ /* 0x000fe20000000000 */
[----:B0-----:R-:W2:Y:S01]  /*27ea0*/  LDL.LU R2, [R1+0x28] ;  /* 0x0000280001027983 */ /* 0x001ea20000300800 */
[----:B------:R0:W-:Y:S01]  /*27eb0*/  SYNCS.ARRIVE.TRANS64.A1T0 RZ, [R23+URZ+0x30800], RZ ;  /* 0x030800ff17ff79a7 */ /* 0x0001e2000810003f */
[----:B------:R-:W-:Y:S01]  /*27ec0*/  BSSY B0, `(.L_x_1959) ;  /* 0x0000004000007945 */ /* 0x000fe20003800000 */
[----:B------:R-:W1:Y:S01]  /*27ed0*/  SYNCS.PHASECHK.TRANS64.TRYWAIT P0, [R23+URZ+0x30820], R0 ;  /* 0x03082000170075a7 */ /* 0x000e62000800017f */
[----:B--2---:R-:W-:Y:S02]  /*27ee0*/  VIADD R6, R2, 0xfffffffe ;  /* 0xfffffffe02067836 */ /* 0x004fe40000000000 */
[----:B01----:R-:W-:Y:S05]  /*27ef0*/  @!P0 BRA `(.L_x_1960) ;  /* 0x0000005000a88947 */ /* 0x003fea0003800000 */
.L_x_2108:
[----:B------:R-:W-:Y:S05]  /*27f00*/  BSYNC B0 ;  /* 0x0000000000007941 */ /* 0x000fea0003800000 */
.L_x_1959:
        /* <DEDUP_REMOVED lines=11> */
.L_x_1975:
[----:B------:R-:W2:Y:S01]  /*27fc0*/  LDL R4, [R1+0xc] ;  /* 0x00000c0001047983 */ /* 0x000ea20000100800 */
[----:B------:R-:W1:Y:S03]  /*27fd0*/  LDC R7, c[0x0][0x430] ;  /* 0x00010c00ff077b82 */ /* 0x000e660000000800 */
[----:B------:R-:W3:Y:S01]  /*27fe0*/  LDL R8, [R1+0x14] ;  /* 0x0000140001087983 */ /* 0x000ee20000100800 */
[----:B0-----:R-:W0:Y:S01]  /*27ff0*/  S2R R0, SR_TID.X ;  /* 0x0000000000007919 */ /* 0x001e220000002100 */
[----:B------:R-:W4:Y:S01]  /*28000*/  S2R R3, SR_TID.X ;  /* 0x0000000000037919 */ /* 0x000f220000002100 */
[----:B-1----:R-:W-:-:S13]  /*28010*/  ISETP.NE.AND P0, PT, R7, 0x1, PT ;  /* 0x000000010700780c */ /* 0x002fda0003f05270 */
[----:B------:R-:W1:Y:S01]  /*28020*/  @P0 LDC R2, c[0x0][0x438] ;  /* 0x00010e00ff020b82 */ /* 0x000e620000000800 */
[----:B0-----:R-:W-:Y:S01]  /*28030*/  LOP3.LUT R0, R0, 0x7f, RZ, 0xc0, !PT ;  /* 0x0000007f00007812 */ /* 0x001fe200078ec0ff */
[----:B----4-:R-:W-:-:S03]  /*28040*/  IMAD.SHL.U32 R3, R3, 0x10, RZ ;  /* 0x0000001003037824 */ /* 0x010fc600078e00ff */
[----:B------:R-:W-:-:S04]  /*28050*/  SHF.R.U32.HI R0, RZ, 0x3, R0 ;  /* 0x00000003ff007819 */ /* 0x000fc80000011600 */
[----:B------:R-:W-:Y:S02]  /*28060*/  LOP3.LUT R3, R0, 0x70, R3, 0xf8, !PT ;  /* 0x0000007000037812 */ /* 0x000fe400078ef803 */
[----:B------:R-:W0:Y:S02]  /*28070*/  @P0 LDC R0, c[0x0][0x434] ;  /* 0x00010d00ff000b82 */ /* 0x000e240000000800 */
[----:B------:R-:W-:Y:S01]  /*28080*/  ISETP.GT.U32.AND P5, PT, R3, 0x5f, PT ;  /* 0x0000005f0300780c */ /* 0x000fe20003fa4070 */
[----:B--2---:R-:W-:-:S12]  /*28090*/  IMAD R9, R6, 0x60, R4 ;  /* 0x0000006006097824 */ /* 0x004fd800078e0204 */
[----:B------:R-:W3:Y:S01]  /*280a0*/  @!P5 LDC.64 R4, c[0x0][0x428] ;  /* 0x00010a00ff04db82 */ /* 0x000ee20000000a00 */
[----:B------:R-:W-:-:S04]  /*280b0*/  IMAD.IADD R9, R3, 0x1, R9 ;  /* 0x0000000103097824 */ /* 0x000fc800078e0209 */
[----:B0-----:R-:W-:-:S04]  /*280c0*/  @P0 IMAD.HI.U32 R3, R9, R0, RZ ;  /* 0x0000000009030227 */ /* 0x001fc800078e00ff */
[----:B------:R-:W-:Y:S01]  /*280d0*/  IMAD.MOV.U32 R0, RZ, RZ, R9 ;  /* 0x000000ffff007224 */ /* 0x000fe200078e0009 */
[----:B-1----:R-:W-:-:S04]  /*280e0*/  @P0 SHF.R.U32.HI R0, RZ, R2, R3 ;  /* 0x00000002ff000219 */ /* 0x002fc80000011603 */
[--C-:B------:R-:W-:Y:S01]  /*280f0*/  @!P5 SHF.R.S32.HI R3, RZ, 0x1f, R0.reuse ;  /* 0x0000001fff03d819 */ /* 0x100fe20000011400 */
[----:B------:R-:W-:Y:S02]  /*28100*/  @!P5 IMAD.MOV.U32 R2, RZ, RZ, R0 ;  /* 0x000000ffff02d224 */ /* 0x000fe400078e0000 */
[-C--:B---3--:R-:W-:Y:S02]  /*28110*/  @!P5 IMAD R8, R8, R4.reuse, RZ ;  /* 0x000000040808d224 */ /* 0x088fe400078e02ff */
        /* <DEDUP_REMOVED lines=10> */
[----:B------:R-:W-:Y:S01]  /*281c0*/  LOP3.LUT P4, RZ, R22, 0x10, RZ, 0xc0, !PT ;  /* 0x0000001016ff7812 */ /* 0x000fe2000788c0ff */
[----:B------:R-:W-:-:S05]  /*281d0*/  VIADD R26, R10, 0x1 ;  /* 0x000000010a1a7836 */ /* 0x000fca0000000000 */
[C---:B------:R-:W-:Y:S01]  /*281e0*/  ISETP.NE.AND P0, PT, R26.reuse, 0x2, PT ;  /* 0x000000021a00780c */ /* 0x040fe20003f05270 */
[----:B------:R-:W-:Y:S05]  /*281f0*/  YIELD ;  /* 0x0000000000007946 */ /* 0x000fea0003800000 */
[----:B------:R-:W-:Y:S01]  /*28200*/  SEL R29, RZ, 0x1, P0 ;  /* 0x00000001ff1d7807 */ /* 0x000fe20000000000 */
[----:B------:R-:W-:Y:S01]  /*28210*/  IMAD.MOV.U32 R25, RZ, RZ, R6 ;  /* 0x000000ffff197224 */ /* 0x000fe200078e0006 */
[----:B------:R-:W-:Y:S02]  /*28220*/  SEL R26, R26, RZ, P0 ;  /* 0x000000ff1a1a7207 */ /* 0x000fe40000000000 */
[----:B------:R-:W-:Y:S01]  /*28230*/  LOP3.LUT R29, R20, R29, RZ, 0x3c, !PT ;  /* 0x0000001d141d7212 */ /* 0x000fe200078e3cff */
[----:B0-----:R-:W-:Y:S06]  /*28240*/  @!P4 BRA `(.L_x_1963) ;  /* 0x000000000004c947 */ /* 0x001fec0003800000 */
[----:B------:R-:W-:Y:S01]  /*28250*/  BPT.TRAP 0x1 ;  /* 0x000000040000795c */ /* 0x000fe20000300000 */
.L_x_1963:
[----:B------:R-:W-:Y:S01]  /*28260*/  IMAD R7, R26, 0x8, R23 ;  /* 0x000000081a077824 */ /* 0x000fe200078e0217 */
[----:B------:R-:W-:Y:S01]  /*28270*/  SHF.L.U32 R2, R29, 0x1f, RZ ;  /* 0x0000001f1d027819 */ /* 0x000fe200000006ff */
[----:B------:R-:W-:Y:S03]  /*28280*/  BSSY B1, `(.L_x_1964) ;  /* 0x0000003000017945 */ /* 0x000fe60003800000 */
[----:B------:R-:W0:Y:S02]  /*28290*/  SYNCS.PHASECHK.TRANS64.TRYWAIT P0, [R7+URZ+0x30840], R2 ;  /* 0x03084002070075a7 */ /* 0x000e24000800017f */
[----:B0-----:R-:W-:Y:S05]  /*282a0*/  @!P0 BRA `(.L_x_1965) ;  /* 0x0000004c00d08947 */ /* 0x001fea0003800000 */
.L_x_2109:
[----:B------:R-:W-:Y:S05]  /*282b0*/  BSYNC B1 ;  /* 0x0000000000017941 */ /* 0x000fea0003800000 */
.L_x_1964:
[----:B------:R-:W2:Y:S01]  /*282c0*/  LDL R5, [R1] ;  /* 0x0000000001057983 */ /* 0x000ea20000100800 */
[----:B------:R-:W-:Y:S01]  /*282d0*/  SHF.R.S32.HI R21, RZ, 0x1f, R9 ;  /* 0x0000001fff157819 */ /* 0x000fe20000011409 */
[----:B------:R-:W-:Y:S01]  /*282e0*/  ULDC.64 UR4, c[0x0][0x300] ;  /* 0x0000c00000047ab9 */ /* 0x000fe20000000a00 */
[----:B-----5:R-:W-:Y:S01]  /*282f0*/  SHF.R.S32.HI R28, RZ, 0x1f, R0 ;  /* 0x0000001fff1c7819 */ /* 0x020fe20000011400 */
[----:B0-----:R-:W-:Y:S01]  /*28300*/  IMAD.WIDE.U32 R2, R9, UR4, RZ ;  /* 0x0000000409027c25 */ /* 0x001fe2000f8e00ff */
[C---:B------:R-:W-:Y:S02]  /*28310*/  LOP3.LUT P5, RZ, R22.reuse, 0x2, RZ, 0xc0, !PT ;  /* 0x0000000216ff7812 */ /* 0x040fe400078ac0ff */
[----:B------:R-:W-:Y:S01]  /*28320*/  LOP3.LUT P4, RZ, R22, 0x1, RZ, 0xc0, !PT ;  /* 0x0000000116ff7812 */ /* 0x000fe2000788c0ff */
[----:B------:R-:W-:-:S04]  /*28330*/  IMAD R4, R21, UR4, RZ ;  /* 0x0000000415047c24 */ /* 0x000fc8000f8e02ff */
        /* <DEDUP_REMOVED lines=16> */
[----:B--2---:R-:W-:Y:S01]  /*28440*/  IMAD R5, R26, 0x4800, R5 ;  /* 0x000048001a057824 */ /* 0x004fe200078e0205 */
        /* <DEDUP_REMOVED lines=41> */
.L_x_2123:
        /* <DEDUP_REMOVED lines=11> */
.L_x_1967:
        /* <DEDUP_REMOVED lines=10> */
.L_x_1968:
[----:B------:R2:W-:Y:S01]  /*28830*/  SYNCS.ARRIVE.TRANS64.A1T0 RZ, [R7+URZ+0x30830], RZ ;  /* 0x030830ff07ff79a7 */ /* 0x0005e2000810003f */
[----:B------:R-:W-:Y:S05]  /*28840*/  @!P5 BRA `(.L_x_1969) ;  /* 0x000000000004d947 */ /* 0x000fea0003800000 */
[----:B------:R-:W-:Y:S01]  /*28850*/  BPT.TRAP 0x1 ;  /* 0x000000040000795c */ /* 0x000fe20000300000 */
.L_x_1969:
[----:B-1----:R-:W-:Y:S01]  /*28860*/  SHF.L.U32 R2, R20, 0x1f, RZ ;  /* 0x0000001f14027819 */ /* 0x002fe200000006ff */
[----:B0-----:R-:W-:Y:S01]  /*28870*/  IMAD R6, R10, 0x8, R23 ;  /* 0x000000080a067824 */ /* 0x001fe200078e0217 */
[----:B------:R-:W-:Y:S03]  /*28880*/  BSSY B1, `(.L_x_1970) ;  /* 0x0000003000017945 */ /* 0x000fe60003800000 */
[----:B------:R-:W0:Y:S02]  /*28890*/  SYNCS.PHASECHK.TRANS64.TRYWAIT P0, [R6+URZ+0x30860], R2 ;  /* 0x03086002060075a7 */ /* 0x000e24000800017f */
[----:B0-----:R-:W-:Y:S05]  /*288a0*/  @!P0 BRA `(.L_x_1971) ;  /* 0x0000005000448947 */ /* 0x001fea0003800000 */
.L_x_2124:
[----:B------:R-:W-:Y:S05]  /*288b0*/  BSYNC B1 ;  /* 0x0000000000017941 */ /* 0x000fea0003800000 */
.L_x_1970:
[----:B--2---:R-:W2:Y:S04]  /*288c0*/  LDL R7, [R1+0x8] ;  /* 0x0000080001077983 */ /* 0x004ea80000100800 */
[----:B------:R-:W3:Y:S01]  /*288d0*/  LDL R5, [R1] ;  /* 0x0000000001057983 */ /* 0x000ee20000100800 */
[----:B------:R-:W1:Y:S01]  /*288e0*/  S2R R3, SR_TID.X ;  /* 0x0000000000037919 */ /* 0x000e620000002100 */
[----:B------:R-:W-:Y:S01]  /*288f0*/  UMOV UR4, 0xffffffff ;  /* 0xffffffff00047882 */ /* 0x000fe20000000000 */
[----:B-1----:R-:W-:-:S04]  /*28900*/  LOP3.LUT R3, R3, 0x7f, RZ, 0xc0, !PT ;  /* 0x0000007f03037812 */ /* 0x002fc800078ec0ff */
[----:B------:R-:W-:Y:S01]  /*28910*/  SHF.R.U32.HI R3, RZ, 0x3, R3 ;  /* 0x00000003ff037819 */ /* 0x000fe20000011603 */
[----:B--2---:R-:W-:Y:S02]  /*28920*/  IMAD R7, R31, -0x60, R7 ;  /* 0xffffffa01f077824 */ /* 0x004fe400078e0207 */
[----:B---3--:R-:W-:Y:S02]  /*28930*/  IMAD R5, R10, 0x4800, R5 ;  /* 0x000048000a057824 */ /* 0x008fe400078e0205 */
        /* <DEDUP_REMOVED lines=56> */
.L_x_2138:
        /* <DEDUP_REMOVED lines=31> */
.L_x_1973:
        /* <DEDUP_REMOVED lines=10> */
.L_x_1974:
        /* <DEDUP_REMOVED lines=8> */
.L_x_1962:
[----:B------:R-:W-:Y:S05]  /*28fd0*/  BSYNC B0 ;  /* 0x0000000000007941 */ /* 0x000fea0003800000 */
.L_x_1961:
        /* <DEDUP_REMOVED lines=17> */
.L_x_1977:
[----:B------:R-:W-:Y:S05]  /*290f0*/  BSYNC B0 ;  /* 0x0000000000007941 */ /* 0x000fea0003800000 */
.L_x_1976:
[----:B------:R-:W-:-:S13]  /*29100*/  LOP3.LUT P0, RZ, R22, 0x10, RZ, 0xc0, !PT ;  /* 0x0000001016ff7812 */ /* 0x000fda000780c0ff */
[----:B------:R-:W-:Y:S05]  /*29110*/  @!P0 BRA `(.L_x_1978) ;  /* 0x0000000000048947 */ /* 0x000fea0003800000 */
[----:B------:R-:W-:Y:S01]  /*29120*/  BPT.TRAP 0x1 ;  /* 0x000000040000795c */ /* 0x000fe20000300000 */
.L_x_1978:
[----:B------:R-:W2:Y:S01]  /*29130*/  LDL.LU R2, [R1+0x8] ;  /* 0x0000080001027983 */ /* 0x000ea20000300800 */
[----:B------:R-:W-:Y:S01]  /*29140*/  IMAD R0, R26, 0x8, R23 ;  /* 0x000000081a007824 */ /* 0x000fe200078e0217 */
[----:B------:R-:W-:Y:S01]  /*29150*/  SHF.L.U32 R3, R29, 0x1f, RZ ;  /* 0x0000001f1d037819 */ /* 0x000fe200000006ff */
[----:B------:R-:W-:Y:S03]  /*29160*/  BSSY B0, `(.L_x_1979) ;  /* 0x0000004000007945 */ /* 0x000fe60003800000 */
[----:B------:R-:W0:Y:S01]  /*29170*/  SYNCS.PHASECHK.TRANS64.TRYWAIT P0, [R0+URZ+0x30860], R3 ;  /* 0x03086003000075a7 */ /* 0x000e22000800017f */
[----:B--2---:R-:W-:Y:S01]  /*29180*/  IMAD R6, R25, -0x60, R2 ;  /* 0xffffffa019067824 */ /* 0x004fe200078e0202 */
[----:B0-----:R-:W-:Y:S06]  /*29190*/  @!P0 BRA `(.L_x_1980) ;  /* 0x0000005000308947 */ /* 0x001fec0003800000 */
.L_x_2139:
[----:B------:R-:W-:Y:S05]  /*291a0*/  BSYNC B0 ;  /* 0x0000000000007941 */ /* 0x000fea0003800000 */
.L_x_1979:
[----:B------:R-:W1:Y:S02]  /*291b0*/  S2R R2, SR_TID.X ;  /* 0x0000000000027919 */ /* 0x000e640000002100 */
[----:B-1----:R-:W-:-:S04]  /*291c0*/  LOP3.LUT R2, R2, 0x7f, RZ, 0xc0, !PT ;  /* 0x0000007f02027812 */ /* 0x002fc800078ec0ff */
[----:B------:R-:W-:Y:S02]  /*291d0*/  SHF.R.U32.HI R4, RZ, 0x3, R2 ;  /* 0x00000003ff047819 */ /* 0x000fe40000011602 */
[----:B------:R-:W2:Y:S01]  /*291e0*/  LDL R2, [R1] ;  /* 0x0000000001027983 */ /* 0x000ea20000100800 */
[----:B------:R-:W-:Y:S02]  /*291f0*/  UMOV UR4, 0xffffffff ;  /* 0xffffffff00047882 */ /* 0x000fe40000000000 */
[----:B------:R-:W-:Y:S02]  /*29200*/  IMAD.IADD R6, R6, 0x1, -R4 ;  /* 0x0000000106067824 */ /* 0x000fe400078e0a04 */
[----:B--2---:R-:W-:Y:S01]  /*29210*/  IMAD R4, R26, 0x4800, R2 ;  /* 0x000048001a047824 */ /* 0x004fe200078e0202 */
        /* <DEDUP_REMOVED lines=59> */
.L_x_2153:
        /* <DEDUP_REMOVED lines=13> */
.L_x_1982:
        /* <DEDUP_REMOVED lines=10> */
.L_x_1983:
[----:B------:R-:W-:Y:S01]  /*29740*/  VIADD R26, R26, 0x1 ;  /* 0x000000011a1a7836 */ /* 0x000fe20000000000 */
[----:B------:R1:W-:Y:S04]  /*29750*/  SYNCS.ARRIVE.TRANS64.A1T0 RZ, [R0+URZ+0x30850], RZ ;  /* 0x030850ff00ff79a7 */ /* 0x0003e8000810003f */
[----:B------:R-:W-:-:S04]  /*29760*/  ISETP.NE.AND P0, PT, R26, 0x2, PT ;  /* 0x000000021a00780c */ /* 0x000fc80003f05270 */
[----:B-1----:R-:W-:Y:S02]  /*29770*/  SEL R0, RZ, 0x1, P0 ;  /* 0x00000001ff007807 */ /* 0x002fe40000000000 */
[----:B------:R-:W-:Y:S02]  /*29780*/  SEL R26, R26, RZ, P0 ;  /* 0x000000ff1a1a7207 */ /* 0x000fe40000000000 */
[----:B------:R-:W-:-:S07]  /*29790*/  LOP3.LUT R29, R29, R0, RZ, 0x3c, !PT ;  /* 0x000000001d1d7212 */ /* 0x000fce00078e3cff */
.L_x_1940:
[----:B------:R-:W-:Y:S05]  /*297a0*/  BSYNC B7 ;  /* 0x0000000000077941 */ /* 0x000fea0003800000 */
.L_x_1938:
[----:B------:R-:W-:-:S13]  /*297b0*/  LOP3.LUT P0, RZ, R22, 0x20, RZ, 0xc0, !PT ;  /* 0x0000002016ff7812 */ /* 0x000fda000780c0ff */
[----:B------:R-:W-:Y:S05]  /*297c0*/  @!P0 BRA `(.L_x_1984) ;  /* 0x0000000000248947 */ /* 0x000fea0003800000 */
[----:B------:R-:W-:Y:S05]  /*297d0*/  WARPSYNC.ALL ;  /* 0x0000000000007948 */ /* 0x000fea0003800000 */
[----:B------:R-:W2:Y:S08]  /*297e0*/  S2UR UR5, SR_CgaCtaId ;  /* 0x00000000000579c3 */ /* 0x000eb00000008800 */
[----:B------:R-:W-:Y:S06]  /*297f0*/  BAR.SYNC.DEFER_BLOCKING 0x5, 0x180 ;  /* 0x0146000000007b1d */ /* 0x000fec0000010000 */
[----:B------:R-:W-:-:S02]  /*29800*/  UMOV UR4, 0x400 ;  /* 0x0000040000047882 */ /* 0x000fc40000000000 */
[----:B--2---:R-:W-:-:S06]  /*29810*/  ULEA UR4, UR5, UR4, 0x18 ;  /* 0x0000000405047291 */ /* 0x004fcc000f8ec03f */
[----:B0-----:R-:W-:-:S05]  /*29820*/  IMAD.U32 R23, RZ, RZ, UR4 ;  /* 0x00000004ff177e24 */ /* 0x001fca000f8e00ff */
[----:B------:R0:W2:Y:S01]  /*29830*/  LDS.128 R16, [R23+0x308d0] ;  /* 0x0308d00017107984 */ /* 0x0000a20000000c00 */
[----:B------:R-:W-:Y:S06]  /*29840*/  BAR.ARV 0x4, 0x180 ;  /* 0x0106000000007b1d */ /* 0x000fec0000002000 */
[----:B------:R-:W-:Y:S05]  /*29850*/  BRA `(.L_x_1985) ;  /* 0x0000000800cc7947 */ /* 0x000fea0003800000 */
.L_x_1984:
[----:B------:R-:W2:Y:S01]  /*29860*/  S2R R8, SR_TID.X ;  /* 0x0000000000087919 */ /* 0x000ea20000002100 */
[----:B------:R-:W-:Y:S01]  /*29870*/  UMOV UR4, 0xffffffff ;  /* 0xffffffff00047882 */ /* 0x000fe20000000000 */
[----:B--2---:R-:W-:-:S04]  /*29880*/  LOP3.LUT R8, R8, 0x1f, RZ, 0xc0, !PT ;  /* 0x0000001f08087812 */ /* 0x004fc800078ec0ff */
[----:B------:R-:W-:Y:S01]  /*29890*/  ISETP.NE.AND P0, PT, R8, 0x1f, PT ;  /* 0x0000001f0800780c */ /* 0x000fe20003f05270 */
[----:B------:R-:W-:-:S12]  /*298a0*/  BRA.DIV UR4, `(.L_x_1986) ;  /* 0x0000005204847947 */ /* 0x000fd8000b800000 */
[----:B------:R-:W-:Y:S01]  /*298b0*/  IMAD.IADD R5, R19, 0x1, R8 ;  /* 0x0000000113057824 */ /* 0x000fe200078e0208 */
[----:B------:R-:W-:-:S04]  /*298c0*/  ULDC UR4, c[0x0][0xc3c] ;  /* 0x00030f0000047ab9 */ /* 0x000fc80000000800 */
[----:B------:R-:W-:-:S13]  /*298d0*/  ISETP.GE.OR P1, PT, R5, UR4, !P0 ;  /* 0x0000000405007c0c */ /* 0x000fda000c726670 */
[----:B0-----:R-:W0:Y:S02]  /*298e0*/  @!P1 LDC.64 R2, c[0x0][0xc80] ;  /* 0x00032000ff029b82 */ /* 0x001e240000000a00 */
[----:B0-----:R-:W-:-:S06]  /*298f0*/  @!P1 IMAD.WIDE R2, R5, 0x4, R2 ;  /* 0x0000000405029825 */ /* 0x001fcc00078e0202 */
        /* <DEDUP_REMOVED lines=25> */
[----:B------:R0:W2:Y:S02]  /*29a90*/  SHFL.IDX PT, R14, R2, 0x1f, 0x1f ;  /* 0x03e01f00020e7f89 */ /* 0x0000a400000e0000 */
.L_x_2163:
[----:B------:R-:W-:Y:S02]  /*29aa0*/  ULDC UR4, c[0x0][0xc38] ;  /* 0x00030e0000047ab9 */ /* 0x000fe40000000800 */
[----:B------:R-:W-:-:S04]  /*29ab0*/  IMAD.U32 R7, RZ, RZ, UR4 ;  /* 0x00000004ff077e24 */ /* 0x000fc8000f8e00ff */
[----:B--2---:R-:W-:-:S04]  /*29ac0*/  IMAD R14, R14, R7, RZ ;  /* 0x000000070e0e7224 */ /* 0x004fc800078e02ff */
[----:B------:R-:W-:-:S05]  /*29ad0*/  IMAD.IADD R9, R4, 0x1, R14 ;  /* 0x0000000104097824 */ /* 0x000fca00078e020e */
[----:B------:R-:W-:-:S13]  /*29ae0*/  ISETP.GT.AND P6, PT, R9, R0, PT ;  /* 0x000000000900720c */ /* 0x000fda0003fc4270 */
[----:B------:R-:W-:Y:S05]  /*29af0*/  @P6 BRA `(.L_x_1987) ;  /* 0x00000000009c6947 */ /* 0x000fea0003800000 */
.L_x_1992:
[----:B0-----:R-:W0:Y:S01]  /*29b00*/  LDC R2, c[0x0][0xc3c] ;  /* 0x00030f00ff027b82 */ /* 0x001e220000000800 */
[----:B------:R-:W-:-:S05]  /*29b10*/  VIADD R19, R19, 0x1f ;  /* 0x0000001f13137836 */ /* 0x000fca0000000000 */
[----:B0-----:R-:W-:-:S13]  /*29b20*/  ISETP.GE.AND P6, PT, R19, R2, PT ;  /* 0x000000021300720c */ /* 0x001fda0003fc6270 */
[----:B------:R-:W-:Y:S05]  /*29b30*/  @P6 BRA `(.L_x_1988) ;  /* 0x0000000400d06947 */ /* 0x000fea0003800000 */
[----:B------:R-:W0:Y:S01]  /*29b40*/  S2R R3, SR_TID.X ;  /* 0x0000000000037919 */ /* 0x000e220000002100 */
[----:B------:R-:W-:Y:S01]  /*29b50*/  BSSY B0, `(.L_x_1989) ;  /* 0x0000009000007945 */ /* 0x000fe20003800000 */
[----:B------:R-:W-:Y:S01]  /*29b60*/  IMAD.MOV.U32 R5, RZ, RZ, RZ ;  /* 0x000000ffff057224 */ /* 0x000fe200078e00ff */
[----:B0-----:R-:W-:-:S05]  /*29b70*/  LOP3.LUT R3, R3, 0x1f, RZ, 0xc0, !PT ;  /* 0x0000001f03037812 */ /* 0x001fca00078ec0ff */
[----:B------:R-:W-:-:S05]  /*29b80*/  IMAD.IADD R7, R19, 0x1, R3 ;  /* 0x0000000113077824 */ /* 0x000fca00078e0203 */
[----:B------:R-:W-:-:S13]  /*29b90*/  ISETP.GE.OR P6, PT, R7, R2, !P0 ;  /* 0x000000020700720c */ /* 0x000fda00047c6670 */
[----:B------:R-:W-:Y:S05]  /*29ba0*/  @P6 BRA `(.L_x_1990) ;  /* 0x00000000000c6947 */ /* 0x000fea0003800000 */
[----:B------:R-:W0:Y:S02]  /*29bb0*/  LDC.64 R2, c[0x0][0xc80] ;  /* 0x00032000ff027b82 */ /* 0x000e240000000a00 */
[----:B0-----:R-:W-:-:S05]  /*29bc0*/  IMAD.WIDE R2, R7, 0x4, R2 ;  /* 0x0000000407027825 */ /* 0x001fca00078e0202 */
[----:B------:R0:W5:Y:S02]  /*29bd0*/  LDG.E R5, desc[UR60][R2.64] ;  /* 0x0000003c02057981 */ /* 0x000164000c1e1900 */
.L_x_1990:
[----:B------:R-:W-:Y:S05]  /*29be0*/  BSYNC B0 ;  /* 0x0000000000007941 */ /* 0x000fea0003800000 */
.L_x_1989:
[----:B------:R-:W-:-:S03]  /*29bf0*/  UMOV UR4, 0xffffffff ;  /* 0xffffffff00047882 */ /* 0x000fc60000000000 */
[----:B------:R-:W-:Y:S05]  /*29c00*/  BRA.DIV UR4, `(.L_x_1991) ;  /* 0x0000005204d07947 */ /* 0x000fea000b800000 */
[----:B-----5:R-:W2:Y:S02]  /*29c10*/  SHFL.UP PT, R14, R5, 0x1, RZ ;  /* 0x04200000050e7989 */ /* 0x020ea400000e00ff */
[----:B--2---:R-:W-:-:S05]  /*29c20*/  SEL R14, R14, RZ, P1 ;  /* 0x000000ff0e0e7207 */ /* 0x004fca0000800000 */
        /* <DEDUP_REMOVED lines=14> */
.L_x_2171:
[----:B------:R-:W-:Y:S02]  /*29d10*/  ULDC UR4, c[0x0][0xc38] ;  /* 0x00030e0000047ab9 */ /* 0x000fe40000000800 */
[----:B------:R-:W-:-:S04]  /*29d20*/  IMAD.U32 R7, RZ, RZ, UR4 ;  /* 0x00000004ff077e24 */ /* 0x000fc8000f8e00ff */
[----:B--2---:R-:W-:-:S04]  /*29d30*/  IMAD R14, R14, R7, RZ ;  /* 0x000000070e0e7224 */ /* 0x004fc800078e02ff */
[----:B------:R-:W-:-:S05]  /*29d40*/  IMAD.IADD R9, R14, 0x1, R9 ;  /* 0x000000010e097824 */ /* 0x000fca00078e0209 */
[----:B------:R-:W-:-:S13]  /*29d50*/  ISETP.GT.AND P6, PT, R9, R0, PT ;  /* 0x000000000900720c */ /* 0x000fda0003fc4270 */
[----:B------:R-:W-:Y:S05]  /*29d60*/  @!P6 BRA `(.L_x_1992) ;  /* 0xfffffffc0064e947 */ /* 0x000fea000383ffff */
.L_x_1987:
        /* <DEDUP_REMOVED lines=8> */
.L_x_2175:
[----:B------:R-:W-:Y:S01]  /*29df0*/  ISETP.NE.AND P0, PT, R3, RZ, PT ;  /* 0x000000ff0300720c */ /* 0x000fe20003f05270 */
[----:B------:R-:W-:-:S12]  /*29e00*/  IMAD.MOV.U32 R14, RZ, RZ, RZ ;  /* 0x000000ffff0e7224 */ /* 0x000fd800078e00ff */
[----:B------:R-:W-:Y:S05]  /*29e10*/  @!P0 BRA `(.L_x_1994) ;  /* 0x0000000000108947 */ /* 0x000fea0003800000 */
[----:B------:R-:W-:Y:S01]  /*29e20*/  UMOV UR4, 0xffffffff ;  /* 0xffffffff00047882 */ /* 0x000fe20000000000 */
[----:B------:R-:W-:Y:S02]  /*29e30*/  VIADD R12, R4, 0xffffffff ;  /* 0xffffffff040c7836 */ /* 0x000fe40000000000 */
[----:B------:R-:W-:Y:S05]  /*29e40*/  BRA.DIV UR4, `(.L_x_1995) ;  /* 0x0000005604447947 */ /* 0x000fea000b800000 */
[----:B------:R4:W0:Y:S02]  /*29e50*/  SHFL.IDX PT, R14, R2, R12, 0x1f ;  /* 0x00001f0c020e7589 */ /* 0x00082400000e0000 */
.L_x_1994:
[----:B0---4-:R-:W0:Y:S01]  /*29e60*/  LDC.64 R2, c[0x0][0xc90] ;  /* 0x00032400ff027b82 */ /* 0x011e220000000a00 */
[----:B------:R-:W-:-:S04]  /*29e70*/  IMAD.IADD R19, R4, 0x1, R19 ;  /* 0x0000000104137824 */ /* 0x000fc800078e0213 */
[----:B0-----:R-:W-:-:S05]  /*29e80*/  IMAD.WIDE R2, R19, 0x4, R2 ;  /* 0x0000000413027825 */ /* 0x001fca00078e0202 */
[----:B------:R0:W2:Y:S01]  /*29e90*/  LDG.E R6, desc[UR60][R2.64] ;  /* 0x0000003c02067981 */ /* 0x0000a2000c1e1900 */
[----:B------:R-:W-:Y:S02]  /*29ea0*/  IMAD R16, R14, R7, R16 ;  /* 0x000000070e107224 */ /* 0x000fe400078e0210 */
[----:B0-----:R-:W-:Y:S02]  /*29eb0*/  IMAD.MOV.U32 R2, RZ, RZ, RZ ;  /* 0x000000ffff027224 */ /* 0x001fe400078e00ff */
        /* <DEDUP_REMOVED lines=60> */
.L_x_1988:
[----:B------:R-:W-:Y:S01]  /*2a280*/  UMOV UR4, URZ ;  /* 0x0000003f00047c82 */ /* 0x000fe20008000000 */
[----:B------:R-:W-:Y:S01]  /*2a290*/  UMOV UR5, URZ ;  /* 0x0000003f00057c82 */ /* 0x000fe20008000000 */
[----:B------:R-:W-:Y:S01]  /*2a2a0*/  ULDC UR6, c[0x0][0xc3c] ;  /* 0x00030f0000067ab9 */ /* 0x000fe20000000800 */
[----:B------:R-:W-:Y:S02]  /*2a2b0*/  IMAD.MOV.U32 R16, RZ, RZ, R0 ;  /* 0x000000ffff107224 */ /* 0x000fe400078e0000 */
[----:B------:R-:W-:Y:S02]  /*2a2c0*/  IMAD.U32 R17, RZ, RZ, UR4 ;  /* 0x00000004ff117e24 */ /* 0x000fe4000f8e00ff */
[----:B------:R-:W-:Y:S02]  /*2a2d0*/  IMAD.U32 R18, RZ, RZ, UR5 ;  /* 0x00000005ff127e24 */ /* 0x000fe4000f8e00ff */
[----:B------:R-:W-:-:S07]  /*2a2e0*/  IMAD.U32 R19, RZ, RZ, UR6 ;  /* 0x00000006ff137e24 */ /* 0x000fce000f8e00ff */
.L_x_1996:
[----:B------:R-:W0:Y:S01]  /*2a2f0*/  S2R R0, SR_TID.X ;  /* 0x0000000000007919 */ /* 0x000e220000002100 */
[----:B------:R-:W-:Y:S05]  /*2a300*/  WARPSYNC.ALL ;  /* 0x0000000000007948 */ /* 0x000fea0003800000 */
[----:B------:R-:W-:Y:S01]  /*2a310*/  BAR.SYNC.DEFER_BLOCKING 0x4, 0x180 ;  /* 0x0106000000007b1d */ /* 0x000fe20000010000 */
[----:B0-----:R-:W-:-:S04]  /*2a320*/  LOP3.LUT R0, R0, 0x1f, RZ, 0xc0, !PT ;  /* 0x0000001f00007812 */ /* 0x001fc800078ec0ff */
[----:B------:R-:W-:-:S13]  /*2a330*/  ISETP.NE.AND P0, PT, R0, RZ, PT ;  /* 0x000000ff0000720c */ /* 0x000fda0003f05270 */
[----:B------:R-:W0:Y:S01]  /*2a340*/  @!P0 S2R R3, SR_CgaCtaId ;  /* 0x0000000000038919 */ /* 0x000e220000008800 */
[----:B------:R-:W-:-:S04]  /*2a350*/  @!P0 MOV R0, 0x400 ;  /* 0x0000040000008802 */ /* 0x000fc80000000f00 */
[----:B0-----:R-:W-:-:S05]  /*2a360*/  @!P0 LEA R23, R3, R0, 0x18 ;  /* 0x0000000003178211 */ /* 0x001fca00078ec0ff */
[----:B------:R3:W-:Y:S01]  /*2a370*/  @!P0 STS.128 [R23+0x308d0], R16 ;  /* 0x0308d01017008388 */ /* 0x0007e20000000c00 */
[----:B------:R-:W-:Y:S06]  /*2a380*/  BAR.ARV 0x5, 0x180 ;  /* 0x0146000000007b1d */ /* 0x000fec0000002000 */
.L_x_1985:
[----:B------:R-:W-:Y:S02]  /*2a390*/  ULDC UR4, c[0x0][0xc3c] ;  /* 0x00030f0000047ab9 */ /* 0x000fe40000000800 */
[----:B--2---:R-:W-:-:S13]  /*2a3a0*/  ISETP.GE.AND P0, PT, R19, UR4, PT ;  /* 0x0000000413007c0c */ /* 0x004fda000bf06270 */
[----:B------:R-:W-:Y:S05]  /*2a3b0*/  @!P0 BRA `(.L_x_1997) ;  /* 0xffffff9800988947 */ /* 0x000fea000383ffff */
[----:B------:R-:W-:Y:S05]  /*2a3c0*/  BSYNC B8 ;  /* 0x0000000000087941 */ /* 0x000fea0003800000 */
.L_x_1878:
[----:B------:R-:W2:Y:S01]  /*2a3d0*/  LDL.LU R0, [R1+0x2c] ;  /* 0x00002c0001007983 */ /* 0x000ea20000300800 */
[----:B------:R-:W-:Y:S01]  /*2a3e0*/  BSSY B0, `(.L_x_1998) ;  /* 0x000000b000007945 */ /* 0x000fe20003800000 */
[----:B------:R-:W4:Y:S01]  /*2a3f0*/  S2R R5, SR_CgaCtaId ;  /* 0x0000000000057919 */ /* 0x000f220000008800 */
[----:B--2---:R-:W-:-:S05]  /*2a400*/  VIADD R0, R0, 0x1 ;  /* 0x0000000100007836 */ /* 0x004fca0000000000 */
[----:B0-----:R-:W-:-:S04]  /*2a410*/  LEA.HI R2, R0, R0, RZ, 0x1 ;  /* 0x0000000000027211 */ /* 0x001fc800078f08ff */
[----:B------:R-:W-:Y:S02]  /*2a420*/  LOP3.LUT R3, R2, 0xfffffffe, RZ, 0xc0, !PT ;  /* 0xfffffffe02037812 */ /* 0x000fe400078ec0ff */
[----:B------:R-:W-:-:S03]  /*2a430*/  MOV R2, 0x400 ;  /* 0x0000040000027802 */ /* 0x000fc60000000f00 */
[----:B------:R-:W-:Y:S01]  /*2a440*/  IMAD.IADD R0, R0, 0x1, -R3 ;  /* 0x0000000100007824 */ /* 0x000fe200078e0a03 */
[----:B----4-:R-:W-:-:S04]  /*2a450*/  LEA R5, R5, R2, 0x18 ;  /* 0x0000000205057211 */ /* 0x010fc800078ec0ff */
[----:B------:R-:W-:-:S04]  /*2a460*/  SHF.L.U32 R0, R0, 0x1f, RZ ;  /* 0x0000001f00007819 */ /* 0x000fc800000006ff */
[----:B------:R-:W0:Y:S02]  /*2a470*/  SYNCS.PHASECHK.TRANS64.TRYWAIT P0, [R5+URZ+0x30820], R0 ;  /* 0x03082000050075a7 */ /* 0x000e24000800017f */
[----:B0-----:R-:W-:Y:S05]  /*2a480*/  @!P0 BRA `(.L_x_1999) ;  /* 0x0000004c00d88947 */ /* 0x001fea0003800000 */
.L_x_2178:
[----:B------:R-:W-:Y:S05]  /*2a490*/  BSYNC B0 ;  /* 0x0000000000007941 */ /* 0x000fea0003800000 */
.L_x_1998:
[----:B------:R-:W-:-:S03]  /*2a4a0*/  UMOV UR4, 0xffffffff ;  /* 0xffffffff00047882 */ /* 0x000fc60000000000 */
[----:B------:R-:W-:Y:S05]  /*2a4b0*/  BRA.DIV UR4, `(.L_x_2000) ;  /* 0x0000004e04e07947 */ /* 0x000fea000b800000 */
[----:B0-----:R-:W0:Y:S02]  /*2a4c0*/  S2R R0, SR_TID.X ;  /* 0x0000000000007919 */ /* 0x001e240000002100 */
[----:B0-----:R-:W-:-:S04]  /*2a4d0*/  SHF.R.U32.HI R0, RZ, 0x5, R0 ;  /* 0x00000005ff007819 */ /* 0x001fc80000011600 */
[----:B------:R-:W-:-:S05]  /*2a4e0*/  LOP3.LUT R0, R0, 0x3, RZ, 0xc0, !PT ;  /* 0x0000000300007812 */ /* 0x000fca00078ec0ff */
[----:B------:R0:W2:Y:S02]  /*2a4f0*/  SHFL.IDX PT, R14, R0, RZ, 0x1f ;  /* 0x00001fff000e7589 */ /* 0x0000a400000e0000 */
.L_x_2181:
[----:B--2---:R-:W-:-:S13]  /*2a500*/  ISETP.NE.AND P0, PT, R14, RZ, PT ;  /* 0x000000ff0e00720c */ /* 0x004fda0003f05270 */
[----:B------:R-:W-:Y:S05]  /*2a510*/  @P0 BRA `(.L_x_1568) ;  /* 0x0000000000900947 */ /* 0x000fea0003800000 */
[----:B------:R-:W-:-:S03]  /*2a520*/  UMOV UR4, 0xffffffff ;  /* 0xffffffff00047882 */ /* 0x000fc60000000000 */
[----:B------:R-:W-:Y:S05]  /*2a530*/  BRA.DIV UR4, `(.L_x_2001) ;  /* 0x0000004e04f47947 */ /* 0x000fea000b800000 */
[----:B------:R-:W-:-:S13]  /*2a540*/  ELECT P6, URZ, PT ;  /* 0x00000000003f782f */ /* 0x000fda00038c0000 */
.L_x_2184:
        /* <DEDUP_REMOVED lines=8> */
.L_x_2002:
[C---:B------:R-:W-:Y:S01]  /*2a5d0*/  IMAD R3, R26.reuse, 0x8, R5 ;  /* 0x000000081a037824 */ /* 0x040fe200078e0205 */
[----:B------:R-:W-:Y:S01]  /*2a5e0*/  SHF.L.U32 R2, R29, 0x1f, RZ ;  /* 0x0000001f1d027819 */ /* 0x000fe200000006ff */
[----:B------:R-:W-:-:S03]  /*2a5f0*/  VIADD R26, R26, 0x1 ;  /* 0x000000011a1a7836 */ /* 0x000fc60000000000 */
[----:B------:R-:W0:Y:S02]  /*2a600*/  SYNCS.PHASECHK.TRANS64.TRYWAIT P1, [R3+URZ+0x30840], R2 ;  /* 0x03084002030075a7 */ /* 0x000e24000802017f */
[----:B------:R-:W-:-:S04]  /*2a610*/  ISETP.NE.AND P2, PT, R26, 0x2, PT ;  /* 0x000000021a00780c */ /* 0x000fc80003f45270 */
[----:B------:R-:W-:Y:S01]  /*2a620*/  SEL R0, RZ, 0x1, P2 ;  /* 0x00000001ff007807 */ /* 0x000fe20001000000 */
[----:B0-----:R-:W-:Y:S08]  /*2a630*/  @!P1 BRA `(.L_x_2003) ;  /* 0x0000004c00d49947 */ /* 0x001ff00003800000 */
.L_x_2185:
[----:B------:R-:W-:Y:S02]  /*2a640*/  SEL R26, R26, RZ, P2 ;  /* 0x000000ff1a1a7207 */ /* 0x000fe40001000000 */
[----:B------:R-:W-:Y:S01]  /*2a650*/  LOP3.LUT R0, R29, R0, RZ, 0x3c, !PT ;  /* 0x000000001d007212 */ /* 0x000fe200078e3cff */
[----:B------:R-:W-:Y:S06]  /*2a660*/  @!P0 BRA `(.L_x_2004) ;  /* 0x0000000000048947 */ /* 0x000fec0003800000 */
[----:B------:R-:W-:Y:S01]  /*2a670*/  BPT.TRAP 0x1 ;  /* 0x000000040000795c */ /* 0x000fe20000300000 */
.L_x_2004:
[----:B------:R-:W-:Y:S01]  /*2a680*/  IMAD R5, R26, 0x8, R5 ;  /* 0x000000081a057824 */ /* 0x000fe200078e0205 */
[----:B------:R-:W-:-:S04]  /*2a690*/  SHF.L.U32 R0, R0, 0x1f, RZ ;  /* 0x0000001f00007819 */ /* 0x000fc800000006ff */
[----:B------:R-:W2:Y:S02]  /*2a6a0*/  SYNCS.PHASECHK.TRANS64.TRYWAIT P1, [R5+URZ+0x30840], R0 ;  /* 0x03084000050075a7 */ /* 0x000ea4000802017f */
[----:B--2---:R-:W-:Y:S05]  /*2a6b0*/  @!P1 BRA `(.L_x_2005) ;  /* 0x0000004c00c89947 */ /* 0x004fea0003800000 */
.L_x_2186:
[----:B------:R-:W-:Y:S05]  /*2a6c0*/  @!P0 BRA `(.L_x_2006) ;  /* 0x0000000000048947 */ /* 0x000fea0003800000 */
[----:B------:R-:W-:Y:S01]  /*2a6d0*/  BPT.TRAP 0x1 ;  /* 0x000000040000795c */ /* 0x000fe20000300000 */
.L_x_2006:
[----:B------:R-:W4:Y:S02]  /*2a6e0*/  SYNCS.PHASECHK.TRANS64.TRYWAIT P1, [R3+URZ+0x30860], R2 ;  /* 0x03086002030075a7 */ /* 0x000f24000802017f */
[----:B----4-:R-:W-:Y:S05]  /*2a6f0*/  @!P1 BRA `(.L_x_2007) ;  /* 0x0000004c00cc9947 */ /* 0x010fea0003800000 */
.L_x_2187:
[----:B------:R-:W-:Y:S05]  /*2a700*/  @!P0 BRA `(.L_x_2008) ;  /* 0x0000000000048947 */ /* 0x000fea0003800000 */
[----:B------:R-:W-:Y:S01]  /*2a710*/  BPT.TRAP 0x1 ;  /* 0x000000040000795c */ /* 0x000fe20000300000 */
.L_x_2008:
[----:B------:R0:W0:Y:S02]  /*2a720*/  SYNCS.PHASECHK.TRANS64.TRYWAIT P0, [R5+URZ+0x30860], R0 ;  /* 0x03086000050075a7 */ /* 0x000024000800017f */
[----:B0-----:R-:W-:Y:S05]  /*2a730*/  @!P0 NANOSLEEP.SYNCS 0x989680 ;  /* 0x009896800000895d */ /* 0x001fea0003900000 */
[----:B------:R-:W0:Y:S02]  /*2a740*/  @!P0 SYNCS.PHASECHK.TRANS64 P0, [R5+URZ+0x30860], R0 ;  /* 0x03086000050085a7 */ /* 0x000e24000800007f */
[----:B0-----:R-:W-:Y:S05]  /*2a750*/  @!P0 BRA `(.L_x_2008) ;  /* 0xfffffffc00f08947 */ /* 0x001fea000383ffff */
.L_x_1568:
[----:B------:R-:W-:Y:S05]  /*2a760*/  BSYNC B9 ;  /* 0x0000000000097941 */ /* 0x000fea0003800000 */
.L_x_1565:
[----:B------:R-:W-:Y:S05]  /*2a770*/  EXIT ;  /* 0x000000000000794d */ /* 0x000fea0003800000 */
.L_x_1594:
[----:B0-----:R0:W1:Y:S02]  /*2a780*/  SYNCS.PHASECHK.TRANS64.TRYWAIT P5, [R86+URZ+0x30890], R87 ;  /* 0x03089057560075a7 */ /* 0x00106400080a017f */
[----:B-1----:R-:W-:Y:S05]  /*2a790*/  @!P5 NANOSLEEP.SYNCS 0x989680 ;  /* 0x009896800000d95d */ /* 0x002fea0003900000 */
[----:B------:R-:W1:Y:S02]  /*2a7a0*/  @!P5 SYNCS.PHASECHK.TRANS64 P5, [R86+URZ+0x30890], R87 ;  /* 0x030890575600d5a7 */ /* 0x000e6400080a007f */
[----:B-1----:R-:W-:Y:S05]  /*2a7b0*/  @!P5 BRA `(.L_x_1594) ;  /* 0xfffffffc00f0d947 */ /* 0x002fea000383ffff */
[----:B------:R-:W-:Y:S05]  /*2a7c0*/  BRA `(.L_x_2009) ;  /* 0xfffffd9000e47947 */ /* 0x000fea000383ffff */
.L_x_1595:
        /* <DEDUP_REMOVED lines=8> */
.L_x_2011:
[----:B------:R-:W-:Y:S05]  /*2a850*/  BSYNC B1 ;  /* 0x0000000000017941 */ /* 0x000fea0003800000 */
.L_x_2010:
        /* <DEDUP_REMOVED lines=8> */
.L_x_2012:
[----:B------:R-:W-:Y:S01]  /*2a8e0*/  IMAD.MOV.U32 R83, RZ, RZ, R14 ;  /* 0x000000ffff537224 */ /* 0x000fe200078e000e */
[----:B------:R-:W-:Y:S06]  /*2a8f0*/  BRA `(.L_x_2013) ;  /* 0xfffffd9000ac7947 */ /* 0x000fec000383ffff */
.L_x_1620:
[----:B------:R-:W-:Y:S01]  /*2a900*/  BSSY B1, `(.L_x_2014) ;  /* 0x0000008000017945 */ /* 0x000fe20003800000 */
[----:B0---4-:R-:W-:Y:S02]  /*2a910*/  IMAD.MOV.U32 R13, RZ, RZ, R115 ;  /* 0x000000ffff0d7224 */ /* 0x011fe400078e0073 */
[----:B------:R-:W-:Y:S02]  /*2a920*/  IMAD.MOV.U32 R12, RZ, RZ, 0x1 ;  /* 0x00000001ff0c7424 */ /* 0x000fe400078e00ff */
[----:B------:R-:W-:Y:S02]  /*2a930*/  IMAD.MOV.U32 R11, RZ, RZ, 0x1c1f ;  /* 0x00001c1fff0b7424 */ /* 0x000fe400078e00ff */
[----:B------:R-:W-:-:S07]  /*2a940*/  IMAD.MOV.U32 R15, RZ, RZ, -0x1 ;  /* 0xffffffffff0f7424 */ /* 0x000fce00078e00ff */
[----:B-123--:R-:W-:Y:S05]  /*2a950*/  WARPSYNC.COLLECTIVE R15, `(.L_x_2015) ;  /* 0x000000000f087348 */ /* 0x00efea0003c00000 */
[----:B------:R0:W4:Y:S02]  /*2a960*/  SHFL.IDX P6, R14, R13, R12, R11 ;  /* 0x0000000c0d0e7389 */ /* 0x00012400000c000b */
[----:B01234-:R-:W-:Y:S01]  /*2a970*/  ENDCOLLECTIVE ;  /* 0x000000000000791b */ /* 0x01ffe20003800000 */
.L_x_2015:
[----:B------:R-:W-:Y:S05]  /*2a980*/  BSYNC B1 ;  /* 0x0000000000017941 */ /* 0x000fea0003800000 */
.L_x_2014:
        /* <DEDUP_REMOVED lines=8> */
.L_x_2016:
[----:B------:R-:W-:Y:S01]  /*2aa10*/  IMAD.MOV.U32 R118, RZ, RZ, R14 ;  /* 0x000000ffff767224 */ /* 0x000fe200078e000e */
[----:B------:R-:W-:Y:S06]  /*2aa20*/  BRA `(.L_x_2017) ;  /* 0xfffffda400d87947 */ /* 0x000fec000383ffff */
.L_x_1650:
[----:B-1----:R1:W2:Y:S02]  /*2aa30*/  SYNCS.PHASECHK.TRANS64.TRYWAIT P5, [R86+URZ+0x30890], R87 ;  /* 0x03089057560075a7 */ /* 0x0022a400080a017f */
[----:B--2---:R-:W-:Y:S05]  /*2aa40*/  @!P5 NANOSLEEP.SYNCS 0x989680 ;  /* 0x009896800000d95d */ /* 0x004fea0003900000 */
[----:B------:R-:W2:Y:S02]  /*2aa50*/  @!P5 SYNCS.PHASECHK.TRANS64 P5, [R86+URZ+0x30890], R87 ;  /* 0x030890575600d5a7 */ /* 0x000ea400080a007f */
[----:B--2---:R-:W-:Y:S05]  /*2aa60*/  @!P5 BRA `(.L_x_1650) ;  /* 0xfffffffc00f0d947 */ /* 0x004fea000383ffff */
[----:B------:R-:W-:Y:S05]  /*2aa70*/  BRA `(.L_x_2018) ;  /* 0xfffffdc800287947 */ /* 0x000fea000383ffff */
.L_x_1651:
        /* <DEDUP_REMOVED lines=8> */
.L_x_2020:
[----:B------:R-:W-:Y:S05]  /*2ab00*/  BSYNC B1 ;  /* 0x0000000000017941 */ /* 0x000fea0003800000 */
.L_x_2019:
        /* <DEDUP_REMOVED lines=8> */
.L_x_2021:
[----:B------:R-:W-:Y:S01]  /*2ab90*/  IMAD.MOV.U32 R11, RZ, RZ, R14 ;  /* 0x000000ffff0b7224 */ /* 0x000fe200078e000e */
[----:B------:R-:W-:Y:S06]  /*2aba0*/  BRA `(.L_x_2022) ;  /* 0xfffffdc400f47947 */ /* 0x000fec000383ffff */
.L_x_1664:
[----:B------:R-:W-:Y:S01]  /*2abb0*/  BSSY B1, `(.L_x_2023) ;  /* 0x0000008000017945 */ /* 0x000fe20003800000 */
[----:B--2-4-:R-:W-:Y:S02]  /*2abc0*/  IMAD.MOV.U32 R13, RZ, RZ, R115 ;  /* 0x000000ffff0d7224 */ /* 0x014fe400078e0073 */
[----:B------:R-:W-:Y:S02]  /*2abd0*/  IMAD.MOV.U32 R12, RZ, RZ, 0x1 ;  /* 0x00000001ff0c7424 */ /* 0x000fe400078e00ff */
[----:B---3--:R-:W-:Y:S02]  /*2abe0*/  IMAD.MOV.U32 R11, RZ, RZ, 0x1c1f ;  /* 0x00001c1fff0b7424 */ /* 0x008fe400078e00ff */
[----:B------:R-:W-:-:S07]  /*2abf0*/  IMAD.MOV.U32 R15, RZ, RZ, -0x1 ;  /* 0xffffffffff0f7424 */ /* 0x000fce00078e00ff */
[----:B01----:R-:W-:Y:S05]  /*2ac00*/  WARPSYNC.COLLECTIVE R15, `(.L_x_2024) ;  /* 0x000000000f087348 */ /* 0x003fea0003c00000 */
[----:B------:R2:W3:Y:S02]  /*2ac10*/  SHFL.IDX P6, R14, R13, R12, R11 ;  /* 0x0000000c0d0e7389 */ /* 0x0004e400000c000b */
[----:B0123--:R-:W-:Y:S01]  /*2ac20*/  ENDCOLLECTIVE ;  /* 0x000000000000791b */ /* 0x00ffe20003800000 */
.L_x_2024:
[----:B------:R-:W-:Y:S05]  /*2ac30*/  BSYNC B1 ;  /* 0x0000000000017941 */ /* 0x000fea0003800000 */
.L_x_2023:
        /* <DEDUP_REMOVED lines=8> */
.L_x_2025:
[----:B------:R-:W-:Y:S01]  /*2acc0*/  IMAD.MOV.U32 R36, RZ, RZ, R14 ;  /* 0x000000ffff247224 */ /* 0x000fe200078e000e */
[----:B------:R-:W-:Y:S06]  /*2acd0*/  BRA `(.L_x_2026) ;  /* 0xfffffddc009c7947 */ /* 0x000fec000383ffff */
.L_x_1677:
[----:B0-----:R0:W1:Y:S02]  /*2ace0*/  SYNCS.PHASECHK.TRANS64.TRYWAIT P3, [R86+URZ+0x30890], R87 ;  /* 0x03089057560075a7 */ /* 0x001064000806017f */
[----:B-1----:R-:W-:Y:S05]  /*2acf0*/  @!P3 NANOSLEEP.SYNCS 0x989680 ;  /* 0x009896800000b95d */ /* 0x002fea0003900000 */
[----:B------:R-:W1:Y:S02]  /*2ad00*/  @!P3 SYNCS.PHASECHK.TRANS64 P3, [R86+URZ+0x30890], R87 ;  /* 0x030890575600b5a7 */ /* 0x000e64000806007f */
[----:B-1----:R-:W-:Y:S05]  /*2ad10*/  @!P3 BRA `(.L_x_1677) ;  /* 0xfffffffc00f0b947 */ /* 0x002fea000383ffff */
[----:B------:R-:W-:Y:S05]  /*2ad20*/  BRA `(.L_x_2027) ;  /* 0xfffffdf400a87947 */ /* 0x000fea000383ffff */
.L_x_1678:
        /* <DEDUP_REMOVED lines=8> */
.L_x_2029:
[----:B------:R-:W-:Y:S05]  /*2adb0*/  BSYNC B1 ;  /* 0x0000000000017941 */ /* 0x000fea0003800000 */
.L_x_2028:
        /* <DEDUP_REMOVED lines=8> */
.L_x_2030:
[----:B------:R-:W-:Y:S01]  /*2ae40*/  IMAD.MOV.U32 R38, RZ, RZ, R14 ;  /* 0x000000ffff267224 */ /* 0x000fe200078e000e */
[----:B------:R-:W-:Y:S06]  /*2ae50*/  BRA `(.L_x_2031) ;  /* 0xfffffdf400cc7947 */ /* 0x000fec000383ffff */
.L_x_1681:
        /* <DEDUP_REMOVED lines=8> */
.L_x_2033:
[----:B------:R-:W-:Y:S05]  /*2aee0*/  BSYNC B1 ;  /* 0x0000000000017941 */ /* 0x000fea0003800000 */
.L_x_2032:
        /* <DEDUP_REMOVED lines=8> */
.L_x_2034:
[----:B------:R-:W-:Y:S01]  /*2af70*/  IMAD.MOV.U32 R38, RZ, RZ, R14 ;  /* 0x000000ffff267224 */ /* 0x000fe200078e000e */
[----:B------:R-:W-:Y:S06]  /*2af80*/  BRA `(.L_x_2035) ;  /* 0xfffffdf800287947 */ /* 0x000fec000383ffff */
.L_x_1685:
[----:B---3--:R3:W0:Y:S02]  /*2af90*/  SYNCS.PHASECHK.TRANS64.TRYWAIT P2, [R86+URZ+0x308b0], R87 ;  /* 0x0308b057560075a7 */ /* 0x008624000804017f */
[----:B0-----:R-:W-:Y:S05]  /*2afa0*/  @!P2 NANOSLEEP.SYNCS 0x989680 ;  /* 0x009896800000a95d */ /* 0x001fea0003900000 */
[----:B------:R-:W0:Y:S02]  /*2afb0*/  @!P2 SYNCS.PHASECHK.TRANS64 P2, [R86+URZ+0x308b0], R87 ;  /* 0x0308b0575600a5a7 */ /* 0x000e24000804007f */
[----:B0-----:R-:W-:Y:S05]  /*2afc0*/  @!P2 BRA `(.L_x_1685) ;  /* 0xfffffffc00f0a947 */ /* 0x001fea000383ffff */
[----:B------:R-:W-:Y:S05]  /*2afd0*/  BRA `(.L_x_2036) ;  /* 0xfffffdfc00007947 */ /* 0x000fea000383ffff */
.L_x_1711:
        /* <DEDUP_REMOVED lines=8> */
.L_x_2038:
[----:B------:R-:W-:Y:S05]  /*2b060*/  BSYNC B1 ;  /* 0x0000000000017941 */ /* 0x000fea0003800000 */
.L_x_2037:
        /* <DEDUP_REMOVED lines=8> */
.L_x_2039:
[----:B------:R-:W-:Y:S02]  /*2b0f0*/  IMAD.MOV.U32 R13, RZ, RZ, R10 ;  /* 0x000000ffff0d7224 */ /* 0x000fe400078e000a */
[----:B------:R-:W-:-:S07]  /*2b100*/  IMAD.MOV.U32 R0, RZ, RZ, R14 ;  /* 0x000000ffff007224 */ /* 0x000fce00078e000e */
[----:B------:R-:W-:Y:S05]  /*2b110*/  WARPSYNC.COLLECTIVE R15, `(.L_x_2040) ;  /* 0x000000000f087348 */ /* 0x000fea0003c00000 */
[----:B------:R0:W1:Y:S02]  /*2b120*/  SHFL.IDX P6, R14, R13, R12, R11 ;  /* 0x0000000c0d0e7389 */ /* 0x00006400000c000b */
[----:B01----:R-:W-:Y:S01]  /*2b130*/  ENDCOLLECTIVE ;  /* 0x000000000000791b */ /* 0x003fe20003800000 */
.L_x_2040:
[----:B------:R-:W-:Y:S02]  /*2b140*/  IMAD.MOV.U32 R13, RZ, RZ, R4 ;  /* 0x000000ffff0d7224 */ /* 0x000fe400078e0004 */
[----:B------:R-:W-:-:S07]  /*2b150*/  IMAD.MOV.U32 R5, RZ, RZ, R14 ;  /* 0x000000ffff057224 */ /* 0x000fce00078e000e */
[----:B------:R-:W-:Y:S05]  /*2b160*/  WARPSYNC.COLLECTIVE R15, `(.L_x_2041) ;  /* 0x000000000f087348 */ /* 0x000fea0003c00000 */
[----:B------:R0:W1:Y:S02]  /*2b170*/  SHFL.IDX P6, R14, R13, R12, R11 ;  /* 0x0000000c0d0e7389 */ /* 0x00006400000c000b */
[----:B01----:R-:W-:Y:S01]  /*2b180*/  ENDCOLLECTIVE ;  /* 0x000000000000791b */ /* 0x003fe20003800000 */
.L_x_2041:
[----:B------:R-:W-:Y:S05]  /*2b190*/  BRA `(.L_x_2042) ;  /* 0xfffffe10005c7947 */ /* 0x000fea000383ffff */
.L_x_1714:
[----:B------:R-:W-:Y:S01]  /*2b1a0*/  BSSY B1, `(.L_x_2043) ;  /* 0x0000008000017945 */ /* 0x000fe20003800000 */
[----:B------:R-:W-:Y:S02]  /*2b1b0*/  IMAD.MOV.U32 R13, RZ, RZ, R7 ;  /* 0x000000ffff0d7224 */ /* 0x000fe400078e0007 */
[----:B------:R-:W-:Y:S02]  /*2b1c0*/  IMAD.MOV.U32 R12, RZ, RZ, 0x1 ;  /* 0x00000001ff0c7424 */ /* 0x000fe400078e00ff */
[----:B------:R-:W-:Y:S02]  /*2b1d0*/  IMAD.MOV.U32 R11, RZ, RZ, 0x1c1f ;  /* 0x00001c1fff0b7424 */ /* 0x000fe400078e00ff */
[----:B------:R-:W-:-:S07]  /*2b1e0*/  IMAD.MOV.U32 R15, RZ, RZ, -0x1 ;  /* 0xffffffffff0f7424 */ /* 0x000fce00078e00ff */
[----:B0---4-:R-:W-:Y:S05]  /*2b1f0*/  WARPSYNC.COLLECTIVE R15, `(.L_x_2044) ;  /* 0x000000000f087348 */ /* 0x011fea0003c00000 */
[----:B----4-:R1:W2:Y:S02]  /*2b200*/  SHFL.IDX P6, R14, R13, R12, R11 ;  /* 0x0000000c0d0e7389 */ /* 0x0102a400000c000b */
[----:B012---:R-:W-:Y:S01]  /*2b210*/  ENDCOLLECTIVE ;  /* 0x000000000000791b */ /* 0x007fe20003800000 */
.L_x_2044:
[----:B------:R-:W-:Y:S05]  /*2b220*/  BSYNC B1 ;  /* 0x0000000000017941 */ /* 0x000fea0003800000 */
.L_x_2043:
        /* <DEDUP_REMOVED lines=8> */
.L_x_2045:
[----:B------:R-:W-:Y:S02]  /*2b2b0*/  IMAD.MOV.U32 R13, RZ, RZ, R10 ;  /* 0x000000ffff0d7224 */ /* 0x000fe400078e000a */
[----:B------:R-:W-:-:S07]  /*2b2c0*/  IMAD.MOV.U32 R0, RZ, RZ, R14 ;  /* 0x000000ffff007224 */ /* 0x000fce00078e000e */
[----:B------:R-:W-:Y:S05]  /*2b2d0*/  WARPSYNC.COLLECTIVE R15, `(.L_x_2046) ;  /* 0x000000000f087348 */ /* 0x000fea0003c00000 */
[----:B------:R0:W1:Y:S02]  /*2b2e0*/  SHFL.IDX P6, R14, R13, R12, R11 ;  /* 0x0000000c0d0e7389 */ /* 0x00006400000c000b */
[----:B01----:R-:W-:Y:S01]  /*2b2f0*/  ENDCOLLECTIVE ;  /* 0x000000000000791b */ /* 0x003fe20003800000 */
.L_x_2046:
[----:B------:R-:W-:Y:S02]  /*2b300*/  IMAD.MOV.U32 R13, RZ, RZ, R4 ;  /* 0x000000ffff0d7224 */ /* 0x000fe400078e0004 */
[----:B------:R-:W-:-:S07]  /*2b310*/  IMAD.MOV.U32 R5, RZ, RZ, R14 ;  /* 0x000000ffff057224 */ /* 0x000fce00078e000e */
[----:B------:R-:W-:Y:S05]  /*2b320*/  WARPSYNC.COLLECTIVE R15, `(.L_x_2047) ;  /* 0x000000000f087348 */ /* 0x000fea0003c00000 */
[----:B------:R0:W1:Y:S02]  /*2b330*/  SHFL.IDX P6, R14, R13, R12, R11 ;  /* 0x0000000c0d0e7389 */ /* 0x00006400000c000b */
[----:B01----:R-:W-:Y:S01]  /*2b340*/  ENDCOLLECTIVE ;  /* 0x000000000000791b */ /* 0x003fe20003800000 */
.L_x_2047:
[----:B------:R-:W-:Y:S01]  /*2b350*/  IMAD.MOV.U32 R4, RZ, RZ, R14 ;  /* 0x000000ffff047224 */ /* 0x000fe200078e000e */
[----:B------:R-:W-:Y:S06]  /*2b360*/  BRA `(.L_x_2048) ;  /* 0xfffffe1800107947 */ /* 0x000fec000383ffff */
.L_x_1718:
[----:B0-----:R0:W1:Y:S02]  /*2b370*/  SYNCS.PHASECHK.TRANS64.TRYWAIT P0, [R18+URZ+0x30800], R5 ;  /* 0x03080005120075a7 */ /* 0x001064000800017f */
[----:B-1----:R-:W-:Y:S05]  /*2b380*/  @!P0 NANOSLEEP.SYNCS 0x989680 ;  /* 0x009896800000895d */ /* 0x002fea0003900000 */
[----:B------:R-:W1:Y:S02]  /*2b390*/  @!P0 SYNCS.PHASECHK.TRANS64 P0, [R18+URZ+0x30800], R5 ;  /* 0x03080005120085a7 */ /* 0x000e64000800007f */
[----:B-1----:R-:W-:Y:S05]  /*2b3a0*/  @!P0 BRA `(.L_x_1718) ;  /* 0xfffffffc00f08947 */ /* 0x002fea000383ffff */
[----:B------:R-:W-:Y:S05]  /*2b3b0*/  BRA `(.L_x_2049) ;  /* 0xfffffe2000407947 */ /* 0x000fea000383ffff */
.L_x_1742:
        /* <DEDUP_REMOVED lines=8> */
.L_x_2051:
[----:B------:R-:W-:Y:S05]  /*2b440*/  BSYNC B1 ;  /* 0x0000000000017941 */ /* 0x000fea0003800000 */
.L_x_2050:
        /* <DEDUP_REMOVED lines=8> */
.L_x_2052:
[----:B------:R-:W-:Y:S02]  /*2b4d0*/  IMAD.MOV.U32 R13, RZ, RZ, R21 ;  /* 0x000000ffff0d7224 */ /* 0x000fe400078e0015 */
[----:B------:R-:W-:-:S07]  /*2b4e0*/  IMAD.MOV.U32 R0, RZ, RZ, R14 ;  /* 0x000000ffff007224 */ /* 0x000fce00078e000e */
[----:B------:R-:W-:Y:S05]  /*2b4f0*/  WARPSYNC.COLLECTIVE R15, `(.L_x_2053) ;  /* 0x000000000f087348 */ /* 0x000fea0003c00000 */
[----:B------:R0:W1:Y:S02]  /*2b500*/  SHFL.IDX P6, R14, R13, R12, R11 ;  /* 0x0000000c0d0e7389 */ /* 0x00006400000c000b */
[----:B01----:R-:W-:Y:S01]  /*2b510*/  ENDCOLLECTIVE ;  /* 0x000000000000791b */ /* 0x003fe20003800000 */
.L_x_2053:
[----:B------:R-:W-:Y:S02]  /*2b520*/  IMAD.MOV.U32 R13, RZ, RZ, R20 ;  /* 0x000000ffff0d7224 */ /* 0x000fe400078e0014 */
[----:B------:R-:W-:-:S07]  /*2b530*/  IMAD.MOV.U32 R5, RZ, RZ, R14 ;  /* 0x000000ffff057224 */ /* 0x000fce00078e000e */
[----:B------:R-:W-:Y:S05]  /*2b540*/  WARPSYNC.COLLECTIVE R15, `(.L_x_2054) ;  /* 0x000000000f087348 */ /* 0x000fea0003c00000 */
[----:B------:R0:W1:Y:S02]  /*2b550*/  SHFL.IDX P6, R14, R13, R12, R11 ;  /* 0x0000000c0d0e7389 */ /* 0x00006400000c000b */
[----:B01----:R-:W-:Y:S01]  /*2b560*/  ENDCOLLECTIVE ;  /* 0x000000000000791b */ /* 0x003fe20003800000 */
.L_x_2054:
[----:B------:R-:W-:Y:S05]  /*2b570*/  BRA `(.L_x_2055) ;  /* 0xfffffe4400dc7947 */ /* 0x000fea000383ffff */
.L_x_1745:
        /* <DEDUP_REMOVED lines=8> */
.L_x_2057:
[----:B------:R-:W-:Y:S05]  /*2b600*/  BSYNC B1 ;  /* 0x0000000000017941 */ /* 0x000fea0003800000 */
.L_x_2056:
        /* <DEDUP_REMOVED lines=8> */
.L_x_2058:
[----:B------:R-:W-:Y:S02]  /*2b690*/  IMAD.MOV.U32 R13, RZ, RZ, R21 ;  /* 0x000000ffff0d7224 */ /* 0x000fe400078e0015 */
[----:B------:R-:W-:-:S07]  /*2b6a0*/  IMAD.MOV.U32 R0, RZ, RZ, R14 ;  /* 0x000000ffff007224 */ /* 0x000fce00078e000e */
[----:B------:R-:W-:Y:S05]  /*2b6b0*/  WARPSYNC.COLLECTIVE R15, `(.L_x_2059) ;  /* 0x000000000f087348 */ /* 0x000fea0003c00000 */
[----:B------:R0:W1:Y:S02]  /*2b6c0*/  SHFL.IDX P6, R14, R13, R12, R11 ;  /* 0x0000000c0d0e7389 */ /* 0x00006400000c000b */
[----:B01----:R-:W-:Y:S01]  /*2b6d0*/  ENDCOLLECTIVE ;  /* 0x000000000000791b */ /* 0x003fe20003800000 */
.L_x_2059:
[----:B------:R-:W-:Y:S02]  /*2b6e0*/  IMAD.MOV.U32 R13, RZ, RZ, R20 ;  /* 0x000000ffff0d7224 */ /* 0x000fe400078e0014 */
[----:B------:R-:W-:-:S07]  /*2b6f0*/  IMAD.MOV.U32 R21, RZ, RZ, R14 ;  /* 0x000000ffff157224 */ /* 0x000fce00078e000e */
[----:B------:R-:W-:Y:S05]  /*2b700*/  WARPSYNC.COLLECTIVE R15, `(.L_x_2060) ;  /* 0x000000000f087348 */ /* 0x000fea0003c00000 */
[----:B------:R0:W1:Y:S02]  /*2b710*/  SHFL.IDX P6, R14, R13, R12, R11 ;  /* 0x0000000c0d0e7389 */ /* 0x00006400000c000b */
[----:B01----:R-:W-:Y:S01]  /*2b720*/  ENDCOLLECTIVE ;  /* 0x000000000000791b */ /* 0x003fe20003800000 */
.L_x_2060:
[----:B------:R-:W-:Y:S01]  /*2b730*/  IMAD.MOV.U32 R20, RZ, RZ, R14 ;  /* 0x000000ffff147224 */ /* 0x000fe200078e000e */
[----:B------:R-:W-:Y:S06]  /*2b740*/  BRA `(.L_x_2061) ;  /* 0xfffffe4c001c7947 */ /* 0x000fec000383ffff */
.L_x_1749:
[----:B0-----:R0:W1:Y:S02]  /*2b750*/  SYNCS.PHASECHK.TRANS64.TRYWAIT P0, [R18+URZ+0x30800], R61 ;  /* 0x0308003d120075a7 */ /* 0x001064000800017f */
[----:B-1----:R-:W-:Y:S05]  /*2b760*/  @!P0 NANOSLEEP.SYNCS 0x989680 ;  /* 0x009896800000895d */ /* 0x002fea0003900000 */
[----:B------:R-:W1:Y:S02]  /*2b770*/  @!P0 SYNCS.PHASECHK.TRANS64 P0, [R18+URZ+0x30800], R61 ;  /* 0x0308003d120085a7 */ /* 0x000e64000800007f */
[----:B-1----:R-:W-:Y:S05]  /*2b780*/  @!P0 BRA `(.L_x_1749) ;  /* 0xfffffffc00f08947 */ /* 0x002fea000383ffff */
[----:B------:R-:W-:Y:S05]  /*2b790*/  BRA `(.L_x_2062) ;  /* 0xfffffe5000b87947 */ /* 0x000fea000383ffff */
.L_x_1763:
[----:B--2---:R2:W3:Y:S02]  /*2b7a0*/  SYNCS.PHASECHK.TRANS64.TRYWAIT P1, [R7+URZ+0x30830], R0 ;  /* 0x03083000070075a7 */ /* 0x0044e4000802017f */
[----:B---3--:R-:W-:Y:S05]  /*2b7b0*/  @!P1 NANOSLEEP.SYNCS 0x989680 ;  /* 0x009896800000995d */ /* 0x008fea0003900000 */
[----:B------:R-:W3:Y:S02]  /*2b7c0*/  @!P1 SYNCS.PHASECHK.TRANS64 P1, [R7+URZ+0x30830], R0 ;  /* 0x03083000070095a7 */ /* 0x000ee4000802007f */
[----:B---3--:R-:W-:Y:S05]  /*2b7d0*/  @!P1 BRA `(.L_x_1763) ;  /* 0xfffffffc00f09947 */ /* 0x008fea000383ffff */
[----:B------:R-:W-:Y:S05]  /*2b7e0*/  BRA `(.L_x_1762) ;  /* 0xfffffe7c00407947 */ /* 0x000fea000383ffff */
.L_x_1784:
[----:B-1----:R1:W2:Y:S02]  /*2b7f0*/  SYNCS.PHASECHK.TRANS64.TRYWAIT P1, [R0+URZ+0x30830], R9 ;  /* 0x03083009000075a7 */ /* 0x0022a4000802017f */
[----:B--2---:R-:W-:Y:S05]  /*2b800*/  @!P1 NANOSLEEP.SYNCS 0x989680 ;  /* 0x009896800000995d */ /* 0x004fea0003900000 */
[----:B------:R-:W2:Y:S02]  /*2b810*/  @!P1 SYNCS.PHASECHK.TRANS64 P1, [R0+URZ+0x30830], R9 ;  /* 0x03083009000095a7 */ /* 0x000ea4000802007f */
[----:B--2---:R-:W-:Y:S05]  /*2b820*/  @!P1 BRA `(.L_x_1784) ;  /* 0xfffffffc00f09947 */ /* 0x004fea000383ffff */
[----:B------:R-:W-:Y:S05]  /*2b830*/  BRA `(.L_x_1783) ;  /* 0xfffffeac00407947 */ /* 0x000fea000383ffff */
.L_x_1789:
[----:B-1----:R1:W2:Y:S02]  /*2b840*/  SYNCS.PHASECHK.TRANS64.TRYWAIT P1, [R20+URZ+0x30850], R2 ;  /* 0x03085002140075a7 */ /* 0x0022a4000802017f */
[----:B--2---:R-:W-:Y:S05]  /*2b850*/  @!P1 NANOSLEEP.SYNCS 0x989680 ;  /* 0x009896800000995d */ /* 0x004fea0003900000 */
[----:B------:R-:W2:Y:S02]  /*2b860*/  @!P1 SYNCS.PHASECHK.TRANS64 P1, [R20+URZ+0x30850], R2 ;  /* 0x03085002140095a7 */ /* 0x000ea4000802007f */
[----:B--2---:R-:W-:Y:S05]  /*2b870*/  @!P1 BRA `(.L_x_1789) ;  /* 0xfffffffc00f09947 */ /* 0x004fea000383ffff */
[----:B------:R-:W-:Y:S05]  /*2b880*/  BRA `(.L_x_1788) ;  /* 0xfffffeb800f87947 */ /* 0x000fea000383ffff */
.L_x_1811:
[----:B-1----:R1:W2:Y:S02]  /*2b890*/  SYNCS.PHASECHK.TRANS64.TRYWAIT P1, [R11+URZ+0x30830], R0 ;  /* 0x030830000b0075a7 */ /* 0x0022a4000802017f */
[----:B--2---:R-:W-:Y:S05]  /*2b8a0*/  @!P1 NANOSLEEP.SYNCS 0x989680 ;  /* 0x009896800000995d */ /* 0x004fea0003900000 */
[----:B------:R-:W2:Y:S02]  /*2b8b0*/  @!P1 SYNCS.PHASECHK.TRANS64 P1, [R11+URZ+0x30830], R0 ;  /* 0x030830000b0095a7 */ /* 0x000ea4000802007f */
[----:B--2---:R-:W-:Y:S05]  /*2b8c0*/  @!P1 BRA `(.L_x_1811) ;  /* 0xfffffffc00f09947 */ /* 0x004fea000383ffff */
[----:B------:R-:W-:Y:S05]  /*2b8d0*/  BRA `(.L_x_1810) ;  /* 0xfffffee400707947 */ /* 0x000fea000383ffff */
.L_x_1816:
[----:B-1----:R1:W2:Y:S02]  /*2b8e0*/  SYNCS.PHASECHK.TRANS64.TRYWAIT P1, [R14+URZ+0x30850], R0 ;  /* 0x030850000e0075a7 */ /* 0x0022a4000802017f */
[----:B--2---:R-:W-:Y:S05]  /*2b8f0*/  @!P1 NANOSLEEP.SYNCS 0x989680 ;  /* 0x009896800000995d */ /* 0x004fea0003900000 */
[----:B------:R-:W2:Y:S02]  /*2b900*/  @!P1 SYNCS.PHASECHK.TRANS64 P1, [R14+URZ+0x30850], R0 ;  /* 0x030850000e0095a7 */ /* 0x000ea4000802007f */
[----:B--2---:R-:W-:Y:S05]  /*2b910*/  @!P1 BRA `(.L_x_1816) ;  /* 0xfffffffc00f09947 */ /* 0x004fea000383ffff */
[----:B------:R-:W-:Y:S05]  /*2b920*/  BRA `(.L_x_1815) ;  /* 0xfffffef400287947 */ /* 0x000fea000383ffff */
.L_x_1826:
[----:B-1----:R1:W2:Y:S02]  /*2b930*/  SYNCS.PHASECHK.TRANS64.TRYWAIT P1, [R0+URZ+0x30830], R3 ;  /* 0x03083003000075a7 */ /* 0x0022a4000802017f */
[----:B--2---:R-:W-:Y:S05]  /*2b940*/  @!P1 NANOSLEEP.SYNCS 0x989680 ;  /* 0x009896800000995d */ /* 0x004fea0003900000 */
[----:B------:R-:W2:Y:S02]  /*2b950*/  @!P1 SYNCS.PHASECHK.TRANS64 P1, [R0+URZ+0x30830], R3 ;  /* 0x03083003000095a7 */ /* 0x000ea4000802007f */
[----:B--2---:R-:W-:Y:S05]  /*2b960*/  @!P1 BRA `(.L_x_1826) ;  /* 0xfffffffc00f09947 */ /* 0x004fea000383ffff */
[----:B------:R-:W-:Y:S05]  /*2b970*/  BRA `(.L_x_1825) ;  /* 0xffffff0800307947 */ /* 0x000fea000383ffff */
.L_x_1831:
[----:B-1----:R1:W2:Y:S02]  /*2b980*/  SYNCS.PHASECHK.TRANS64.TRYWAIT P1, [R11+URZ+0x30850], R2 ;  /* 0x030850020b0075a7 */ /* 0x0022a4000802017f */
[----:B--2---:R-:W-:Y:S05]  /*2b990*/  @!P1 NANOSLEEP.SYNCS 0x989680 ;  /* 0x009896800000995d */ /* 0x004fea0003900000 */
[----:B------:R-:W2:Y:S02]  /*2b9a0*/  @!P1 SYNCS.PHASECHK.TRANS64 P1, [R11+URZ+0x30850], R2 ;  /* 0x030850020b0095a7 */ /* 0x000ea4000802007f */
[----:B--2---:R-:W-:Y:S05]  /*2b9b0*/  @!P1 BRA `(.L_x_1831) ;  /* 0xfffffffc00f09947 */ /* 0x004fea000383ffff */
[----:B------:R-:W-:Y:S05]  /*2b9c0*/  BRA `(.L_x_1830) ;  /* 0xffffff1400e87947 */ /* 0x000fea000383ffff */
.L_x_1847:
[----:B-1----:R1:W2:Y:S02]  /*2b9d0*/  SYNCS.PHASECHK.TRANS64.TRYWAIT P1, [R9+URZ+0x30850], R6 ;  /* 0x03085006090075a7 */ /* 0x0022a4000802017f */
[----:B--2---:R-:W-:Y:S05]  /*2b9e0*/  @!P1 NANOSLEEP.SYNCS 0x989680 ;  /* 0x009896800000995d */ /* 0x004fea0003900000 */
[----:B------:R-:W2:Y:S02]  /*2b9f0*/  @!P1 SYNCS.PHASECHK.TRANS64 P1, [R9+URZ+0x30850], R6 ;  /* 0x03085006090095a7 */ /* 0x000ea4000802007f */
[----:B--2---:R-:W-:Y:S05]  /*2ba00*/  @!P1 BRA `(.L_x_1847) ;  /* 0xfffffffc00f09947 */ /* 0x004fea000383ffff */
[----:B------:R-:W-:Y:S05]  /*2ba10*/  BRA `(.L_x_1846) ;  /* 0xffffff4000fc7947 */ /* 0x000fea000383ffff */
.L_x_1892:
[----:B------:R-:W0:Y:S01]  /*2ba20*/  S2R R12, SR_TID.X ;  /* 0x00000000000c7919 */ /* 0x000e220000002100 */
[----:B------:R-:W-:Y:S01]  /*2ba30*/  BSSY B1, `(.L_x_2063) ;  /* 0x000000a000017945 */ /* 0x000fe20003800000 */
[----:B------:R-:W-:Y:S02]  /*2ba40*/  IMAD.MOV.U32 R11, RZ, RZ, 0x1f ;  /* 0x0000001fff0b7424 */ /* 0x000fe400078e00ff */
[----:B------:R-:W-:Y:S01]  /*2ba50*/  IMAD.MOV.U32 R15, RZ, RZ, -0x1 ;  /* 0xffffffffff0f7424 */ /* 0x000fe200078e00ff */
[----:B0-----:R-:W-:-:S04]  /*2ba60*/  SHF.R.U32.HI R12, RZ, 0x5, R12 ;  /* 0x00000005ff0c7819 */ /* 0x001fc8000001160c */
[----:B------:R-:W-:-:S05]  /*2ba70*/  LOP3.LUT R12, R12, 0x3, RZ, 0xc0, !PT ;  /* 0x000000030c0c7812 */ /* 0x000fca00078ec0ff */
[----:B------:R-:W-:Y:S02]  /*2ba80*/  IMAD.MOV.U32 R13, RZ, RZ, R12 ;  /* 0x000000ffff0d7224 */ /* 0x000fe400078e000c */
[----:B------:R-:W-:-:S07]  /*2ba90*/  IMAD.MOV.U32 R12, RZ, RZ, RZ ;  /* 0x000000ffff0c7224 */ /* 0x000fce00078e00ff */
[----:B------:R-:W-:Y:S05]  /*2baa0*/  WARPSYNC.COLLECTIVE R15, `(.L_x_2064) ;  /* 0x000000000f087348 */ /* 0x000fea0003c00000 */
[----:B------:R0:W1:Y:S02]  /*2bab0*/  SHFL.IDX P6, R14, R13, R12, R11 ;  /* 0x0000000c0d0e7389 */ /* 0x00006400000c000b */
[----:B01----:R-:W-:Y:S01]  /*2bac0*/  ENDCOLLECTIVE ;  /* 0x000000000000791b */ /* 0x003fe20003800000 */
.L_x_2064:
[----:B------:R-:W-:Y:S05]  /*2bad0*/  BSYNC B1 ;  /* 0x0000000000017941 */ /* 0x000fea0003800000 */
.L_x_2063:
[----:B------:R-:W-:Y:S05]  /*2bae0*/  BRA `(.L_x_2065) ;  /* 0xffffff8c005c7947 */ /* 0x000fea000383ffff */
.L_x_1894:
[----:B------:R-:W-:Y:S01]  /*2baf0*/  BSSY B1, `(.L_x_2066) ;  /* 0x0000006000017945 */ /* 0x000fe20003800000 */
[----:B------:R-:W-:-:S07]  /*2bb00*/  IMAD.MOV.U32 R15, RZ, RZ, -0x1 ;  /* 0xffffffffff0f7424 */ /* 0x000fce00078e00ff */
[----:B0-----:R-:W-:Y:S05]  /*2bb10*/  WARPSYNC.COLLECTIVE R15, `(.L_x_2067) ;  /* 0x000000000f0c7348 */ /* 0x001fea0003c00000 */
[----:B------:R-:W-:Y:S02]  /*2bb20*/  ELECT P6, UR62, PT ;  /* 0x00000000003e782f */ /* 0x000fe400038c0000 */
[----:B------:R-:W-:Y:S01]  /*2bb30*/  MOV R14, UR62 ;  /* 0x0000003e000e7c02 */ /* 0x000fe20008000f00 */
[----:B0-----:R-:W-:Y:S10]  /*2bb40*/  ENDCOLLECTIVE ;  /* 0x000000000000791b */ /* 0x001ff40003800000 */
.L_x_2067:
[----:B------:R-:W-:Y:S05]  /*2bb50*/  BSYNC B1 ;  /* 0x0000000000017941 */ /* 0x000fea0003800000 */
.L_x_2066:
[----:B------:R-:W-:Y:S05]  /*2bb60*/  BRA `(.L_x_1893) ;  /* 0xffffff8c00547947 */ /* 0x000fea000383ffff */
.L_x_1896:
[----:B0-----:R0:W1:Y:S02]  /*2bb70*/  SYNCS.PHASECHK.TRANS64.TRYWAIT P0, [R23+URZ+0x30820], R6 ;  /* 0x03082006170075a7 */ /* 0x001064000800017f */
[----:B-1----:R-:W-:Y:S05]  /*2bb80*/  @!P0 NANOSLEEP.SYNCS 0x989680 ;  /* 0x009896800000895d */ /* 0x002fea0003900000 */
[----:B------:R-:W1:Y:S02]  /*2bb90*/  @!P0 SYNCS.PHASECHK.TRANS64 P0, [R23+URZ+0x30820], R6 ;  /* 0x03082006170085a7 */ /* 0x000e64000800007f */
[----:B-1----:R-:W-:Y:S05]  /*2bba0*/  @!P0 BRA `(.L_x_1896) ;  /* 0xfffffffc00f08947 */ /* 0x002fea000383ffff */
[----:B------:R-:W-:Y:S05]  /*2bbb0*/  BRA `(.L_x_2068) ;  /* 0xffffff8c00647947 */ /* 0x000fea000383ffff */
.L_x_1900:
[----:B-1----:R1:W2:Y:S02]  /*2bbc0*/  SYNCS.PHASECHK.TRANS64.TRYWAIT P0, [R3+URZ+0x308a0], R11 ;  /* 0x0308a00b030075a7 */ /* 0x0022a4000800017f */
[----:B--2---:R-:W-:Y:S05]  /*2bbd0*/  @!P0 NANOSLEEP.SYNCS 0x989680 ;  /* 0x009896800000895d */ /* 0x004fea0003900000 */
[----:B------:R-:W2:Y:S02]  /*2bbe0*/  @!P0 SYNCS.PHASECHK.TRANS64 P0, [R3+URZ+0x308a0], R11 ;  /* 0x0308a00b030085a7 */ /* 0x000ea4000800007f */
[----:B--2---:R-:W-:Y:S05]  /*2bbf0*/  @!P0 BRA `(.L_x_1900) ;  /* 0xfffffffc00f08947 */ /* 0x004fea000383ffff */
[----:B------:R-:W-:Y:S05]  /*2bc00*/  BRA `(.L_x_2069) ;  /* 0xffffff8c007c7947 */ /* 0x000fea000383ffff */
.L_x_1907:
[----:B0-----:R0:W2:Y:S02]  /*2bc10*/  SYNCS.PHASECHK.TRANS64.TRYWAIT P0, [R3+URZ+0x308c0], R11 ;  /* 0x0308c00b030075a7 */ /* 0x0010a4000800017f */
[----:B--2---:R-:W-:Y:S05]  /*2bc20*/  @!P0 NANOSLEEP.SYNCS 0x989680 ;  /* 0x009896800000895d */ /* 0x004fea0003900000 */
[----:B------:R-:W2:Y:S02]  /*2bc30*/  @!P0 SYNCS.PHASECHK.TRANS64 P0, [R3+URZ+0x308c0], R11 ;  /* 0x0308c00b030085a7 */ /* 0x000ea4000800007f */
[----:B--2---:R-:W-:Y:S05]  /*2bc40*/  @!P0 BRA `(.L_x_1907) ;  /* 0xfffffffc00f08947 */ /* 0x004fea000383ffff */
[----:B------:R-:W-:Y:S05]  /*2bc50*/  BRA `(.L_x_2070) ;  /* 0xffffff9000787947 */ /* 0x000fea000383ffff */
.L_x_1916:
[----:B-1----:R1:W2:Y:S02]  /*2bc60*/  SYNCS.PHASECHK.TRANS64.TRYWAIT P1, [R11+URZ+0x308a0], R2 ;  /* 0x0308a0020b0075a7 */ /* 0x0022a4000802017f */
[----:B--2---:R-:W-:Y:S05]  /*2bc70*/  @!P1 NANOSLEEP.SYNCS 0x989680 ;  /* 0x009896800000995d */ /* 0x004fea0003900000 */
[----:B------:R-:W2:Y:S02]  /*2bc80*/  @!P1 SYNCS.PHASECHK.TRANS64 P1, [R11+URZ+0x308a0], R2 ;  /* 0x0308a0020b0095a7 */ /* 0x000ea4000802007f */
[----:B--2---:R-:W-:Y:S05]  /*2bc90*/  @!P1 BRA `(.L_x_1916) ;  /* 0xfffffffc00f09947 */ /* 0x004fea000383ffff */
[----:B------:R-:W-:Y:S05]  /*2bca0*/  BRA `(.L_x_2071) ;  /* 0xffffff9400ac7947 */ /* 0x000fea000383ffff */
.L_x_1923:
[----:B0-----:R0:W2:Y:S02]  /*2bcb0*/  SYNCS.PHASECHK.TRANS64.TRYWAIT P1, [R11+URZ+0x308c0], R2 ;  /* 0x0308c0020b0075a7 */ /* 0x0010a4000802017f */
[----:B--2---:R-:W-:Y:S05]  /*2bcc0*/  @!P1 NANOSLEEP.SYNCS 0x989680 ;  /* 0x009896800000995d */ /* 0x004fea0003900000 */
[----:B------:R-:W2:Y:S02]  /*2bcd0*/  @!P1 SYNCS.PHASECHK.TRANS64 P1, [R11+URZ+0x308c0], R2 ;  /* 0x0308c0020b0095a7 */ /* 0x000ea4000802007f */
[----:B--2---:R-:W-:Y:S05]  /*2bce0*/  @!P1 BRA `(.L_x_1923) ;  /* 0xfffffffc00f09947 */ /* 0x004fea000383ffff */
[----:B------:R-:W-:Y:S05]  /*2bcf0*/  BRA `(.L_x_2072) ;  /* 0xffffff9800a47947 */ /* 0x000fea000383ffff */
.L_x_1946:
        /* <DEDUP_REMOVED lines=11> */
.L_x_2074:
[----:B------:R-:W-:Y:S05]  /*2bdb0*/  BSYNC B0 ;  /* 0x0000000000007941 */ /* 0x000fea0003800000 */
.L_x_2073:
[----:B------:R-:W-:Y:S05]  /*2bdc0*/  BRA `(.L_x_2075) ;  /* 0xffffffa800c87947 */ /* 0x000fea000383ffff */
.L_x_1949:
[----:B0-----:R0:W1:Y:S02]  /*2bdd0*/  SYNCS.PHASECHK.TRANS64.TRYWAIT P0, [R7+URZ+0x30840], R2 ;  /* 0x03084002070075a7 */ /* 0x001064000800017f */
[----:B-1----:R-:W-:Y:S05]  /*2bde0*/  @!P0 NANOSLEEP.SYNCS 0x989680 ;  /* 0x009896800000895d */ /* 0x002fea0003900000 */
[----:B------:R-:W1:Y:S02]  /*2bdf0*/  @!P0 SYNCS.PHASECHK.TRANS64 P0, [R7+URZ+0x30840], R2 ;  /* 0x03084002070085a7 */ /* 0x000e64000800007f */
[----:B-1----:R-:W-:Y:S05]  /*2be00*/  @!P0 BRA `(.L_x_1949) ;  /* 0xfffffffc00f08947 */ /* 0x002fea000383ffff */
[----:B------:R-:W-:Y:S05]  /*2be10*/  BRA `(.L_x_2076) ;  /* 0xffffffac00247947 */ /* 0x000fea000383ffff */
.L_x_1950:
        /* <DEDUP_REMOVED lines=8> */
.L_x_2078:
[----:B------:R-:W-:Y:S05]  /*2bea0*/  BSYNC B0 ;  /* 0x0000000000007941 */ /* 0x000fea0003800000 */
.L_x_2077:
        /* <DEDUP_REMOVED lines=9> */
.L_x_2079:
[----:B------:R-:W-:Y:S02]  /*2bf40*/  IMAD.MOV.U32 R13, RZ, RZ, R0 ;  /* 0x000000ffff0d7224 */ /* 0x000fe400078e0000 */
[----:B------:R-:W-:Y:S02]  /*2bf50*/  IMAD.MOV.U32 R12, RZ, RZ, 0x1 ;  /* 0x00000001ff0c7424 */ /* 0x000fe400078e00ff */
[----:B------:R-:W-:-:S07]  /*2bf60*/  IMAD.MOV.U32 R3, RZ, RZ, R14 ;  /* 0x000000ffff037224 */ /* 0x000fce00078e000e */
[----:B------:R-:W-:Y:S05]  /*2bf70*/  WARPSYNC.COLLECTIVE R15, `(.L_x_2080) ;  /* 0x000000000f087348 */ /* 0x000fea0003c00000 */
[----:B------:R0:W1:Y:S02]  /*2bf80*/  SHFL.IDX P6, R14, R13, R12, R11 ;  /* 0x0000000c0d0e7389 */ /* 0x00006400000c000b */
[----:B01----:R-:W-:Y:S01]  /*2bf90*/  ENDCOLLECTIVE ;  /* 0x000000000000791b */ /* 0x003fe20003800000 */
.L_x_2080:
        /* <DEDUP_REMOVED lines=17> */
.L_x_2081:
[----:B------:R-:W-:Y:S02]  /*2c0b0*/  @P1 IMAD R8, R5, 0x2, R23 ;  /* 0x0000000205081824 */ /* 0x000fe400078e0217 */
[----:B------:R-:W-:Y:S02]  /*2c0c0*/  IMAD.MOV.U32 R13, RZ, RZ, R0 ;  /* 0x000000ffff0d7224 */ /* 0x000fe400078e0000 */
[----:B------:R-:W-:Y:S02]  /*2c0d0*/  IMAD.MOV.U32 R12, RZ, RZ, 0x2 ;  /* 0x00000002ff0c7424 */ /* 0x000fe400078e00ff */
[----:B------:R-:W-:-:S07]  /*2c0e0*/  IMAD.MOV.U32 R3, RZ, RZ, R14 ;  /* 0x000000ffff037224 */ /* 0x000fce00078e000e */
[----:B------:R-:W-:Y:S05]  /*2c0f0*/  WARPSYNC.COLLECTIVE R15, `(.L_x_2082) ;  /* 0x000000000f087348 */ /* 0x000fea0003c00000 */
[----:B------:R0:W1:Y:S02]  /*2c100*/  SHFL.IDX P6, R14, R13, R12, R11 ;  /* 0x0000000c0d0e7389 */ /* 0x00006400000c000b */
[----:B01----:R-:W-:Y:S01]  /*2c110*/  ENDCOLLECTIVE ;  /* 0x000000000000791b */ /* 0x003fe20003800000 */
.L_x_2082:
        /* <DEDUP_REMOVED lines=17> */
.L_x_2083:
[----:B------:R-:W-:Y:S02]  /*2c230*/  @P1 IMAD R8, R5, 0x2, R23 ;  /* 0x0000000205081824 */ /* 0x000fe400078e0217 */
[----:B------:R-:W-:Y:S02]  /*2c240*/  IMAD.MOV.U32 R13, RZ, RZ, R0 ;  /* 0x000000ffff0d7224 */ /* 0x000fe400078e0000 */
[----:B------:R-:W-:Y:S02]  /*2c250*/  IMAD.MOV.U32 R12, RZ, RZ, 0x3 ;  /* 0x00000003ff0c7424 */ /* 0x000fe400078e00ff */
[----:B------:R-:W-:-:S07]  /*2c260*/  IMAD.MOV.U32 R3, RZ, RZ, R14 ;  /* 0x000000ffff037224 */ /* 0x000fce00078e000e */
[----:B------:R-:W-:Y:S05]  /*2c270*/  WARPSYNC.COLLECTIVE R15, `(.L_x_2084) ;  /* 0x000000000f087348 */ /* 0x000fea0003c00000 */
[----:B------:R0:W1:Y:S02]  /*2c280*/  SHFL.IDX P6, R14, R13, R12, R11 ;  /* 0x0000000c0d0e7389 */ /* 0x00006400000c000b */
[----:B01----:R-:W-:Y:S01]  /*2c290*/  ENDCOLLECTIVE ;  /* 0x000000000000791b */ /* 0x003fe20003800000 */
.L_x_2084:
        /* <DEDUP_REMOVED lines=17> */
.L_x_2085:
[----:B------:R-:W-:Y:S02]  /*2c3b0*/  @P1 IMAD R8, R5, 0x2, R23 ;  /* 0x0000000205081824 */ /* 0x000fe400078e0217 */
[----:B------:R-:W-:Y:S02]  /*2c3c0*/  IMAD.MOV.U32 R13, RZ, RZ, R0 ;  /* 0x000000ffff0d7224 */ /* 0x000fe400078e0000 */
[----:B------:R-:W-:Y:S02]  /*2c3d0*/  IMAD.MOV.U32 R12, RZ, RZ, 0x4 ;  /* 0x00000004ff0c7424 */ /* 0x000fe400078e00ff */
[----:B------:R-:W-:-:S07]  /*2c3e0*/  IMAD.MOV.U32 R3, RZ, RZ, R14 ;  /* 0x000000ffff037224 */ /* 0x000fce00078e000e */
[----:B------:R-:W-:Y:S05]  /*2c3f0*/  WARPSYNC.COLLECTIVE R15, `(.L_x_2086) ;  /* 0x000000000f087348 */ /* 0x000fea0003c00000 */
[----:B------:R0:W1:Y:S02]  /*2c400*/  SHFL.IDX P6, R14, R13, R12, R11 ;  /* 0x0000000c0d0e7389 */ /* 0x00006400000c000b */
[----:B01----:R-:W-:Y:S01]  /*2c410*/  ENDCOLLECTIVE ;  /* 0x000000000000791b */ /* 0x003fe20003800000 */
.L_x_2086:
        /* <DEDUP_REMOVED lines=17> */
.L_x_2087:
[----:B------:R-:W-:Y:S02]  /*2c530*/  @P1 IMAD R8, R5, 0x2, R23 ;  /* 0x0000000205081824 */ /* 0x000fe400078e0217 */
[----:B------:R-:W-:Y:S02]  /*2c540*/  IMAD.MOV.U32 R13, RZ, RZ, R0 ;  /* 0x000000ffff0d7224 */ /* 0x000fe400078e0000 */
[----:B------:R-:W-:Y:S02]  /*2c550*/  IMAD.MOV.U32 R12, RZ, RZ, 0x5 ;  /* 0x00000005ff0c7424 */ /* 0x000fe400078e00ff */
[----:B------:R-:W-:-:S07]  /*2c560*/  IMAD.MOV.U32 R3, RZ, RZ, R14 ;  /* 0x000000ffff037224 */ /* 0x000fce00078e000e */
[----:B------:R-:W-:Y:S05]  /*2c570*/  WARPSYNC.COLLECTIVE R15, `(.L_x_2088) ;  /* 0x000000000f087348 */ /* 0x000fea0003c00000 */
[----:B------:R0:W1:Y:S02]  /*2c580*/  SHFL.IDX P6, R14, R13, R12, R11 ;  /* 0x0000000c0d0e7389 */ /* 0x00006400000c000b */
[----:B01----:R-:W-:Y:S01]  /*2c590*/  ENDCOLLECTIVE ;  /* 0x000000000000791b */ /* 0x003fe20003800000 */
.L_x_2088:
        /* <DEDUP_REMOVED lines=10> */
.L_x_2089:
        /* <DEDUP_REMOVED lines=8> */
.L_x_1955:
[----:B------:R-:W-:Y:S02]  /*2c6c0*/  IMAD.MOV.U32 R13, RZ, RZ, R4 ;  /* 0x000000ffff0d7224 */ /* 0x000fe400078e0004 */
[----:B------:R-:W-:Y:S02]  /*2c6d0*/  IMAD.MOV.U32 R12, RZ, RZ, RZ ;  /* 0x000000ffff0c7224 */ /* 0x000fe400078e00ff */
[----:B------:R-:W-:Y:S02]  /*2c6e0*/  IMAD.MOV.U32 R11, RZ, RZ, 0x181f ;  /* 0x0000181fff0b7424 */ /* 0x000fe400078e00ff */
[----:B------:R-:W-:Y:S02]  /*2c6f0*/  IMAD.MOV.U32 R15, RZ, RZ, -0x1 ;  /* 0xffffffffff0f7424 */ /* 0x000fe400078e00ff */
[----:B------:R-:W-:Y:S02]  /*2c700*/  IMAD R31, R31, R7, RZ ;  /* 0x000000071f1f7224 */ /* 0x000fe400078e02ff */
[----:B------:R-:W-:-:S07]  /*2c710*/  IMAD.IADD R28, R9, 0x1, R28 ;  /* 0x00000001091c7824 */ /* 0x000fce00078e021c */
[----:B-----5:R-:W-:Y:S05]  /*2c720*/  WARPSYNC.COLLECTIVE R15, `(.L_x_2091) ;  /* 0x000000000f087348 */ /* 0x020fea0003c00000 */
[----:B------:R0:W1:Y:S02]  /*2c730*/  SHFL.IDX P6, R14, R13, R12, R11 ;  /* 0x0000000c0d0e7389 */ /* 0x00006400000c000b */
[----:B01---5:R-:W-:Y:S01]  /*2c740*/  ENDCOLLECTIVE ;  /* 0x000000000000791b */ /* 0x023fe20003800000 */
.L_x_2091:
[C---:B------:R-:W-:Y:S01]  /*2c750*/  VIADD R6, R28.reuse, 0x10 ;  /* 0x000000101c067836 */ /* 0x040fe20000000000 */
[----:B------:R-:W-:Y:S01]  /*2c760*/  ISETP.GE.AND P1, PT, R28, R31, PT ;  /* 0x0000001f1c00720c */ /* 0x000fe20003f26270 */
[----:B------:R-:W-:Y:S02]  /*2c770*/  IMAD.MOV.U32 R13, RZ, RZ, R0 ;  /* 0x000000ffff0d7224 */ /* 0x000fe400078e0000 */
[----:B------:R-:W-:-:S10]  /*2c780*/  IMAD.MOV.U32 R2, RZ, RZ, R14 ;  /* 0x000000ffff027224 */ /* 0x000fd400078e000e */
[----:B------:R-:W-:Y:S05]  /*2c790*/  WARPSYNC.COLLECTIVE R15, `(.L_x_2092) ;  /* 0x000000000f087348 */ /* 0x000fea0003c00000 */
[----:B------:R0:W1:Y:S02]  /*2c7a0*/  SHFL.IDX P6, R14, R13, R12, R11 ;  /* 0x0000000c0d0e7389 */ /* 0x00006400000c000b */
[----:B01----:R-:W-:Y:S01]  /*2c7b0*/  ENDCOLLECTIVE ;  /* 0x000000000000791b */ /* 0x003fe20003800000 */
.L_x_2092:
[----:B------:R-:W-:Y:S02]  /*2c7c0*/  IMAD.MOV.U32 R13, RZ, RZ, R4 ;  /* 0x000000ffff0d7224 */ /* 0x000fe400078e0004 */
[----:B------:R-:W-:Y:S02]  /*2c7d0*/  IMAD.MOV.U32 R12, RZ, RZ, 0x1 ;  /* 0x00000001ff0c7424 */ /* 0x000fe400078e00ff */
[----:B------:R-:W-:-:S07]  /*2c7e0*/  IMAD.MOV.U32 R3, RZ, RZ, R14 ;  /* 0x000000ffff037224 */ /* 0x000fce00078e000e */
[----:B------:R-:W-:Y:S05]  /*2c7f0*/  WARPSYNC.COLLECTIVE R15, `(.L_x_2093) ;  /* 0x000000000f087348 */ /* 0x000fea0003c00000 */
[----:B------:R0:W1:Y:S02]  /*2c800*/  SHFL.IDX P6, R14, R13, R12, R11 ;  /* 0x0000000c0d0e7389 */ /* 0x00006400000c000b */
[----:B01----:R-:W-:Y:S01]  /*2c810*/  ENDCOLLECTIVE ;  /* 0x000000000000791b */ /* 0x003fe20003800000 */
.L_x_2093:
        /* <DEDUP_REMOVED lines=15> */
.L_x_2094:
[----:B------:R-:W-:Y:S02]  /*2c910*/  IMAD.MOV.U32 R13, RZ, RZ, R4 ;  /* 0x000000ffff0d7224 */ /* 0x000fe400078e0004 */
[----:B------:R-:W-:Y:S02]  /*2c920*/  IMAD.MOV.U32 R12, RZ, RZ, 0x2 ;  /* 0x00000002ff0c7424 */ /* 0x000fe400078e00ff */
[----:B------:R-:W-:-:S07]  /*2c930*/  IMAD.MOV.U32 R3, RZ, RZ, R14 ;  /* 0x000000ffff037224 */ /* 0x000fce00078e000e */
[----:B------:R-:W-:Y:S05]  /*2c940*/  WARPSYNC.COLLECTIVE R15, `(.L_x_2095) ;  /* 0x000000000f087348 */ /* 0x000fea0003c00000 */
[----:B------:R0:W1:Y:S02]  /*2c950*/  SHFL.IDX P6, R14, R13, R12, R11 ;  /* 0x0000000c0d0e7389 */ /* 0x00006400000c000b */
[----:B01----:R-:W-:Y:S01]  /*2c960*/  ENDCOLLECTIVE ;  /* 0x000000000000791b */ /* 0x003fe20003800000 */
.L_x_2095:
        /* <DEDUP_REMOVED lines=17> */
.L_x_2096:
[----:B------:R-:W-:Y:S02]  /*2ca80*/  IMAD.MOV.U32 R13, RZ, RZ, R4 ;  /* 0x000000ffff0d7224 */ /* 0x000fe400078e0004 */
[----:B------:R-:W-:Y:S02]  /*2ca90*/  IMAD.MOV.U32 R12, RZ, RZ, 0x3 ;  /* 0x00000003ff0c7424 */ /* 0x000fe400078e00ff */
[----:B------:R-:W-:-:S07]  /*2caa0*/  IMAD.MOV.U32 R3, RZ, RZ, R14 ;  /* 0x000000ffff037224 */ /* 0x000fce00078e000e */
[----:B------:R-:W-:Y:S05]  /*2cab0*/  WARPSYNC.COLLECTIVE R15, `(.L_x_2097) ;  /* 0x000000000f087348 */ /* 0x000fea0003c00000 */
[----:B------:R0:W1:Y:S02]  /*2cac0*/  SHFL.IDX P6, R14, R13, R12, R11 ;  /* 0x0000000c0d0e7389 */ /* 0x00006400000c000b */
[----:B01----:R-:W-:Y:S01]  /*2cad0*/  ENDCOLLECTIVE ;  /* 0x000000000000791b */ /* 0x003fe20003800000 */
.L_x_2097:
        /* <DEDUP_REMOVED lines=17> */
.L_x_2098:
[----:B------:R-:W-:Y:S02]  /*2cbf0*/  IMAD.MOV.U32 R13, RZ, RZ, R4 ;  /* 0x000000ffff0d7224 */ /* 0x000fe400078e0004 */
[----:B------:R-:W-:Y:S02]  /*2cc00*/  IMAD.MOV.U32 R12, RZ, RZ, 0x4 ;  /* 0x00000004ff0c7424 */ /* 0x000fe400078e00ff */
[----:B------:R-:W-:-:S07]  /*2cc10*/  IMAD.MOV.U32 R3, RZ, RZ, R14 ;  /* 0x000000ffff037224 */ /* 0x000fce00078e000e */
[----:B------:R-:W-:Y:S05]  /*2cc20*/  WARPSYNC.COLLECTIVE R15, `(.L_x_2099) ;  /* 0x000000000f087348 */ /* 0x000fea0003c00000 */
[----:B------:R0:W1:Y:S02]  /*2cc30*/  SHFL.IDX P6, R14, R13, R12, R11 ;  /* 0x0000000c0d0e7389 */ /* 0x00006400000c000b */
[----:B01----:R-:W-:Y:S01]  /*2cc40*/  ENDCOLLECTIVE ;  /* 0x000000000000791b */ /* 0x003fe20003800000 */
.L_x_2099:
        /* <DEDUP_REMOVED lines=17> */
.L_x_2100:
[----:B------:R-:W-:Y:S02]  /*2cd60*/  IMAD.MOV.U32 R13, RZ, RZ, R4 ;  /* 0x000000ffff0d7224 */ /* 0x000fe400078e0004 */
[----:B------:R-:W-:Y:S02]  /*2cd70*/  IMAD.MOV.U32 R12, RZ, RZ, 0x5 ;  /* 0x00000005ff0c7424 */ /* 0x000fe400078e00ff */
[----:B------:R-:W-:-:S07]  /*2cd80*/  IMAD.MOV.U32 R3, RZ, RZ, R14 ;  /* 0x000000ffff037224 */ /* 0x000fce00078e000e */
[----:B------:R-:W-:Y:S05]  /*2cd90*/  WARPSYNC.COLLECTIVE R15, `(.L_x_2101) ;  /* 0x000000000f087348 */ /* 0x000fea0003c00000 */
[----:B------:R0:W1:Y:S02]  /*2cda0*/  SHFL.IDX P6, R14, R13, R12, R11 ;  /* 0x0000000c0d0e7389 */ /* 0x00006400000c000b */
[----:B01----:R-:W-:Y:S01]  /*2cdb0*/  ENDCOLLECTIVE ;  /* 0x000000000000791b */ /* 0x003fe20003800000 */
.L_x_2101:
        /* <DEDUP_REMOVED lines=17> */
.L_x_2102:
[----:B------:R-:W-:Y:S02]  /*2ced0*/  IMAD.MOV.U32 R13, RZ, RZ, R4 ;  /* 0x000000ffff0d7224 */ /* 0x000fe400078e0004 */
[----:B------:R-:W-:Y:S02]  /*2cee0*/  IMAD.MOV.U32 R12, RZ, RZ, 0x6 ;  /* 0x00000006ff0c7424 */ /* 0x000fe400078e00ff */
[----:B------:R-:W-:-:S07]  /*2cef0*/  IMAD.MOV.U32 R3, RZ, RZ, R14 ;  /* 0x000000ffff037224 */ /* 0x000fce00078e000e */
[----:B------:R-:W-:Y:S05]  /*2cf00*/  WARPSYNC.COLLECTIVE R15, `(.L_x_2103) ;  /* 0x000000000f087348 */ /* 0x000fea0003c00000 */
[----:B------:R0:W1:Y:S02]  /*2cf10*/  SHFL.IDX P6, R14, R13, R12, R11 ;  /* 0x0000000c0d0e7389 */ /* 0x00006400000c000b */
[----:B01----:R-:W-:Y:S01]  /*2cf20*/  ENDCOLLECTIVE ;  /* 0x000000000000791b */ /* 0x003fe20003800000 */
.L_x_2103:
        /* <DEDUP_REMOVED lines=17> */
.L_x_2104:
[----:B------:R-:W-:Y:S02]  /*2d040*/  IMAD.MOV.U32 R13, RZ, RZ, R4 ;  /* 0x000000ffff0d7224 */ /* 0x000fe400078e0004 */
[----:B------:R-:W-:Y:S02]  /*2d050*/  IMAD.MOV.U32 R12, RZ, RZ, 0x7 ;  /* 0x00000007ff0c7424 */ /* 0x000fe400078e00ff */
[----:B------:R-:W-:-:S07]  /*2d060*/  IMAD.MOV.U32 R3, RZ, RZ, R14 ;  /* 0x000000ffff037224 */ /* 0x000fce00078e000e */
[----:B------:R-:W-:Y:S05]  /*2d070*/  WARPSYNC.COLLECTIVE R15, `(.L_x_2105) ;  /* 0x000000000f087348 */ /* 0x000fea0003c00000 */
[----:B------:R0:W1:Y:S02]  /*2d080*/  SHFL.IDX P6, R14, R13, R12, R11 ;  /* 0x0000000c0d0e7389 */ /* 0x00006400000c000b */
[----:B01----:R-:W-:Y:S01]  /*2d090*/  ENDCOLLECTIVE ;  /* 0x000000000000791b */ /* 0x003fe20003800000 */
.L_x_2105:
        /* <DEDUP_REMOVED lines=15> */
.L_x_2106:
[----:B------:R-:W-:Y:S05]  /*2d190*/  BRA `(.L_x_2107) ;  /* 0xffffffa800cc7947 */ /* 0x000fea000383ffff */
.L_x_1960:
[----:B0-----:R0:W1:Y:S02]  /*2d1a0*/  SYNCS.PHASECHK.TRANS64.TRYWAIT P0, [R23+URZ+0x30820], R0 ;  /* 0x03082000170075a7 */ /* 0x001064000800017f */
[----:B-1----:R-:W-:Y:S05]  /*2d1b0*/  @!P0 NANOSLEEP.SYNCS 0x989680 ;  /* 0x009896800000895d */ /* 0x002fea0003900000 */
[----:B------:R-:W1:Y:S02]  /*2d1c0*/  @!P0 SYNCS.PHASECHK.TRANS64 P0, [R23+URZ+0x30820], R0 ;  /* 0x03082000170085a7 */ /* 0x000e64000800007f */
[----:B-1----:R-:W-:Y:S05]  /*2d1d0*/  @!P0 BRA `(.L_x_1960) ;  /* 0xfffffffc00f08947 */ /* 0x002fea000383ffff */
[----:B------:R-:W-:Y:S05]  /*2d1e0*/  BRA `(.L_x_2108) ;  /* 0xffffffac00447947 */ /* 0x000fea000383ffff */
.L_x_1965:
[----:B0-----:R0:W1:Y:S02]  /*2d1f0*/  SYNCS.PHASECHK.TRANS64.TRYWAIT P0, [R7+URZ+0x30840], R2 ;  /* 0x03084002070075a7 */ /* 0x001064000800017f */
[----:B-1----:R-:W-:Y:S05]  /*2d200*/  @!P0 NANOSLEEP.SYNCS 0x989680 ;  /* 0x009896800000895d */ /* 0x002fea0003900000 */
[----:B------:R-:W1:Y:S02]  /*2d210*/  @!P0 SYNCS.PHASECHK.TRANS64 P0, [R7+URZ+0x30840], R2 ;  /* 0x03084002070085a7 */ /* 0x000e64000800007f */
[----:B-1----:R-:W-:Y:S05]  /*2d220*/  @!P0 BRA `(.L_x_1965) ;  /* 0xfffffffc00f08947 */ /* 0x002fea000383ffff */
[----:B------:R-:W-:Y:S05]  /*2d230*/  BRA `(.L_x_2109) ;  /* 0xffffffb0001c7947 */ /* 0x000fea000383ffff */
.L_x_1966:
        /* <DEDUP_REMOVED lines=8> */
.L_x_2111:
[----:B------:R-:W-:Y:S05]  /*2d2c0*/  BSYNC B1 ;  /* 0x0000000000017941 */ /* 0x000fea0003800000 */
.L_x_2110:
        /* <DEDUP_REMOVED lines=12> */
.L_x_2112:
[----:B------:R-:W-:Y:S02]  /*2d390*/  IMAD R5, R5, 0x2, R23 ;  /* 0x0000000205057824 */ /* 0x000fe400078e0217 */
[----:B------:R-:W-:Y:S02]  /*2d3a0*/  IMAD.MOV.U32 R13, RZ, RZ, R6 ;  /* 0x000000ffff0d7224 */ /* 0x000fe400078e0006 */
[----:B------:R-:W-:Y:S02]  /*2d3b0*/  IMAD.MOV.U32 R12, RZ, RZ, 0x1 ;  /* 0x00000001ff0c7424 */ /* 0x000fe400078e00ff */
[----:B------:R-:W-:-:S07]  /*2d3c0*/  IMAD.MOV.U32 R2, RZ, RZ, R14 ;  /* 0x000000ffff027224 */ /* 0x000fce00078e000e */
[----:B------:R-:W-:Y:S05]  /*2d3d0*/  WARPSYNC.COLLECTIVE R15, `(.L_x_2113) ;  /* 0x000000000f087348 */ /* 0x000fea0003c00000 */
[----:B------:R0:W1:Y:S02]  /*2d3e0*/  SHFL.IDX P6, R14, R13, R12, R11 ;  /* 0x0000000c0d0e7389 */ /* 0x00006400000c000b */
[----:B01----:R-:W-:Y:S01]  /*2d3f0*/  ENDCOLLECTIVE ;  /* 0x000000000000791b */ /* 0x003fe20003800000 */
.L_x_2113:
        /* <DEDUP_REMOVED lines=13> */
.L_x_2114:
[----:B------:R-:W-:Y:S02]  /*2d4d0*/  IMAD.MOV.U32 R13, RZ, RZ, R6 ;  /* 0x000000ffff0d7224 */ /* 0x000fe400078e0006 */
[----:B------:R-:W-:Y:S02]  /*2d4e0*/  IMAD.MOV.U32 R12, RZ, RZ, 0x2 ;  /* 0x00000002ff0c7424 */ /* 0x000fe400078e00ff */
[----:B------:R-:W-:-:S07]  /*2d4f0*/  IMAD.MOV.U32 R2, RZ, RZ, R14 ;  /* 0x000000ffff027224 */ /* 0x000fce00078e000e */
[----:B------:R-:W-:Y:S05]  /*2d500*/  WARPSYNC.COLLECTIVE R15, `(.L_x_2115) ;  /* 0x000000000f087348 */ /* 0x000fea0003c00000 */
[----:B------:R0:W1:Y:S02]  /*2d510*/  SHFL.IDX P6, R14, R13, R12, R11 ;  /* 0x0000000c0d0e7389 */ /* 0x00006400000c000b */
[----:B01----:R-:W-:Y:S01]  /*2d520*/  ENDCOLLECTIVE ;  /* 0x000000000000791b */ /* 0x003fe20003800000 */
.L_x_2115:
        /* <DEDUP_REMOVED lines=13> */
.L_x_2116:
[----:B------:R-:W-:Y:S02]  /*2d600*/  IMAD.MOV.U32 R13, RZ, RZ, R6 ;  /* 0x000000ffff0d7224 */ /* 0x000fe400078e0006 */
[----:B------:R-:W-:Y:S02]  /*2d610*/  IMAD.MOV.U32 R12, RZ, RZ, 0x3 ;  /* 0x00000003ff0c7424 */ /* 0x000fe400078e00ff */
[----:B------:R-:W-:-:S07]  /*2d620*/  IMAD.MOV.U32 R2, RZ, RZ, R14 ;  /* 0x000000ffff027224 */ /* 0x000fce00078e000e */
[----:B------:R-:W-:Y:S05]  /*2d630*/  WARPSYNC.COLLECTIVE R15, `(.L_x_2117) ;  /* 0x000000000f087348 */ /* 0x000fea0003c00000 */
[----:B------:R0:W1:Y:S02]  /*2d640*/  SHFL.IDX P6, R14, R13, R12, R11 ;  /* 0x0000000c0d0e7389 */ /* 0x00006400000c000b */
[----:B01----:R-:W-:Y:S01]  /*2d650*/  ENDCOLLECTIVE ;  /* 0x000000000000791b */ /* 0x003fe20003800000 */
.L_x_2117:
        /* <DEDUP_REMOVED lines=13> */
.L_x_2118:
[----:B------:R-:W-:Y:S02]  /*2d730*/  IMAD.MOV.U32 R13, RZ, RZ, R6 ;  /* 0x000000ffff0d7224 */ /* 0x000fe400078e0006 */
[----:B------:R-:W-:Y:S02]  /*2d740*/  IMAD.MOV.U32 R12, RZ, RZ, 0x4 ;  /* 0x00000004ff0c7424 */ /* 0x000fe400078e00ff */
[----:B------:R-:W-:-:S07]  /*2d750*/  IMAD.MOV.U32 R2, RZ, RZ, R14 ;  /* 0x000000ffff027224 */ /* 0x000fce00078e000e */
[----:B------:R-:W-:Y:S05]  /*2d760*/  WARPSYNC.COLLECTIVE R15, `(.L_x_2119) ;  /* 0x000000000f087348 */ /* 0x000fea0003c00000 */
[----:B------:R0:W1:Y:S02]  /*2d770*/  SHFL.IDX P6, R14, R13, R12, R11 ;  /* 0x0000000c0d0e7389 */ /* 0x00006400000c000b */
[----:B01----:R-:W-:Y:S01]  /*2d780*/  ENDCOLLECTIVE ;  /* 0x000000000000791b */ /* 0x003fe20003800000 */
.L_x_2119:
        /* <DEDUP_REMOVED lines=13> */
.L_x_2120:
[----:B------:R-:W-:Y:S02]  /*2d860*/  IMAD.MOV.U32 R13, RZ, RZ, R6 ;  /* 0x000000ffff0d7224 */ /* 0x000fe400078e0006 */
[----:B------:R-:W-:Y:S02]  /*2d870*/  IMAD.MOV.U32 R12, RZ, RZ, 0x5 ;  /* 0x00000005ff0c7424 */ /* 0x000fe400078e00ff */
[----:B------:R-:W-:-:S07]  /*2d880*/  IMAD.MOV.U32 R2, RZ, RZ, R14 ;  /* 0x000000ffff027224 */ /* 0x000fce00078e000e */
[----:B------:R-:W-:Y:S05]  /*2d890*/  WARPSYNC.COLLECTIVE R15, `(.L_x_2121) ;  /* 0x000000000f087348 */ /* 0x000fea0003c00000 */
[----:B------:R0:W1:Y:S02]  /*2d8a0*/  SHFL.IDX P6, R14, R13, R12, R11 ;  /* 0x0000000c0d0e7389 */ /* 0x00006400000c000b */
[----:B01----:R-:W-:Y:S01]  /*2d8b0*/  ENDCOLLECTIVE ;  /* 0x000000000000791b */ /* 0x003fe20003800000 */
.L_x_2121:
        /* <DEDUP_REMOVED lines=14> */
.L_x_2122:
[----:B------:R-:W-:Y:S01]  /*2d9a0*/  IMAD.MOV.U32 R2, RZ, RZ, R14 ;  /* 0x000000ffff027224 */ /* 0x000fe200078e000e */
[----:B------:R-:W-:Y:S06]  /*2d9b0*/  BRA `(.L_x_2123) ;  /* 0xffffffac00487947 */ /* 0x000fec000383ffff */
.L_x_1971:
[----:B0-----:R0:W1:Y:S02]  /*2d9c0*/  SYNCS.PHASECHK.TRANS64.TRYWAIT P0, [R6+URZ+0x30860], R2 ;  /* 0x03086002060075a7 */ /* 0x001064000800017f */
[----:B-1----:R-:W-:Y:S05]  /*2d9d0*/  @!P0 NANOSLEEP.SYNCS 0x989680 ;  /* 0x009896800000895d */ /* 0x002fea0003900000 */
[----:B------:R-:W1:Y:S02]  /*2d9e0*/  @!P0 SYNCS.PHASECHK.TRANS64 P0, [R6+URZ+0x30860], R2 ;  /* 0x03086002060085a7 */ /* 0x000e64000800007f */
[----:B-1----:R-:W-:Y:S05]  /*2d9f0*/  @!P0 BRA `(.L_x_1971) ;  /* 0xfffffffc00f08947 */ /* 0x002fea000383ffff */
[----:B------:R-:W-:Y:S05]  /*2da00*/  BRA `(.L_x_2124) ;  /* 0xffffffac00a87947 */ /* 0x000fea000383ffff */
.L_x_1972:
        /* <DEDUP_REMOVED lines=8> */
.L_x_2126:
[----:B------:R-:W-:Y:S05]  /*2da90*/  BSYNC B1 ;  /* 0x0000000000017941 */ /* 0x000fea0003800000 */
.L_x_2125:
        /* <DEDUP_REMOVED lines=9> */
.L_x_2127:
[----:B------:R-:W-:Y:S02]  /*2db30*/  IMAD.MOV.U32 R13, RZ, RZ, R24 ;  /* 0x000000ffff0d7224 */ /* 0x000fe400078e0018 */
[----:B------:R-:W-:Y:S02]  /*2db40*/  IMAD.MOV.U32 R12, RZ, RZ, 0x1 ;  /* 0x00000001ff0c7424 */ /* 0x000fe400078e00ff */
[----:B------:R-:W-:-:S07]  /*2db50*/  IMAD.MOV.U32 R2, RZ, RZ, R14 ;  /* 0x000000ffff027224 */ /* 0x000fce00078e000e */
[----:B------:R-:W-:Y:S05]  /*2db60*/  WARPSYNC.COLLECTIVE R15, `(.L_x_2128) ;  /* 0x000000000f087348 */ /* 0x000fea0003c00000 */
[----:B------:R0:W1:Y:S02]  /*2db70*/  SHFL.IDX P6, R14, R13, R12, R11 ;  /* 0x0000000c0d0e7389 */ /* 0x00006400000c000b */
[----:B01----:R-:W-:Y:S01]  /*2db80*/  ENDCOLLECTIVE ;  /* 0x000000000000791b */ /* 0x003fe20003800000 */
.L_x_2128:
        /* <DEDUP_REMOVED lines=16> */
.L_x_2129:
[----:B------:R-:W-:Y:S02]  /*2dc90*/  IMAD.MOV.U32 R13, RZ, RZ, R24 ;  /* 0x000000ffff0d7224 */ /* 0x000fe400078e0018 */
[----:B------:R-:W-:Y:S02]  /*2dca0*/  IMAD.MOV.U32 R12, RZ, RZ, 0x2 ;  /* 0x00000002ff0c7424 */ /* 0x000fe400078e00ff */
[----:B------:R-:W-:-:S07]  /*2dcb0*/  IMAD.MOV.U32 R2, RZ, RZ, R14 ;  /* 0x000000ffff027224 */ /* 0x000fce00078e000e */
[----:B------:R-:W-:Y:S05]  /*2dcc0*/  WARPSYNC.COLLECTIVE R15, `(.L_x_2130) ;  /* 0x000000000f087348 */ /* 0x000fea0003c00000 */
[----:B------:R0:W1:Y:S02]  /*2dcd0*/  SHFL.IDX P6, R14, R13, R12, R11 ;  /* 0x0000000c0d0e7389 */ /* 0x00006400000c000b */
[----:B01----:R-:W-:Y:S01]  /*2dce0*/  ENDCOLLECTIVE ;  /* 0x000000000000791b */ /* 0x003fe20003800000 */
.L_x_2130:
        /* <DEDUP_REMOVED lines=16> */
.L_x_2131:
[----:B------:R-:W-:Y:S02]  /*2ddf0*/  IMAD.MOV.U32 R13, RZ, RZ, R24 ;  /* 0x000000ffff0d7224 */ /* 0x000fe400078e0018 */
[----:B------:R-:W-:Y:S02]  /*2de00*/  IMAD.MOV.U32 R12, RZ, RZ, 0x3 ;  /* 0x00000003ff0c7424 */ /* 0x000fe400078e00ff */
[----:B------:R-:W-:-:S07]  /*2de10*/  IMAD.MOV.U32 R2, RZ, RZ, R14 ;  /* 0x000000ffff027224 */ /* 0x000fce00078e000e */
[----:B------:R-:W-:Y:S05]  /*2de20*/  WARPSYNC.COLLECTIVE R15, `(.L_x_2132) ;  /* 0x000000000f087348 */ /* 0x000fea0003c00000 */
[----:B------:R0:W1:Y:S02]  /*2de30*/  SHFL.IDX P6, R14, R13, R12, R11 ;  /* 0x0000000c0d0e7389 */ /* 0x00006400000c000b */
[----:B01----:R-:W-:Y:S01]  /*2de40*/  ENDCOLLECTIVE ;  /* 0x000000000000791b */ /* 0x003fe20003800000 */
.L_x_2132:
        /* <DEDUP_REMOVED lines=16> */
.L_x_2133:
[----:B------:R-:W-:Y:S02]  /*2df50*/  IMAD.MOV.U32 R13, RZ, RZ, R24 ;  /* 0x000000ffff0d7224 */ /* 0x000fe400078e0018 */
[----:B------:R-:W-:Y:S02]  /*2df60*/  IMAD.MOV.U32 R12, RZ, RZ, 0x4 ;  /* 0x00000004ff0c7424 */ /* 0x000fe400078e00ff */
[----:B------:R-:W-:-:S07]  /*2df70*/  IMAD.MOV.U32 R2, RZ, RZ, R14 ;  /* 0x000000ffff027224 */ /* 0x000fce00078e000e */
[----:B------:R-:W-:Y:S05]  /*2df80*/  WARPSYNC.COLLECTIVE R15, `(.L_x_2134) ;  /* 0x000000000f087348 */ /* 0x000fea0003c00000 */
[----:B------:R0:W1:Y:S02]  /*2df90*/  SHFL.IDX P6, R14, R13, R12, R11 ;  /* 0x0000000c0d0e7389 */ /* 0x00006400000c000b */
[----:B01----:R-:W-:Y:S01]  /*2dfa0*/  ENDCOLLECTIVE ;  /* 0x000000000000791b */ /* 0x003fe20003800000 */
.L_x_2134:
        /* <DEDUP_REMOVED lines=16> */
.L_x_2135:
[----:B------:R-:W-:Y:S02]  /*2e0b0*/  IMAD.MOV.U32 R13, RZ, RZ, R24 ;  /* 0x000000ffff0d7224 */ /* 0x000fe400078e0018 */
[----:B------:R-:W-:Y:S02]  /*2e0c0*/  IMAD.MOV.U32 R12, RZ, RZ, 0x5 ;  /* 0x00000005ff0c7424 */ /* 0x000fe400078e00ff */
[----:B------:R-:W-:-:S07]  /*2e0d0*/  IMAD.MOV.U32 R2, RZ, RZ, R14 ;  /* 0x000000ffff027224 */ /* 0x000fce00078e000e */
[----:B------:R-:W-:Y:S05]  /*2e0e0*/  WARPSYNC.COLLECTIVE R15, `(.L_x_2136) ;  /* 0x000000000f087348 */ /* 0x000fea0003c00000 */
[----:B------:R0:W1:Y:S02]  /*2e0f0*/  SHFL.IDX P6, R14, R13, R12, R11 ;  /* 0x0000000c0d0e7389 */ /* 0x00006400000c000b */
[----:B01----:R-:W-:Y:S01]  /*2e100*/  ENDCOLLECTIVE ;  /* 0x000000000000791b */ /* 0x003fe20003800000 */
.L_x_2136:
        /* <DEDUP_REMOVED lines=13> */
.L_x_2137:
        /* <DEDUP_REMOVED lines=8> */
.L_x_1980:
[----:B0-----:R0:W1:Y:S02]  /*2e260*/  SYNCS.PHASECHK.TRANS64.TRYWAIT P0, [R0+URZ+0x30860], R3 ;  /* 0x03086003000075a7 */ /* 0x001064000800017f */
[----:B-1----:R-:W-:Y:S05]  /*2e270*/  @!P0 NANOSLEEP.SYNCS 0x989680 ;  /* 0x009896800000895d */ /* 0x002fea0003900000 */
[----:B------:R-:W1:Y:S02]  /*2e280*/  @!P0 SYNCS.PHASECHK.TRANS64 P0, [R0+URZ+0x30860], R3 ;  /* 0x03086003000085a7 */ /* 0x000e64000800007f */
[----:B-1----:R-:W-:Y:S05]  /*2e290*/  @!P0 BRA `(.L_x_1980) ;  /* 0xfffffffc00f08947 */ /* 0x002fea000383ffff */
[----:B------:R-:W-:Y:S05]  /*2e2a0*/  BRA `(.L_x_2139) ;  /* 0xffffffac00bc7947 */ /* 0x000fea000383ffff */
.L_x_1981:
        /* <DEDUP_REMOVED lines=8> */
.L_x_2141:
[----:B------:R-:W-:Y:S05]  /*2e330*/  BSYNC B0 ;  /* 0x0000000000007941 */ /* 0x000fea0003800000 */
.L_x_2140:
        /* <DEDUP_REMOVED lines=9> */
.L_x_2142:
        /* <DEDUP_REMOVED lines=14> */
.L_x_2143:
        /* <DEDUP_REMOVED lines=13> */
.L_x_2144:
[----:B------:R-:W-:Y:S02]  /*2e580*/  IMAD.MOV.U32 R13, RZ, RZ, R24 ;  /* 0x000000ffff0d7224 */ /* 0x000fe400078e0018 */
[----:B------:R-:W-:Y:S01]  /*2e590*/  IMAD.MOV.U32 R12, RZ, RZ, 0x2 ;  /* 0x00000002ff0c7424 */ /* 0x000fe200078e00ff */
[----:B------:R-:W-:-:S13]  /*2e5a0*/  IADD3 R2, P4, R14, R5, RZ ;  /* 0x000000050e027210 */ /* 0x000fda0007f9e0ff */
[----:B------:R-:W-:Y:S05]  /*2e5b0*/  WARPSYNC.COLLECTIVE R15, `(.L_x_2145) ;  /* 0x000000000f087348 */ /* 0x000fea0003c00000 */
[----:B------:R0:W1:Y:S02]  /*2e5c0*/  SHFL.IDX P6, R14, R13, R12, R11 ;  /* 0x0000000c0d0e7389 */ /* 0x00006400000c000b */
[----:B01----:R-:W-:Y:S01]  /*2e5d0*/  ENDCOLLECTIVE ;  /* 0x000000000000791b */ /* 0x003fe20003800000 */
.L_x_2145:
        /* <DEDUP_REMOVED lines=15> */
.L_x_2146:
[----:B------:R-:W-:Y:S02]  /*2e6d0*/  IMAD.MOV.U32 R13, RZ, RZ, R24 ;  /* 0x000000ffff0d7224 */ /* 0x000fe400078e0018 */
[----:B------:R-:W-:Y:S01]  /*2e6e0*/  IMAD.MOV.U32 R12, RZ, RZ, 0x3 ;  /* 0x00000003ff0c7424 */ /* 0x000fe200078e00ff */
[----:B------:R-:W-:-:S13]  /*2e6f0*/  IADD3 R2, P4, R14, R5, RZ ;  /* 0x000000050e027210 */ /* 0x000fda0007f9e0ff */
[----:B------:R-:W-:Y:S05]  /*2e700*/  WARPSYNC.COLLECTIVE R15, `(.L_x_2147) ;  /* 0x000000000f087348 */ /* 0x000fea0003c00000 */
[----:B------:R0:W1:Y:S02]  /*2e710*/  SHFL.IDX P6, R14, R13, R12, R11 ;  /* 0x0000000c0d0e7389 */ /* 0x00006400000c000b */
[----:B01----:R-:W-:Y:S01]  /*2e720*/  ENDCOLLECTIVE ;  /* 0x000000000000791b */ /* 0x003fe20003800000 */
.L_x_2147:
        /* <DEDUP_REMOVED lines=15> */
.L_x_2148:
[----:B------:R-:W-:Y:S02]  /*2e820*/  IMAD.MOV.U32 R13, RZ, RZ, R24 ;  /* 0x000000ffff0d7224 */ /* 0x000fe400078e0018 */
[----:B------:R-:W-:Y:S01]  /*2e830*/  IMAD.MOV.U32 R12, RZ, RZ, 0x4 ;  /* 0x00000004ff0c7424 */ /* 0x000fe200078e00ff */
[----:B------:R-:W-:-:S13]  /*2e840*/  IADD3 R2, P4, R14, R5, RZ ;  /* 0x000000050e027210 */ /* 0x000fda0007f9e0ff */
[----:B------:R-:W-:Y:S05]  /*2e850*/  WARPSYNC.COLLECTIVE R15, `(.L_x_2149) ;  /* 0x000000000f087348 */ /* 0x000fea0003c00000 */
[----:B------:R0:W1:Y:S02]  /*2e860*/  SHFL.IDX P6, R14, R13, R12, R11 ;  /* 0x0000000c0d0e7389 */ /* 0x00006400000c000b */
[----:B01----:R-:W-:Y:S01]  /*2e870*/  ENDCOLLECTIVE ;  /* 0x000000000000791b */ /* 0x003fe20003800000 */
.L_x_2149:
        /* <DEDUP_REMOVED lines=15> */
.L_x_2150:
[----:B------:R-:W-:Y:S02]  /*2e970*/  IMAD.MOV.U32 R13, RZ, RZ, R24 ;  /* 0x000000ffff0d7224 */ /* 0x000fe400078e0018 */
[----:B------:R-:W-:Y:S01]  /*2e980*/  IMAD.MOV.U32 R12, RZ, RZ, 0x5 ;  /* 0x00000005ff0c7424 */ /* 0x000fe200078e00ff */
[----:B------:R-:W-:-:S13]  /*2e990*/  IADD3 R2, P4, R14, R5, RZ ;  /* 0x000000050e027210 */ /* 0x000fda0007f9e0ff */
[----:B------:R-:W-:Y:S05]  /*2e9a0*/  WARPSYNC.COLLECTIVE R15, `(.L_x_2151) ;  /* 0x000000000f087348 */ /* 0x000fea0003c00000 */
[----:B------:R0:W1:Y:S02]  /*2e9b0*/  SHFL.IDX P6, R14, R13, R12, R11 ;  /* 0x0000000c0d0e7389 */ /* 0x00006400000c000b */
[----:B01----:R-:W-:Y:S01]  /*2e9c0*/  ENDCOLLECTIVE ;  /* 0x000000000000791b */ /* 0x003fe20003800000 */
.L_x_2151:
        /* <DEDUP_REMOVED lines=14> */
.L_x_2152:
[----:B------:R-:W-:Y:S05]  /*2eab0*/  BRA `(.L_x_2153) ;  /* 0xffffffa800c47947 */ /* 0x000fea000383ffff */
.L_x_1986:
[----:B------:R-:W-:Y:S01]  /*2eac0*/  BSSY B0, `(.L_x_2154) ;  /* 0x0000008000007945 */ /* 0x000fe20003800000 */
[----:B------:R-:W-:Y:S02]  /*2ead0*/  IMAD.MOV.U32 R13, RZ, RZ, R16 ;  /* 0x000000ffff0d7224 */ /* 0x000fe400078e0010 */
[----:B------:R-:W-:Y:S02]  /*2eae0*/  IMAD.MOV.U32 R12, RZ, RZ, RZ ;  /* 0x000000ffff0c7224 */ /* 0x000fe400078e00ff */
[----:B------:R-:W-:Y:S02]  /*2eaf0*/  IMAD.MOV.U32 R11, RZ, RZ, 0x1f ;  /* 0x0000001fff0b7424 */ /* 0x000fe400078e00ff */
[----:B------:R-:W-:-:S07]  /*2eb00*/  IMAD.MOV.U32 R15, RZ, RZ, -0x1 ;  /* 0xffffffffff0f7424 */ /* 0x000fce00078e00ff */
[----:B01----:R-:W-:Y:S05]  /*2eb10*/  WARPSYNC.COLLECTIVE R15, `(.L_x_2155) ;  /* 0x000000000f087348 */ /* 0x003fea0003c00000 */
[----:B------:R2:W3:Y:S02]  /*2eb20*/  SHFL.IDX P6, R14, R13, R12, R11 ;  /* 0x0000000c0d0e7389 */ /* 0x0004e400000c000b */
[----:B0123--:R-:W-:Y:S01]  /*2eb30*/  ENDCOLLECTIVE ;  /* 0x000000000000791b */ /* 0x00ffe20003800000 */
.L_x_2155:
[----:B------:R-:W-:Y:S05]  /*2eb40*/  BSYNC B0 ;  /* 0x0000000000007941 */ /* 0x000fea0003800000 */
.L_x_2154:
        /* <DEDUP_REMOVED lines=9> */
.L_x_2156:
        /* <DEDUP_REMOVED lines=18> */
.L_x_2157:
[----:B------:R-:W-:Y:S01]  /*2ed00*/  IMAD.MOV.U32 R12, RZ, RZ, 0x2 ;  /* 0x00000002ff0c7424 */ /* 0x000fe200078e00ff */
[----:B------:R-:W-:-:S05]  /*2ed10*/  SEL R6, R14, RZ, P1 ;  /* 0x000000ff0e067207 */ /* 0x000fca0000800000 */
[----:B------:R-:W-:-:S04]  /*2ed20*/  IMAD.IADD R6, R5, 0x1, R6 ;  /* 0x0000000105067824 */ /* 0x000fc800078e0206 */
[----:B------:R-:W-:-:S07]  /*2ed30*/  IMAD.MOV.U32 R13, RZ, RZ, R6 ;  /* 0x000000ffff0d7224 */ /* 0x000fce00078e0006 */
[----:B------:R-:W-:Y:S05]  /*2ed40*/  WARPSYNC.COLLECTIVE R15, `(.L_x_2158) ;  /* 0x000000000f087348 */ /* 0x000fea0003c00000 */
[----:B------:R0:W1:Y:S02]  /*2ed50*/  SHFL.UP P6, R14, R13, R12, R11 ;  /* 0x0400000c0d0e7389 */ /* 0x00006400000c000b */
[----:B01----:R-:W-:Y:S01]  /*2ed60*/  ENDCOLLECTIVE ;  /* 0x000000000000791b */ /* 0x003fe20003800000 */
.L_x_2158:
[----:B------:R-:W-:Y:S01]  /*2ed70*/  IMAD.MOV.U32 R12, RZ, RZ, 0x4 ;  /* 0x00000004ff0c7424 */ /* 0x000fe200078e00ff */
[----:B------:R-:W-:-:S05]  /*2ed80*/  SEL R7, R14, RZ, P2 ;  /* 0x000000ff0e077207 */ /* 0x000fca0001000000 */
[----:B------:R-:W-:-:S04]  /*2ed90*/  IMAD.IADD R7, R6, 0x1, R7 ;  /* 0x0000000106077824 */ /* 0x000fc800078e0207 */
[----:B------:R-:W-:-:S07]  /*2eda0*/  IMAD.MOV.U32 R13, RZ, RZ, R7 ;  /* 0x000000ffff0d7224 */ /* 0x000fce00078e0007 */
[----:B------:R-:W-:Y:S05]  /*2edb0*/  WARPSYNC.COLLECTIVE R15, `(.L_x_2159) ;  /* 0x000000000f087348 */ /* 0x000fea0003c00000 */
[----:B------:R0:W1:Y:S02]  /*2edc0*/  SHFL.UP P6, R14, R13, R12, R11 ;  /* 0x0400000c0d0e7389 */ /* 0x00006400000c000b */
[----:B01----:R-:W-:Y:S01]  /*2edd0*/  ENDCOLLECTIVE ;  /* 0x000000000000791b */ /* 0x003fe20003800000 */
.L_x_2159:
[----:B------:R-:W-:Y:S01]  /*2ede0*/  IMAD.MOV.U32 R12, RZ, RZ, 0x8 ;  /* 0x00000008ff0c7424 */ /* 0x000fe200078e00ff */
[----:B------:R-:W-:-:S05]  /*2edf0*/  SEL R2, R14, RZ, P3 ;  /* 0x000000ff0e027207 */ /* 0x000fca0001800000 */
[----:B------:R-:W-:-:S04]  /*2ee00*/  IMAD.IADD R2, R7, 0x1, R2 ;  /* 0x0000000107027824 */ /* 0x000fc800078e0202 */
[----:B------:R-:W-:-:S07]  /*2ee10*/  IMAD.MOV.U32 R13, RZ, RZ, R2 ;  /* 0x000000ffff0d7224 */ /* 0x000fce00078e0002 */
[----:B------:R-:W-:Y:S05]  /*2ee20*/  WARPSYNC.COLLECTIVE R15, `(.L_x_2160) ;  /* 0x000000000f087348 */ /* 0x000fea0003c00000 */
[----:B------:R0:W1:Y:S02]  /*2ee30*/  SHFL.UP P6, R14, R13, R12, R11 ;  /* 0x0400000c0d0e7389 */ /* 0x00006400000c000b */
[----:B01----:R-:W-:Y:S01]  /*2ee40*/  ENDCOLLECTIVE ;  /* 0x000000000000791b */ /* 0x003fe20003800000 */
.L_x_2160:
[----:B------:R-:W-:Y:S01]  /*2ee50*/  IMAD.MOV.U32 R12, RZ, RZ, 0x10 ;  /* 0x00000010ff0c7424 */ /* 0x000fe200078e00ff */
[----:B------:R-:W-:-:S05]  /*2ee60*/  SEL R3, R14, RZ, P4 ;  /* 0x000000ff0e037207 */ /* 0x000fca0002000000 */
[----:B------:R-:W-:-:S04]  /*2ee70*/  IMAD.IADD R3, R2, 0x1, R3 ;  /* 0x0000000102037824 */ /* 0x000fc800078e0203 */
[----:B------:R-:W-:-:S07]  /*2ee80*/  IMAD.MOV.U32 R13, RZ, RZ, R3 ;  /* 0x000000ffff0d7224 */ /* 0x000fce00078e0003 */
[----:B------:R-:W-:Y:S05]  /*2ee90*/  WARPSYNC.COLLECTIVE R15, `(.L_x_2161) ;  /* 0x000000000f087348 */ /* 0x000fea0003c00000 */
[----:B------:R0:W1:Y:S02]  /*2eea0*/  SHFL.UP P6, R14, R13, R12, R11 ;  /* 0x0400000c0d0e7389 */ /* 0x00006400000c000b */
[----:B01----:R-:W-:Y:S01]  /*2eeb0*/  ENDCOLLECTIVE ;  /* 0x000000000000791b */ /* 0x003fe20003800000 */
.L_x_2161:
        /* <DEDUP_REMOVED lines=8> */
.L_x_2162:
[----:B------:R-:W-:Y:S05]  /*2ef40*/  BRA `(.L_x_2163) ;  /* 0xffffffa800d47947 */ /* 0x000fea000383ffff */
.L_x_1991:
        /* <DEDUP_REMOVED lines=8> */
.L_x_2165:
[----:B------:R-:W-:Y:S05]  /*2efd0*/  BSYNC B0 ;  /* 0x0000000000007941 */ /* 0x000fea0003800000 */
.L_x_2164:
        /* <DEDUP_REMOVED lines=8> */
.L_x_2166:
[----:B------:R-:W-:Y:S01]  /*2f060*/  IMAD.MOV.U32 R12, RZ, RZ, 0x4 ;  /* 0x00000004ff0c7424 */ /* 0x000fe200078e00ff */
[----:B------:R-:W-:-:S05]  /*2f070*/  SEL R2, R14, RZ, P2 ;  /* 0x000000ff0e027207 */ /* 0x000fca0001000000 */
[----:B------:R-:W-:-:S04]  /*2f080*/  IMAD.IADD R2, R13, 0x1, R2 ;  /* 0x000000010d027824 */ /* 0x000fc800078e0202 */
[----:B------:R-:W-:-:S07]  /*2f090*/  IMAD.MOV.U32 R13, RZ, RZ, R2 ;  /* 0x000000ffff0d7224 */ /* 0x000fce00078e0002 */
[----:B------:R-:W-:Y:S05]  /*2f0a0*/  WARPSYNC.COLLECTIVE R15, `(.L_x_2167) ;  /* 0x000000000f087348 */ /* 0x000fea0003c00000 */
[----:B------:R0:W1:Y:S02]  /*2f0b0*/  SHFL.UP P6, R14, R13, R12, R11 ;  /* 0x0400000c0d0e7389 */ /* 0x00006400000c000b */
[----:B01----:R-:W-:Y:S01]  /*2f0c0*/  ENDCOLLECTIVE ;  /* 0x000000000000791b */ /* 0x003fe20003800000 */
.L_x_2167:
[----:B------:R-:W-:Y:S01]  /*2f0d0*/  IMAD.MOV.U32 R12, RZ, RZ, 0x8 ;  /* 0x00000008ff0c7424 */ /* 0x000fe200078e00ff */
[----:B------:R-:W-:-:S05]  /*2f0e0*/  SEL R3, R14, RZ, P3 ;  /* 0x000000ff0e037207 */ /* 0x000fca0001800000 */
[----:B------:R-:W-:-:S04]  /*2f0f0*/  IMAD.IADD R3, R2, 0x1, R3 ;  /* 0x0000000102037824 */ /* 0x000fc800078e0203 */
[----:B------:R-:W-:-:S07]  /*2f100*/  IMAD.MOV.U32 R13, RZ, RZ, R3 ;  /* 0x000000ffff0d7224 */ /* 0x000fce00078e0003 */
[----:B------:R-:W-:Y:S05]  /*2f110*/  WARPSYNC.COLLECTIVE R15, `(.L_x_2168) ;  /* 0x000000000f087348 */ /* 0x000fea0003c00000 */
[----:B------:R0:W1:Y:S02]  /*2f120*/  SHFL.UP P6, R14, R13, R12, R11 ;  /* 0x0400000c0d0e7389 */ /* 0x00006400000c000b */
[----:B01----:R-:W-:Y:S01]  /*2f130*/  ENDCOLLECTIVE ;  /* 0x000000000000791b */ /* 0x003fe20003800000 */
.L_x_2168:
[----:B------:R-:W-:Y:S01]  /*2f140*/  IMAD.MOV.U32 R12, RZ, RZ, 0x10 ;  /* 0x00000010ff0c7424 */ /* 0x000fe200078e00ff */
[----:B------:R-:W-:-:S05]  /*2f150*/  SEL R4, R14, RZ, P4 ;  /* 0x000000ff0e047207 */ /* 0x000fca0002000000 */
[----:B------:R-:W-:-:S04]  /*2f160*/  IMAD.IADD R4, R3, 0x1, R4 ;  /* 0x0000000103047824 */ /* 0x000fc800078e0204 */
[----:B------:R-:W-:-:S07]  /*2f170*/  IMAD.MOV.U32 R13, RZ, RZ, R4 ;  /* 0x000000ffff0d7224 */ /* 0x000fce00078e0004 */
[----:B------:R-:W-:Y:S05]  /*2f180*/  WARPSYNC.COLLECTIVE R15, `(.L_x_2169) ;  /* 0x000000000f087348 */ /* 0x000fea0003c00000 */
[----:B------:R0:W1:Y:S02]  /*2f190*/  SHFL.UP P6, R14, R13, R12, R11 ;  /* 0x0400000c0d0e7389 */ /* 0x00006400000c000b */
[----:B01----:R-:W-:Y:S01]  /*2f1a0*/  ENDCOLLECTIVE ;  /* 0x000000000000791b */ /* 0x003fe20003800000 */
.L_x_2169:
        /* <DEDUP_REMOVED lines=8> */
.L_x_2170:
[----:B------:R-:W-:Y:S05]  /*2f230*/  BRA `(.L_x_2171) ;  /* 0xffffffa800b47947 */ /* 0x000fea000383ffff */
.L_x_1993:
[----:B------:R-:W-:Y:S01]  /*2f240*/  BSSY B0, `(.L_x_2172) ;  /* 0x0000006000007945 */ /* 0x000fe20003800000 */
[----:B------:R-:W-:Y:S01]  /*2f250*/  PLOP3.LUT P6, PT, P6, PT, PT, 0x8, 0x0 ;  /* 0x000000000000781c */ /* 0x000fe200037ce170 */
[----:B------:R-:W-:-:S12]  /*2f260*/  IMAD.MOV.U32 R15, RZ, RZ, -0x1 ;  /* 0xffffffffff0f7424 */ /* 0x000fd800078e00ff */
[----:B01----:R-:W-:Y:S05]  /*2f270*/  WARPSYNC.COLLECTIVE R15, `(.L_x_2173) ;  /* 0x000000000f087348 */ /* 0x003fea0003c00000 */
[----:B------:R-:W-:Y:S01]  /*2f280*/  VOTE.ANY R14, PT, P6 ;  /* 0x00000000000e7806 */ /* 0x000fe200030e0100 */
[----:B01----:R-:W-:Y:S06]  /*2f290*/  ENDCOLLECTIVE ;  /* 0x000000000000791b */ /* 0x003fec0003800000 */
.L_x_2173:
[----:B------:R-:W-:Y:S05]  /*2f2a0*/  BSYNC B0 ;  /* 0x0000000000007941 */ /* 0x000fea0003800000 */
.L_x_2172:
        /* <DEDUP_REMOVED lines=9> */
.L_x_2174:
[----:B------:R-:W-:Y:S01]  /*2f340*/  IMAD.MOV.U32 R5, RZ, RZ, R14 ;  /* 0x000000ffff057224 */ /* 0x000fe200078e000e */
[----:B------:R-:W-:Y:S06]  /*2f350*/  BRA `(.L_x_2175) ;  /* 0xffffffa800a47947 */ /* 0x000fec000383ffff */
.L_x_1995:
[----:B------:R-:W-:Y:S01]  /*2f360*/  BSSY B0, `(.L_x_2176) ;  /* 0x0000007000007945 */ /* 0x000fe20003800000 */
[----:B------:R-:W-:Y:S02]  /*2f370*/  IMAD.MOV.U32 R13, RZ, RZ, R2 ;  /* 0x000000ffff0d7224 */ /* 0x000fe400078e0002 */
[----:B------:R-:W-:Y:S02]  /*2f380*/  IMAD.MOV.U32 R11, RZ, RZ, 0x1f ;  /* 0x0000001fff0b7424 */ /* 0x000fe400078e00ff */
[----:B------:R-:W-:-:S07]  /*2f390*/  IMAD.MOV.U32 R15, RZ, RZ, -0x1 ;  /* 0xffffffffff0f7424 */ /* 0x000fce00078e00ff */
[----:B0123--:R-:W-:Y:S05]  /*2f3a0*/  WARPSYNC.COLLECTIVE R15, `(.L_x_2177) ;  /* 0x000000000f087348 */ /* 0x00ffea0003c00000 */
[----:B------:R4:W0:Y:S02]  /*2f3b0*/  SHFL.IDX P6, R14, R13, R12, R11 ;  /* 0x0000000c0d0e7389 */ /* 0x00082400000c000b */
[----:B01234-:R-:W-:Y:S01]  /*2f3c0*/  ENDCOLLECTIVE ;  /* 0x000000000000791b */ /* 0x01ffe20003800000 */
.L_x_2177:
[----:B------:R-:W-:Y:S05]  /*2f3d0*/  BSYNC B0 ;  /* 0x0000000000007941 */ /* 0x000fea0003800000 */
.L_x_2176:
[----:B------:R-:W-:Y:S05]  /*2f3e0*/  BRA `(.L_x_1994) ;  /* 0xffffffa8009c7947 */ /* 0x000fea000383ffff */
.L_x_1999:
[----:B0-----:R0:W2:Y:S02]  /*2f3f0*/  SYNCS.PHASECHK.TRANS64.TRYWAIT P0, [R5+URZ+0x30820], R0 ;  /* 0x03082000050075a7 */ /* 0x0010a4000800017f */
[----:B--2---:R-:W-:Y:S05]  /*2f400*/  @!P0 NANOSLEEP.SYNCS 0x989680 ;  /* 0x009896800000895d */ /* 0x004fea0003900000 */
[----:B------:R-:W2:Y:S02]  /*2f410*/  @!P0 SYNCS.PHASECHK.TRANS64 P0, [R5+URZ+0x30820], R0 ;  /* 0x03082000050085a7 */ /* 0x000ea4000800007f */
[----:B--2---:R-:W-:Y:S05]  /*2f420*/  @!P0 BRA `(.L_x_1999) ;  /* 0xfffffffc00f08947 */ /* 0x004fea000383ffff */
[----:B------:R-:W-:Y:S05]  /*2f430*/  BRA `(.L_x_2178) ;  /* 0xffffffb000147947 */ /* 0x000fea000383ffff */
.L_x_2000:
        /* <DEDUP_REMOVED lines=11> */
.L_x_2180:
[----:B------:R-:W-:Y:S05]  /*2f4f0*/  BSYNC B0 ;  /* 0x0000000000007941 */ /* 0x000fea0003800000 */
.L_x_2179:
[----:B------:R-:W-:Y:S05]  /*2f500*/  BRA `(.L_x_2181) ;  /* 0xffffffac00fc7947 */ /* 0x000fea000383ffff */
.L_x_2001:
[----:B------:R-:W-:Y:S01]  /*2f510*/  BSSY B0, `(.L_x_2182) ;  /* 0x0000006000007945 */ /* 0x000fe20003800000 */
[----:B------:R-:W-:-:S07]  /*2f520*/  IMAD.MOV.U32 R15, RZ, RZ, -0x1 ;  /* 0xffffffffff0f7424 */ /* 0x000fce00078e00ff */
[----:B01-3--:R-:W-:Y:S05]  /*2f530*/  WARPSYNC.COLLECTIVE R15, `(.L_x_2183) ;  /* 0x000000000f0c7348 */ /* 0x00bfea0003c00000 */
[----:B------:R-:W-:Y:S02]  /*2f540*/  ELECT P6, UR62, PT ;  /* 0x00000000003e782f */ /* 0x000fe400038c0000 */
[----:B------:R-:W-:Y:S01]  /*2f550*/  MOV R14, UR62 ;  /* 0x0000003e000e7c02 */ /* 0x000fe20008000f00 */
[----:B01-3--:R-:W-:Y:S10]  /*2f560*/  ENDCOLLECTIVE ;  /* 0x000000000000791b */ /* 0x00bff40003800000 */
.L_x_2183:
[----:B------:R-:W-:Y:S05]  /*2f570*/  BSYNC B0 ;  /* 0x0000000000007941 */ /* 0x000fea0003800000 */
.L_x_2182:
[----:B------:R-:W-:Y:S05]  /*2f580*/  BRA `(.L_x_2184) ;  /* 0xffffffac00f07947 */ /* 0x000fea000383ffff */
.L_x_2003:
[----:B0-----:R0:W2:Y:S02]  /*2f590*/  SYNCS.PHASECHK.TRANS64.TRYWAIT P1, [R3+URZ+0x30840], R2 ;  /* 0x03084002030075a7 */ /* 0x0010a4000802017f */
[----:B--2---:R-:W-:Y:S05]  /*2f5a0*/  @!P1 NANOSLEEP.SYNCS 0x989680 ;  /* 0x009896800000995d */ /* 0x004fea0003900000 */
[----:B------:R-:W2:Y:S02]  /*2f5b0*/  @!P1 SYNCS.PHASECHK.TRANS64 P1, [R3+URZ+0x30840], R2 ;  /* 0x03084002030095a7 */ /* 0x000ea4000802007f */
[----:B--2---:R-:W-:Y:S05]  /*2f5c0*/  @!P1 BRA `(.L_x_2003) ;  /* 0xfffffffc00f09947 */ /* 0x004fea000383ffff */
[----:B------:R-:W-:Y:S05]  /*2f5d0*/  BRA `(.L_x_2185) ;  /* 0xffffffb000187947 */ /* 0x000fea000383ffff */
.L_x_2005:
[----:B--2---:R2:W4:Y:S02]  /*2f5e0*/  SYNCS.PHASECHK.TRANS64.TRYWAIT P1, [R5+URZ+0x30840], R0 ;  /* 0x03084000050075a7 */ /* 0x004524000802017f */
[----:B----4-:R-:W-:Y:S05]  /*2f5f0*/  @!P1 NANOSLEEP.SYNCS 0x989680 ;  /* 0x009896800000995d */ /* 0x010fea0003900000 */
[----:B------:R-:W4:Y:S02]  /*2f600*/  @!P1 SYNCS.PHASECHK.TRANS64 P1, [R5+URZ+0x30840], R0 ;  /* 0x03084000050095a7 */ /* 0x000f24000802007f */
[----:B----4-:R-:W-:Y:S05]  /*2f610*/  @!P1 BRA `(.L_x_2005) ;  /* 0xfffffffc00f09947 */ /* 0x010fea000383ffff */
[----:B------:R-:W-:Y:S05]  /*2f620*/  BRA `(.L_x_2186) ;  /* 0xffffffb000247947 */ /* 0x000fea000383ffff */
.L_x_2007:
[----:B----4-:R4:W0:Y:S02]  /*2f630*/  SYNCS.PHASECHK.TRANS64.TRYWAIT P1, [R3+URZ+0x30860], R2 ;  /* 0x03086002030075a7 */ /* 0x010824000802017f */
[----:B0-----:R-:W-:Y:S05]  /*2f640*/  @!P1 NANOSLEEP.SYNCS 0x989680 ;  /* 0x009896800000995d */ /* 0x001fea0003900000 */
[----:B------:R-:W0:Y:S02]  /*2f650*/  @!P1 SYNCS.PHASECHK.TRANS64 P1, [R3+URZ+0x30860], R2 ;  /* 0x03086002030095a7 */ /* 0x000e24000802007f */
[----:B0-----:R-:W-:Y:S05]  /*2f660*/  @!P1 BRA `(.L_x_2007) ;  /* 0xfffffffc00f09947 */ /* 0x001fea000383ffff */
[----:B------:R-:W-:Y:S05]  /*2f670*/  BRA `(.L_x_2187) ;  /* 0xffffffb000207947 */ /* 0x000fea000383ffff */
.L_x_2188:
        /* <DEDUP_REMOVED lines=16> */
.L_x_3237:


//--------------------- .text._ZN7cutlass13device_kernelIN5flash11enable_sm90INS1_16FlashAttnFwdSm90INS1_25CollectiveMainloopFwdSm90ILi2EN4cute5tupleIJNS5_1CILi1EEES8_S8_EEENS6_IJNS7_ILi128EEENS7_ILi96EEENS7_ILi192EEEEEELi192ENS_10bfloat16_tEfNS_4arch4Sm90ELb1ELb0ELb0ELb0ELb1ELb0ELb0ELb1ELb1ELb1ELb0ELb0EEENS1_21CollectiveEpilogueFwdINS6_IJSA_SC_SB_EEES9_SE_SG_Li256ELb0ELb1ELb0ELb0EEENS1_30DynamicPersistentTileSchedulerILi256ELi128ELb0ELb1ELb1EEEEEEEEEvNT_6ParamsE --------------------------
	.section	.text._ZN7cutlass13device_kernelIN5flash11enable_sm90INS1_16FlashAttnFwdSm90INS1_25CollectiveMainloopFwdSm90ILi2EN4cute5tupleIJNS5_1CILi1EEES8_S8_EEENS6_IJNS7_ILi128EEENS7_ILi96EEENS7_ILi192EEEEEELi192ENS_10bfloat16_tEfNS_4arch4Sm90ELb1ELb0ELb0ELb0ELb1ELb0ELb0ELb1ELb1ELb1ELb0ELb0EEENS1_21CollectiveEpilogueFwdINS6_IJSA_SC_SB_EEES9_SE_SG_Li256ELb0ELb1ELb0ELb0EEENS1_30DynamicPersistentTileSchedulerILi256ELi128ELb0ELb1ELb1EEEEEEEEEvNT_6ParamsE,"ax",@progbits
	.align	128
.text._ZN7cutlass13device_kernelIN5flash11enable_sm90INS1_16FlashAttnFwdSm90INS1_25CollectiveMainloopFwdSm90ILi2EN4cute5tupleIJNS5_1CILi1EEES8_S8_EEENS6_IJNS7_ILi128EEENS7_ILi96EEENS7_ILi192EEEEEELi192ENS_10bfloat16_tEfNS_4arch4Sm90ELb1ELb0ELb0ELb0ELb1ELb0ELb0ELb1ELb1ELb1ELb0ELb0EEENS1_21CollectiveEpilogueFwdINS6_IJSA_SC_SB_EEES9_SE_SG_Li256ELb0ELb1ELb0ELb0EEENS1_30DynamicPersistentTileSchedulerILi256ELi128ELb0ELb1ELb1EEEEEEEEEvNT_6ParamsE:
        .type           _ZN7cutlass13device_kernelIN5flash11enable_sm90INS1_16FlashAttnFwdSm90INS1_25CollectiveMainloopFwdSm90ILi2EN4cute5tupleIJNS5_1CILi1EEES8_S8_EEENS6_IJNS7_ILi128EEENS7_ILi96EEENS7_ILi192EEEEEELi192ENS_10bfloat16_tEfNS_4arch4Sm90ELb1ELb0ELb0ELb0ELb1ELb0ELb0ELb1ELb1ELb1ELb0ELb0EEENS1_21CollectiveEpilogueFwdINS6_IJSA_SC_SB_EEES9_SE_SG_Li256ELb0ELb1ELb0ELb0EEENS1_30DynamicPersistentTileSchedulerILi256ELi128ELb0ELb1ELb1EEEEEEEEEvNT_6ParamsE,@function
        .size           _ZN7cutlass13device_kernelIN5flash11enable_sm90INS1_16FlashAttnFwdSm90INS1_25CollectiveMainloopFwdSm90ILi2EN4cute5tupleIJNS5_1CILi1EEES8_S8_EEENS6_IJNS7_ILi128EEENS7_ILi96EEENS7_ILi192EEEEEELi192ENS_10bfloat16_tEfNS_4arch4Sm90ELb1ELb0ELb0ELb0ELb1ELb0ELb0ELb1ELb1ELb1ELb0ELb0EEENS1_21CollectiveEpilogueFwdINS6_IJSA_SC_SB_EEES9_SE_SG_Li256ELb0ELb1ELb0ELb0EEENS1_30DynamicPersistentTileSchedulerILi256ELi128ELb0ELb1ELb1EEEEEEEEEvNT_6ParamsE,(.L_x_3238 - _ZN7cutlass13device_kernelIN5flash11enable_sm90INS1_16FlashAttnFwdSm90INS1_25CollectiveMainloopFwdSm90ILi2EN4cute5tupleIJNS5_1CILi1EEES8_S8_EEENS6_IJNS7_ILi128EEENS7_ILi96EEENS7_ILi192EEEEEELi192ENS_10bfloat16_tEfNS_4arch4Sm90ELb1ELb0ELb0ELb0ELb1ELb0ELb0ELb1ELb1ELb1ELb0ELb0EEENS1_21CollectiveEpilogueFwdINS6_IJSA_SC_SB_EEES9_SE_SG_Li256ELb0ELb1ELb0ELb0EEENS1_30DynamicPersistentTileSchedulerILi256ELi128ELb0ELb1ELb1EEEEEEEEEvNT_6ParamsE)
        .other          _ZN7cutlass13device_kernelIN5flash11enable_sm90INS1_16FlashAttnFwdSm90INS1_25CollectiveMainloopFwdSm90ILi2EN4cute5tupleIJNS5_1CILi1EEES8_S8_EEENS6_IJNS7_ILi128EEENS7_ILi96EEENS7_ILi192EEEEEELi192ENS_10bfloat16_tEfNS_4arch4Sm90ELb1ELb0ELb0ELb0ELb1ELb0ELb0ELb1ELb1ELb1ELb0ELb0EEENS1_21CollectiveEpilogueFwdINS6_IJSA_SC_SB_EEES9_SE_SG_Li256ELb0ELb1ELb0ELb0EEENS1_30DynamicPersistentTileSchedulerILi256ELi128ELb0ELb1ELb1EEEEEEEEEvNT_6ParamsE,@"STO_CUDA_ENTRY STV_DEFAULT"
_ZN7cutlass13device_kernelIN5flash11enable_sm90INS1_16FlashAttnFwdSm90INS1_25CollectiveMainloopFwdSm90ILi2EN4cute5tupleIJNS5_1CILi1EEES8_S8_EEENS6_IJNS7_ILi128EEENS7_ILi96EEENS7_ILi192EEEEEELi192ENS_10bfloat16_tEfNS_4arch4Sm90ELb1ELb0ELb0ELb0ELb1ELb0ELb0ELb1ELb1ELb1ELb0ELb0EEENS1_21CollectiveEpilogueFwdINS6_IJSA_SC_SB_EEES9_SE_SG_Li256ELb0ELb1ELb0ELb0EEENS1_30DynamicPersistentTileSchedulerILi256ELi128ELb0ELb1ELb1EEEEEEEEEvNT_6ParamsE:
        /* <DEDUP_REMOVED lines=45> */
.L_x_2189:
        /* <DEDUP_REMOVED lines=22> */
.L_x_2190:
        /* <DEDUP_REMOVED lines=18> */
.L_x_2191:
        /* <DEDUP_REMOVED lines=22> */
.L_x_2192:
        /* <DEDUP_REMOVED lines=23> */
.L_x_2193:
        /* <DEDUP_REMOVED lines=10> */
.L_x_2195:
        /* <DEDUP_REMOVED lines=10> */
[----:B------:R-:W2:Y:S01]  /*0960*/  LDL R3, [R1+0x4] ;  /* 0x0000040001037983 */ /* 0x000ea20000100800 */
[----:B------:R-:W-:Y:S01]  /*0970*/  UMOV UR38, URZ ;  /* 0x0000003f00267c82 */ /* 0x000fe20008000000 */
[----:B------:R-:W-:Y:S01]  /*0980*/  UMOV UR39, URZ ;  /* 0x0000003f00277c82 */ /* 0x000fe20008000000 */
[----:B0-----:R-:W0:Y:S02]  /*0990*/  S2R R2, SR_TID.X ;  /* 0x0000000000027919 */ /* 0x001e240000002100 */
[----:B0-----:R-:W-:-:S05]  /*09a0*/  VIADD R203, R2, 0xffffff80 ;  /* 0xffffff8002cb7836 */ /* 0x001fca0000000000 */
[----:B------:R-:W-:-:S04]  /*09b0*/  SHF.R.S32.HI R0, RZ, 0x1f, R203 ;  /* 0x0000001fff007819 */ /* 0x000fc800000114cb */
[----:B------:R-:W-:-:S05]  /*09c0*/  LEA.HI R4, R0, R203, RZ, 0x5 ;  /* 0x000000cb00047211 */ /* 0x000fca00078f28ff */
[----:B------:R-:W-:-:S05]  /*09d0*/  IMAD.SHL.U32 R6, R4, 0x20, RZ ;  /* 0x0000002004067824 */ /* 0x000fca00078e00ff */
[----:B------:R-:W-:Y:S02]  /*09e0*/  LOP3.LUT R7, R6, 0xfffffc00, RZ, 0xc0, !PT ;  /* 0xfffffc0006077812 */ /* 0x000fe400078ec0ff */
[----:B------:R-:W-:-:S04]  /*09f0*/  LEA.HI R6, R0, R203, RZ, 0x2 ;  /* 0x000000cb00067211 */ /* 0x000fc800078f10ff */
[----:B------:R-:W-:-:S05]  /*0a00*/  LOP3.LUT R6, R6, 0xfffffffc, RZ, 0xc0, !PT ;  /* 0xfffffffc06067812 */ /* 0x000fca00078ec0ff */
[----:B------:R-:W-:Y:S01]  /*0a10*/  IMAD.IADD R6, R203, 0x1, -R6 ;  /* 0x00000001cb067824 */ /* 0x000fe200078e0a06 */
[----:B--2---:R-:W-:Y:S02]  /*0a20*/  R2UR UR5, R3 ;  /* 0x00000000030572ca */ /* 0x004fe400000e0000 */
[----:B------:R-:W-:-:S04]  /*0a30*/  LEA.HI R3, R0, R203, RZ, 0x7 ;  /* 0x000000cb00037211 */ /* 0x000fc800078f38ff */
[----:B------:R-:W-:Y:S02]  /*0a40*/  LOP3.LUT R2, R3, 0xffffff80, RZ, 0xc0, !PT ;  /* 0xffffff8003027812 */ /* 0x000fe400078ec0ff */
[----:B------:R-:W-:-:S03]  /*0a50*/  SHF.R.S32.HI R196, RZ, 0x7, R3 ;  /* 0x00000007ffc47819 */ /* 0x000fc60000011403 */
[C---:B------:R-:W-:Y:S01]  /*0a60*/  IMAD.IADD R195, R203.reuse, 0x1, -R2 ;  /* 0x00000001cbc37824 */ /* 0x040fe200078e0a02 */
[CC--:B------:R-:W-:Y:S01]  /*0a70*/  LEA.HI R2, R0.reuse, R203.reuse, RZ, 0x4 ;  /* 0x000000cb00027211 */ /* 0x0c0fe200078f20ff */
[----:B------:R-:W-:Y:S01]  /*0a80*/  ULOP3.LUT UR6, UR5, 0x1, URZ, 0xfc, !UPT ;  /* 0x0000000105067892 */ /* 0x000fe2000f8efc3f */
[----:B------:R-:W-:Y:S02]  /*0a90*/  LEA.HI R0, R0, R203, RZ, 0x3 ;  /* 0x000000cb00007211 */ /* 0x000fe400078f18ff */
[----:B------:R-:W-:Y:S01]  /*0aa0*/  SHF.R.S32.HI R8, RZ, 0x1f, R195 ;  /* 0x0000001fff087819 */ /* 0x000fe200000114c3 */
[----:B------:R-:W-:Y:S01]  /*0ab0*/  UMOV UR5, URZ ;  /* 0x0000003f00057c82 */ /* 0x000fe20008000000 */
[----:B------:R-:W-:Y:S01]  /*0ac0*/  LOP3.LUT R4, R2, 0x3fffff0, RZ, 0xc0, !PT ;  /* 0x03fffff002047812 */ /* 0x000fe200078ec0ff */
[----:B------:R-:W-:Y:S01]  /*0ad0*/  IMAD.U32 R194, RZ, RZ, UR5 ;  /* 0x00000005ffc27e24 */ /* 0x000fe2000f8e00ff */
[----:B------:R-:W-:Y:S02]  /*0ae0*/  LEA.HI R9, R8, R195, RZ, 0x2 ;  /* 0x000000c308097211 */ /* 0x000fe400078f10ff */
[----:B------:R-:W-:Y:S01]  /*0af0*/  SHF.R.S32.HI R5, RZ, 0x4, R2 ;  /* 0x00000004ff057819 */ /* 0x000fe20000011402 */
[----:B------:R-:W-:Y:S01]  /*0b00*/  IMAD.IADD R4, R203, 0x1, -R4 ;  /* 0x00000001cb047824 */ /* 0x000fe200078e0a04 */
[----:B------:R-:W-:-:S02]  /*0b10*/  SHF.R.S32.HI R10, RZ, 0x2, R9 ;  /* 0x00000002ff0a7819 */ /* 0x000fc40000011409 */
[----:B------:R-:W-:Y:S01]  /*0b20*/  SHF.R.S32.HI R11, RZ, 0x1f, R9 ;  /* 0x0000001fff0b7819 */ /* 0x000fe20000011409 */
[----:B------:R-:W-:Y:S01]  /*0b30*/  IMAD R7, R4, 0x40, R7 ;  /* 0x0000004004077824 */ /* 0x000fe200078e0207 */
[----:B------:R-:W-:Y:S02]  /*0b40*/  LEA.HI R2, R2, R5, RZ, 0x1 ;  /* 0x0000000502027211 */ /* 0x000fe400078f08ff */
[----:B------:R-:W-:Y:S02]  /*0b50*/  LEA.HI R11, R11, R10, RZ, 0x3 ;  /* 0x0000000a0b0b7211 */ /* 0x000fe400078f18ff */
[----:B------:R-:W-:Y:S02]  /*0b60*/  LOP3.LUT R2, R2, 0x1ffffffe, RZ, 0xc0, !PT ;  /* 0x1ffffffe02027812 */ /* 0x000fe400078ec0ff */
[----:B------:R-:W-:Y:S02]  /*0b70*/  LOP3.LUT R4, R0, 0xfffffff8, RZ, 0xc0, !PT ;  /* 0xfffffff800047812 */ /* 0x000fe400078ec0ff */
[----:B------:R-:W-:Y:S01]  /*0b80*/  LOP3.LUT R11, R11, 0xfffffff8, RZ, 0xc0, !PT ;  /* 0xfffffff80b0b7812 */ /* 0x000fe200078ec0ff */
[----:B------:R-:W-:Y:S01]  /*0b90*/  IMAD.IADD R2, R5, 0x1, -R2 ;  /* 0x0000000105027824 */ /* 0x000fe200078e0a02 */
[----:B------:R-:W-:Y:S01]  /*0ba0*/  LEA.HI R8, R8, R195, RZ, 0x5 ;  /* 0x000000c308087211 */ /* 0x000fe200078f28ff */
[----:B------:R-:W-:Y:S01]  /*0bb0*/  IMAD.IADD R23, R203, 0x1, -R4 ;  /* 0x00000001cb177824 */ /* 0x000fe200078e0a04 */
[----:B------:R-:W-:Y:S01]  /*0bc0*/  LEA.HI R3, R3, R196, RZ, 0x1 ;  /* 0x000000c403037211 */ /* 0x000fe200078f08ff */
[----:B------:R-:W-:Y:S01]  /*0bd0*/  IMAD R198, R2, 0x8, R7 ;  /* 0x0000000802c67824 */ /* 0x000fe200078e0207 */
[----:B------:R-:W-:Y:S01]  /*0be0*/  IADD3 R11, R10, -R11, RZ ;  /* 0x8000000b0a0b7210 */ /* 0x000fe20007ffe0ff */
[----:B------:R-:W-:Y:S01]  /*0bf0*/  IMAD.SHL.U32 R16, R23, 0x8, RZ ;  /* 0x0000000817107824 */ /* 0x000fe200078e00ff */
[----:B------:R-:W-:-:S02]  /*0c00*/  SHF.R.S32.HI R8, RZ, 0x5, R8 ;  /* 0x00000005ff087819 */ /* 0x000fc40000011408 */
[----:B------:R-:W-:Y:S01]  /*0c10*/  LEA.HI R5, R6, R6, RZ, 0x1 ;  /* 0x0000000606057211 */ /* 0x000fe200078f08ff */
[----:B------:R-:W-:Y:S01]  /*0c20*/  VIADD R19, R16, 0x40 ;  /* 0x0000004010137836 */ /* 0x000fe20000000000 */
[----:B------:R-:W-:Y:S01]  /*0c30*/  LOP3.LUT R3, R3, 0x3fffffe, RZ, 0xc0, !PT ;  /* 0x03fffffe03037812 */ /* 0x000fe200078ec0ff */
[----:B------:R-:W-:Y:S01]  /*0c40*/  IMAD R8, R8, 0x10, R11 ;  /* 0x0000001008087824 */ /* 0x000fe200078e020b */
[----:B------:R-:W-:Y:S01]  /*0c50*/  LOP3.LUT R5, R5, 0x1ffffffe, RZ, 0xc0, !PT ;  /* 0x1ffffffe05057812 */ /* 0x000fe200078ec0ff */
[----:B------:R-:W-:Y:S01]  /*0c60*/  VIADD R22, R16, 0x80 ;  /* 0x0000008010167836 */ /* 0x000fe20000000000 */
[----:B------:R-:W-:Y:S01]  /*0c70*/  SHF.R.S32.HI R193, RZ, 0x3, R0 ;  /* 0x00000003ffc17819 */ /* 0x000fe20000011400 */
[----:B------:R-:W-:Y:S01]  /*0c80*/  IMAD.IADD R3, R196, 0x1, -R3 ;  /* 0x00000001c4037824 */ /* 0x000fe200078e0a03 */
[----:B------:R-:W-:Y:S01]  /*0c90*/  LOP3.LUT R0, R9, 0x7ffffffc, RZ, 0xc0, !PT ;  /* 0x7ffffffc09007812 */ /* 0x000fe200078ec0ff */
[----:B------:R-:W-:Y:S01]  /*0ca0*/  IMAD.IADD R18, R6, 0x1, -R5 ;  /* 0x0000000106127824 */ /* 0x000fe200078e0a05 */
[----:B------:R-:W-:Y:S01]  /*0cb0*/  MOV R199, UR6 ;  /* 0x0000000600c77c02 */ /* 0x000fe20008000f00 */
[----:B------:R-:W-:Y:S01]  /*0cc0*/  IMAD R197, R3, 0x40, R8 ;  /* 0x0000004003c57824 */ /* 0x000fe200078e0208 */
[----:B------:R-:W-:Y:S01]  /*0cd0*/  SHF.R.S32.HI R202, RZ, 0x1f, R16 ;  /* 0x0000001fffca7819 */ /* 0x000fe20000011410 */
[----:B------:R-:W-:Y:S01]  /*0ce0*/  IMAD.IADD R17, R195, 0x1, -R0 ;  /* 0x00000001c3117824 */ /* 0x000fe200078e0a00 */
[----:B------:R-:W-:Y:S01]  /*0cf0*/  SHF.R.S32.HI R201, RZ, 0x1f, R19 ;  /* 0x0000001fffc97819 */ /* 0x000fe20000011413 */
[----:B------:R-:W-:Y:S01]  /*0d00*/  IMAD R18, R18, 0x8, R197 ;  /* 0x0000000812127824 */ /* 0x000fe200078e02c5 */
[----:B------:R-:W-:-:S07]  /*0d10*/  SHF.R.S32.HI R200, RZ, 0x1f, R22 ;  /* 0x0000001fffc87819 */ /* 0x000fce0000011416 */
.L_x_2252:
        /* <DEDUP_REMOVED lines=21> */
.L_x_2196:
[----:B------:R-:W-:Y:S01]  /*0e70*/  ULDC UR8, c[0x0][0xc54] ;  /* 0x0003150000087ab9 */ /* 0x000fe20000000800 */
[----:B------:R-:W-:Y:S01]  /*0e80*/  UMOV UR4, UR9 ;  /* 0x0000000900047c82 */ /* 0x000fe20008000000 */
[----:B------:R-:W-:-:S11]  /*0e90*/  UISETP.NE.AND UP0, UPT, UR8, 0x1, UPT ;  /* 0x000000010800788c */ /* 0x000fd6000bf05270 */
[----:B------:R-:W-:Y:S02]  /*0ea0*/  @UP0 ULDC.64 UR10, c[0x0][0xc58] ;  /* 0x00031600000a0ab9 */ /* 0x000fe40000000a00 */
[----:B------:R-:W-:-:S04]  /*0eb0*/  UIMAD.WIDE.U32 UR6, UR9, UR10, URZ ;  /* 0x0000000a090672a5 */ /* 0x000fc8000f8e003f */
[----:B------:R-:W-:-:S04]  /*0ec0*/  @UP0 USHF.R.U32.HI UR4, URZ, UR11, UR7 ;  /* 0x0000000b3f040299 */ /* 0x000fc80008011607 */
[----:B------:R-:W-:-:S12]  /*0ed0*/  UIMAD UR6, UR4, UR8, URZ ;  /* 0x00000008040672a4 */ /* 0x000fd8000f8e023f */
.L_x_2197:
[----:B------:R-:W-:Y:S01]  /*0ee0*/  ULDC.64 UR10, c[0x0][0x418] ;  /* 0x00010600000a7ab9 */ /* 0x000fe20000000a00 */
[----:B------:R-:W-:Y:S01]  /*0ef0*/  ULOP3.LUT UR4, URZ, UR4, URZ, 0x33, !UPT ;  /* 0x000000043f047292 */ /* 0x000fe2000f8e333f */
[----:B------:R-:W-:Y:S01]  /*0f00*/  PLOP3.LUT P0, PT, PT, PT, PT, 0x80, 0x0 ;  /* 0x000000000000781c */ /* 0x000fe20003f0f070 */
[----:B------:R-:W-:Y:S01]  /*0f10*/  UISETP.NE.U32.AND UP0, UPT, UR10, URZ, UPT ;  /* 0x0000003f0a00728c */ /* 0x000fe2000bf05070 */
[----:B------:R-:W-:Y:S01]  /*0f20*/  CS2R R2, SRZ ;  /* 0x0000000000027805 */ /* 0x000fe2000001ff00 */
[----:B------:R-:W-:Y:S01]  /*0f30*/  UIADD3 UR10, UR9, -UR6, URZ ;  /* 0x80000006090a7290 */ /* 0x000fe2000fffe03f */
[----:B------:R-:W-:Y:S01]  /*0f40*/  IMAD.MOV.U32 R0, RZ, RZ, RZ ;  /* 0x000000ffff007224 */ /* 0x000fe200078e00ff */
[----:B------:R-:W-:Y:S01]  /*0f50*/  ULDC UR7, c[0x0][0x448] ;  /* 0x0001120000077ab9 */ /* 0x000fe20000000800 */
[----:B------:R-:W-:Y:S01]  /*0f60*/  ULDC UR6, c[0x0][0xc3c] ;  /* 0x00030f0000067ab9 */ /* 0x000fe20000000800 */
[----:B------:R-:W-:Y:S01]  /*0f70*/  UISETP.NE.AND UP2, UPT, UR7, 0x1, UPT ;  /* 0x000000010700788c */ /* 0x000fe2000bf45270 */
[----:B------:R-:W-:Y:S01]  /*0f80*/  CS2R R118, SRZ ;  /* 0x0000000000767805 */ /* 0x000fe2000001ff00 */
[----:B------:R-:W-:Y:S01]  /*0f90*/  UIADD3 UR4, UR4, UR6, URZ ;  /* 0x0000000604047290 */ /* 0x000fe2000fffe03f */
[----:B------:R-:W-:Y:S01]  /*0fa0*/  CS2R R116, SRZ ;  /* 0x0000000000747805 */ /* 0x000fe2000001ff00 */
[----:B------:R-:W-:Y:S01]  /*0fb0*/  UISETP.NE.AND.EX UP0, UPT, UR11, URZ, UPT, UP0 ;  /* 0x0000003f0b00728c */ /* 0x000fe2000bf05300 */
[----:B------:R-:W-:Y:S01]  /*0fc0*/  CS2R R114, SRZ ;  /* 0x0000000000727805 */ /* 0x000fe2000001ff00 */
[----:B------:R-:W-:Y:S01]  /*0fd0*/  USHF.L.U32 UR42, UR4, 0x7, URZ ;  /* 0x00000007042a7899 */ /* 0x000fe2000800063f */
[----:B------:R-:W-:Y:S01]  /*0fe0*/  CS2R R112, SRZ ;  /* 0x0000000000707805 */ /* 0x000fe2000001ff00 */
[----:B------:R-:W-:Y:S01]  /*0ff0*/  ULDC UR43, c[0x0][0x424] ;  /* 0x00010900002b7ab9 */ /* 0x000fe20000000800 */
[----:B------:R-:W-:Y:S01]  /*1000*/  ULDC UR8, c[0x0][0x288] ;  /* 0x0000a20000087ab9 */ /* 0x000fe20000000800 */
[----:B------:R-:W-:Y:S01]  /*1010*/  UIADD3 UR4, UR42, 0x7f, URZ ;  /* 0x0000007f2a047890 */ /* 0x000fe2000fffe03f */
[----:B------:R-:W-:Y:S01]  /*1020*/  CS2R R110, SRZ ;  /* 0x00000000006e7805 */ /* 0x000fe2000001ff00 */
[----:B------:R-:W-:Y:S01]  /*1030*/  @UP2 ULDC UR6, c[0x0][0x44c] ;  /* 0x0001130000062ab9 */ /* 0x000fe20000000800 */
[----:B------:R-:W-:Y:S01]  /*1040*/  UIADD3 UR8, -UR8, 0x60, URZ ;  /* 0x0000006008087890 */ /* 0x000fe2000fffe13f */
[----:B------:R-:W-:Y:S01]  /*1050*/  CS2R R108, SRZ ;  /* 0x00000000006c7805 */ /* 0x000fe2000001ff00 */
[----:B------:R-:W-:Y:S01]  /*1060*/  UIMAD.WIDE.U32 UR6, UR4, UR6, URZ ;  /* 0x00000006040672a5 */ /* 0x000fe2000f8e003f */
[----:B------:R-:W-:Y:S01]  /*1070*/  CS2R R106, SRZ ;  /* 0x00000000006a7805 */ /* 0x000fe2000001ff00 */
[----:B------:R-:W-:Y:S01]  /*1080*/  USEL UR43, UR43, 0x1, UP0 ;  /* 0x000000012b2b7887 */ /* 0x000fe20008000000 */
[----:B------:R-:W-:Y:S01]  /*1090*/  CS2R R104, SRZ ;  /* 0x0000000000687805 */ /* 0x000fe2000001ff00 */
[----:B------:R-:W-:Y:S01]  /*10a0*/  ULDC UR9, c[0x0][0x2f0] ;  /* 0x0000bc0000097ab9 */ /* 0x000fe20000000800 */
[----:B------:R-:W-:Y:S01]  /*10b0*/  @UP2 ULDC UR13, c[0x0][0x450] ;  /* 0x00011400000d2ab9 */ /* 0x000fe20000000800 */
[----:B------:R-:W-:Y:S01]  /*10c0*/  UIMAD UR8, UR43, UR9, UR8 ;  /* 0x000000092b0872a4 */ /* 0x000fe2000f8e0208 */
[----:B------:R-:W-:Y:S01]  /*10d0*/  CS2R R102, SRZ ;  /* 0x0000000000667805 */ /* 0x000fe2000001ff00 */
[----:B------:R-:W-:Y:S01]  /*10e0*/  @UP2 USHF.R.U32.HI UR4, URZ, UR13, UR7 ;  /* 0x0000000d3f042299 */ /* 0x000fe20008011607 */
[----:B------:R-:W-:Y:S01]  /*10f0*/  CS2R R100, SRZ ;  /* 0x0000000000647805 */ /* 0x000fe2000001ff00 */
[----:B------:R-:W-:Y:S01]  /*1100*/  UIMAD UR6, UR43, UR9, 0x5f ;  /* 0x0000005f2b0674a4 */ /* 0x000fe2000f8e0209 */
[----:B------:R-:W-:Y:S01]  /*1110*/  CS2R R98, SRZ ;  /* 0x0000000000627805 */ /* 0x000fe2000001ff00 */
[----:B------:R-:W-:Y:S01]  /*1120*/  UIADD3 UR8, UR8, UR4, URZ ;  /* 0x0000000408087290 */ /* 0x000fe2000fffe03f */
[----:B------:R-:W-:Y:S01]  /*1130*/  CS2R R96, SRZ ;  /* 0x0000000000607805 */ /* 0x000fe2000001ff00 */
[----:B------:R-:W-:Y:S01]  /*1140*/  UIMAD.WIDE UR6, UR6, 0x2aaaaaab, URZ ;  /* 0x2aaaaaab060678a5 */ /* 0x000fe2000f8e023f */
[----:B------:R-:W-:Y:S01]  /*1150*/  CS2R R94, SRZ ;  /* 0x00000000005e7805 */ /* 0x000fe2000001ff00 */
[----:B------:R-:W-:Y:S01]  /*1160*/  UIMAD.WIDE UR8, UR8, 0x2aaaaaab, URZ ;  /* 0x2aaaaaab080878a5 */ /* 0x000fe2000f8e023f */
[----:B------:R-:W-:Y:S01]  /*1170*/  CS2R R92, SRZ ;  /* 0x00000000005c7805 */ /* 0x000fe2000001ff00 */
[----:B------:R-:W-:Y:S01]  /*1180*/  ULDC UR12, c[0x0][0xc54] ;  /* 0x00031500000c7ab9 */ /* 0x000fe20000000800 */
[----:B------:R-:W-:Y:S01]  /*1190*/  USHF.R.U32.HI UR4, URZ, 0x1f, UR7 ;  /* 0x0000001f3f047899 */ /* 0x000fe20008011607 */
[----:B------:R-:W-:Y:S01]  /*11a0*/  CS2R R90, SRZ ;  /* 0x00000000005a7805 */ /* 0x000fe2000001ff00 */
[----:B------:R-:W-:Y:S01]  /*11b0*/  UIMAD UR12, UR5, UR12, UR10 ;  /* 0x0000000c050c72a4 */ /* 0x000fe2000f8e020a */
[----:B------:R-:W-:Y:S01]  /*11c0*/  CS2R R88, SRZ ;  /* 0x0000000000587805 */ /* 0x000fe2000001ff00 */
[----:B------:R-:W-:Y:S01]  /*11d0*/  USHF.R.U32.HI UR5, URZ, 0x1f, UR9 ;  /* 0x0000001f3f057899 */ /* 0x000fe20008011609 */
[----:B------:R-:W-:Y:S01]  /*11e0*/  CS2R R122, SRZ ;  /* 0x00000000007a7805 */ /* 0x000fe2000001ff00 */
[----:B------:R-:W-:Y:S01]  /*11f0*/  ULDC UR11, c[0x0][0xc48] ;  /* 0x00031200000b7ab9 */ /* 0x000fe20000000800 */
[----:B------:R-:W-:Y:S01]  /*1200*/  ULEA.HI.SX32 UR7, UR7, UR4, 0x1c ;  /* 0x0000000407077291 */ /* 0x000fe2000f8fe23f */
[----:B------:R-:W-:Y:S01]  /*1210*/  CS2R R124, SRZ ;  /* 0x00000000007c7805 */ /* 0x000fe2000001ff00 */
[----:B------:R-:W-:Y:S01]  /*1220*/  UISETP.NE.AND UP1, UPT, UR11, 0x1, UPT ;  /* 0x000000010b00788c */ /* 0x000fe2000bf25270 */
[----:B------:R-:W-:Y:S01]  /*1230*/  CS2R R84, SRZ ;  /* 0x0000000000547805 */ /* 0x000fe2000001ff00 */
[----:B------:R-:W-:Y:S01]  /*1240*/  ULEA.HI.SX32 UR9, UR9, UR5, 0x1c ;  /* 0x0000000509097291 */ /* 0x000fe2000f8fe23f */
[----:B------:R-:W-:Y:S01]  /*1250*/  CS2R R120, SRZ ;  /* 0x0000000000787805 */ /* 0x000fe2000001ff00 */
[----:B------:R-:W-:Y:S01]  /*1260*/  UMOV UR61, UR12 ;  /* 0x0000000c003d7c82 */ /* 0x000fe20008000000 */
[----:B------:R-:W-:Y:S01]  /*1270*/  UP2UR UR60, UPR, URZ, 0x4 ;  /* 0x000000043f3c7883 */ /* 0x000fe20008000000 */
[----:B------:R-:W-:Y:S01]  /*1280*/  CS2R R126, SRZ ;  /* 0x00000000007e7805 */ /* 0x000fe2000001ff00 */
[----:B------:R-:W-:Y:S01]  /*1290*/  UISETP.LT.AND UP0, UPT, UR7, UR9, UPT ;  /* 0x000000090700728c */ /* 0x000fe2000bf01270 */
[----:B------:R-:W-:-:S02]  /*12a0*/  CS2R R80, SRZ ;  /* 0x0000000000507805 */ /* 0x000fc4000001ff00 */
[----:B------:R-:W-:Y:S02]  /*12b0*/  CS2R R130, SRZ ;  /* 0x0000000000827805 */ /* 0x000fe4000001ff00 */
[----:B------:R-:W-:Y:S01]  /*12c0*/  CS2R R76, SRZ ;  /* 0x00000000004c7805 */ /* 0x000fe2000001ff00 */
[----:B------:R-:W-:Y:S01]  /*12d0*/  USEL UR14, UR7, UR9, UP0 ;  /* 0x00000009070e7287 */ /* 0x000fe20008000000 */
[----:B------:R-:W-:Y:S01]  /*12e0*/  CS2R R128, SRZ ;  /* 0x0000000000807805 */ /* 0x000fe2000001ff00 */
[----:B------:R-:W-:Y:S01]  /*12f0*/  @UP1 ULDC UR10, c[0x0][0xc4c] ;  /* 0x00031300000a1ab9 */ /* 0x000fe20000000800 */
[----:B------:R-:W-:Y:S01]  /*1300*/  @UP1 ULDC UR6, c[0x0][0xc50] ;  /* 0x0003140000061ab9 */ /* 0x000fe20000000800 */
[----:B------:R-:W-:Y:S01]  /*1310*/  UIMAD.WIDE.U32 UR4, UR12, UR10, URZ ;  /* 0x0000000a0c0472a5 */ /* 0x000fe2000f8e003f */
[----:B------:R-:W-:Y:S01]  /*1320*/  CS2R R72, SRZ ;  /* 0x0000000000487805 */ /* 0x000fe2000001ff00 */
[----:B------:R-:W-:Y:S02]  /*1330*/  UISETP.GE.AND UP0, UPT, UR14, 0x1, UPT ;  /* 0x000000010e00788c */ /* 0x000fe4000bf06270 */
[----:B------:R-:W-:Y:S01]  /*1340*/  IMAD.U32 R74, RZ, RZ, UR14 ;  /* 0x0000000eff4a7e24 */ /* 0x000fe2000f8e00ff */
[----:B------:R-:W-:Y:S01]  /*1350*/  @UP1 USHF.R.U32.HI UR61, URZ, UR6, UR5 ;  /* 0x000000063f3d1299 */ /* 0x000fe20008011605 */
[----:B------:R-:W-:-:S02]  /*1360*/  CS2R R132, SRZ ;  /* 0x0000000000847805 */ /* 0x000fc4000001ff00 */
[----:B------:R-:W-:Y:S02]  /*1370*/  CS2R R68, SRZ ;  /* 0x0000000000447805 */ /* 0x000fe4000001ff00 */
[----:B------:R-:W-:Y:S02]  /*1380*/  CS2R R140, SRZ ;  /* 0x00000000008c7805 */ /* 0x000fe4000001ff00 */
[----:B------:R-:W-:Y:S01]  /*1390*/  PLOP3.LUT P1, PT, PT, PT, UP0, 0x80, 0x0 ;  /* 0x000000000000781c */ /* 0x000fe20003f2f008 */
[----:B------:R-:W-:Y:S01]  /*13a0*/  UIADD3 UR4, -UR61, URZ, URZ ;  /* 0x0000003f3d047290 */ /* 0x000fe2000fffe13f */
[----:B------:R-:W-:Y:S02]  /*13b0*/  CS2R R64, SRZ ;  /* 0x0000000000407805 */ /* 0x000fe4000001ff00 */
[----:B------:R-:W-:Y:S02]  /*13c0*/  CS2R R142, SRZ ;  /* 0x00000000008e7805 */ /* 0x000fe4000001ff00 */
[----:B------:R-:W-:Y:S01]  /*13d0*/  CS2R R60, SRZ ;  /* 0x00000000003c7805 */ /* 0x000fe2000001ff00 */
[----:B------:R-:W-:Y:S01]  /*13e0*/  UIMAD UR4, UR11, UR4, UR12 ;  /* 0x000000040b0472a4 */ /* 0x000fe2000f8e020c */
[----:B------:R-:W-:Y:S01]  /*13f0*/  CS2R R134, SRZ ;  /* 0x0000000000867805 */ /* 0x000fe2000001ff00 */
[----:B------:R-:W-:Y:S01]  /*1400*/  IMAD.MOV.U32 R57, RZ, RZ, RZ ;  /* 0x000000ffff397224 */ /* 0x000fe200078e00ff */
[----:B------:R-:W-:Y:S01]  /*1410*/  CS2R R24, SRZ ;  /* 0x0000000000187805 */ /* 0x000fe2000001ff00 */
[----:B------:R-:W-:Y:S01]  /*1420*/  IMAD.MOV.U32 R148, RZ, RZ, RZ ;  /* 0x000000ffff947224 */ /* 0x000fe200078e00ff */
[----:B------:R-:W-:Y:S01]  /*1430*/  CS2R R138, SRZ ;  /* 0x00000000008a7805 */ /* 0x000fe2000001ff00 */
[----:B------:R-:W-:Y:S01]  /*1440*/  IMAD.U32 R192, RZ, RZ, UR4 ;  /* 0x00000004ffc07e24 */ /* 0x000fe2000f8e00ff */
[----:B------:R-:W-:-:S02]  /*1450*/  MOV R53, RZ ;  /* 0x000000ff00357202 */ /* 0x000fc40000000f00 */
[----:B------:R-:W-:Y:S02]  /*1460*/  CS2R R14, SRZ ;  /* 0x00000000000e7805 */ /* 0x000fe4000001ff00 */
        /* <DEDUP_REMOVED lines=44> */
.L_x_2199:
        /* <DEDUP_REMOVED lines=11> */
.L_x_2316:
[----:B------:R-:W-:Y:S05]  /*17e0*/  @!P0 BRA `(.L_x_2201) ;  /* 0x0000000000048947 */ /* 0x000fea0003800000 */
[----:B------:R-:W-:Y:S01]  /*17f0*/  BPT.TRAP 0x1 ;  /* 0x000000040000795c */ /* 0x000fe20000300000 */
.L_x_2201:
[----:B0-----:R-:W-:Y:S01]  /*1800*/  IMAD.U32 R3, RZ, RZ, UR38 ;  /* 0x00000026ff037e24 */ /* 0x001fe2000f8e00ff */
[----:B------:R-:W-:-:S04]  /*1810*/  MOV R0, UR39 ;  /* 0x0000002700007c02 */ /* 0x000fc80008000f00 */
[----:B------:R-:W-:Y:S02]  /*1820*/  LEA R0, R0, UR40, 0x3 ;  /* 0x0000002800007c11 */ /* 0x000fe4000f8e18ff */
[----:B------:R-:W-:-:S04]  /*1830*/  SHF.L.U32 R3, R3, 0x1f, RZ ;  /* 0x0000001f03037819 */ /* 0x000fc800000006ff */
[----:B------:R0:W1:Y:S01]  /*1840*/  SYNCS.PHASECHK.TRANS64.TRYWAIT P1, [R0+URZ+0x30830], R3 ;  /* 0x03083003000075a7 */ /* 0x000062000802017f */
[----:B------:R-:W-:Y:S05]  /*1850*/  @!P0 BRA `(.L_x_2202) ;  /* 0x0000000000048947 */ /* 0x000fea0003800000 */
[----:B------:R-:W-:Y:S01]  /*1860*/  BPT.TRAP 0x1 ;  /* 0x000000040000795c */ /* 0x000fe20000300000 */
.L_x_2202:
[----:B-1----:R-:W-:Y:S05]  /*1870*/  @P1 BRA `(.L_x_2203) ;  /* 0x0000000000081947 */ /* 0x002fea0003800000 */
[----:B------:R-:W1:Y:S02]  /*1880*/  SYNCS.PHASECHK.TRANS64.TRYWAIT P1, [R0+URZ+0x30830], R3 ;  /* 0x03083003000075a7 */ /* 0x000e64000802017f */
[----:B-1----:R-:W-:Y:S05]  /*1890*/  @!P1 BRA `(.L_x_2204) ;  /* 0x000000dc00789947 */ /* 0x002fea0003800000 */
.L_x_2203:
        /* <DEDUP_REMOVED lines=99> */
.L_x_2205:
[----:B------:R-:W-:Y:S01]  /*1ed0*/  UISETP.NE.AND UP0, UPT, UR60, URZ, UPT ;  /* 0x0000003f3c00728c */ /* 0x000fe2000bf05270 */
[----:B------:R-:W-:Y:S01]  /*1ee0*/  VIADD R2, R18, UR42 ;  /* 0x0000002a12027c36 */ /* 0x000fe20008000000 */
[----:B------:R-:W-:Y:S01]  /*1ef0*/  R2UR UR6, R74 ;  /* 0x000000004a0672ca */ /* 0x000fe200000e0000 */
[----:B------:R-:W-:Y:S01]  /*1f00*/  ULDC UR10, c[0x0][0x2f0] ;  /* 0x0000bc00000a7ab9 */ /* 0x000fe20000000800 */
[----:B------:R-:W-:Y:S01]  /*1f10*/  ULDC UR11, c[0x0][0x288] ;  /* 0x0000a200000b7ab9 */ /* 0x000fe20000000800 */
[----:B------:R-:W-:Y:S01]  /*1f20*/  IMAD.U32 R12, RZ, RZ, UR10 ;  /* 0x0000000aff0c7e24 */ /* 0x000fe2000f8e00ff */
[----:B------:R-:W-:Y:S01]  /*1f30*/  PLOP3.LUT P1, PT, PT, PT, UP0, 0x80, 0x0 ;  /* 0x000000000000781c */ /* 0x000fe20003f2f008 */
[----:B------:R-:W-:Y:S01]  /*1f40*/  ULDC UR35, c[0x0][0x988] ;  /* 0x0002620000237ab9 */ /* 0x000fe20000000800 */
[----:B------:R-:W-:Y:S01]  /*1f50*/  PLOP3.LUT P2, PT, PT, PT, UP0, 0x80, 0x0 ;  /* 0x000000000000781c */ /* 0x000fe20003f4f008 */
[----:B------:R-:W2:Y:S01]  /*1f60*/  S2UR UR18, SR_CgaCtaId ;  /* 0x00000000001279c3 */ /* 0x000ea20000008800 */
[----:B------:R-:W-:Y:S01]  /*1f70*/  R2UR UR14, R0 ;  /* 0x00000000000e72ca */ /* 0x000fe200000e0000 */
[----:B------:R-:W-:Y:S01]  /*1f80*/  @UP0 ULDC UR4, c[0x0][0x44c] ;  /* 0x0001130000040ab9 */ /* 0x000fe20000000800 */
[----:B------:R-:W-:Y:S01]  /*1f90*/  @UP0 ULDC UR15, c[0x0][0x450] ;  /* 0x00011400000f0ab9 */ /* 0x000fe20000000800 */
[----:B------:R-:W-:-:S02]  /*1fa0*/  CS2R R118, SRZ ;  /* 0x0000000000767805 */ /* 0x000fc4000001ff00 */
[----:B------:R-:W-:Y:S02]  /*1fb0*/  CS2R R116, SRZ ;  /* 0x0000000000747805 */ /* 0x000fe4000001ff00 */
[----:B------:R-:W-:Y:S02]  /*1fc0*/  CS2R R114, SRZ ;  /* 0x0000000000727805 */ /* 0x000fe4000001ff00 */
[----:B------:R-:W-:Y:S02]  /*1fd0*/  CS2R R112, SRZ ;  /* 0x0000000000707805 */ /* 0x000fe4000001ff00 */
[----:B------:R-:W-:Y:S02]  /*1fe0*/  CS2R R110, SRZ ;  /* 0x00000000006e7805 */ /* 0x000fe4000001ff00 */
[----:B------:R-:W-:Y:S01]  /*1ff0*/  CS2R R108, SRZ ;  /* 0x00000000006c7805 */ /* 0x000fe2000001ff00 */
[----:B01----:R-:W-:Y:S01]  /*2000*/  @P1 IMAD.HI.U32 R3, R2, UR4, RZ ;  /* 0x0000000402031c27 */ /* 0x003fe2000f8e00ff */
[----:B------:R-:W-:Y:S01]  /*2010*/  @UP0 ULDC UR4, c[0x0][0x450] ;  /* 0x0001140000040ab9 */ /* 0x000fe20000000800 */
[----:B------:R-:W-:-:S02]  /*2020*/  CS2R R106, SRZ ;  /* 0x00000000006a7805 */ /* 0x000fc4000001ff00 */
[----:B------:R-:W-:Y:S02]  /*2030*/  CS2R R104, SRZ ;  /* 0x0000000000687805 */ /* 0x000fe4000001ff00 */
[----:B------:R-:W-:Y:S02]  /*2040*/  CS2R R102, SRZ ;  /* 0x0000000000667805 */ /* 0x000fe4000001ff00 */
[----:B------:R-:W-:Y:S01]  /*2050*/  @P2 SHF.R.U32.HI R2, RZ, UR4, R3 ;  /* 0x00000004ff022c19 */ /* 0x000fe20008011603 */
[----:B------:R-:W-:Y:S01]  /*2060*/  UIMAD UR4, UR6, -0x60, URZ ;  /* 0xffffffa0060478a4 */ /* 0x000fe2000f8e023f */
[----:B------:R-:W-:Y:S02]  /*2070*/  CS2R R100, SRZ ;  /* 0x0000000000647805 */ /* 0x000fe4000001ff00 */
[----:B------:R-:W-:Y:S02]  /*2080*/  CS2R R98, SRZ ;  /* 0x0000000000627805 */ /* 0x000fe4000001ff00 */
[----:B------:R-:W-:Y:S01]  /*2090*/  CS2R R96, SRZ ;  /* 0x0000000000607805 */ /* 0x000fe2000001ff00 */
[----:B------:R-:W0:Y:S01]  /*20a0*/  SHFL.IDX PT, R5, R2, 0x1, 0x1c1f ;  /* 0x003c1f0002057f89 */ /* 0x000e2200000e0000 */
[----:B------:R-:W-:Y:S01]  /*20b0*/  UIADD3 UR5, UR4, 0x61, URZ ;  /* 0x0000006104057890 */ /* 0x000fe2000fffe03f */
[----:B------:R-:W-:Y:S01]  /*20c0*/  CS2R R94, SRZ ;  /* 0x00000000005e7805 */ /* 0x000fe2000001ff00 */
[----:B------:R-:W-:Y:S01]  /*20d0*/  UIMAD UR4, UR43, UR10, UR4 ;  /* 0x0000000a2b0472a4 */ /* 0x000fe2000f8e0204 */
[----:B------:R-:W1:Y:S01]  /*20e0*/  SHFL.IDX PT, R2, R2, RZ, 0x1c1f ;  /* 0x001c1fff02027589 */ /* 0x000e6200000e0000 */
[----:B------:R-:W-:Y:S01]  /*20f0*/  UIMAD UR10, UR43, UR10, -UR11 ;  /* 0x0000000a2b0a72a4 */ /* 0x000fe2000f8e0a0b */
[----:B------:R-:W-:Y:S01]  /*2100*/  CS2R R92, SRZ ;  /* 0x00000000005c7805 */ /* 0x000fe2000001ff00 */
[----:B------:R-:W-:Y:S01]  /*2110*/  IMAD.U32 R4, RZ, RZ, UR5 ;  /* 0x00000005ff047e24 */ /* 0x000fe2000f8e00ff */
[----:B------:R-:W-:Y:S01]  /*2120*/  UIADD3 UR4, UR4, 0x60, URZ ;  /* 0x0000006004047890 */ /* 0x000fe2000fffe03f */
[----:B------:R-:W-:Y:S01]  /*2130*/  CS2R R90, SRZ ;  /* 0x00000000005a7805 */ /* 0x000fe2000001ff00 */
[----:B------:R-:W-:Y:S01]  /*2140*/  UMOV UR5, UR42 ;  /* 0x0000002a00057c82 */ /* 0x000fe20008000000 */
[----:B------:R-:W-:Y:S01]  /*2150*/  IMAD R3, R17, -0x2, R4 ;  /* 0xfffffffe11037824 */ /* 0x000fe200078e0204 */
[----:B------:R-:W-:-:S02]  /*2160*/  CS2R R88, SRZ ;  /* 0x0000000000587805 */ /* 0x000fc4000001ff00 */
[----:B------:R-:W-:Y:S02]  /*2170*/  CS2R R86, SRZ ;  /* 0x0000000000567805 */ /* 0x000fe4000001ff00 */
[----:B------:R-:W-:Y:S01]  /*2180*/  MOV R10, UR4 ;  /* 0x00000004000a7c02 */ /* 0x000fe20008000f00 */
[----:B------:R-:W-:Y:S01]  /*2190*/  IMAD R4, R12, UR43, R3 ;  /* 0x0000002b0c047c24 */ /* 0x000fe2000f8e0203 */
[----:B------:R-:W-:Y:S01]  /*21a0*/  UIADD3 UR4, UR6, -0x2, URZ ;  /* 0xfffffffe06047890 */ /* 0x000fe2000fffe03f */
[----:B------:R-:W-:Y:S02]  /*21b0*/  CS2R R84, SRZ ;  /* 0x0000000000547805 */ /* 0x000fe4000001ff00 */
[----:B------:R-:W-:Y:S01]  /*21c0*/  CS2R R82, SRZ ;  /* 0x0000000000527805 */ /* 0x000fe2000001ff00 */
[----:B------:R-:W-:Y:S01]  /*21d0*/  IMAD R3, R17, -0x2, R10 ;  /* 0xfffffffe11037824 */ /* 0x000fe200078e020a */
[----:B------:R-:W-:Y:S01]  /*21e0*/  @UP0 ULDC UR6, c[0x0][0x44c] ;  /* 0x0001130000060ab9 */ /* 0x000fe20000000800 */
[----:B------:R-:W-:Y:S01]  /*21f0*/  CS2R R80, SRZ ;  /* 0x0000000000507805 */ /* 0x000fe2000001ff00 */
[----:B------:R-:W-:Y:S01]  /*2200*/  UIMAD.WIDE.U32 UR6, UR42, UR6, URZ ;  /* 0x000000062a0672a5 */ /* 0x000fe2000f8e003f */
[----:B------:R-:W-:-:S02]  /*2210*/  CS2R R78, SRZ ;  /* 0x00000000004e7805 */ /* 0x000fc4000001ff00 */
[----:B0-----:R-:W-:Y:S01]  /*2220*/  IADD3 R10, R5, -UR11, R4 ;  /* 0x8000000b050a7c10 */ /* 0x001fe2000fffe004 */
[----:B------:R-:W-:Y:S01]  /*2230*/  VIADD R4, R4, -UR11 ;  /* 0x8000000b04047c36 */ /* 0x000fe20008000000 */
[----:B------:R-:W-:Y:S01]  /*2240*/  @UP0 USHF.R.U32.HI UR5, URZ, UR15, UR7 ;  /* 0x0000000f3f050299 */ /* 0x000fe20008011607 */
[----:B------:R-:W-:Y:S02]  /*2250*/  CS2R R76, SRZ ;  /* 0x00000000004c7805 */ /* 0x000fe4000001ff00 */
[----:B------:R-:W-:Y:S02]  /*2260*/  VIMNMX R10, R3, R10, PT ;  /* 0x0000000a030a7248 */ /* 0x000fe40003fe0100 */
[----:B------:R-:W-:Y:S02]  /*2270*/  CS2R R74, SRZ ;  /* 0x00000000004a7805 */ /* 0x000fe4000001ff00 */
[----:B-1----:R-:W-:Y:S01]  /*2280*/  VIADDMNMX R4, R2, R4, R3, PT ;  /* 0x0000000402047246 */ /* 0x002fe20003800103 */
[----:B------:R-:W-:Y:S01]  /*2290*/  UIADD3 UR6, UR10, UR5, URZ ;  /* 0x000000050a067290 */ /* 0x000fe2000fffe03f */
[C---:B------:R-:W-:Y:S01]  /*22a0*/  ISETP.GT.AND P1, PT, R10.reuse, RZ, PT ;  /* 0x000000ff0a00720c */ /* 0x040fe20003f24270 */
[----:B------:R-:W-:Y:S01]  /*22b0*/  UIADD3 UR5, UR14, 0x30840, URZ ;  /* 0x000308400e057890 */ /* 0x000fe2000fffe03f */
[C---:B------:R-:W-:Y:S01]  /*22c0*/  ISETP.GT.AND P2, PT, R10.reuse, 0x1, PT ;  /* 0x000000010a00780c */ /* 0x040fe20003f44270 */
[----:B------:R-:W-:Y:S01]  /*22d0*/  UIMAD.WIDE UR6, UR6, 0x2aaaaaab, URZ ;  /* 0x2aaaaaab060678a5 */ /* 0x000fe2000f8e023f */
[----:B------:R-:W-:Y:S01]  /*22e0*/  ISETP.GT.AND P3, PT, R10, 0x8, PT ;  /* 0x000000080a00780c */ /* 0x000fe20003f64270 */
[----:B--2---:R-:W-:Y:S01]  /*22f0*/  UPRMT UR5, UR18, 0x654, UR5 ;  /* 0x0000065412057896 */ /* 0x004fe20008000005 */
[----:B------:R-:W-:Y:S01]  /*2300*/  FSEL R26, R26, -INF , P1 ;  /* 0xff8000001a1a7808 */ /* 0x000fe20000800000 */
[----:B------:R-:W-:Y:S01]  /*2310*/  USHF.R.U32.HI UR6, URZ, 0x1f, UR7 ;  /* 0x0000001f3f067899 */ /* 0x000fe20008011607 */
[----:B------:R-:W-:-:S02]  /*2320*/  FSEL R27, R27, -INF , P2 ;  /* 0xff8000001b1b7808 */ /* 0x000fc40001000000 */
[----:B------:R-:W-:Y:S02]  /*2330*/  CS2R R72, SRZ ;  /* 0x0000000000487805 */ /* 0x000fe4000001ff00 */
[----:B------:R-:W-:Y:S01]  /*2340*/  ISETP.GT.AND P1, PT, R10, 0x9, PT ;  /* 0x000000090a00780c */ /* 0x000fe20003f24270 */
[----:B------:R-:W-:Y:S01]  /*2350*/  ULEA.HI.SX32 UR6, UR7, UR6, 0x1c ;  /* 0x0000000607067291 */ /* 0x000fe2000f8fe23f */
[----:B------:R-:W-:Y:S02]  /*2360*/  FSEL R30, R30, -INF , P3 ;  /* 0xff8000001e1e7808 */ /* 0x000fe40001800000 */
[----:B------:R-:W-:Y:S01]  /*2370*/  FMNMX.FTZ R5, R26, R27, !PT ;  /* 0x0000001b1a057209 */ /* 0x000fe20007810000 */
[----:B------:R-:W-:Y:S01]  /*2380*/  UISETP.LT.AND UP0, UPT, URZ, UR6, UPT ;  /* 0x000000063f00728c */ /* 0x000fe2000bf01270 */
[----:B------:R-:W-:Y:S01]  /*2390*/  ISETP.GT.AND P2, PT, R10, 0x10, PT ;  /* 0x000000100a00780c */ /* 0x000fe20003f44270 */
[----:B------:R-:W-:Y:S01]  /*23a0*/  SYNCS.ARRIVE.TRANS64.RED.A1T0 RZ, [UR5], RZ ;  /* 0x000000ffffff79a7 */ /* 0x000fe20008100405 */
[----:B------:R-:W-:Y:S01]  /*23b0*/  FSEL R31, R31, -INF , P1 ;  /* 0xff8000001f1f7808 */ /* 0x000fe20000800000 */
[----:B------:R-:W-:Y:S01]  /*23c0*/  USEL UR11, URZ, UR6, !UP0 ;  /* 0x000000063f0b7287 */ /* 0x000fe2000c000000 */
[----:B------:R-:W-:-:S02]  /*23d0*/  FMNMX.FTZ R12, R30, R5, !PT ;  /* 0x000000051e0c7209 */ /* 0x000fc40007810000 */
[----:B------:R-:W-:Y:S01]  /*23e0*/  ISETP.GT.AND P1, PT, R10, 0x11, PT ;  /* 0x000000110a00780c */ /* 0x000fe20003f24270 */
[----:B------:R-:W-:Y:S01]  /*23f0*/  UISETP.GE.AND UP0, UPT, UR4, UR11, UPT ;  /* 0x0000000b0400728c */ /* 0x000fe2000bf06270 */
[----:B------:R-:W-:Y:S02]  /*2400*/  FSEL R34, R34, -INF , P2 ;  /* 0xff80000022227808 */ /* 0x000fe40001000000 */
[----:B------:R-:W-:Y:S02]  /*2410*/  FMNMX.FTZ R5, R31, R12, !PT ;  /* 0x0000000c1f057209 */ /* 0x000fe40007810000 */
[----:B------:R-:W-:Y:S02]  /*2420*/  ISETP.GT.AND P2, PT, R10, 0x18, PT ;  /* 0x000000180a00780c */ /* 0x000fe40003f44270 */
[----:B------:R-:W-:Y:S02]  /*2430*/  FSEL R35, R35, -INF , P1 ;  /* 0xff80000023237808 */ /* 0x000fe40000800000 */
[----:B------:R-:W-:-:S02]  /*2440*/  FMNMX.FTZ R12, R34, R5, !PT ;  /* 0x00000005220c7209 */ /* 0x000fc40007810000 */
[----:B------:R-:W-:Y:S02]  /*2450*/  ISETP.GT.AND P1, PT, R10, 0x19, PT ;  /* 0x000000190a00780c */ /* 0x000fe40003f24270 */
        /* <DEDUP_REMOVED lines=50> */
[----:B------:R-:W-:Y:S02]  /*2780*/  FSEL R71, R71, -INF , P1 ;  /* 0xff80000047477808 */ /* 0x000fe40000800000 */
[----:B------:R-:W-:Y:S02]  /*2790*/  FMNMX.FTZ R10, R70, R5, !PT ;  /* 0x00000005460a7209 */ /* 0x000fe40007810000 */
[----:B------:R-:W-:-:S02]  /*27a0*/  ISETP.GT.AND P1, PT, R4, RZ, PT ;  /* 0x000000ff0400720c */ /* 0x000fc40003f24270 */
[----:B------:R-:W-:Y:S02]  /*27b0*/  FMNMX.FTZ R10, R71, R10, !PT ;  /* 0x0000000a470a7209 */ /* 0x000fe40007810000 */
[C---:B------:R-:W-:Y:S02]  /*27c0*/  ISETP.GT.AND P2, PT, R4.reuse, 0x1, PT ;  /* 0x000000010400780c */ /* 0x040fe40003f44270 */
[----:B------:R-:W-:Y:S01]  /*27d0*/  ISETP.GT.AND P3, PT, R4, 0x8, PT ;  /* 0x000000080400780c */ /* 0x000fe20003f64270 */
[----:B------:R-:W0:Y:S01]  /*27e0*/  SHFL.BFLY PT, R5, R10, 0x2, 0x1f ;  /* 0x0c401f000a057f89 */ /* 0x000e2200000e0000 */
[----:B------:R-:W-:Y:S02]  /*27f0*/  FSEL R24, R24, -INF , P1 ;  /* 0xff80000018187808 */ /* 0x000fe40000800000 */
[----:B------:R-:W-:Y:S02]  /*2800*/  FSEL R25, R25, -INF , P2 ;  /* 0xff80000019197808 */ /* 0x000fe40001000000 */
[----:B------:R-:W-:-:S02]  /*2810*/  ISETP.GT.AND P1, PT, R4, 0x9, PT ;  /* 0x000000090400780c */ /* 0x000fc40003f24270 */
[----:B------:R-:W-:Y:S02]  /*2820*/  FSEL R28, R28, -INF , P3 ;  /* 0xff8000001c1c7808 */ /* 0x000fe40001800000 */
[C---:B------:R-:W-:Y:S02]  /*2830*/  ISETP.GT.AND P2, PT, R4.reuse, 0x10, PT ;  /* 0x000000100400780c */ /* 0x040fe40003f44270 */
[----:B------:R-:W-:Y:S02]  /*2840*/  FSEL R29, R29, -INF , P1 ;  /* 0xff8000001d1d7808 */ /* 0x000fe40000800000 */
[----:B------:R-:W-:Y:S02]  /*2850*/  ISETP.GT.AND P1, PT, R4, 0x11, PT ;  /* 0x000000110400780c */ /* 0x000fe40003f24270 */
[----:B------:R-:W-:Y:S02]  /*2860*/  FSEL R32, R32, -INF , P2 ;  /* 0xff80000020207808 */ /* 0x000fe40001000000 */
[----:B------:R-:W-:-:S02]  /*2870*/  ISETP.GT.AND P3, PT, R4, 0x18, PT ;  /* 0x000000180400780c */ /* 0x000fc40003f64270 */
[----:B------:R-:W-:Y:S02]  /*2880*/  FSEL R33, R33, -INF , P1 ;  /* 0xff80000021217808 */ /* 0x000fe40000800000 */
[----:B------:R-:W-:Y:S02]  /*2890*/  ISETP.GT.AND P1, PT, R4, 0x19, PT ;  /* 0x000000190400780c */ /* 0x000fe40003f24270 */
[----:B------:R-:W-:Y:S02]  /*28a0*/  FSEL R36, R36, -INF , P3 ;  /* 0xff80000024247808 */ /* 0x000fe40001800000 */
[----:B0-----:R-:W-:Y:S02]  /*28b0*/  FMNMX.FTZ R5, R10, R5, !PT ;  /* 0x000000050a057209 */ /* 0x001fe40007810000 */
[----:B------:R-:W-:Y:S02]  /*28c0*/  FSEL R37, R37, -INF , P1 ;  /* 0xff80000025257808 */ /* 0x000fe40000800000 */
[----:B------:R-:W-:Y:S01]  /*28d0*/  ISETP.GT.AND P1, PT, R4, 0x21, PT ;  /* 0x000000210400780c */ /* 0x000fe20003f24270 */
[----:B------:R-:W0:Y:S03]  /*28e0*/  SHFL.BFLY PT, R12, R5, 0x1, 0x1f ;  /* 0x0c201f00050c7f89 */ /* 0x000e2600000e0000 */
[----:B------:R-:W-:-:S02]  /*28f0*/  FSEL R41, R41, -INF , P1 ;  /* 0xff80000029297808 */ /* 0x000fc40000800000 */
[----:B------:R-:W-:-:S04]  /*2900*/  ISETP.GT.AND P1, PT, R4, 0x29, PT ;  /* 0x000000290400780c */ /* 0x000fc80003f24270 */
[----:B------:R-:W-:Y:S02]  /*2910*/  FSEL R45, R45, -INF , P1 ;  /* 0xff8000002d2d7808 */ /* 0x000fe40000800000 */
[----:B------:R-:W-:-:S04]  /*2920*/  ISETP.GT.AND P1, PT, R4, 0x31, PT ;  /* 0x000000310400780c */ /* 0x000fc80003f24270 */
[----:B------:R-:W-:Y:S02]  /*2930*/  FSEL R49, R49, -INF , P1 ;  /* 0xff80000031317808 */ /* 0x000fe40000800000 */
[----:B------:R-:W-:-:S04]  /*2940*/  ISETP.GT.AND P1, PT, R4, 0x39, PT ;  /* 0x000000390400780c */ /* 0x000fc80003f24270 */
[----:B------:R-:W-:Y:S02]  /*2950*/  FSEL R53, R53, -INF , P1 ;  /* 0xff80000035357808 */ /* 0x000fe40000800000 */
[----:B------:R-:W-:Y:S02]  /*2960*/  ISETP.GT.AND P1, PT, R4, 0x41, PT ;  /* 0x000000410400780c */ /* 0x000fe40003f24270 */
[----:B0-----:R-:W-:Y:S02]  /*2970*/  FMNMX.FTZ R3, R5, R12, !PT ;  /* 0x0000000c05037209 */ /* 0x001fe40007810000 */
[----:B------:R-:W-:Y:S02]  /*2980*/  FMNMX.FTZ R5, R24, R25, !PT ;  /* 0x0000001918057209 */ /* 0x000fe40007810000 */
[C---:B------:R-:W-:Y:S01]  /*2990*/  FSETP.NEU.FTZ.AND P2, PT, R3.reuse, -INF , PT ;  /* 0xff8000000300780b */ /* 0x040fe20003f5d000 */
[----:B------:R-:W-:Y:S01]  /*29a0*/  FMUL.FTZ R10, R3, UR35 ;  /* 0x00000023030a7c20 */ /* 0x000fe20008410000 */
[----:B------:R-:W-:-:S02]  /*29b0*/  FMNMX.FTZ R2, R28, R5, !PT ;  /* 0x000000051c027209 */ /* 0x000fc40007810000 */
[----:B------:R-:W-:Y:S02]  /*29c0*/  FSEL R57, R57, -INF , P1 ;  /* 0xff80000039397808 */ /* 0x000fe40000800000 */
[----:B------:R-:W-:Y:S02]  /*29d0*/  FMNMX.FTZ R5, R29, R2, !PT ;  /* 0x000000021d057209 */ /* 0x000fe40007810000 */
[----:B------:R-:W-:Y:S02]  /*29e0*/  FSEL R10, R10, RZ, P2 ;  /* 0x000000ff0a0a7208 */ /* 0x000fe40001000000 */
[----:B------:R-:W-:Y:S02]  /*29f0*/  FMNMX.FTZ R2, R32, R5, !PT ;  /* 0x0000000520027209 */ /* 0x000fe40007810000 */
[----:B------:R-:W-:Y:S01]  /*2a00*/  ISETP.GT.AND P2, PT, R4, 0x20, PT ;  /* 0x000000200400780c */ /* 0x000fe20003f44270 */
[--C-:B------:R-:W-:Y:S01]  /*2a10*/  FFMA.FTZ R26, R26, UR35, -R10.reuse ;  /* 0x000000231a1a7c23 */ /* 0x100fe2000801080a */
[----:B------:R-:W-:Y:S01]  /*2a20*/  FMNMX.FTZ R5, R33, R2, !PT ;  /* 0x0000000221057209 */ /* 0x000fe20007810000 */
[--C-:B------:R-:W-:Y:S01]  /*2a30*/  FFMA.FTZ R27, R27, UR35, -R10.reuse ;  /* 0x000000231b1b7c23 */ /* 0x100fe2000801080a */
[----:B------:R-:W-:Y:S01]  /*2a40*/  FSEL R40, R40, -INF , P2 ;  /* 0xff80000028287808 */ /* 0x000fe20001000000 */
[--C-:B------:R-:W-:Y:S01]  /*2a50*/  FFMA.FTZ R30, R30, UR35, -R10.reuse ;  /* 0x000000231e1e7c23 */ /* 0x100fe2000801080a */
[----:B------:R-:W-:Y:S01]  /*2a60*/  FMNMX.FTZ R2, R36, R5, !PT ;  /* 0x0000000524027209 */ /* 0x000fe20007810000 */
[----:B------:R-:W-:Y:S01]  /*2a70*/  MUFU.EX2 R26, R26 ;  /* 0x0000001a001a7308 */ /* 0x000fe20000000800 */
[----:B------:R-:W-:Y:S01]  /*2a80*/  ISETP.GT.AND P2, PT, R4, 0x28, PT ;  /* 0x000000280400780c */ /* 0x000fe20003f44270 */
[--C-:B------:R-:W-:Y:S01]  /*2a90*/  FFMA.FTZ R31, R31, UR35, -R10.reuse ;  /* 0x000000231f1f7c23 */ /* 0x100fe2000801080a */
[----:B------:R-:W-:Y:S01]  /*2aa0*/  FMNMX.FTZ R5, R37, R2, !PT ;  /* 0x0000000225057209 */ /* 0x000fe20007810000 */
[--C-:B------:R-:W-:Y:S01]  /*2ab0*/  FFMA.FTZ R34, R34, UR35, -R10.reuse ;  /* 0x0000002322227c23 */ /* 0x100fe2000801080a */
[----:B------:R-:W-:Y:S01]  /*2ac0*/  FSEL R44, R44, -INF , P2 ;  /* 0xff8000002c2c7808 */ /* 0x000fe20001000000 */
[--C-:B------:R-:W-:Y:S01]  /*2ad0*/  FFMA.FTZ R35, R35, UR35, -R10.reuse ;  /* 0x0000002323237c23 */ /* 0x100fe2000801080a */
[----:B------:R-:W-:Y:S01]  /*2ae0*/  FMNMX.FTZ R2, R40, R5, !PT ;  /* 0x0000000528027209 */ /* 0x000fe20007810000 */
[----:B------:R-:W0:Y:S01]  /*2af0*/  MUFU.EX2 R27, R27 ;  /* 0x0000001b001b7308 */ /* 0x000e220000000800 */
[----:B------:R-:W-:Y:S01]  /*2b00*/  ISETP.GT.AND P2, PT, R4, 0x30, PT ;  /* 0x000000300400780c */ /* 0x000fe20003f44270 */
[--C-:B------:R-:W-:Y:S01]  /*2b10*/  FFMA.FTZ R38, R38, UR35, -R10.reuse ;  /* 0x0000002326267c23 */ /* 0x100fe2000801080a */
[----:B------:R-:W-:Y:S01]  /*2b20*/  FMNMX.FTZ R5, R41, R2, !PT ;  /* 0x0000000229057209 */ /* 0x000fe20007810000 */
[--C-:B------:R-:W-:Y:S01]  /*2b30*/  FFMA.FTZ R39, R39, UR35, -R10.reuse ;  /* 0x0000002327277c23 */ /* 0x100fe2000801080a */
[----:B------:R-:W-:Y:S01]  /*2b40*/  FSEL R48, R48, -INF , P2 ;  /* 0xff80000030307808 */ /* 0x000fe20001000000 */
[--C-:B------:R-:W-:Y:S01]  /*2b50*/  FFMA.FTZ R42, R42, UR35, -R10.reuse ;  /* 0x000000232a2a7c23 */ /* 0x100fe2000801080a */
[----:B------:R-:W-:Y:S01]  /*2b60*/  FMNMX.FTZ R2, R44, R5, !PT ;  /* 0x000000052c027209 */ /* 0x000fe20007810000 */
[----:B------:R-:W1:Y:S01]  /*2b70*/  MUFU.EX2 R30, R30 ;  /* 0x0000001e001e7308 */ /* 0x000e620000000800 */
[----:B------:R-:W-:Y:S01]  /*2b80*/  ISETP.GT.AND P2, PT, R4, 0x38, PT ;  /* 0x000000380400780c */ /* 0x000fe20003f44270 */
[--C-:B------:R-:W-:Y:S01]  /*2b90*/  FFMA.FTZ R43, R43, UR35, -R10.reuse ;  /* 0x000000232b2b7c23 */ /* 0x100fe2000801080a */
[----:B------:R-:W-:Y:S01]  /*2ba0*/  FMNMX.FTZ R5, R45, R2, !PT ;  /* 0x000000022d057209 */ /* 0x000fe20007810000 */
[--C-:B------:R-:W-:Y:S01]  /*2bb0*/  FFMA.FTZ R46, R46, UR35, -R10.reuse ;  /* 0x000000232e2e7c23 */ /* 0x100fe2000801080a */
[----:B------:R-:W-:Y:S01]  /*2bc0*/  FSEL R52, R52, -INF , P2 ;  /* 0xff80000034347808 */ /* 0x000fe20001000000 */
[--C-:B------:R-:W-:Y:S01]  /*2bd0*/  FFMA.FTZ R47, R47, UR35, -R10.reuse ;  /* 0x000000232f2f7c23 */ /* 0x100fe2000801080a */
[----:B------:R-:W-:Y:S01]  /*2be0*/  FMNMX.FTZ R2, R48, R5, !PT ;  /* 0x0000000530027209 */ /* 0x000fe20007810000 */
[----:B------:R-:W2:Y:S01]  /*2bf0*/  MUFU.EX2 R31, R31 ;  /* 0x0000001f001f7308 */ /* 0x000ea20000000800 */
[----:B------:R-:W-:Y:S01]  /*2c00*/  ISETP.GT.AND P2, PT, R4, 0x40, PT ;  /* 0x000000400400780c */ /* 0x000fe20003f44270 */
[----:B0-----:R-:W-:Y:S01]  /*2c10*/  FADD.FTZ R11, R26, R27 ;  /* 0x0000001b1a0b7221 */ /* 0x001fe20000010000 */
[----:B------:R-:W-:Y:S01]  /*2c20*/  FMNMX.FTZ R5, R49, R2, !PT ;  /* 0x0000000231057209 */ /* 0x000fe20007810000 */
[--C-:B------:R-:W-:Y:S01]  /*2c30*/  FFMA.FTZ R50, R50, UR35, -R10.reuse ;  /* 0x0000002332327c23 */ /* 0x100fe2000801080a */
[----:B------:R-:W-:Y:S01]  /*2c40*/  FSEL R56, R56, -INF , P2 ;  /* 0xff80000038387808 */ /* 0x000fe20001000000 */
[--C-:B------:R-:W-:Y:S01]  /*2c50*/  FFMA.FTZ R51, R51, UR35, -R10.reuse ;  /* 0x0000002333337c23 */ /* 0x100fe2000801080a */
[----:B------:R-:W-:Y:S01]  /*2c60*/  FMNMX.FTZ R2, R52, R5, !PT ;  /* 0x0000000534027209 */ /* 0x000fe20007810000 */
[----:B------:R-:W-:Y:S01]  /*2c70*/  MUFU.EX2 R34, R34 ;  /* 0x0000002200227308 */ /* 0x000fe20000000800 */
[----:B------:R-:W-:Y:S01]  /*2c80*/  ISETP.GT.AND P2, PT, R4, 0x48, PT ;  /* 0x000000480400780c */ /* 0x000fe20003f44270 */
[----:B-1----:R-:W-:Y:S01]  /*2c90*/  FADD.FTZ R14, R30, R11 ;  /* 0x0000000b1e0e7221 */ /* 0x002fe20000010000 */
[----:B------:R-:W-:Y:S01]  /*2ca0*/  FMNMX.FTZ R5, R53, R2, !PT ;  /* 0x0000000235057209 */ /* 0x000fe20007810000 */
[--C-:B------:R-:W-:Y:S01]  /*2cb0*/  FFMA.FTZ R54, R54, UR35, -R10.reuse ;  /* 0x0000002336367c23 */ /* 0x100fe2000801080a */
[----:B------:R-:W-:Y:S01]  /*2cc0*/  ISETP.GT.AND P1, PT, R4, 0x49, PT ;  /* 0x000000490400780c */ /* 0x000fe20003f24270 */
[----:B------:R-:W-:Y:S01]  /*2cd0*/  FFMA.FTZ R55, R55, UR35, -R10 ;  /* 0x0000002337377c23 */ /* 0x000fe2000801080a */
[----:B------:R-:W-:Y:S01]  /*2ce0*/  FMNMX.FTZ R2, R56, R5, !PT ;  /* 0x0000000538027209 */ /* 0x000fe20007810000 */
[----:B------:R-:W0:Y:S01]  /*2cf0*/  MUFU.EX2 R35, R35 ;  /* 0x0000002300237308 */ /* 0x000e220000000800 */
[----:B------:R-:W-:Y:S01]  /*2d00*/  FSEL R60, R60, -INF , P2 ;  /* 0xff8000003c3c7808 */ /* 0x000fe20001000000 */
[----:B--2---:R-:W-:Y:S01]  /*2d10*/  FADD.FTZ R11, R31, R14 ;  /* 0x0000000e1f0b7221 */ /* 0x004fe20000010000 */
[----:B------:R-:W-:Y:S01]  /*2d20*/  FMNMX.FTZ R5, R57, R2, !PT ;  /* 0x0000000239057209 */ /* 0x000fe20007810000 */
[--C-:B------:R-:W-:Y:S01]  /*2d30*/  FFMA.FTZ R58, R58, UR35, -R10.reuse ;  /* 0x000000233a3a7c23 */ /* 0x100fe2000801080a */
[----:B------:R-:W-:Y:S01]  /*2d40*/  ISETP.GT.AND P2, PT, R4, 0x50, PT ;  /* 0x000000500400780c */ /* 0x000fe20003f44270 */
[--C-:B------:R-:W-:Y:S01]  /*2d50*/  FFMA.FTZ R59, R59, UR35, -R10.reuse ;  /* 0x000000233b3b7c23 */ /* 0x100fe2000801080a */
[----:B------:R-:W-:Y:S01]  /*2d60*/  FSEL R61, R61, -INF , P1 ;  /* 0xff8000003d3d7808 */ /* 0x000fe20000800000 */
[----:B------:R-:W-:Y:S01]  /*2d70*/  MUFU.EX2 R38, R38 ;  /* 0x0000002600267308 */ /* 0x000fe20000000800 */
[----:B------:R-:W-:Y:S01]  /*2d80*/  FMNMX.FTZ R2, R60, R5, !PT ;  /* 0x000000053c027209 */ /* 0x000fe20007810000 */
[--C-:B------:R-:W-:Y:S01]  /*2d90*/  FFMA.FTZ R62, R62, UR35, -R10.reuse ;  /* 0x000000233e3e7c23 */ /* 0x100fe2000801080a */
[----:B------:R-:W-:Y:S01]  /*2da0*/  ISETP.GT.AND P1, PT, R4, 0x51, PT ;  /* 0x000000510400780c */ /* 0x000fe20003f24270 */
[--C-:B------:R-:W-:Y:S01]  /*2db0*/  FFMA.FTZ R63, R63, UR35, -R10.reuse ;  /* 0x000000233f3f7c23 */ /* 0x100fe2000801080a */
[----:B------:R-:W-:Y:S01]  /*2dc0*/  FSEL R64, R64, -INF , P2 ;  /* 0xff80000040407808 */ /* 0x000fe20001000000 */
[--C-:B------:R-:W-:Y:S01]  /*2dd0*/  FFMA.FTZ R66, R66, UR35, -R10.reuse ;  /* 0x0000002342427c23 */ /* 0x100fe2000801080a */
[----:B------:R-:W-:Y:S01]  /*2de0*/  FMNMX.FTZ R5, R61, R2, !PT ;  /* 0x000000023d057209 */ /* 0x000fe20007810000 */
[----:B------:R-:W1:Y:S01]  /*2df0*/  MUFU.EX2 R39, R39 ;  /* 0x0000002700277308 */ /* 0x000e620000000800 */
[----:B------:R-:W-:Y:S01]  /*2e00*/  ISETP.GT.AND P2, PT, R4, 0x58, PT ;  /* 0x000000580400780c */ /* 0x000fe20003f44270 */
[--C-:B------:R-:W-:Y:S01]  /*2e10*/  FFMA.FTZ R67, R67, UR35, -R10.reuse ;  /* 0x0000002343437c23 */ /* 0x100fe2000801080a */
[----:B------:R-:W-:Y:S01]  /*2e20*/  FSEL R65, R65, -INF , P1 ;  /* 0xff80000041417808 */ /* 0x000fe20000800000 */
[--C-:B------:R-:W-:Y:S01]  /*2e30*/  FFMA.FTZ R70, R70, UR35, -R10.reuse ;  /* 0x0000002346467c23 */ /* 0x100fe2000801080a */
[----:B------:R-:W-:Y:S01]  /*2e40*/  FMNMX.FTZ R2, R64, R5, !PT ;  /* 0x0000000540027209 */ /* 0x000fe20007810000 */
[----:B------:R-:W-:Y:S01]  /*2e50*/  FFMA.FTZ R10, R71, UR35, -R10 ;  /* 0x00000023470a7c23 */ /* 0x000fe2000801080a */
[----:B------:R-:W-:Y:S01]  /*2e60*/  ISETP.GT.AND P1, PT, R4, 0x59, PT ;  /* 0x000000590400780c */ /* 0x000fe20003f24270 */
[----:B------:R-:W-:Y:S01]  /*2e70*/  MUFU.EX2 R42, R42 ;  /* 0x0000002a002a7308 */ /* 0x000fe20000000800 */
[----:B------:R-:W-:-:S02]  /*2e80*/  FSEL R68, R68, -INF , P2 ;  /* 0xff80000044447808 */ /* 0x000fc40001000000 */
[----:B------:R-:W-:Y:S02]  /*2e90*/  FMNMX.FTZ R5, R65, R2, !PT ;  /* 0x0000000241057209 */ /* 0x000fe40007810000 */
[----:B------:R-:W-:Y:S02]  /*2ea0*/  FSEL R69, R69, -INF , P1 ;  /* 0xff80000045457808 */ /* 0x000fe40000800000 */
[----:B------:R-:W-:Y:S01]  /*2eb0*/  FMNMX.FTZ R2, R68, R5, !PT ;  /* 0x0000000544027209 */ /* 0x000fe20007810000 */
[----:B------:R-:W2:Y:S01]  /*2ec0*/  MUFU.EX2 R43, R43 ;  /* 0x0000002b002b7308 */ /* 0x000ea20000000800 */
[----:B------:R-:W-:Y:S02]  /*2ed0*/  F2FP.BF16.F32.PACK_AB R189, R27, R26 ;  /* 0x0000001a1bbd723e */ /* 0x000fe400000010ff */
[----:B------:R-:W-:Y:S02]  /*2ee0*/  CS2R R26, SRZ ;  /* 0x00000000001a7805 */ /* 0x000fe4000001ff00 */
[----:B------:R-:W-:-:S02]  /*2ef0*/  FMNMX.FTZ R2, R69, R2, !PT ;  /* 0x0000000245027209 */ /* 0x000fc40007810000 */
[----:B------:R-:W-:Y:S02]  /*2f00*/  F2FP.BF16.F32.PACK_AB R191, R31, R30 ;  /* 0x0000001e1fbf723e */ /* 0x000fe400000010ff */
[----:B------:R-:W-:Y:S02]  /*2f10*/  CS2R R30, SRZ ;  /* 0x00000000001e7805 */ /* 0x000fe4000001ff00 */
[----:B0-----:R-:W-:Y:S01]  /*2f20*/  F2FP.BF16.F32.PACK_AB R185, R35, R34 ;  /* 0x0000002223b9723e */ /* 0x001fe200000010ff */
[----:B------:R-:W0:Y:S01]  /*2f30*/  SHFL.BFLY PT, R5, R2, 0x2, 0x1f ;  /* 0x0c401f0002057f89 */ /* 0x000e2200000e0000 */
[----:B------:R-:W-:Y:S01]  /*2f40*/  MUFU.EX2 R46, R46 ;  /* 0x0000002e002e7308 */ /* 0x000fe20000000800 */
[----:B-1----:R-:W-:-:S07]  /*2f50*/  F2FP.BF16.F32.PACK_AB R187, R39, R38 ;  /* 0x0000002627bb723e */ /* 0x002fce00000010ff */
[----:B------:R-:W1:Y:S01]  /*2f60*/  MUFU.EX2 R47, R47 ;  /* 0x0000002f002f7308 */ /* 0x000e620000000800 */
[----:B--2---:R-:W-:-:S07]  /*2f70*/  F2FP.BF16.F32.PACK_AB R181, R43, R42 ;  /* 0x0000002a2bb5723e */ /* 0x004fce00000010ff */
[----:B------:R-:W-:Y:S01]  /*2f80*/  MUFU.EX2 R50, R50 ;  /* 0x0000003200327308 */ /* 0x000fe20000000800 */
[----:B0-----:R-:W-:-:S07]  /*2f90*/  FMNMX.FTZ R5, R2, R5, !PT ;  /* 0x0000000502057209 */ /* 0x001fce0007810000 */
[----:B------:R-:W0:Y:S01]  /*2fa0*/  MUFU.EX2 R51, R51 ;  /* 0x0000003300337308 */ /* 0x000e220000000800 */
[----:B-1----:R-:W-:Y:S01]  /*2fb0*/  F2FP.BF16.F32.PACK_AB R183, R47, R46 ;  /* 0x0000002e2fb7723e */ /* 0x002fe200000010ff */
[----:B------:R-:W1:Y:S06]  /*2fc0*/  SHFL.BFLY PT, R4, R5, 0x1, 0x1f ;  /* 0x0c201f0005047f89 */ /* 0x000e6c00000e0000 */
[----:B------:R-:W-:Y:S08]  /*2fd0*/  MUFU.EX2 R54, R54 ;  /* 0x0000003600367308 */ /* 0x000ff00000000800 */
[----:B------:R-:W2:Y:S01]  /*2fe0*/  MUFU.EX2 R55, R55 ;  /* 0x0000003700377308 */ /* 0x000ea20000000800 */
[----:B0-----:R-:W-:-:S07]  /*2ff0*/  F2FP.BF16.F32.PACK_AB R177, R51, R50 ;  /* 0x0000003233b1723e */ /* 0x001fce00000010ff */
[----:B------:R-:W-:Y:S01]  /*3000*/  MUFU.EX2 R58, R58 ;  /* 0x0000003a003a7308 */ /* 0x000fe20000000800 */
[----:B-1----:R-:W-:-:S04]  /*3010*/  FMNMX.FTZ R4, R5, R4, !PT ;  /* 0x0000000405047209 */ /* 0x002fc80007810000 */
[C---:B------:R-:W-:Y:S01]  /*3020*/  FSETP.NEU.FTZ.AND P1, PT, R4.reuse, -INF , PT ;  /* 0xff8000000400780b */ /* 0x040fe20003f3d000 */
[----:B------:R-:W-:Y:S02]  /*3030*/  FMUL.FTZ R2, R4, UR35 ;  /* 0x0000002304027c20 */ /* 0x000fe40008410000 */
[----:B------:R-:W0:Y:S01]  /*3040*/  MUFU.EX2 R59, R59 ;  /* 0x0000003b003b7308 */ /* 0x000e220000000800 */
[----:B--2---:R-:W-:Y:S02]  /*3050*/  F2FP.BF16.F32.PACK_AB R179, R55, R54 ;  /* 0x0000003637b3723e */ /* 0x004fe400000010ff */
[----:B------:R-:W-:Y:S02]  /*3060*/  FSEL R2, R2, RZ, P1 ;  /* 0x000000ff02027208 */ /* 0x000fe40000800000 */
[----:B------:R-:W-:-:S03]  /*3070*/  PLOP3.LUT P1, PT, PT, PT, UP0, 0x80, 0x0 ;  /* 0x000000000000781c */ /* 0x000fc60003f2f008 */
[----:B------:R-:W-:Y:S01]  /*3080*/  MUFU.EX2 R62, R62 ;  /* 0x0000003e003e7308 */ /* 0x000fe20000000800 */
[--C-:B------:R-:W-:Y:S01]  /*3090*/  FFMA.FTZ R24, R24, UR35, -R2.reuse ;  /* 0x0000002318187c23 */ /* 0x100fe20008010802 */
        /* <DEDUP_REMOVED lines=23> */
[--C-:B------:R-:W-:Y:S01]  /*3210*/  FFMA.FTZ R65, R65, UR35, -R2.reuse ;  /* 0x0000002341417c23 */ /* 0x100fe20008010802 */
[--C-:B------:R-:W-:Y:S01]  /*3220*/  FFMA.FTZ R68, R68, UR35, -R2.reuse ;  /* 0x0000002344447c23 */ /* 0x100fe20008010802 */
[----:B------:R-:W-:Y:S01]  /*3230*/  FFMA.FTZ R2, R69, UR35, -R2 ;  /* 0x0000002345027c23 */ /* 0x000fe20008010802 */
[----:B0-----:R-:W-:-:S04]  /*3240*/  F2FP.BF16.F32.PACK_AB R173, R59, R58 ;  /* 0x0000003a3bad723e */ /* 0x001fc800000010ff */
[----:B------:R-:W0:Y:S01]  /*3250*/  MUFU.EX2 R29, R29 ;  /* 0x0000001d001d7308 */ /* 0x000e220000000800 */
[----:B-1----:R-:W-:Y:S01]  /*3260*/  FADD.FTZ R5, R24, R25 ;  /* 0x0000001918057221 */ /* 0x002fe20000010000 */
[----:B------:R-:W-:Y:S02]  /*3270*/  F2FP.BF16.F32.PACK_AB R188, R25, R24 ;  /* 0x0000001819bc723e */ /* 0x000fe400000010ff */
[----:B------:R-:W-:-:S04]  /*3280*/  CS2R R24, SRZ ;  /* 0x0000000000187805 */ /* 0x000fc8000001ff00 */
[----:B------:R-:W1:Y:S01]  /*3290*/  MUFU.EX2 R32, R32 ;  /* 0x0000002000207308 */ /* 0x000e620000000800 */
[----:B--2---:R-:W-:-:S07]  /*32a0*/  FADD.FTZ R12, R28, R5 ;  /* 0x000000051c0c7221 */ /* 0x004fce0000010000 */
[----:B------:R-:W2:Y:S01]  /*32b0*/  MUFU.EX2 R33, R33 ;  /* 0x0000002100217308 */ /* 0x000ea20000000800 */
[C---:B0-----:R-:W-:Y:S01]  /*32c0*/  FADD.FTZ R5, R29.reuse, R12 ;  /* 0x0000000c1d057221 */ /* 0x041fe20000010000 */
[----:B------:R-:W-:Y:S01]  /*32d0*/  FADD.FTZ R12, R34, R11 ;  /* 0x0000000b220c7221 */ /* 0x000fe20000010000 */
[----:B------:R-:W-:Y:S02]  /*32e0*/  F2FP.BF16.F32.PACK_AB R190, R29, R28 ;  /* 0x0000001c1dbe723e */ /* 0x000fe400000010ff */
[----:B------:R-:W-:Y:S01]  /*32f0*/  CS2R R28, SRZ ;  /* 0x00000000001c7805 */ /* 0x000fe2000001ff00 */
[----:B------:R-:W-:Y:S01]  /*3300*/  FADD.FTZ R11, R35, R12 ;  /* 0x0000000c230b7221 */ /* 0x000fe20000010000 */
[----:B------:R-:W-:Y:S01]  /*3310*/  CS2R R34, SRZ ;  /* 0x0000000000227805 */ /* 0x000fe2000001ff00 */
[----:B------:R-:W0:Y:S01]  /*3320*/  MUFU.EX2 R36, R36 ;  /* 0x0000002400247308 */ /* 0x000e220000000800 */
[----:B-1----:R-:W-:Y:S01]  /*3330*/  FADD.FTZ R0, R32, R5 ;  /* 0x0000000520007221 */ /* 0x002fe20000010000 */
[----:B------:R-:W-:-:S04]  /*3340*/  FADD.FTZ R12, R38, R11 ;  /* 0x0000000b260c7221 */ /* 0x000fc80000010000 */
[----:B------:R-:W-:Y:S01]  /*3350*/  FADD.FTZ R11, R39, R12 ;  /* 0x0000000c270b7221 */ /* 0x000fe20000010000 */
[----:B------:R-:W-:Y:S01]  /*3360*/  CS2R R38, SRZ ;  /* 0x0000000000267805 */ /* 0x000fe2000001ff00 */
[----:B------:R-:W1:Y:S01]  /*3370*/  MUFU.EX2 R37, R37 ;  /* 0x0000002500257308 */ /* 0x000e620000000800 */
[C---:B--2---:R-:W-:Y:S01]  /*3380*/  FADD.FTZ R5, R33.reuse, R0 ;  /* 0x0000000021057221 */ /* 0x044fe20000010000 */
[----:B------:R-:W-:Y:S01]  /*3390*/  FADD.FTZ R12, R42, R11 ;  /* 0x0000000b2a0c7221 */ /* 0x000fe20000010000 */
[----:B------:R-:W-:Y:S02]  /*33a0*/  F2FP.BF16.F32.PACK_AB R184, R33, R32 ;  /* 0x0000002021b8723e */ /* 0x000fe400000010ff */
[----:B------:R-:W-:Y:S01]  /*33b0*/  CS2R R32, SRZ ;  /* 0x0000000000207805 */ /* 0x000fe2000001ff00 */
[----:B------:R-:W-:Y:S01]  /*33c0*/  FADD.FTZ R11, R43, R12 ;  /* 0x0000000c2b0b7221 */ /* 0x000fe20000010000 */
[----:B------:R-:W-:Y:S01]  /*33d0*/  CS2R R42, SRZ ;  /* 0x00000000002a7805 */ /* 0x000fe2000001ff00 */
[----:B------:R-:W2:Y:S01]  /*33e0*/  MUFU.EX2 R40, R40 ;  /* 0x0000002800287308 */ /* 0x000ea20000000800 */
[----:B0-----:R-:W-:Y:S01]  /*33f0*/  FADD.FTZ R0, R36, R5 ;  /* 0x0000000524007221 */ /* 0x001fe20000010000 */
[----:B------:R-:W-:-:S04]  /*3400*/  FADD.FTZ R12, R46, R11 ;  /* 0x0000000b2e0c7221 */ /* 0x000fc80000010000 */
[----:B------:R-:W-:Y:S01]  /*3410*/  FADD.FTZ R11, R47, R12 ;  /* 0x0000000c2f0b7221 */ /* 0x000fe20000010000 */
[----:B------:R-:W-:Y:S01]  /*3420*/  CS2R R46, SRZ ;  /* 0x00000000002e7805 */ /* 0x000fe2000001ff00 */
[----:B------:R-:W0:Y:S01]  /*3430*/  MUFU.EX2 R41, R41 ;  /* 0x0000002900297308 */ /* 0x000e220000000800 */
[C---:B-1----:R-:W-:Y:S01]  /*3440*/  FADD.FTZ R5, R37.reuse, R0 ;  /* 0x0000000025057221 */ /* 0x042fe20000010000 */
[----:B------:R-:W-:Y:S01]  /*3450*/  FADD.FTZ R12, R50, R11 ;  /* 0x0000000b320c7221 */ /* 0x000fe20000010000 */
[----:B------:R-:W-:Y:S02]  /*3460*/  F2FP.BF16.F32.PACK_AB R186, R37, R36 ;  /* 0x0000002425ba723e */ /* 0x000fe400000010ff */
[----:B------:R-:W-:Y:S01]  /*3470*/  CS2R R36, SRZ ;  /* 0x0000000000247805 */ /* 0x000fe2000001ff00 */
[----:B------:R-:W-:Y:S01]  /*3480*/  FADD.FTZ R11, R51, R12 ;  /* 0x0000000c330b7221 */ /* 0x000fe20000010000 */
[----:B------:R-:W-:Y:S01]  /*3490*/  CS2R R50, SRZ ;  /* 0x0000000000327805 */ /* 0x000fe2000001ff00 */
[----:B------:R-:W1:Y:S01]  /*34a0*/  MUFU.EX2 R44, R44 ;  /* 0x0000002c002c7308 */ /* 0x000e620000000800 */
[----:B--2---:R-:W-:Y:S01]  /*34b0*/  FADD.FTZ R0, R40, R5 ;  /* 0x0000000528007221 */ /* 0x004fe20000010000 */
[----:B------:R-:W-:-:S04]  /*34c0*/  FADD.FTZ R12, R54, R11 ;  /* 0x0000000b360c7221 */ /* 0x000fc80000010000 */
[----:B------:R-:W-:Y:S01]  /*34d0*/  FADD.FTZ R11, R55, R12 ;  /* 0x0000000c370b7221 */ /* 0x000fe20000010000 */
[----:B------:R-:W-:Y:S01]  /*34e0*/  CS2R R54, SRZ ;  /* 0x0000000000367805 */ /* 0x000fe2000001ff00 */
        /* <DEDUP_REMOVED lines=9> */
[----:B------:R-:W-:-:S06]  /*3580*/  FADD.FTZ R12, R62, R13 ;  /* 0x0000000d3e0c7221 */ /* 0x000fcc0000010000 */
[----:B------:R-:W1:Y:S01]  /*3590*/  MUFU.EX2 R49, R49 ;  /* 0x0000003100317308 */ /* 0x000e620000000800 */
[C---:B--2---:R-:W-:Y:S01]  /*35a0*/  FADD.FTZ R5, R45.reuse, R0 ;  /* 0x000000002d057221 */ /* 0x044fe20000010000 */
[----:B------:R-:W-:Y:S02]  /*35b0*/  F2FP.BF16.F32.PACK_AB R182, R45, R44 ;  /* 0x0000002c2db6723e */ /* 0x000fe400000010ff */
[----:B------:R-:W-:-:S04]  /*35c0*/  CS2R R44, SRZ ;  /* 0x00000000002c7805 */ /* 0x000fc8000001ff00 */
[----:B------:R-:W2:Y:S01]  /*35d0*/  MUFU.EX2 R52, R52 ;  /* 0x0000003400347308 */ /* 0x000ea20000000800 */
[----:B0-----:R-:W-:-:S07]  /*35e0*/  FADD.FTZ R0, R48, R5 ;  /* 0x0000000530007221 */ /* 0x001fce0000010000 */
[----:B------:R-:W0:Y:S01]  /*35f0*/  MUFU.EX2 R53, R53 ;  /* 0x0000003500357308 */ /* 0x000e220000000800 */
[C---:B-1----:R-:W-:Y:S01]  /*3600*/  FADD.FTZ R5, R49.reuse, R0 ;  /* 0x0000000031057221 */ /* 0x042fe20000010000 */
[----:B------:R-:W-:Y:S02]  /*3610*/  F2FP.BF16.F32.PACK_AB R176, R49, R48 ;  /* 0x0000003031b0723e */ /* 0x000fe400000010ff */
[----:B------:R-:W-:-:S04]  /*3620*/  CS2R R48, SRZ ;  /* 0x0000000000307805 */ /* 0x000fc8000001ff00 */
[----:B------:R-:W1:Y:S01]  /*3630*/  MUFU.EX2 R56, R56 ;  /* 0x0000003800387308 */ /* 0x000e620000000800 */
[----:B--2---:R-:W-:-:S07]  /*3640*/  FADD.FTZ R0, R52, R5 ;  /* 0x0000000534007221 */ /* 0x004fce0000010000 */
[----:B------:R-:W2:Y:S01]  /*3650*/  MUFU.EX2 R57, R57 ;  /* 0x0000003900397308 */ /* 0x000ea20000000800 */
[C---:B0-----:R-:W-:Y:S01]  /*3660*/  FADD.FTZ R5, R53.reuse, R0 ;  /* 0x0000000035057221 */ /* 0x041fe20000010000 */
[----:B------:R-:W-:Y:S02]  /*3670*/  F2FP.BF16.F32.PACK_AB R178, R53, R52 ;  /* 0x0000003435b2723e */ /* 0x000fe400000010ff */
[----:B------:R-:W-:-:S04]  /*3680*/  CS2R R52, SRZ ;  /* 0x0000000000347805 */ /* 0x000fc8000001ff00 */
[----:B------:R-:W0:Y:S01]  /*3690*/  MUFU.EX2 R60, R60 ;  /* 0x0000003c003c7308 */ /* 0x000e220000000800 */
[----:B-1----:R-:W-:-:S07]  /*36a0*/  FADD.FTZ R0, R56, R5 ;  /* 0x0000000538007221 */ /* 0x002fce0000010000 */
        /* <DEDUP_REMOVED lines=10> */
[----:B------:R-:W-:Y:S01]  /*3750*/  MUFU.EX2 R66, R66 ;  /* 0x0000004200427308 */ /* 0x000fe20000000800 */
[C---:B--2---:R-:W-:Y:S01]  /*3760*/  FADD.FTZ R13, R63.reuse, R12 ;  /* 0x0000000c3f0d7221 */ /* 0x044fe20000010000 */
[----:B------:R-:W-:Y:S02]  /*3770*/  F2FP.BF16.F32.PACK_AB R175, R63, R62 ;  /* 0x0000003e3faf723e */ /* 0x000fe400000010ff */
[----:B------:R-:W-:-:S04]  /*3780*/  CS2R R62, SRZ ;  /* 0x00000000003e7805 */ /* 0x000fc8000001ff00 */
[----:B------:R-:W1:Y:S01]  /*3790*/  MUFU.EX2 R65, R65 ;  /* 0x0000004100417308 */ /* 0x000e620000000800 */
[----:B0-----:R-:W-:-:S07]  /*37a0*/  FADD.FTZ R0, R64, R11 ;  /* 0x0000000b40007221 */ /* 0x001fce0000010000 */
[----:B------:R-:W0:Y:S08]  /*37b0*/  MUFU.EX2 R67, R67 ;  /* 0x0000004300437308 */ /* 0x000e300000000800 */
[----:B------:R-:W2:Y:S01]  /*37c0*/  MUFU.EX2 R68, R68 ;  /* 0x0000004400447308 */ /* 0x000ea20000000800 */
[C---:B-1----:R-:W-:Y:S01]  /*37d0*/  FADD.FTZ R11, R65.reuse, R0 ;  /* 0x00000000410b7221 */ /* 0x042fe20000010000 */
[----:B------:R-:W-:-:S02]  /*37e0*/  F2FP.BF16.F32.PACK_AB R168, R65, R64 ;  /* 0x0000004041a8723e */ /* 0x000fc400000010ff */
[----:B------:R-:W-:-:S04]  /*37f0*/  CS2R R64, SRZ ;  /* 0x0000000000407805 */ /* 0x000fc8000001ff00 */
[----:B------:R-:W1:Y:S01]  /*3800*/  MUFU.EX2 R70, R70 ;  /* 0x0000004600467308 */ /* 0x000e620000000800 */
[----:B0-----:R-:W-:-:S07]  /*3810*/  F2FP.BF16.F32.PACK_AB R169, R67, R66 ;  /* 0x0000004243a9723e */ /* 0x001fce00000010ff */
[----:B------:R0:W3:Y:S08]  /*3820*/  MUFU.EX2 R5, R2 ;  /* 0x0000000200057308 */ /* 0x0000f00000000800 */
[----:B------:R2:W4:Y:S01]  /*3830*/  MUFU.EX2 R171, R10 ;  /* 0x0000000a00ab7308 */ /* 0x0005220000000800 */
[----:B0-----:R-:W-:-:S04]  /*3840*/  FADD.FTZ R2, R66, R13 ;  /* 0x0000000d42027221 */ /* 0x001fc80000010000 */
[----:B------:R-:W-:Y:S01]  /*3850*/  FADD.FTZ R13, R67, R2 ;  /* 0x00000002430d7221 */ /* 0x000fe20000010000 */
[----:B------:R-:W-:Y:S01]  /*3860*/  IMAD.MOV.U32 R2, RZ, RZ, 0x3f800000 ;  /* 0x3f800000ff027424 */ /* 0x000fe200078e00ff */
[----:B------:R-:W-:Y:S01]  /*3870*/  CS2R R66, SRZ ;  /* 0x0000000000427805 */ /* 0x000fe2000001ff00 */
[----:B--2---:R-:W-:Y:S01]  /*3880*/  FADD.FTZ R10, R68, R11 ;  /* 0x0000000b440a7221 */ /* 0x004fe20000010000 */
[----:B-1----:R-:W-:Y:S01]  /*3890*/  FADD.FTZ R0, R70, R13 ;  /* 0x0000000d46007221 */ /* 0x002fe20000010000 */
[C---:B---3--:R-:W-:Y:S02]  /*38a0*/  F2FP.BF16.F32.PACK_AB R170, R5.reuse, R68 ;  /* 0x0000004405aa723e */ /* 0x048fe400000010ff */
[----:B------:R-:W-:Y:S01]  /*38b0*/  CS2R R68, SRZ ;  /* 0x0000000000447805 */ /* 0x000fe2000001ff00 */
[----:B------:R-:W-:Y:S01]  /*38c0*/  FADD.FTZ R10, R5, R10 ;  /* 0x0000000a050a7221 */ /* 0x000fe20000010000 */
[C---:B----4-:R-:W-:Y:S01]  /*38d0*/  FADD.FTZ R5, R171.reuse, R0 ;  /* 0x00000000ab057221 */ /* 0x050fe20000010000 */
[----:B------:R-:W-:Y:S01]  /*38e0*/  F2FP.BF16.F32.PACK_AB R171, R171, R70 ;  /* 0x00000046abab723e */ /* 0x000fe200000010ff */
[----:B------:R-:W-:Y:S01]  /*38f0*/  IMAD.MOV.U32 R0, RZ, RZ, 0x3f800000 ;  /* 0x3f800000ff007424 */ /* 0x000fe200078e00ff */
        /* <DEDUP_REMOVED lines=9> */
[----:B------:R-:W-:-:S06]  /*3990*/  ULDC UR35, c[0x0][0x988] ;  /* 0x0002620000237ab9 */ /* 0x000fcc0000000800 */
.L_x_2217:
[----:B------:R-:W-:-:S04]  /*39a0*/  UISETP.NE.AND UP0, UPT, UR6, 0x1, UPT ;  /* 0x000000010600788c */ /* 0x000fc8000bf05270 */
[----:B------:R-:W-:-:S04]  /*39b0*/  USEL UR38, URZ, 0x1, UP0 ;  /* 0x000000013f267887 */ /* 0x000fc80008000000 */
[----:B------:R-:W-:Y:S01]  /*39c0*/  ULOP3.LUT UR38, UR5, UR38, URZ, 0x3c, !UPT ;  /* 0x0000002605267292 */ /* 0x000fe2000f8e3c3f */
[----:B------:R-:W-:Y:S11]  /*39d0*/  @!P0 BRA `(.L_x_2207) ;  /* 0x0000000000048947 */ /* 0x000ff60003800000 */
[----:B------:R-:W-:Y:S01]  /*39e0*/  BPT.TRAP 0x1 ;  /* 0x000000040000795c */ /* 0x000fe20000300000 */
.L_x_2207:
        /* <DEDUP_REMOVED lines=9> */
.L_x_2208:
[----:B-1----:R-:W-:Y:S05]  /*3a80*/  @P1 BRA `(.L_x_2209) ;  /* 0x0000000000081947 */ /* 0x002fea0003800000 */
[----:B------:R-:W1:Y:S02]  /*3a90*/  SYNCS.PHASECHK.TRANS64.TRYWAIT P1, [UR7+0x30830], R3 ;  /* 0x03083003ff0075a7 */ /* 0x000e640008020147 */
[----:B-1----:R-:W-:Y:S05]  /*3aa0*/  @!P1 BRA `(.L_x_2210) ;  /* 0x000000bc00089947 */ /* 0x002fea0003800000 */
.L_x_2209:
        /* <DEDUP_REMOVED lines=175> */
.L_x_2211:
[----:B------:R-:W-:Y:S01]  /*45a0*/  ULEA UR10, UR6, UR40, 0x3 ;  /* 0x00000028060a7291 */ /* 0x000fe2000f8e183f */
[----:B------:R-:W-:-:S04]  /*45b0*/  MOV R0, UR5 ;  /* 0x0000000500007c02 */ /* 0x000fc80008000f00 */
[----:B------:R-:W-:-:S04]  /*45c0*/  SHF.L.U32 R0, R0, 0x1f, RZ ;  /* 0x0000001f00007819 */ /* 0x000fc800000006ff */
[----:B------:R2:W3:Y:S01]  /*45d0*/  SYNCS.PHASECHK.TRANS64.TRYWAIT P1, [UR10+0x30850], R0 ;  /* 0x03085000ff0075a7 */ /* 0x0004e2000802014a */
[----:B------:R-:W-:Y:S05]  /*45e0*/  @!P0 BRA `(.L_x_2212) ;  /* 0x0000000000048947 */ /* 0x000fea0003800000 */
[----:B------:R-:W-:Y:S01]  /*45f0*/  BPT.TRAP 0x1 ;  /* 0x000000040000795c */ /* 0x000fe20000300000 */
.L_x_2212:
[----:B---3--:R-:W-:Y:S05]  /*4600*/  @P1 BRA `(.L_x_2213) ;  /* 0x0000000000081947 */ /* 0x008fea0003800000 */
[----:B------:R-:W3:Y:S02]  /*4610*/  SYNCS.PHASECHK.TRANS64.TRYWAIT P1, [UR10+0x30850], R0 ;  /* 0x03085000ff0075a7 */ /* 0x000ee4000802014a */
[----:B---3--:R-:W-:Y:S05]  /*4620*/  @!P1 BRA `(.L_x_2214) ;  /* 0x000000b000409947 */ /* 0x008fea0003800000 */
.L_x_2213:
        /* <DEDUP_REMOVED lines=37> */
.L_x_2215:
[----:B------:R-:W-:Y:S01]  /*4880*/  UISETP.NE.AND UP0, UPT, UR60, URZ, UPT ;  /* 0x0000003f3c00728c */ /* 0x000fe2000bf05270 */
[----:B0-2---:R-:W-:Y:S01]  /*4890*/  VIADD R0, R18, UR42 ;  /* 0x0000002a12007c36 */ /* 0x005fe20008000000 */
[----:B------:R-:W0:Y:S01]  /*48a0*/  LDC R13, c[0x0][0x2f0] ;  /* 0x0000bc00ff0d7b82 */ /* 0x000e220000000800 */
[----:B------:R-:W-:-:S03]  /*48b0*/  UIADD3 UR7, UR7, 0x30840, URZ ;  /* 0x0003084007077890 */ /* 0x000fc6000fffe03f */
[----:B------:R-:W-:Y:S02]  /*48c0*/  PLOP3.LUT P1, PT, PT, PT, UP0, 0x80, 0x0 ;  /* 0x000000000000781c */ /* 0x000fe40003f2f008 */
[----:B------:R-:W-:Y:S02]  /*48d0*/  PLOP3.LUT P2, PT, PT, PT, UP0, 0x80, 0x0 ;  /* 0x000000000000781c */ /* 0x000fe40003f4f008 */
[----:B------:R-:W2:Y:S01]  /*48e0*/  S2UR UR6, SR_CgaCtaId ;  /* 0x00000000000679c3 */ /* 0x000ea20000008800 */
[----:B------:R-:W-:-:S08]  /*48f0*/  @UP0 ULDC UR5, c[0x0][0x44c] ;  /* 0x0001130000050ab9 */ /* 0x000fd00000000800 */
[----:B------:R-:W-:Y:S01]  /*4900*/  @P1 IMAD.HI.U32 R2, R0, UR5, RZ ;  /* 0x0000000500021c27 */ /* 0x000fe2000f8e00ff */
[----:B------:R-:W-:-:S04]  /*4910*/  @UP0 ULDC UR5, c[0x0][0x450] ;  /* 0x0001140000050ab9 */ /* 0x000fc80000000800 */
[----:B------:R-:W-:Y:S01]  /*4920*/  @P2 SHF.R.U32.HI R0, RZ, UR5, R2 ;  /* 0x00000005ff002c19 */ /* 0x000fe20008011602 */
[----:B------:R-:W-:Y:S02]  /*4930*/  UMOV UR5, 0x1 ;  /* 0x0000000100057882 */ /* 0x000fe40000000000 */
[----:B------:R-:W-:Y:S02]  /*4940*/  UIMAD UR5, UR4, -0x60, UR5 ;  /* 0xffffffa0040578a4 */ /* 0x000fe4000f8e0205 */
[----:B-1----:R-:W1:Y:S04]  /*4950*/  SHFL.IDX PT, R3, R0, RZ, 0x1c1f ;  /* 0x001c1fff00037589 */ /* 0x002e6800000e0000 */
[----:B------:R-:W-:Y:S01]  /*4960*/  IMAD.U32 R2, RZ, RZ, UR5 ;  /* 0x00000005ff027e24 */ /* 0x000fe2000f8e00ff */
[----:B--2---:R-:W-:-:S03]  /*4970*/  UPRMT UR7, UR6, 0x654, UR7 ;  /* 0x0000065406077896 */ /* 0x004fc60008000007 */
[----:B------:R-:W-:-:S04]  /*4980*/  IMAD R2, R17, -0x2, R2 ;  /* 0xfffffffe11027824 */ /* 0x000fc800078e0202 */
[----:B0-----:R-:W-:Y:S02]  /*4990*/  IMAD R2, R13, UR43, R2 ;  /* 0x0000002b0d027c24 */ /* 0x001fe4000f8e0202 */
[----:B------:R-:W-:Y:S03]  /*49a0*/  SYNCS.ARRIVE.TRANS64.RED.A1T0 RZ, [UR7], RZ ;  /* 0x000000ffffff79a7 */ /* 0x000fe60008100407 */
[----:B-1----:R-:W-:-:S04]  /*49b0*/  IADD3 R4, R3, -UR34, R2 ;  /* 0x8000002203047c10 */ /* 0x002fc8000fffe002 */
[C---:B------:R-:W-:Y:S02]  /*49c0*/  ISETP.GT.AND P1, PT, R4.reuse, RZ, PT ;  /* 0x000000ff0400720c */ /* 0x040fe40003f24270 */
[----:B------:R-:W-:Y:S02]  /*49d0*/  ISETP.GT.AND P2, PT, R4, 0x1, PT ;  /* 0x000000010400780c */ /* 0x000fe40003f44270 */
[----:B------:R-:W-:Y:S02]  /*49e0*/  FSEL R13, R120, -INF , P1 ;  /* 0xff800000780d7808 */ /* 0x000fe40000800000 */
        /* <DEDUP_REMOVED lines=68> */
[----:B------:R-:W0:Y:S02]  /*4e30*/  SHFL.IDX PT, R15, R0, 0x1, 0x1c1f ;  /* 0x003c1f00000f7f89 */ /* 0x000e2400000e0000 */
[----:B------:R-:W-:-:S05]  /*4e40*/  FMNMX.FTZ R14, R165, R4, !PT ;  /* 0x00000004a50e7209 */ /* 0x000fca0007810000 */
[----:B------:R-:W1:Y:S01]  /*4e50*/  SHFL.BFLY PT, R21, R14, 0x2, 0x1f ;  /* 0x0c401f000e157f89 */ /* 0x000e6200000e0000 */
[----:B0-----:R-:W-:-:S04]  /*4e60*/  IADD3 R2, R15, -UR34, R2 ;  /* 0x800000220f027c10 */ /* 0x001fc8000fffe002 */
[C---:B------:R-:W-:Y:S02]  /*4e70*/  ISETP.GT.AND P1, PT, R2.reuse, RZ, PT ;  /* 0x000000ff0200720c */ /* 0x040fe40003f24270 */
[----:B------:R-:W-:Y:S02]  /*4e80*/  ISETP.GT.AND P2, PT, R2, 0x1, PT ;  /* 0x000000010200780c */ /* 0x000fe40003f44270 */
[----:B-1----:R-:W-:Y:S02]  /*4e90*/  FMNMX.FTZ R21, R14, R21, !PT ;  /* 0x000000150e157209 */ /* 0x002fe40007810000 */
[----:B------:R-:W-:Y:S02]  /*4ea0*/  FSEL R122, R122, -INF , P1 ;  /* 0xff8000007a7a7808 */ /* 0x000fe40000800000 */
[----:B------:R-:W-:Y:S01]  /*4eb0*/  ISETP.GT.AND P3, PT, R2, 0x8, PT ;  /* 0x000000080200780c */ /* 0x000fe20003f64270 */
[----:B------:R-:W0:Y:S01]  /*4ec0*/  SHFL.BFLY PT, R4, R21, 0x1, 0x1f ;  /* 0x0c201f0015047f89 */ /* 0x000e2200000e0000 */
[----:B------:R-:W-:-:S02]  /*4ed0*/  FSEL R123, R123, -INF , P2 ;  /* 0xff8000007b7b7808 */ /* 0x000fc40001000000 */
[----:B------:R-:W-:Y:S02]  /*4ee0*/  FMNMX.FTZ R0, R122, R11, !PT ;  /* 0x0000000b7a007209 */ /* 0x000fe40007810000 */
[----:B------:R-:W-:Y:S02]  /*4ef0*/  ISETP.GT.AND P4, PT, R2, 0x9, PT ;  /* 0x000000090200780c */ /* 0x000fe40003f84270 */
[----:B------:R-:W-:Y:S02]  /*4f00*/  FSEL R126, R126, -INF , P3 ;  /* 0xff8000007e7e7808 */ /* 0x000fe40001800000 */
[----:B------:R-:W-:Y:S02]  /*4f10*/  FMNMX.FTZ R15, R123, R0, !PT ;  /* 0x000000007b0f7209 */ /* 0x000fe40007810000 */
[----:B------:R-:W-:Y:S02]  /*4f20*/  ISETP.GT.AND P2, PT, R2, 0x10, PT ;  /* 0x000000100200780c */ /* 0x000fe40003f44270 */
[----:B------:R-:W-:-:S02]  /*4f30*/  FSEL R127, R127, -INF , P4 ;  /* 0xff8000007f7f7808 */ /* 0x000fc40002000000 */
[----:B------:R-:W-:Y:S02]  /*4f40*/  ISETP.GT.AND P3, PT, R2, 0x11, PT ;  /* 0x000000110200780c */ /* 0x000fe40003f64270 */
[----:B------:R-:W-:Y:S02]  /*4f50*/  FSEL R130, R130, -INF , P2 ;  /* 0xff80000082827808 */ /* 0x000fe40001000000 */
[C---:B------:R-:W-:Y:S02]  /*4f60*/  ISETP.GT.AND P2, PT, R2.reuse, 0x18, PT ;  /* 0x000000180200780c */ /* 0x040fe40003f44270 */
[----:B------:R-:W-:Y:S02]  /*4f70*/  FSEL R131, R131, -INF , P3 ;  /* 0xff80000083837808 */ /* 0x000fe40001800000 */
[----:B------:R-:W-:Y:S02]  /*4f80*/  ISETP.GT.AND P3, PT, R2, 0x19, PT ;  /* 0x000000190200780c */ /* 0x000fe40003f64270 */
[----:B0-----:R-:W-:-:S02]  /*4f90*/  FMNMX.FTZ R4, R21, R4, !PT ;  /* 0x0000000415047209 */ /* 0x001fc40007810000 */
[----:B------:R-:W-:Y:S02]  /*4fa0*/  FSEL R134, R134, -INF , P2 ;  /* 0xff80000086867808 */ /* 0x000fe40001000000 */
[C---:B------:R-:W-:Y:S01]  /*4fb0*/  FSETP.NEU.FTZ.AND P1, PT, R4.reuse, -INF , PT ;  /* 0xff8000000400780b */ /* 0x040fe20003f3d000 */
[----:B------:R-:W-:Y:S01]  /*4fc0*/  FMUL.FTZ R14, R4, UR35 ;  /* 0x00000023040e7c20 */ /* 0x000fe20008410000 */
[----:B------:R-:W-:Y:S02]  /*4fd0*/  ISETP.GT.AND P2, PT, R2, 0x20, PT ;  /* 0x000000200200780c */ /* 0x000fe40003f44270 */
[----:B------:R-:W-:Y:S02]  /*4fe0*/  FSEL R135, R135, -INF , P3 ;  /* 0xff80000087877808 */ /* 0x000fe40001800000 */
[----:B------:R-:W-:Y:S02]  /*4ff0*/  FSEL R0, R14, RZ, P1 ;  /* 0x000000ff0e007208 */ /* 0x000fe40000800000 */
[----:B------:R-:W-:-:S02]  /*5000*/  FMNMX.FTZ R14, R126, R15, !PT ;  /* 0x0000000f7e0e7209 */ /* 0x000fc40007810000 */
[----:B------:R-:W-:Y:S01]  /*5010*/  ISETP.GT.AND P3, PT, R2, 0x21, PT ;  /* 0x000000210200780c */ /* 0x000fe20003f64270 */
[--C-:B------:R-:W-:Y:S01]  /*5020*/  FFMA.FTZ R190, R3, UR35, -R0.reuse ;  /* 0x0000002303be7c23 */ /* 0x100fe20008010800 */
[----:B------:R-:W-:Y:S01]  /*5030*/  FMNMX.FTZ R15, R127, R14, !PT ;  /* 0x0000000e7f0f7209 */ /* 0x000fe20007810000 */
[--C-:B------:R-:W-:Y:S01]  /*5040*/  FFMA.FTZ R188, R121, UR35, -R0.reuse ;  /* 0x0000002379bc7c23 */ /* 0x100fe20008010800 */
[----:B------:R-:W-:Y:S01]  /*5050*/  FSEL R138, R138, -INF , P2 ;  /* 0xff8000008a8a7808 */ /* 0x000fe20001000000 */
[--C-:B------:R-:W-:Y:S01]  /*5060*/  FFMA.FTZ R21, R129, UR35, -R0.reuse ;  /* 0x0000002381157c23 */ /* 0x100fe20008010800 */
[----:B------:R-:W-:Y:S01]  /*5070*/  FMNMX.FTZ R14, R130, R15, !PT ;  /* 0x0000000f820e7209 */ /* 0x000fe20007810000 */
[--C-:B------:R-:W-:Y:S01]  /*5080*/  FFMA.FTZ R121, R133, UR35, -R0.reuse ;  /* 0x0000002385797c23 */ /* 0x100fe20008010800 */
        /* <DEDUP_REMOVED lines=39> */
[----:B------:R-:W-:Y:S01]  /*5300*/  FFMA.FTZ R153, R165, UR35, -R0 ;  /* 0x00000023a5997c23 */ /* 0x000fe20008010800 */
[----:B------:R-:W-:Y:S01]  /*5310*/  FMNMX.FTZ R3, R147, R14, !PT ;  /* 0x0000000e93037209 */ /* 0x000fe20007810000 */
[----:B------:R-:W-:Y:S01]  /*5320*/  MUFU.EX2 R13, R13 ;  /* 0x0000000d000d7308 */ /* 0x000fe20000000800 */
[----:B------:R-:W-:-:S02]  /*5330*/  ISETP.GT.AND P2, PT, R2, 0x40, PT ;  /* 0x000000400200780c */ /* 0x000fc40003f44270 */
[----:B------:R-:W-:Y:S02]  /*5340*/  FSEL R151, R151, -INF , P3 ;  /* 0xff80000097977808 */ /* 0x000fe40001800000 */
[----:B------:R-:W-:Y:S02]  /*5350*/  FMNMX.FTZ R14, R150, R3, !PT ;  /* 0x00000003960e7209 */ /* 0x000fe40007810000 */
[----:B------:R-:W-:Y:S01]  /*5360*/  ISETP.GT.AND P3, PT, R2, 0x41, PT ;  /* 0x000000410200780c */ /* 0x000fe20003f64270 */
[----:B------:R-:W-:Y:S01]  /*5370*/  MUFU.EX2 R188, R188 ;  /* 0x000000bc00bc7308 */ /* 0x000fe20000000800 */
[----:B------:R-:W-:Y:S02]  /*5380*/  FSEL R154, R154, -INF , P2 ;  /* 0xff8000009a9a7808 */ /* 0x000fe40001000000 */
[----:B------:R-:W-:Y:S02]  /*5390*/  FMNMX.FTZ R3, R151, R14, !PT ;  /* 0x0000000e97037209 */ /* 0x000fe40007810000 */
[----:B------:R-:W-:-:S02]  /*53a0*/  ISETP.GT.AND P2, PT, R2, 0x48, PT ;  /* 0x000000480200780c */ /* 0x000fc40003f44270 */
[----:B------:R-:W-:Y:S01]  /*53b0*/  FSEL R155, R155, -INF , P3 ;  /* 0xff8000009b9b7808 */ /* 0x000fe20001800000 */
[----:B------:R-:W-:Y:S01]  /*53c0*/  MUFU.EX2 R190, R190 ;  /* 0x000000be00be7308 */ /* 0x000fe20000000800 */
[----:B------:R-:W-:Y:S02]  /*53d0*/  FMNMX.FTZ R14, R154, R3, !PT ;  /* 0x000000039a0e7209 */ /* 0x000fe40007810000 */
[----:B------:R-:W-:Y:S02]  /*53e0*/  ISETP.GT.AND P3, PT, R2, 0x49, PT ;  /* 0x000000490200780c */ /* 0x000fe40003f64270 */
[----:B------:R-:W-:Y:S02]  /*53f0*/  FSEL R158, R158, -INF , P2 ;  /* 0xff8000009e9e7808 */ /* 0x000fe40001000000 */
        /* <DEDUP_REMOVED lines=17> */
[----:B------:R-:W-:-:S02]  /*5510*/  FSEL R167, R167, -INF , P3 ;  /* 0xff800000a7a77808 */ /* 0x000fc40001800000 */
[----:B------:R-:W-:-:S04]  /*5520*/  FMNMX.FTZ R2, R166, R3, !PT ;  /* 0x00000003a6027209 */ /* 0x000fc80007810000 */
[----:B------:R-:W-:Y:S01]  /*5530*/  FMNMX.FTZ R2, R167, R2, !PT ;  /* 0x00000002a7027209 */ /* 0x000fe20007810000 */
[----:B------:R-:W-:Y:S04]  /*5540*/  MUFU.EX2 R121, R121 ;  /* 0x0000007900797308 */ /* 0x000fe80000000800 */
[----:B------:R-:W0:Y:S04]  /*5550*/  SHFL.BFLY PT, R3, R2, 0x2, 0x1f ;  /* 0x0c401f0002037f89 */ /* 0x000e2800000e0000 */
        /* <DEDUP_REMOVED lines=9> */
[----:B0-----:R-:W-:-:S04]  /*55f0*/  FMNMX.FTZ R3, R14, R3, !PT ;  /* 0x000000030e037209 */ /* 0x001fc80007810000 */
[C---:B------:R-:W-:Y:S01]  /*5600*/  FSETP.NEU.FTZ.AND P2, PT, R3.reuse, -INF , PT ;  /* 0xff8000000300780b */ /* 0x040fe20003f5d000 */
[C---:B------:R-:W-:Y:S02]  /*5610*/  FMUL.FTZ R14, R3.reuse, UR35 ;  /* 0x00000023030e7c20 */ /* 0x040fe40008410000 */
[----:B------:R-:W-:Y:S01]  /*5620*/  MUFU.EX2 R137, R137 ;  /* 0x0000008900897308 */ /* 0x000fe20000000800 */
[----:B------:R-:W-:Y:S02]  /*5630*/  FSEL R0, R3, RZ, P2 ;  /* 0x000000ff03007208 */ /* 0x000fe40001000000 */
[----:B------:R-:W-:-:S03]  /*5640*/  FSEL R14, R14, RZ, P2 ;  /* 0x000000ff0e0e7208 */ /* 0x000fc60001000000 */
[----:B------:R-:W-:Y:S02]  /*5650*/  FADD.FTZ R2, -R0, R11 ;  /* 0x0000000b00027221 */ /* 0x000fe40000010100 */
[--C-:B------:R-:W-:Y:S01]  /*5660*/  FFMA.FTZ R20, R123, UR35, -R14.reuse ;  /* 0x000000237b147c23 */ /* 0x100fe2000801080e */
[----:B------:R-:W-:Y:S01]  /*5670*/  FSEL R123, R4, RZ, P1 ;  /* 0x000000ff047b7208 */ /* 0x000fe20000800000 */
[--C-:B------:R-:W-:Y:S01]  /*5680*/  FFMA.FTZ R189, R122, UR35, -R14.reuse ;  /* 0x000000237abd7c23 */ /* 0x100fe2000801080e */
[----:B------:R-:W-:Y:S01]  /*5690*/  FMUL.FTZ R2, R2, UR35 ;  /* 0x0000002302027c20 */ /* 0x000fe20008410000 */
        /* <DEDUP_REMOVED lines=24> */
[----:B------:R-:W-:-:S03]  /*5820*/  FFMA.FTZ R166, R166, UR35, -R14 ;  /* 0x00000023a6a67c23 */ /* 0x000fc6000801080e */
[----:B------:R-:W1:Y:S01]  /*5830*/  MUFU.EX2 R2, R2 ;  /* 0x0000000200027308 */ /* 0x000e620000000800 */
[----:B0-----:R-:W-:-:S04]  /*5840*/  FFMA.FTZ R11, R0, R10, R13 ;  /* 0x0000000a000b7223 */ /* 0x001fc8000001000d */
[----:B------:R-:W-:-:S03]  /*5850*/  FADD.FTZ R11, R188, R11 ;  /* 0x0000000bbc0b7221 */ /* 0x000fc60000010000 */
[----:B------:R-:W0:Y:S01]  /*5860*/  MUFU.EX2 R191, R191 ;  /* 0x000000bf00bf7308 */ /* 0x000e220000000800 */
[----:B------:R-:W-:-:S04]  /*5870*/  FADD.FTZ R132, R190, R11 ;  /* 0x0000000bbe847221 */ /* 0x000fc80000010000 */
[----:B------:R-:W-:-:S03]  /*5880*/  FADD.FTZ R11, R15, R132 ;  /* 0x000000840f0b7221 */ /* 0x000fc60000010000 */
[----:B------:R-:W2:Y:S01]  /*5890*/  MUFU.EX2 R120, R120 ;  /* 0x0000007800787308 */ /* 0x000ea20000000800 */
[----:B-1----:R-:W-:Y:S01]  /*58a0*/  FFMA.FTZ R5, R2, R5, R189 ;  /* 0x0000000502057223 */ /* 0x002fe200000100bd */
[----:B------:R-:W-:-:S03]  /*58b0*/  FADD.FTZ R132, R184, R11 ;  /* 0x0000000bb8847221 */ /* 0x000fc60000010000 */
[----:B------:R-:W-:Y:S01]  /*58c0*/  FADD.FTZ R10, R20, R5 ;  /* 0x00000005140a7221 */ /* 0x000fe20000010000 */
[----:B------:R-:W-:Y:S01]  /*58d0*/  FADD.FTZ R11, R21, R132 ;  /* 0x00000084150b7221 */ /* 0x000fe20000010000 */
[----:B------:R-:W-:Y:S01]  /*58e0*/  FFMA.FTZ R132, R155, UR35, -R14 ;  /* 0x000000239b847c23 */ /* 0x000fe2000801080e */
[----:B------:R-:W1:Y:S01]  /*58f0*/  MUFU.EX2 R185, R185 ;  /* 0x000000b900b97308 */ /* 0x000e620000000800 */
[----:B0-----:R-:W-:Y:S01]  /*5900*/  FADD.FTZ R5, R191, R10 ;  /* 0x0000000abf057221 */ /* 0x001fe20000010000 */
[----:B------:R-:W-:Y:S01]  /*5910*/  FADD.FTZ R134, R186, R11 ;  /* 0x0000000bba867221 */ /* 0x000fe20000010000 */
[----:B------:R-:W-:-:S03]  /*5920*/  FFMA.FTZ R14, R167, UR35, -R14 ;  /* 0x00000023a70e7c23 */ /* 0x000fc6000801080e */
[----:B------:R-:W-:Y:S02]  /*5930*/  FADD.FTZ R11, R121, R134 ;  /* 0x00000086790b7221 */ /* 0x000fe40000010000 */
[----:B------:R-:W0:Y:S01]  /*5940*/  MUFU.EX2 R122, R122 ;  /* 0x0000007a007a7308 */ /* 0x000e220000000800 */
[----:B--2---:R-:W-:Y:S01]  /*5950*/  FADD.FTZ R10, R120, R5 ;  /* 0x00000005780a7221 */ /* 0x004fe20000010000 */
[----:B------:R-:W-:-:S04]  /*5960*/  FADD.FTZ R134, R180, R11 ;  /* 0x0000000bb4867221 */ /* 0x000fc80000010000 */
[----:B------:R-:W-:Y:S02]  /*5970*/  FADD.FTZ R11, R125, R134 ;  /* 0x000000867d0b7221 */ /* 0x000fe40000010000 */
[----:B------:R-:W2:Y:S01]  /*5980*/  MUFU.EX2 R187, R187 ;  /* 0x000000bb00bb7308 */ /* 0x000ea20000000800 */
[----:B-1----:R-:W-:Y:S01]  /*5990*/  FADD.FTZ R5, R185, R10 ;  /* 0x0000000ab9057221 */ /* 0x002fe20000010000 */
[----:B------:R-:W-:-:S04]  /*59a0*/  FADD.FTZ R134, R182, R11 ;  /* 0x0000000bb6867221 */ /* 0x000fc80000010000 */
[----:B------:R-:W-:Y:S02]  /*59b0*/  FADD.FTZ R11, R129, R134 ;  /* 0x00000086810b7221 */ /* 0x000fe40000010000 */
[----:B------:R-:W1:Y:S01]  /*59c0*/  MUFU.EX2 R124, R124 ;  /* 0x0000007c007c7308 */ /* 0x000e620000000800 */
[----:B0-----:R-:W-:Y:S01]  /*59d0*/  FADD.FTZ R10, R122, R5 ;  /* 0x000000057a0a7221 */ /* 0x001fe20000010000 */
[----:B------:R-:W-:-:S04]  /*59e0*/  FADD.FTZ R134, R176, R11 ;  /* 0x0000000bb0867221 */ /* 0x000fc80000010000 */
[----:B------:R-:W-:Y:S02]  /*59f0*/  FADD.FTZ R11, R133, R134 ;  /* 0x00000086850b7221 */ /* 0x000fe40000010000 */
[----:B------:R-:W0:Y:S01]  /*5a00*/  MUFU.EX2 R181, R181 ;  /* 0x000000b500b57308 */ /* 0x000e220000000800 */
[----:B--2---:R-:W-:Y:S01]  /*5a10*/  FADD.FTZ R5, R187, R10 ;  /* 0x0000000abb057221 */ /* 0x004fe20000010000 */
[----:B------:R-:W-:-:S04]  /*5a20*/  FADD.FTZ R134, R178, R11 ;  /* 0x0000000bb2867221 */ /* 0x000fc80000010000 */
[----:B------:R-:W-:Y:S02]  /*5a30*/  FADD.FTZ R11, R137, R134 ;  /* 0x00000086890b7221 */ /* 0x000fe40000010000 */
        /* <DEDUP_REMOVED lines=45> */
[----:B0-----:R-:W-:Y:S01]  /*5d10*/  FADD.FTZ R5, R171, R10 ;  /* 0x0000000aab057221 */ /* 0x001fe20000010000 */
[----:B--2---:R-:W-:-:S03]  /*5d20*/  FADD.FTZ R10, R153, R134 ;  /* 0x00000086990a7221 */ /* 0x004fc60000010000 */
[----:B-1----:R-:W-:Y:S01]  /*5d30*/  FADD.FTZ R5, R14, R5 ;  /* 0x000000050e057221 */ /* 0x002fe20000010000 */
[----:B------:R-:W-:Y:S06]  /*5d40*/  @!P0 BRA `(.L_x_2216) ;  /* 0x0000000000048947 */ /* 0x000fec0003800000 */
[----:B------:R-:W-:Y:S01]  /*5d50*/  BPT.TRAP 0x1 ;  /* 0x000000040000795c */ /* 0x000fe20000300000 */
.L_x_2216:
[----:B------:R-:W0:Y:S01]  /*5d60*/  S2UR UR5, SR_CgaCtaId ;  /* 0x00000000000579c3 */ /* 0x000e220000008800 */
[----:B------:R-:W-:Y:S01]  /*5d70*/  UISETP.GT.AND UP0, UPT, UR4, UR11, UPT ;  /* 0x0000000b0400728c */ /* 0x000fe2000bf04270 */
[----:B------:R-:W-:Y:S01]  /*5d80*/  F2FP.BF16.F32.PACK_AB R183, R12, R183 ;  /* 0x000000b70cb7723e */ /* 0x000fe200000010ff */
[----:B------:R-:W-:Y:S01]  /*5d90*/  UIADD3 UR10, UR10, 0x30860, URZ ;  /* 0x000308600a0a7890 */ /* 0x000fe2000fffe03f */
[----:B------:R-:W-:Y:S01]  /*5da0*/  F2FP.BF16.F32.PACK_AB R188, R188, R13 ;  /* 0x0000000dbcbc723e */ /* 0x000fe200000010ff */
[----:B------:R-:W-:Y:S01]  /*5db0*/  UIADD3 UR4, UR4, -0x1, URZ ;  /* 0xffffffff04047890 */ /* 0x000fe2000fffe03f */
[----:B------:R-:W-:Y:S01]  /*5dc0*/  F2FP.BF16.F32.PACK_AB R189, R20, R189 ;  /* 0x000000bd14bd723e */ /* 0x000fe200000010ff */
[----:B------:R-:W-:Y:S01]  /*5dd0*/  UMOV UR6, UR39 ;  /* 0x0000002700067c82 */ /* 0x000fe20008000000 */
[----:B------:R-:W-:Y:S01]  /*5de0*/  PLOP3.LUT P1, PT, PT, PT, UP0, 0x80, 0x0 ;  /* 0x000000000000781c */ /* 0x000fe20003f2f008 */
        /* <DEDUP_REMOVED lines=8> */
[----:B------:R-:W-:Y:S01]  /*5e70*/  F2FP.BF16.F32.PACK_AB R180, R125, R180 ;  /* 0x000000b47db4723e */ /* 0x000fe200000010ff */
[----:B0-----:R-:W-:Y:S01]  /*5e80*/  UPRMT UR10, UR5, 0x654, UR10 ;  /* 0x00000654050a7896 */ /* 0x001fe2000800000a */
[----:B------:R-:W-:-:S02]  /*5e90*/  F2FP.BF16.F32.PACK_AB R181, R126, R181 ;  /* 0x000000b57eb5723e */ /* 0x000fc400000010ff */
[----:B------:R-:W-:Y:S01]  /*5ea0*/  UMOV UR5, UR38 ;  /* 0x0000002600057c82 */ /* 0x000fe20008000000 */
[----:B------:R-:W-:Y:S02]  /*5eb0*/  F2FP.BF16.F32.PACK_AB R182, R129, R182 ;  /* 0x000000b681b6723e */ /* 0x000fe400000010ff */
[----:B------:R-:W-:Y:S02]  /*5ec0*/  F2FP.BF16.F32.PACK_AB R176, R133, R176 ;  /* 0x000000b085b0723e */ /* 0x000fe400000010ff */
[----:B------:R-:W-:Y:S01]  /*5ed0*/  F2FP.BF16.F32.PACK_AB R177, R128, R177 ;  /* 0x000000b180b1723e */ /* 0x000fe200000010ff */
[----:B------:R-:W-:Y:S01]  /*5ee0*/  SYNCS.ARRIVE.TRANS64.RED.A1T0 RZ, [UR10], RZ ;  /* 0x000000ffffff79a7 */ /* 0x000fe2000810040a */
        /* <DEDUP_REMOVED lines=11> */
.L_x_2206:
[----:B------:R-:W-:-:S13]  /*5fa0*/  ISETP.LE.AND P1, PT, RZ, UR4, PT ;  /* 0x00000004ff007c0c */ /* 0x000fda000bf23270 */
[----:B------:R-:W-:Y:S05]  /*5fb0*/  @!P1 BRA `(.L_x_2218) ;  /* 0x0000001c00b89947 */ /* 0x000fea0003800000 */
[----:B------:R-:W-:Y:S01]  /*5fc0*/  IMAD.MOV.U32 R12, RZ, RZ, R3 ;  /* 0x000000ffff0c7224 */ /* 0x000fe200078e0003 */
[----:B------:R-:W-:Y:S01]  /*5fd0*/  UMOV UR5, UR38 ;  /* 0x0000002600057c82 */ /* 0x000fe20008000000 */
[----:B------:R-:W-:Y:S01]  /*5fe0*/  IMAD.MOV.U32 R11, RZ, RZ, R4 ;  /* 0x000000ffff0b7224 */ /* 0x000fe200078e0004 */
[----:B------:R-:W-:Y:S01]  /*5ff0*/  UMOV UR6, UR39 ;  /* 0x0000002700067c82 */ /* 0x000fe20008000000 */
[----:B------:R-:W-:-:S05]  /*6000*/  ULDC UR11, c[0x0][0x988] ;  /* 0x00026200000b7ab9 */ /* 0x000fca0000000800 */
.L_x_2229:
        /* <DEDUP_REMOVED lines=8> */
.L_x_2219:
[----:B------:R-:W-:Y:S01]  /*6090*/  ULEA UR7, UR39, UR40, 0x3 ;  /* 0x0000002827077291 */ /* 0x000fe2000f8e183f */
[----:B------:R-:W-:-:S05]  /*60a0*/  IMAD.U32 R3, RZ, RZ, UR38 ;  /* 0x00000026ff037e24 */ /* 0x000fca000f8e00ff */
[----:B------:R-:W-:-:S04]  /*60b0*/  SHF.L.U32 R3, R3, 0x1f, RZ ;  /* 0x0000001f03037819 */ /* 0x000fc800000006ff */
[----:B------:R0:W1:Y:S01]  /*60c0*/  SYNCS.PHASECHK.TRANS64.TRYWAIT P1, [UR7+0x30830], R3 ;  /* 0x03083003ff0075a7 */ /* 0x0000620008020147 */
[----:B------:R-:W-:Y:S05]  /*60d0*/  @!P0 BRA `(.L_x_2220) ;  /* 0x0000000000048947 */ /* 0x000fea0003800000 */
[----:B------:R-:W-:Y:S01]  /*60e0*/  BPT.TRAP 0x1 ;  /* 0x000000040000795c */ /* 0x000fe20000300000 */
.L_x_2220:
[----:B-1----:R-:W-:Y:S05]  /*60f0*/  @P1 BRA `(.L_x_2221) ;  /* 0x0000000000081947 */ /* 0x002fea0003800000 */
[----:B------:R-:W1:Y:S02]  /*6100*/  SYNCS.PHASECHK.TRANS64.TRYWAIT P1, [UR7+0x30830], R3 ;  /* 0x03083003ff0075a7 */ /* 0x000e640008020147 */
[----:B-1----:R-:W-:Y:S05]  /*6110*/  @!P1 BRA `(.L_x_2222) ;  /* 0x00000094009c9947 */ /* 0x002fea0003800000 */
.L_x_2221:
        /* <DEDUP_REMOVED lines=175> */
.L_x_2223:
[----:B------:R-:W-:Y:S01]  /*6c10*/  ULEA UR14, UR6, UR40, 0x3 ;  /* 0x00000028060e7291 */ /* 0x000fe2000f8e183f */
[----:B------:R-:W-:-:S05]  /*6c20*/  IMAD.U32 R0, RZ, RZ, UR5 ;  /* 0x00000005ff007e24 */ /* 0x000fca000f8e00ff */
[----:B------:R-:W-:-:S04]  /*6c30*/  SHF.L.U32 R0, R0, 0x1f, RZ ;  /* 0x0000001f00007819 */ /* 0x000fc800000006ff */
[----:B------:R2:W3:Y:S01]  /*6c40*/  SYNCS.PHASECHK.TRANS64.TRYWAIT P1, [UR14+0x30850], R0 ;  /* 0x03085000ff0075a7 */ /* 0x0004e2000802014e */
[----:B------:R-:W-:Y:S05]  /*6c50*/  @!P0 BRA `(.L_x_2224) ;  /* 0x0000000000048947 */ /* 0x000fea0003800000 */
[----:B------:R-:W-:Y:S01]  /*6c60*/  BPT.TRAP 0x1 ;  /* 0x000000040000795c */ /* 0x000fe20000300000 */
.L_x_2224:
[----:B---3--:R-:W-:Y:S05]  /*6c70*/  @P1 BRA `(.L_x_2225) ;  /* 0x0000000000081947 */ /* 0x008fea0003800000 */
[----:B------:R-:W3:Y:S02]  /*6c80*/  SYNCS.PHASECHK.TRANS64.TRYWAIT P1, [UR14+0x30850], R0 ;  /* 0x03085000ff0075a7 */ /* 0x000ee4000802014e */
[----:B---3--:R-:W-:Y:S05]  /*6c90*/  @!P1 BRA `(.L_x_2226) ;  /* 0x0000008800d49947 */ /* 0x008fea0003800000 */
.L_x_2225:
        /* <DEDUP_REMOVED lines=37> */
.L_x_2227:
[----:B0-2---:R-:W-:Y:S01]  /*6ef0*/  FMNMX.FTZ R0, R120, R11, !PT ;  /* 0x0000000b78007209 */ /* 0x005fe20007810000 */
[----:B------:R-:W-:Y:S01]  /*6f00*/  UMOV UR35, UR11 ;  /* 0x0000000b00237c82 */ /* 0x000fe20008000000 */
[----:B------:R-:W-:Y:S01]  /*6f10*/  FMNMX.FTZ R2, R122, R12, !PT ;  /* 0x0000000c7a027209 */ /* 0x000fe20007810000 */
[----:B------:R-:W0:Y:S01]  /*6f20*/  S2UR UR6, SR_CgaCtaId ;  /* 0x00000000000679c3 */ /* 0x000e220000008800 */
[----:B-1----:R-:W-:Y:S01]  /*6f30*/  FMNMX.FTZ R3, R121, R0, !PT ;  /* 0x0000000079037209 */ /* 0x002fe20007810000 */
[----:B------:R-:W-:Y:S01]  /*6f40*/  ULEA UR5, UR10, UR40, 0x3 ;  /* 0x000000280a057291 */ /* 0x000fe2000f8e183f */
[----:B------:R-:W-:Y:S02]  /*6f50*/  FMNMX.FTZ R13, R123, R2, !PT ;  /* 0x000000027b0d7209 */ /* 0x000fe40007810000 */
[----:B------:R-:W-:Y:S01]  /*6f60*/  FMNMX.FTZ R0, R124, R3, !PT ;  /* 0x000000037c007209 */ /* 0x000fe20007810000 */
[----:B------:R-:W-:Y:S01]  /*6f70*/  UIADD3 UR5, UR5, 0x30840, URZ ;  /* 0x0003084005057890 */ /* 0x000fe2000fffe03f */
        /* <DEDUP_REMOVED lines=8> */
[----:B------:R-:W-:Y:S01]  /*7000*/  FMNMX.FTZ R2, R134, R13, !PT ;  /* 0x0000000d86027209 */ /* 0x000fe20007810000 */
[----:B0-----:R-:W-:Y:S01]  /*7010*/  UPRMT UR5, UR6, 0x654, UR5 ;  /* 0x0000065406057896 */ /* 0x001fe20008000005 */
[----:B------:R-:W-:Y:S02]  /*7020*/  FMNMX.FTZ R3, R133, R0, !PT ;  /* 0x0000000085037209 */ /* 0x000fe40007810000 */
[----:B------:R-:W-:Y:S02]  /*7030*/  FMNMX.FTZ R13, R135, R2, !PT ;  /* 0x00000002870d7209 */ /* 0x000fe40007810000 */
[----:B------:R-:W-:Y:S02]  /*7040*/  FMNMX.FTZ R0, R136, R3, !PT ;  /* 0x0000000388007209 */ /* 0x000fe40007810000 */
[----:B------:R-:W-:-:S02]  /*7050*/  FMNMX.FTZ R2, R138, R13, !PT ;  /* 0x0000000d8a027209 */ /* 0x000fc40007810000 */
[----:B------:R-:W-:Y:S01]  /*7060*/  FMNMX.FTZ R3, R137, R0, !PT ;  /* 0x0000000089037209 */ /* 0x000fe20007810000 */
[----:B------:R-:W-:Y:S01]  /*7070*/  SYNCS.ARRIVE.TRANS64.RED.A1T0 RZ, [UR5], RZ ;  /* 0x000000ffffff79a7 */ /* 0x000fe20008100405 */
        /* <DEDUP_REMOVED lines=68> */
[----:B------:R-:W1:Y:S03]  /*74c0*/  MUFU.EX2 R11, R11 ;  /* 0x0000000b000b7308 */ /* 0x000e660000000800 */
[--C-:B------:R-:W-:Y:S01]  /*74d0*/  FFMA.FTZ R189, R122, UR35, -R12.reuse ;  /* 0x000000237abd7c23 */ /* 0x100fe2000801080c */
[--C-:B0-----:R-:W-:Y:S01]  /*74e0*/  FFMA.FTZ R14, R123, UR35, -R12.reuse ;  /* 0x000000237b0e7c23 */ /* 0x101fe2000801080c */
        /* <DEDUP_REMOVED lines=23> */
[----:B------:R-:W-:-:S04]  /*7660*/  FFMA.FTZ R166, R166, UR35, -R12 ;  /* 0x00000023a6a67c23 */ /* 0x000fc8000801080c */
[----:B------:R-:W2:Y:S01]  /*7670*/  MUFU.EX2 R14, R14 ;  /* 0x0000000e000e7308 */ /* 0x000ea20000000800 */
[----:B0-----:R-:W-:-:S07]  /*7680*/  FFMA.FTZ R5, R2, R5, R189 ;  /* 0x0000000502057223 */ /* 0x001fce00000100bd */
        /* <DEDUP_REMOVED lines=94> */
.L_x_2228:
[----:B------:R-:W0:Y:S01]  /*7c70*/  S2UR UR5, SR_CgaCtaId ;  /* 0x00000000000579c3 */ /* 0x000e220000008800 */
[----:B------:R-:W-:Y:S01]  /*7c80*/  UIADD3 UR14, UR14, 0x30860, URZ ;  /* 0x000308600e0e7890 */ /* 0x000fe2000fffe03f */
[----:B------:R-:W-:Y:S01]  /*7c90*/  ISETP.LT.AND P1, PT, RZ, UR4, PT ;  /* 0x00000004ff007c0c */ /* 0x000fe2000bf21270 */
[----:B------:R-:W-:Y:S01]  /*7ca0*/  UIADD3 UR4, UR4, -0x1, URZ ;  /* 0xffffffff04047890 */ /* 0x000fe2000fffe03f */
[----:B------:R-:W-:Y:S01]  /*7cb0*/  F2FP.BF16.F32.PACK_AB R188, R188, R11 ;  /* 0x0000000bbcbc723e */ /* 0x000fe200000010ff */
[----:B------:R-:W-:Y:S01]  /*7cc0*/  UMOV UR6, UR39 ;  /* 0x0000002700067c82 */ /* 0x000fe20008000000 */
[----:B------:R-:W-:Y:S01]  /*7cd0*/  F2FP.BF16.F32.PACK_AB R171, R12, R171 ;  /* 0x000000ab0cab723e */ /* 0x000fe200000010ff */
[----:B------:R-:W-:Y:S01]  /*7ce0*/  IMAD.MOV.U32 R11, RZ, RZ, R4 ;  /* 0x000000ffff0b7224 */ /* 0x000fe200078e0004 */
        /* <DEDUP_REMOVED lines=25> */
[----:B------:R-:W-:Y:S01]  /*7e80*/  MOV R12, R3 ;  /* 0x00000003000c7202 */ /* 0x000fe20000000f00 */
[----:B------:R-:W-:Y:S06]  /*7e90*/  @P1 BRA `(.L_x_2229) ;  /* 0xffffffe0005c1947 */ /* 0x000fec000383ffff */
.L_x_2218:
        /* <DEDUP_REMOVED lines=99> */
.L_x_2230:
[----:B------:R-:W-:Y:S01]  /*84d0*/  ULEA UR5, UR39, UR40, 0x3 ;  /* 0x0000002827057291 */ /* 0x000fe2000f8e183f */
[----:B------:R-:W-:-:S05]  /*84e0*/  IMAD.U32 R0, RZ, RZ, UR38 ;  /* 0x00000026ff007e24 */ /* 0x000fca000f8e00ff */
[----:B------:R-:W-:-:S04]  /*84f0*/  SHF.L.U32 R0, R0, 0x1f, RZ ;  /* 0x0000001f00007819 */ /* 0x000fc800000006ff */
[----:B------:R0:W1:Y:S01]  /*8500*/  SYNCS.PHASECHK.TRANS64.TRYWAIT P1, [UR5+0x30850], R0 ;  /* 0x03085000ff0075a7 */ /* 0x0000620008020145 */
[----:B------:R-:W-:Y:S05]  /*8510*/  @!P0 BRA `(.L_x_2231) ;  /* 0x0000000000048947 */ /* 0x000fea0003800000 */
[----:B------:R-:W-:Y:S01]  /*8520*/  BPT.TRAP 0x1 ;  /* 0x000000040000795c */ /* 0x000fe20000300000 */
.L_x_2231:
[----:B-1----:R-:W-:Y:S05]  /*8530*/  @P1 BRA `(.L_x_2232) ;  /* 0x0000000000081947 */ /* 0x002fea0003800000 */
[----:B------:R-:W1:Y:S02]  /*8540*/  SYNCS.PHASECHK.TRANS64.TRYWAIT P1, [UR5+0x30850], R0 ;  /* 0x03085000ff0075a7 */ /* 0x000e640008020145 */
[----:B-1----:R-:W-:Y:S05]  /*8550*/  @!P1 BRA `(.L_x_2233) ;  /* 0x0000007000bc9947 */ /* 0x002fea0003800000 */
.L_x_2232:
        /* <DEDUP_REMOVED lines=64> */
.L_x_2234:
[----:B------:R-:W0:Y:S01]  /*8960*/  S2UR UR7, SR_CgaCtaId ;  /* 0x00000000000779c3 */ /* 0x000e220000008800 */
[----:B------:R-:W-:Y:S01]  /*8970*/  R2UR UR6, R194 ;  /* 0x00000000c20672ca */ /* 0x000fe200000e0000 */
[----:B------:R-:W-:Y:S01]  /*8980*/  UIADD3 UR4, UR5, 0x30860, URZ ;  /* 0x0003086005047890 */ /* 0x000fe2000fffe03f */
[-C--:B------:R-:W-:Y:S01]  /*8990*/  FMUL.FTZ R4, R24, R5.reuse ;  /* 0x0000000518047220 */ /* 0x080fe20000410000 */
[----:B------:R-:W-:Y:S01]  /*89a0*/  UIADD3 UR39, UR39, 0x1, URZ ;  /* 0x0000000127277890 */ /* 0x000fe2000fffe03f */
[-C--:B------:R-:W-:Y:S01]  /*89b0*/  FMUL.FTZ R25, R25, R5.reuse ;  /* 0x0000000519197220 */ /* 0x080fe20000410000 */
[-C--:B------:R-:W-:Y:S01]  /*89c0*/  FMUL.FTZ R6, R28, R5.reuse ;  /* 0x000000051c067220 */ /* 0x080fe20000410000 */
[-C--:B------:R-:W-:Y:S01]  /*89d0*/  FMUL.FTZ R7, R29, R5.reuse ;  /* 0x000000051d077220 */ /* 0x080fe20000410000 */
[----:B------:R-:W-:Y:S01]  /*89e0*/  UISETP.NE.AND UP0, UPT, UR39, 0x2, UPT ;  /* 0x000000022700788c */ /* 0x000fe2000bf05270 */
[-C--:B------:R-:W-:Y:S01]  /*89f0*/  FMUL.FTZ R9, R32, R5.reuse ;  /* 0x0000000520097220 */ /* 0x080fe20000410000 */
[-C--:B------:R-:W-:Y:S01]  /*8a00*/  FMUL.FTZ R122, R33, R5.reuse ;  /* 0x00000005217a7220 */ /* 0x080fe20000410000 */
[-C--:B------:R-:W-:Y:S01]  /*8a10*/  FMUL.FTZ R3, R36, R5.reuse ;  /* 0x0000000524037220 */ /* 0x080fe20000410000 */
[-C--:B------:R-:W-:Y:S01]  /*8a20*/  FMUL.FTZ R120, R37, R5.reuse ;  /* 0x0000000525787220 */ /* 0x080fe20000410000 */
[-C--:B------:R-:W-:Y:S01]  /*8a30*/  FMUL.FTZ R8, R40, R5.reuse ;  /* 0x0000000528087220 */ /* 0x080fe20000410000 */
[----:B------:R-:W-:Y:S01]  /*8a40*/  UIADD3 UR6, UR6, 0x1, URZ ;  /* 0x0000000106067890 */ /* 0x000fe2000fffe03f */
        /* <DEDUP_REMOVED lines=9> */
[----:B0-----:R-:W-:Y:S01]  /*8ae0*/  UPRMT UR4, UR7, 0x654, UR4 ;  /* 0x0000065407047896 */ /* 0x001fe20008000004 */
        /* <DEDUP_REMOVED lines=75> */
[----:B------:R-:W-:Y:S01]  /*8fa0*/  MOV R194, UR6 ;  /* 0x0000000600c27c02 */ /* 0x000fe20008000f00 */
[-C--:B------:R-:W-:Y:S01]  /*8fb0*/  FMUL.FTZ R111, R111, R20.reuse ;  /* 0x000000146f6f7220 */ /* 0x080fe20000410000 */
[----:B------:R-:W-:Y:S01]  /*8fc0*/  PLOP3.LUT P0, PT, PT, PT, PT, 0x8, 0x0 ;  /* 0x000000000000781c */ /* 0x000fe20003f0e170 */
[-C--:B------:R-:W-:Y:S01]  /*8fd0*/  FMUL.FTZ R114, R114, R20.reuse ;  /* 0x0000001472727220 */ /* 0x080fe20000410000 */
[-C--:B------:R-:W-:Y:S01]  /*8fe0*/  FMUL.FTZ R115, R115, R20.reuse ;  /* 0x0000001473737220 */ /* 0x080fe20000410000 */
[-C--:B------:R-:W-:Y:S01]  /*8ff0*/  FMUL.FTZ R118, R118, R20.reuse ;  /* 0x0000001476767220 */ /* 0x080fe20000410000 */
[----:B------:R-:W-:Y:S01]  /*9000*/  FMUL.FTZ R119, R119, R20 ;  /* 0x0000001477777220 */ /* 0x000fe20000410000 */
[----:B------:R-:W-:-:S02]  /*9010*/  USEL UR39, UR39, URZ, UP0 ;  /* 0x0000003f27277287 */ /* 0x000fc40008000000 */
[----:B------:R-:W-:-:S12]  /*9020*/  ULOP3.LUT UR38, UR38, UR4, URZ, 0x3c, !UPT ;  /* 0x0000000426267292 */ /* 0x000fd8000f8e3c3f */
.L_x_2198:
        /* <DEDUP_REMOVED lines=10> */
[----:B------:R-:W1:Y:S01]  /*90d0*/  LDC R56, c[0x0][0xbe8] ;  /* 0x0002fa00ff387b82 */ /* 0x000e620000000800 */
[----:B------:R-:W-:Y:S01]  /*90e0*/  F2FP.BF16.F32.PACK_AB R6, R7, R6 ;  /* 0x000000060706723e */ /* 0x000fe200000010ff */
[----:B------:R-:W-:Y:S01]  /*90f0*/  ULDC.64 UR8, c[0x0][0xb90] ;  /* 0x0002e40000087ab9 */ /* 0x000fe20000000a00 */
[----:B------:R-:W-:Y:S01]  /*9100*/  F2FP.BF16.F32.PACK_AB R7, R154, R33 ;  /* 0x000000219a07723e */ /* 0x000fe200000010ff */
[----:B------:R-:W-:Y:S01]  /*9110*/  USHF.R.S32.HI UR12, URZ, 0x1f, UR61 ;  /* 0x0000001f3f0c7899 */ /* 0x000fe2000801143d */
[----:B------:R-:W-:Y:S02]  /*9120*/  F2FP.BF16.F32.PACK_AB R4, R25, R4 ;  /* 0x000000041904723e */ /* 0x000fe400000010ff */
[----:B------:R-:W-:Y:S02]  /*9130*/  R2UR UR11, R192 ;  /* 0x00000000c00b72ca */ /* 0x000fe400000e0000 */
[----:B------:R-:W-:-:S02]  /*9140*/  F2FP.BF16.F32.PACK_AB R5, R152, R5 ;  /* 0x000000059805723e */ /* 0x000fc400000010ff */
        /* <DEDUP_REMOVED lines=10> */
[----:B------:R-:W-:-:S02]  /*91f0*/  F2FP.BF16.F32.PACK_AB R24, R57, R24 ;  /* 0x000000183918723e */ /* 0x000fc400000010ff */
[----:B------:R-:W-:Y:S01]  /*9200*/  F2FP.BF16.F32.PACK_AB R96, R97, R96 ;  /* 0x000000606160723e */ /* 0x000fe200000010ff */
[----:B------:R-:W-:Y:S01]  /*9210*/  UIMAD UR5, UR11, UR9, UR5 ;  /* 0x000000090b0572a4 */ /* 0x000fe2000f8e0205 */
[----:B------:R-:W-:Y:S02]  /*9220*/  F2FP.BF16.F32.PACK_AB R97, R99, R98 ;  /* 0x000000626361723e */ /* 0x000fe400000010ff */
[----:B------:R-:W-:Y:S02]  /*9230*/  MOV R48, R52 ;  /* 0x0000003400307202 */ /* 0x000fe40000000f00 */
[----:B0-----:R-:W-:Y:S01]  /*9240*/  MOV R49, R21 ;  /* 0x0000001500317202 */ /* 0x001fe20000000f00 */
[----:B------:R-:W-:Y:S01]  /*9250*/  IMAD R21, R193, 0x40, R16 ;  /* 0x00000040c1157824 */ /* 0x000fe200078e0210 */
[----:B------:R-:W-:Y:S01]  /*9260*/  ULDC.64 UR8, c[0x0][0xb98] ;  /* 0x0002e60000087ab9 */ /* 0x000fe20000000a00 */
[----:B------:R-:W-:Y:S01]  /*9270*/  UIADD3 UR7, UR7, UR5, URZ ;  /* 0x0000000507077290 */ /* 0x000fe2000fffe03f */
[----:B------:R-:W-:Y:S01]  /*9280*/  F2FP.BF16.F32.PACK_AB R104, R105, R104 ;  /* 0x000000686968723e */ /* 0x000fe200000010ff */
[--C-:B------:R-:W-:Y:S01]  /*9290*/  IMAD.WIDE R46, R198, 0x2, R48.reuse ;  /* 0x00000002c62e7825 */ /* 0x100fe200078e0230 */
[----:B------:R-:W-:Y:S01]  /*92a0*/  UIMAD UR5, UR12, UR8, URZ ;  /* 0x000000080c0572a4 */ /* 0x000fe2000f8e023f */
[----:B------:R-:W-:Y:S01]  /*92b0*/  F2FP.BF16.F32.PACK_AB R98, R101, R100 ;  /* 0x000000646562723e */ /* 0x000fe200000010ff */
[----:B------:R-:W-:Y:S01]  /*92c0*/  UIMAD.WIDE.U32 UR6, UR61, UR8, UR6 ;  /* 0x000000083d0672a5 */ /* 0x000fe2000f8e0006 */
[----:B------:R-:W-:Y:S01]  /*92d0*/  IMAD.WIDE R48, R21, 0x2, R48 ;  /* 0x0000000215307825 */ /* 0x000fe200078e0230 */
[C---:B------:R-:W-:Y:S01]  /*92e0*/  IADD3 R27, P5, R46.reuse, 0x8060, RZ ;  /* 0x000080602e1b7810 */ /* 0x040fe20007fbe0ff */
[----:B------:R-:W-:Y:S01]  /*92f0*/  UIMAD UR5, UR61, UR9, UR5 ;  /* 0x000000093d0572a4 */ /* 0x000fe2000f8e0205 */
[----:B------:R-:W-:-:S02]  /*9300*/  LOP3.LUT R21, R46, 0x380, RZ, 0xc0, !PT ;  /* 0x000003802e157812 */ /* 0x000fc400078ec0ff */
[----:B------:R-:W-:Y:S01]  /*9310*/  LOP3.LUT R26, R27, 0x380, RZ, 0xc0, !PT ;  /* 0x000003801b1a7812 */ /* 0x000fe200078ec0ff */
[----:B------:R-:W-:Y:S01]  /*9320*/  ULDC.64 UR8, c[0x0][0xae8] ;  /* 0x0002ba0000087ab9 */ /* 0x000fe20000000a00 */
        /* <DEDUP_REMOVED lines=19> */
[C---:B------:R-:W-:Y:S02]  /*9460*/  IADD3 R35, P0, R46.reuse, 0x60, RZ ;  /* 0x000000602e237810 */ /* 0x040fe40007f1e0ff */
        /* <DEDUP_REMOVED lines=43> */
[----:B------:R-:W-:Y:S02]  /*9720*/  LOP3.LUT R25, R46, 0x380, RZ, 0xc0, !PT ;  /* 0x000003802e197812 */ /* 0x000fe400078ec0ff */
        /* <DEDUP_REMOVED lines=17> */
[----:B------:R-:W-:Y:S01]  /*9840*/  IADD3.X R75, RZ, R47, RZ, P5, !PT ;  /* 0x0000002fff4b7210 */ /* 0x000fe20002ffe4ff */
[----:B------:R-:W-:Y:S01]  /*9850*/  IMAD.X R47, RZ, RZ, R49, P0 ;  /* 0x000000ffff2f7224 */ /* 0x000fe200000e0631 */
[----:B------:R-:W-:Y:S01]  /*9860*/  MOV R86, R86 ;  /* 0x0000005600567202 */ /* 0x000fe20000000f00 */
[----:B------:R-:W2:Y:S01]  /*9870*/  @P1 LDC R53, c[0x0][0xbf0] ;  /* 0x0002fc00ff351b82 */ /* 0x000ea20000000800 */
[----:B------:R-:W-:-:S02]  /*9880*/  IADD3 R39, P3, R48, 0x7000, RZ ;  /* 0x0000700030277810 */ /* 0x000fc40007f7e0ff */
[----:B------:R-:W-:Y:S02]  /*9890*/  IADD3 R37, P2, R48, 0x6000, RZ ;  /* 0x0000600030257810 */ /* 0x000fe40007f5e0ff */
[----:B------:R-:W-:Y:S02]  /*98a0*/  LOP3.LUT R38, R39, 0x380, RZ, 0xc0, !PT ;  /* 0x0000038027267812 */ /* 0x000fe400078ec0ff */
[----:B------:R-:W-:Y:S01]  /*98b0*/  MOV R78, R78 ;  /* 0x0000004e004e7202 */ /* 0x000fe20000000f00 */
[----:B0-----:R-:W-:Y:S01]  /*98c0*/  @P1 IMAD.HI.U32 R4, R26, R25, RZ ;  /* 0x000000191a041227 */ /* 0x001fe200078e00ff */
[----:B------:R-:W-:Y:S02]  /*98d0*/  F2FP.BF16.F32.PACK_AB R5, R144, R135 ;  /* 0x000000879005723e */ /* 0x000fe400000010ff */
[----:B------:R-:W-:Y:S02]  /*98e0*/  F2FP.BF16.F32.PACK_AB R6, R120, R3 ;  /* 0x000000037806723e */ /* 0x000fe400000010ff */
[----:B------:R-:W-:-:S02]  /*98f0*/  F2FP.BF16.F32.PACK_AB R7, R145, R136 ;  /* 0x000000889107723e */ /* 0x000fc400000010ff */
        /* <DEDUP_REMOVED lines=10> */
[----:B------:R-:W-:-:S02]  /*99a0*/  LOP3.LUT R36, R37, 0x380, RZ, 0xc0, !PT ;  /* 0x0000038025247812 */ /* 0x000fc400078ec0ff */
[----:B------:R-:W-:Y:S01]  /*99b0*/  MOV R74, R74 ;  /* 0x0000004a004a7202 */ /* 0x000fe20000000f00 */
[----:B------:R3:W-:Y:S01]  /*99c0*/  STSM.16.M88.4 [R82], R12 ;  /* 0x0000000c52007844 */ /* 0x0007e20000000200 */
[----:B------:R-:W-:Y:S02]  /*99d0*/  SHF.R.U64 R38, R38, 0x3, RZ ;  /* 0x0000000326267819 */ /* 0x000fe400000012ff */
[----:B------:R-:W-:Y:S01]  /*99e0*/  SHF.R.U64 R36, R36, 0x3, RZ ;  /* 0x0000000324247819 */ /* 0x000fe200000012ff */
[----:B------:R4:W-:Y:S01]  /*99f0*/  STSM.16.M88.4 [R78], R24 ;  /* 0x000000184e007844 */ /* 0x0009e20000000200 */
[----:B------:R-:W-:Y:S01]  /*9a00*/  LOP3.LUT R38, R38, R39, RZ, 0x3c, !PT ;  /* 0x0000002726267212 */ /* 0x000fe200078e3cff */
[----:B------:R-:W-:Y:S01]  /*9a10*/  IMAD.X R39, RZ, RZ, R49, P3 ;  /* 0x000000ffff277224 */ /* 0x000fe200018e0631 */
[----:B------:R-:W-:Y:S02]  /*9a20*/  LOP3.LUT R36, R36, R37, RZ, 0x3c, !PT ;  /* 0x0000002524247212 */ /* 0x000fe400078e3cff */
[----:B0-----:R-:W-:-:S02]  /*9a30*/  F2FP.BF16.F32.PACK_AB R4, R65, R64 ;  /* 0x000000404104723e */ /* 0x001fc400000010ff */
[----:B------:R-:W-:Y:S02]  /*9a40*/  F2FP.BF16.F32.PACK_AB R5, R140, R131 ;  /* 0x000000838c05723e */ /* 0x000fe400000010ff */
[----:B-1----:R-:W-:Y:S01]  /*9a50*/  MOV R10, UR5 ;  /* 0x00000005000a7c02 */ /* 0x002fe20008000f00 */
[----:B------:R-:W-:Y:S01]  /*9a60*/  ULDC UR5, c[0x0][0xa88] ;  /* 0x0002a20000057ab9 */ /* 0x000fe20000000800 */
[----:B------:R-:W-:Y:S01]  /*9a70*/  SHF.R.S32.HI R9, RZ, 0x1f, R50 ;  /* 0x0000001fff097819 */ /* 0x000fe20000011432 */
[----:B---3--:R-:W-:Y:S01]  /*9a80*/  VIADD R14, R197, UR42 ;  /* 0x0000002ac50e7c36 */ /* 0x008fe20008000000 */
[----:B------:R-:W-:Y:S02]  /*9a90*/  IADD3 R12, P0, R50, UR6, RZ ;  /* 0x00000006320c7c10 */ /* 0x000fe4000ff1e0ff */
[----:B------:R-:W-:Y:S02]  /*9aa0*/  SHF.R.S32.HI R8, RZ, 0x1f, R3 ;  /* 0x0000001fff087819 */ /* 0x000fe40000011403 */
[----:B------:R-:W-:Y:S01]  /*9ab0*/  IADD3.X R13, R9, UR7, R10, P0, !PT ;  /* 0x00000007090d7c10 */ /* 0x000fe200087fe40a */
[----:B------:R-:W-:Y:S01]  /*9ac0*/  ULDC.64 UR6, c[0x0][0xb88] ;  /* 0x0002e20000067ab9 */ /* 0x000fe20000000a00 */
[----:B------:R-:W-:Y:S01]  /*9ad0*/  F2FP.BF16.F32.PACK_AB R6, R69, R68 ;  /* 0x000000444506723e */ /* 0x000fe200000010ff */
[----:B------:R-:W-:Y:S01]  /*9ae0*/  IMAD R8, R8, UR6, RZ ;  /* 0x0000000608087c24 */ /* 0x000fe2000f8e02ff */
[----:B------:R-:W-:Y:S01]  /*9af0*/  F2FP.BF16.F32.PACK_AB R7, R132, R129 ;  /* 0x000000818407723e */ /* 0x000fe200000010ff */
[----:B------:R-:W-:Y:S01]  /*9b00*/  IMAD.WIDE.U32 R12, R3, UR6, R12 ;  /* 0x00000006030c7c25 */ /* 0x000fe2000f8e000c */
[----:B------:R-:W-:-:S02]  /*9b10*/  LOP3.LUT P0, RZ, R195, 0x3, RZ, 0xc0, !PT ;  /* 0x00000003c3ff7812 */ /* 0x000fc4000780c0ff */
[----:B------:R-:W-:Y:S01]  /*9b20*/  IADD3.X R37, RZ, R49, RZ, P2, !PT ;  /* 0x00000031ff257210 */ /* 0x000fe200017fe4ff */
[----:B------:R-:W-:Y:S01]  /*9b30*/  IMAD R15, R3, UR7, R8 ;  /* 0x00000007030f7c24 */ /* 0x000fe2000f8e0208 */
[----:B------:R0:W-:Y:S01]  /*9b40*/  STSM.16.M88.4 [R74], R4 ;  /* 0x000000044a007844 */ /* 0x0001e20000000200 */
[----:B------:R-:W-:Y:S01]  /*9b50*/  ULDC.64 UR6, c[0x0][0xb50] ;  /* 0x0002d40000067ab9 */ /* 0x000fe20000000a00 */
[----:B------:R-:W-:Y:S01]  /*9b60*/  IMAD R3, R56, UR5, RZ ;  /* 0x0000000538037c24 */ /* 0x000fe2000f8e02ff */
[----:B----4-:R-:W-:Y:S02]  /*9b70*/  LEA R24, P3, R12, UR6, 0x2 ;  /* 0x000000060c187c11 */ /* 0x010fe4000f8610ff */
[----:B------:R-:W-:Y:S02]  /*9b80*/  MOV R70, R70 ;  /* 0x0000004600467202 */ /* 0x000fe40000000f00 */
[----:B------:R-:W-:Y:S01]  /*9b90*/  ISETP.GE.OR P2, PT, R14, R3, P0 ;  /* 0x000000030e00720c */ /* 0x000fe20000746670 */
[----:B------:R-:W-:Y:S01]  /*9ba0*/  SHFL.IDX PT, R68, R24, RZ, 0x1c1f ;  /* 0x001c1fff18447589 */ /* 0x000fe200000e0000 */
[----:B------:R-:W-:-:S02]  /*9bb0*/  F2FP.BF16.F32.PACK_AB R8, R73, R72 ;  /* 0x000000484908723e */ /* 0x000fc400000010ff */
[----:B------:R-:W-:Y:S02]  /*9bc0*/  F2FP.BF16.F32.PACK_AB R9, R128, R127 ;  /* 0x0000007f8009723e */ /* 0x000fe400000010ff */
[----:B------:R-:W-:Y:S02]  /*9bd0*/  F2FP.BF16.F32.PACK_AB R10, R77, R76 ;  /* 0x0000004c4d0a723e */ /* 0x000fe400000010ff */
[----:B------:R-:W-:Y:S01]  /*9be0*/  F2FP.BF16.F32.PACK_AB R11, R130, R125 ;  /* 0x0000007d820b723e */ /* 0x000fe200000010ff */
[----:B0-----:R-:W-:Y:S01]  /*9bf0*/  VIADD R4, R14, 0x8 ;  /* 0x000000080e047836 */ /* 0x001fe20000000000 */
[----:B------:R-:W-:Y:S01]  /*9c00*/  MOV R62, R62 ;  /* 0x0000003e003e7202 */ /* 0x000fe20000000f00 */
[----:B------:R-:W-:Y:S01]  /*9c10*/  IMAD.IADD R5, R13, 0x1, R15 ;  /* 0x000000010d057824 */ /* 0x000fe200078e020f */
[----:B------:R-:W-:Y:S01]  /*9c20*/  F2FP.BF16.F32.PACK_AB R6, R85, R84 ;  /* 0x000000545506723e */ /* 0x000fe200000010ff */
[----:B------:R-:W-:Y:S01]  /*9c30*/  STSM.16.M88.4 [R70], R8 ;  /* 0x0000000846007844 */ /* 0x000fe20000000200 */
[----:B------:R-:W-:-:S02]  /*9c40*/  ISETP.GE.OR P0, PT, R4, R3, P0 ;  /* 0x000000030400720c */ /* 0x000fc40000706670 */
[----:B------:R-:W-:Y:S01]  /*9c50*/  LEA.HI.X R25, R12, UR7, R5, 0x2, P3 ;  /* 0x000000070c197c11 */ /* 0x000fe200098f1405 */
[----:B------:R-:W-:Y:S01]  /*9c60*/  SHFL.IDX PT, R70, R24, 0x1, 0x1c1f ;  /* 0x003c1f0018467f89 */ /* 0x000fe200000e0000 */
[----:B------:R-:W-:Y:S02]  /*9c70*/  F2FP.BF16.F32.PACK_AB R4, R81, R80 ;  /* 0x000000505104723e */ /* 0x000fe400000010ff */
[----:B------:R-:W-:Y:S01]  /*9c80*/  F2FP.BF16.F32.PACK_AB R5, R121, R126 ;  /* 0x0000007e7905723e */ /* 0x000fe200000010ff */
[----:B------:R-:W0:Y:S01]  /*9c90*/  SHFL.IDX PT, R69, R25, RZ, 0x1c1f ;  /* 0x001c1fff19457589 */ /* 0x000e2200000e0000 */
[----:B------:R-:W-:Y:S02]  /*9ca0*/  F2FP.BF16.F32.PACK_AB R7, R123, R124 ;  /* 0x0000007c7b07723e */ /* 0x000fe400000010ff */
[----:B------:R-:W-:Y:S01]  /*9cb0*/  MOV R58, R58 ;  /* 0x0000003a003a7202 */ /* 0x000fe20000000f00 */
[----:B------:R-:W1:Y:S01]  /*9cc0*/  SHFL.IDX PT, R71, R25, 0x1, 0x1c1f ;  /* 0x003c1f0019477f89 */ /* 0x000e6200000e0000 */
[----:B------:R-:W-:-:S02]  /*9cd0*/  F2FP.BF16.F32.PACK_AB R12, R89, R88 ;  /* 0x00000058590c723e */ /* 0x000fc400000010ff */
[----:B------:R-:W-:Y:S01]  /*9ce0*/  F2FP.BF16.F32.PACK_AB R13, R91, R90 ;  /* 0x0000005a5b0d723e */ /* 0x000fe200000010ff */
[----:B------:R-:W-:Y:S01]  /*9cf0*/  STSM.16.M88.4 [R62], R4 ;  /* 0x000000043e007844 */ /* 0x000fe20000000200 */
[----:B------:R-:W-:Y:S02]  /*9d00*/  F2FP.BF16.F32.PACK_AB R14, R93, R92 ;  /* 0x0000005c5d0e723e */ /* 0x000fe400000010ff */
[----:B------:R-:W-:Y:S02]  /*9d10*/  F2FP.BF16.F32.PACK_AB R15, R95, R94 ;  /* 0x0000005e5f0f723e */ /* 0x000fe400000010ff */
[----:B------:R-:W-:Y:S02]  /*9d20*/  MOV R54, R54 ;  /* 0x0000003600367202 */ /* 0x000fe40000000f00 */
[----:B------:R-:W-:Y:S01]  /*9d30*/  F2FP.BF16.F32.PACK_AB R99, R103, R102 ;  /* 0x000000666763723e */ /* 0x000fe200000010ff */
[----:B------:R-:W-:Y:S01]  /*9d40*/  STSM.16.M88.4 [R58], R12 ;  /* 0x0000000c3a007844 */ /* 0x000fe20000000200 */
        /* <DEDUP_REMOVED lines=20> */
[--C-:B------:R-:W-:Y:S01]  /*9e90*/  IMAD.X R29, RZ, RZ, R49.reuse, P5 ;  /* 0x000000ffff1d7224 */ /* 0x100fe200028e0631 */
[----:B------:R-:W-:Y:S02]  /*9ea0*/  LOP3.LUT R30, R31, 0x380, RZ, 0xc0, !PT ;  /* 0x000003801f1e7812 */ /* 0x000fe400078ec0ff */
[----:B------:R-:W-:Y:S01]  /*9eb0*/  IADD3 R43, P5, R48, 0x9000, RZ ;  /* 0x00009000302b7810 */ /* 0x000fe20007fbe0ff */
[----:B------:R-:W-:Y:S01]  /*9ec0*/  UIMAD UR5, UR10, UR8, URZ ;  /* 0x000000080a0572a4 */ /* 0x000fe2000f8e023f */
[----:B------:R-:W-:Y:S02]  /*9ed0*/  SHF.R.U64 R30, R30, 0x3, RZ ;  /* 0x000000031e1e7819 */ /* 0x000fe400000012ff */
[----:B------:R-:W-:Y:S01]  /*9ee0*/  LOP3.LUT R42, R43, 0x380, RZ, 0xc0, !PT ;  /* 0x000003802b2a7812 */ /* 0x000fe200078ec0ff */
[----:B0-----:R0:W-:Y:S01]  /*9ef0*/  @!P2 ST.E desc[UR36][R68.64], R0 ;  /* 0x000000004400a985 */ /* 0x0011e2000c101924 */
[----:B------:R-:W-:Y:S01]  /*9f00*/  LOP3.LUT R30, R30, R31, RZ, 0x3c, !PT ;  /* 0x0000001f1e1e7212 */ /* 0x000fe200078e3cff */
[----:B------:R-:W-:Y:S01]  /*9f10*/  IMAD.X R31, RZ, RZ, R49, P6 ;  /* 0x000000ffff1f7224 */ /* 0x000fe200030e0631 */
[----:B------:R-:W-:Y:S01]  /*9f20*/  SHF.R.U64 R42, R42, 0x3, RZ ;  /* 0x000000032a2a7819 */ /* 0x000fe200000012ff */
[----:B-1----:R1:W-:Y:S01]  /*9f30*/  @!P0 ST.E desc[UR36][R70.64], R2 ;  /* 0x0000000246008985 */ /* 0x0023e2000c101924 */
[----:B------:R-:W-:Y:S01]  /*9f40*/  UIMAD.WIDE.U32 UR6, UR11, UR8, URZ ;  /* 0x000000080b0672a5 */ /* 0x000fe2000f8e003f */
[----:B------:R-:W-:-:S02]  /*9f50*/  IADD3 R41, P4, R48, 0x8000, RZ ;  /* 0x0000800030297810 */ /* 0x000fc40007f9e0ff */
[----:B------:R3:W5:Y:S01]  /*9f60*/  LD.E.128 R24, desc[UR36][R20.64] ;  /* 0x0000002414187980 */ /* 0x000762000c101d00 */
[----:B------:R-:W-:Y:S01]  /*9f70*/  UIMAD UR5, UR11, UR9, UR5 ;  /* 0x000000090b0572a4 */ /* 0x000fe2000f8e0205 */
[----:B------:R-:W-:Y:S01]  /*9f80*/  IADD3 R45, P6, R48, 0xa000, RZ ;  /* 0x0000a000302d7810 */ /* 0x000fe20007fde0ff */
[----:B0-----:R-:W-:Y:S01]  /*9f90*/  IMAD R0, R23, 0x20, R193 ;  /* 0x0000002017007824 */ /* 0x001fe200078e02c1 */
[----:B------:R-:W-:Y:S01]  /*9fa0*/  ULDC.64 UR10, c[0x0][0xaf0] ;  /* 0x0002bc00000a7ab9 */ /* 0x000fe20000000a00 */
[----:B------:R-:W-:Y:S01]  /*9fb0*/  LOP3.LUT R42, R42, R43, RZ, 0x3c, !PT ;  /* 0x0000002b2a2a7212 */ /* 0x000fe200078e3cff */
[----:B------:R0:W5:Y:S01]  /*9fc0*/  LD.E.128 R8, desc[UR36][R28.64] ;  /* 0x000000241c087980 */ /* 0x000162000c101d00 */
[----:B------:R-:W-:Y:S01]  /*9fd0*/  LOP3.LUT R40, R41, 0x380, RZ, 0xc0, !PT ;  /* 0x0000038029287812 */ /* 0x000fe200078ec0ff */
[----:B---3--:R-:W3:Y:S01]  /*9fe0*/  @P1 LDC R21, c[0x0][0xbec] ;  /* 0x0002fb00ff151b82 */ /* 0x008ee20000000800 */
[----:B-1----:R-:W-:Y:S01]  /*9ff0*/  VIADD R2, R0, UR42 ;  /* 0x0000002a00027c36 */ /* 0x002fe20008000000 */
[----:B------:R-:W-:Y:S01]  /*a000*/  UIMAD UR8, UR12, UR10, URZ ;  /* 0x0000000a0c0872a4 */ /* 0x000fe2000f8e023f */
[----:B------:R-:W-:Y:S01]  /*a010*/  LOP3.LUT R44, R45, 0x380, RZ, 0xc0, !PT ;  /* 0x000003802d2c7812 */ /* 0x000fe200078ec0ff */
[----:B------:R-:W-:Y:S01]  /*a020*/  UIADD3 UR7, UR7, UR5, URZ ;  /* 0x0000000507077290 */ /* 0x000fe2000fffe03f */
[----:B------:R-:W-:Y:S01]  /*a030*/  LOP3.LUT R43, R48, 0x380, RZ, 0xc0, !PT ;  /* 0x00000380302b7812 */ /* 0x000fe200078ec0ff */
[----:B------:R1:W5:Y:S01]  /*a040*/  LD.E.128 R4, desc[UR36][R30.64] ;  /* 0x000000241e047980 */ /* 0x000362000c101d00 */
[----:B0-----:R-:W-:Y:S01]  /*a050*/  IMAD.MOV.U32 R29, RZ, RZ, R2 ;  /* 0x000000ffff1d7224 */ /* 0x001fe200078e0002 */
[----:B------:R-:W-:Y:S01]  /*a060*/  UIMAD UR5, UR61, UR11, UR8 ;  /* 0x0000000b3d0572a4 */ /* 0x000fe2000f8e0208 */
[----:B------:R-:W-:Y:S01]  /*a070*/  SHF.R.U64 R40, R40, 0x3, RZ ;  /* 0x0000000328287819 */ /* 0x000fe200000012ff */
[----:B------:R-:W-:Y:S01]  /*a080*/  UIMAD.WIDE.U32 UR6, UR61, UR10, UR6 ;  /* 0x0000000a3d0672a5 */ /* 0x000fe2000f8e0006 */
[----:B------:R-:W-:Y:S01]  /*a090*/  SHF.R.U64 R44, R44, 0x3, RZ ;  /* 0x000000032c2c7819 */ /* 0x000fe200000012ff */
[----:B------:R-:W-:Y:S01]  /*a0a0*/  ULDC.64 UR8, c[0x0][0xae0] ;  /* 0x0002b80000087ab9 */ /* 0x000fe20000000a00 */
[----:B------:R-:W-:Y:S01]  /*a0b0*/  SHF.R.U64 R43, R43, 0x3, RZ ;  /* 0x000000032b2b7819 */ /* 0x000fe200000012ff */
[----:B------:R-:W-:Y:S01]  /*a0c0*/  UIADD3 UR5, UR7, UR5, URZ ;  /* 0x0000000507057290 */ /* 0x000fe2000fffe03f */
[----:B------:R-:W-:Y:S01]  /*a0d0*/  LOP3.LUT R40, R40, R41, RZ, 0x3c, !PT ;  /* 0x0000002928287212 */ /* 0x000fe200078e3cff */
[--C-:B------:R-:W-:Y:S01]  /*a0e0*/  IMAD.X R41, RZ, RZ, R49.reuse, P4 ;  /* 0x000000ffff297224 */ /* 0x100fe200020e0631 */
[----:B------:R-:W-:Y:S01]  /*a0f0*/  LOP3.LUT R44, R44, R45, RZ, 0x3c, !PT ;  /* 0x0000002d2c2c7212 */ /* 0x000fe200078e3cff */
[--C-:B------:R-:W-:Y:S01]  /*a100*/  IMAD.X R45, RZ, RZ, R49.reuse, P6 ;  /* 0x000000ffff2d7224 */ /* 0x100fe200030e0631 */
[----:B------:R-:W-:Y:S01]  /*a110*/  LOP3.LUT R48, R43, R48, RZ, 0x3c, !PT ;  /* 0x000000302b307212 */ /* 0x000fe200078e3cff */
[----:B------:R-:W-:Y:S01]  /*a120*/  IMAD.X R43, RZ, RZ, R49, P5 ;  /* 0x000000ffff2b7224 */ /* 0x000fe200028e0631 */
[----:B------:R0:W5:Y:S01]  /*a130*/  LD.E.128 R72, desc[UR36][R32.64] ;  /* 0x0000002420487980 */ /* 0x000162000c101d00 */
[----:B---3--:R-:W-:-:S03]  /*a140*/  @P1 IMAD.HI.U32 R0, R2, R21, RZ ;  /* 0x0000001502001227 */ /* 0x008fc600078e00ff */
[----:B------:R-:W5:Y:S02]  /*a150*/  LD.E.128 R48, desc[UR36][R48.64] ;  /* 0x0000002430307980 */ /* 0x000f64000c101d00 */
[----:B--2---:R-:W-:Y:S01]  /*a160*/  @P1 SHF.R.U32.HI R29, RZ, R53, R0 ;  /* 0x00000035ff1d1219 */ /* 0x004fe20000011600 */
[----:B------:R-:W-:Y:S01]  /*a170*/  IMAD.U32 R20, RZ, RZ, UR6 ;  /* 0x00000006ff147e24 */ /* 0x000fe2000f8e00ff */
[----:B------:R2:W5:Y:S02]  /*a180*/  LD.E.128 R64, desc[UR36][R34.64] ;  /* 0x0000002422407980 */ /* 0x000564000c101d00 */
[--C-:B------:R-:W-:Y:S01]  /*a190*/  SHF.R.S32.HI R0, RZ, 0x1f, R29.reuse ;  /* 0x0000001fff007819 */ /* 0x100fe2000001141d */
[----:B-1----:R-:W-:Y:S01]  /*a1a0*/  IMAD.MOV R31, RZ, RZ, -R29 ;  /* 0x000000ffff1f7224 */ /* 0x002fe200078e0a1d */
[----:B------:R-:W-:Y:S01]  /*a1b0*/  MOV R21, UR7 ;  /* 0x0000000700157c02 */ /* 0x000fe20008000f00 */
[----:B------:R-:W-:Y:S01]  /*a1c0*/  IMAD.U32 R21, RZ, RZ, UR5 ;  /* 0x00000005ff157e24 */ /* 0x000fe2000f8e00ff */
[----:B------:R1:W5:Y:S01]  /*a1d0*/  LD.E.128 R60, desc[UR36][R36.64] ;  /* 0x00000024243c7980 */ /* 0x000362000c101d00 */
[----:B------:R-:W-:Y:S01]  /*a1e0*/  IMAD R0, R0, UR8, RZ ;  /* 0x0000000800007c24 */ /* 0x000fe2000f8e02ff */
[----:B------:R-:W-:Y:S01]  /*a1f0*/  ULDC.64 UR6, c[0x0][0xad8] ;  /* 0x0002b60000067ab9 */ /* 0x000fe20000000a00 */
[----:B------:R-:W-:Y:S01]  /*a200*/  IMAD R31, R56, R31, R2 ;  /* 0x0000001f381f7224 */ /* 0x000fe200078e0202 */
[----:B------:R1:W5:Y:S01]  /*a210*/  LD.E.128 R12, desc[UR36][R38.64] ;  /* 0x00000024260c7980 */ /* 0x000362000c101d00 */
[----:B0-----:R-:W-:-:S03]  /*a220*/  IMAD R33, R29, UR9, R0 ;  /* 0x000000091d217c24 */ /* 0x001fc6000f8e0200 */
[----:B------:R1:W5:Y:S01]  /*a230*/  LD.E.128 R84, desc[UR36][R40.64] ;  /* 0x0000002428547980 */ /* 0x000362000c101d00 */
[----:B------:R-:W-:-:S03]  /*a240*/  SHF.R.S32.HI R0, RZ, 0x1f, R31 ;  /* 0x0000001fff007819 */ /* 0x000fc6000001141f */
[----:B------:R1:W5:Y:S01]  /*a250*/  LD.E.128 R80, desc[UR36][R42.64] ;  /* 0x000000242a507980 */ /* 0x000362000c101d00 */
[----:B------:R-:W-:-:S03]  /*a260*/  IMAD.WIDE.U32 R20, R29, UR8, R20 ;  /* 0x000000081d147c25 */ /* 0x000fc6000f8e0014 */
[----:B------:R1:W5:Y:S04]  /*a270*/  LD.E.128 R76, desc[UR36][R44.64] ;  /* 0x000000242c4c7980 */ /* 0x000368000c101d00 */
[----:B------:R1:W5:Y:S01]  /*a280*/  LD.E.128 R68, desc[UR36][R46.64] ;  /* 0x000000242e447980 */ /* 0x000362000c101d00 */
        /* <DEDUP_REMOVED lines=8> */
[----:B--2---:R-:W-:Y:S02]  /*a310*/  VIADD R34, R193, UR42 ;  /* 0x0000002ac1227c36 */ /* 0x004fe40008000000 */
[C---:B------:R-:W-:Y:S02]  /*a320*/  IMAD R29, R31.reuse, UR7, R2 ;  /* 0x000000071f1d7c24 */ /* 0x040fe4000f8e0202 */
[----:B------:R-:W-:Y:S01]  /*a330*/  IMAD.WIDE.U32 R20, R31, UR6, R20 ;  /* 0x000000061f147c25 */ /* 0x000fe2000f8e0014 */
[----:B------:R-:W-:Y:S01]  /*a340*/  ISETP.GE.AND P2, PT, R34, R3, PT ;  /* 0x000000032200720c */ /* 0x000fe20003f46270 */
[----:B------:R-:W-:Y:S02]  /*a350*/  ULDC.64 UR6, c[0x0][0xa80] ;  /* 0x0002a00000067ab9 */ /* 0x000fe40000000a00 */
[----:B------:R-:W-:Y:S01]  /*a360*/  IMAD.IADD R21, R21, 0x1, R29 ;  /* 0x0000000115157824 */ /* 0x000fe200078e021d */
[----:B------:R-:W-:Y:S01]  /*a370*/  LEA R2, P3, R20, UR6, 0x1 ;  /* 0x0000000614027c11 */ /* 0x000fe2000f8608ff */
[----:B------:R-:W-:-:S02]  /*a380*/  VIADD R52, R52, 0x30820 ;  /* 0x0003082034347836 */ /* 0x000fc40000000000 */
[----:B------:R-:W-:Y:S01]  /*a390*/  VIADD R0, R34, 0x20 ;  /* 0x0000002022007836 */ /* 0x000fe20000000000 */
[----:B------:R-:W-:Y:S02]  /*a3a0*/  LEA.HI.X R32, R20, UR7, R21, 0x1, P3 ;  /* 0x0000000714207c11 */ /* 0x000fe400098f0c15 */
[----:B------:R-:W-:Y:S02]  /*a3b0*/  PRMT R52, RZ, 0x654, R52 ;  /* 0x00000654ff347816 */ /* 0x000fe40000000034 */
[-C--:B------:R-:W-:Y:S01]  /*a3c0*/  ISETP.GE.AND P1, PT, R0, R3.reuse, PT ;  /* 0x000000030000720c */ /* 0x080fe20003f26270 */
[----:B------:R-:W-:Y:S01]  /*a3d0*/  VIADD R0, R34, 0x40 ;  /* 0x0000004022007836 */ /* 0x000fe20000000000 */
[----:B0-----:R1:W-:Y:S01]  /*a3e0*/  SYNCS.ARRIVE.TRANS64.RED.A1T0 RZ, [R52+URZ], RZ ;  /* 0x000000ff34ff79a7 */ /* 0x0013e2000810043f */
[----:B------:R1:W0:Y:S01]  /*a3f0*/  SHFL.IDX PT, R29, R2, RZ, 0x181f ;  /* 0x00181fff021d7589 */ /* 0x00022200000e0000 */
[----:B------:R-:W-:Y:S03]  /*a400*/  BSSY B1, `(.L_x_2237) ;  /* 0x0000011000017945 */ /* 0x000fe60003800000 */
[----:B------:R1:W2:Y:S01]  /*a410*/  SHFL.IDX PT, R31, R32, RZ, 0x181f ;  /* 0x00181fff201f7589 */ /* 0x0002a200000e0000 */
[----:B------:R-:W-:Y:S01]  /*a420*/  ISETP.GE.AND P0, PT, R0, R3, PT ;  /* 0x000000030000720c */ /* 0x000fe20003f06270 */
[----:B------:R-:W-:-:S12]  /*a430*/  @P2 BRA `(.L_x_2238) ;  /* 0x0000000000342947 */ /* 0x000fd80003800000 */
[----:B------:R-:W-:Y:S02]  /*a440*/  ULDC UR5, c[0x0][0xac8] ;  /* 0x0002b20000057ab9 */ /* 0x000fe40000000800 */
[----:B------:R-:W-:Y:S02]  /*a450*/  ISETP.GE.AND P4, PT, R16, UR5, PT ;  /* 0x0000000510007c0c */ /* 0x000fe4000bf86270 */
[----:B------:R-:W-:Y:S02]  /*a460*/  ISETP.GE.AND P3, PT, R19, UR5, PT ;  /* 0x0000000513007c0c */ /* 0x000fe4000bf66270 */
[----:B------:R-:W-:-:S09]  /*a470*/  ISETP.GE.AND P2, PT, R22, UR5, PT ;  /* 0x0000000516007c0c */ /* 0x000fd2000bf46270 */
[CC--:B0-----:R-:W-:Y:S02]  /*a480*/  @!P4 LEA R20, P6, R16.reuse, R29.reuse, 0x1 ;  /* 0x0000001d1014c211 */ /* 0x0c1fe400078c08ff */
[C---:B------:R-:W-:Y:S02]  /*a490*/  @!P3 LEA R28, P5, R19.reuse, R29, 0x1 ;  /* 0x0000001d131cb211 */ /* 0x040fe400078a08ff */
[----:B--2---:R-:W-:Y:S02]  /*a4a0*/  @!P4 LEA.HI.X R21, R16, R31, R202, 0x1, P6 ;  /* 0x0000001f1015c211 */ /* 0x004fe400030f0cca */
[C---:B------:R-:W-:Y:S02]  /*a4b0*/  @!P2 LEA R30, P6, R22.reuse, R29, 0x1 ;  /* 0x0000001d161ea211 */ /* 0x040fe400078c08ff */
[-C--:B------:R-:W-:Y:S01]  /*a4c0*/  @!P3 LEA.HI.X R29, R19, R31.reuse, R201, 0x1, P5 ;  /* 0x0000001f131db211 */ /* 0x080fe200028f0cc9 */
[----:B-----5:R3:W-:Y:S01]  /*a4d0*/  @!P4 ST.E.128 desc[UR36][R20.64], R48 ;  /* 0x000000301400c985 */ /* 0x0207e2000c101d24 */
[----:B------:R-:W-:-:S03]  /*a4e0*/  @!P2 LEA.HI.X R31, R22, R31, R200, 0x1, P6 ;  /* 0x0000001f161fa211 */ /* 0x000fc600030f0cc8 */
[----:B------:R3:W-:Y:S04]  /*a4f0*/  @!P3 ST.E.128 desc[UR36][R28.64], R72 ;  /* 0x000000481c00b985 */ /* 0x0007e8000c101d24 */
[----:B------:R3:W-:Y:S02]  /*a500*/  @!P2 ST.E.128 desc[UR36][R30.64], R84 ;  /* 0x000000541e00a985 */ /* 0x0007e4000c101d24 */
.L_x_2238:
[----:B------:R-:W-:Y:S05]  /*a510*/  BSYNC B1 ;  /* 0x0000000000017941 */ /* 0x000fea0003800000 */
.L_x_2237:
[----:B--23--:R2:W3:Y:S01]  /*a520*/  SHFL.IDX PT, R31, R32, 0x1, 0x181f ;  /* 0x00381f00201f7f89 */ /* 0x00c4e200000e0000 */
[----:B------:R-:W-:Y:S03]  /*a530*/  BSSY B1, `(.L_x_2239) ;  /* 0x0000010000017945 */ /* 0x000fe60003800000 */
[----:B------:R2:W4:Y:S01]  /*a540*/  SHFL.IDX PT, R21, R2, 0x1, 0x181f ;  /* 0x00381f0002157f89 */ /* 0x00052200000e0000 */
[----:B------:R-:W-:Y:S05]  /*a550*/  @P1 BRA `(.L_x_2240) ;  /* 0x0000000000341947 */ /* 0x000fea0003800000 */
[----:B------:R-:W-:Y:S02]  /*a560*/  ULDC UR5, c[0x0][0xac8] ;  /* 0x0002b20000057ab9 */ /* 0x000fe40000000800 */
[----:B------:R-:W-:Y:S02]  /*a570*/  ISETP.GE.AND P4, PT, R16, UR5, PT ;  /* 0x0000000510007c0c */ /* 0x000fe4000bf86270 */
[----:B------:R-:W-:Y:S02]  /*a580*/  ISETP.GE.AND P5, PT, R19, UR5, PT ;  /* 0x0000000513007c0c */ /* 0x000fe4000bfa6270 */
[----:B------:R-:W-:-:S09]  /*a590*/  ISETP.GE.AND P6, PT, R22, UR5, PT ;  /* 0x0000000516007c0c */ /* 0x000fd2000bfc6270 */
[-C--:B----4-:R-:W-:Y:S02]  /*a5a0*/  @!P4 LEA R20, P1, R16, R21.reuse, 0x1 ;  /* 0x000000151014c211 */ /* 0x090fe400078208ff */
[CC--:B------:R-:W-:Y:S02]  /*a5b0*/  @!P5 LEA R28, P2, R19.reuse, R21.reuse, 0x1 ;  /* 0x00000015131cd211 */ /* 0x0c0fe400078408ff */
[----:B------:R-:W-:Y:S02]  /*a5c0*/  @!P6 LEA R30, P3, R22, R21, 0x1 ;  /* 0x00000015161ee211 */ /* 0x000fe400078608ff */
[-C--:B---3--:R-:W-:Y:S02]  /*a5d0*/  @!P4 LEA.HI.X R21, R16, R31.reuse, R202, 0x1, P1 ;  /* 0x0000001f1015c211 */ /* 0x088fe400008f0cca */
[-C--:B0-----:R-:W-:Y:S02]  /*a5e0*/  @!P5 LEA.HI.X R29, R19, R31.reuse, R201, 0x1, P2 ;  /* 0x0000001f131dd211 */ /* 0x081fe400010f0cc9 */
[----:B------:R-:W-:Y:S01]  /*a5f0*/  @!P6 LEA.HI.X R31, R22, R31, R200, 0x1, P3 ;  /* 0x0000001f161fe211 */ /* 0x000fe200018f0cc8 */
[----:B-----5:R0:W-:Y:S04]  /*a600*/  @!P4 ST.E.128 desc[UR36][R20.64], R24 ;  /* 0x000000181400c985 */ /* 0x0201e8000c101d24 */
[----:B------:R0:W-:Y:S04]  /*a610*/  @!P5 ST.E.128 desc[UR36][R28.64], R64 ;  /* 0x000000401c00d985 */ /* 0x0001e8000c101d24 */
[----:B------:R0:W-:Y:S02]  /*a620*/  @!P6 ST.E.128 desc[UR36][R30.64], R80 ;  /* 0x000000501e00e985 */ /* 0x0001e4000c101d24 */
.L_x_2240:
[----:B------:R-:W-:Y:S05]  /*a630*/  BSYNC B1 ;  /* 0x0000000000017941 */ /* 0x000fea0003800000 */
.L_x_2239:
[----:B0----5:R0:W0:Y:S01]  /*a640*/  SHFL.IDX PT, R27, R32, 0x2, 0x181f ;  /* 0x00581f00201b7f89 */ /* 0x02102200000e0000 */
[----:B------:R-:W-:Y:S03]  /*a650*/  BSSY B1, `(.L_x_2241) ;  /* 0x0000010000017945 */ /* 0x000fe60003800000 */
[----:B----4-:R4:W0:Y:S01]  /*a660*/  SHFL.IDX PT, R21, R2, 0x2, 0x181f ;  /* 0x00581f0002157f89 */ /* 0x01082200000e0000 */
[----:B------:R-:W-:Y:S05]  /*a670*/  @P0 BRA `(.L_x_2242) ;  /* 0x0000000000340947 */ /* 0x000fea0003800000 */
[----:B------:R-:W-:Y:S02]  /*a680*/  ULDC UR5, c[0x0][0xac8] ;  /* 0x0002b20000057ab9 */ /* 0x000fe40000000800 */
[----:B------:R-:W-:Y:S02]  /*a690*/  ISETP.GE.AND P3, PT, R16, UR5, PT ;  /* 0x0000000510007c0c */ /* 0x000fe4000bf66270 */
[----:B------:R-:W-:Y:S02]  /*a6a0*/  ISETP.GE.AND P4, PT, R19, UR5, PT ;  /* 0x0000000513007c0c */ /* 0x000fe4000bf86270 */
[----:B------:R-:W-:-:S09]  /*a6b0*/  ISETP.GE.AND P5, PT, R22, UR5, PT ;  /* 0x0000000516007c0c */ /* 0x000fd2000bfa6270 */
[-C--:B0-----:R-:W-:Y:S02]  /*a6c0*/  @!P3 LEA R20, P0, R16, R21.reuse, 0x1 ;  /* 0x000000151014b211 */ /* 0x081fe400078008ff */
[CC--:B------:R-:W-:Y:S02]  /*a6d0*/  @!P4 LEA R24, P1, R19.reuse, R21.reuse, 0x1 ;  /* 0x000000151318c211 */ /* 0x0c0fe400078208ff */
[----:B------:R-:W-:Y:S02]  /*a6e0*/  @!P5 LEA R26, P2, R22, R21, 0x1 ;  /* 0x00000015161ad211 */ /* 0x000fe400078408ff */
[-C--:B------:R-:W-:Y:S02]  /*a6f0*/  @!P3 LEA.HI.X R21, R16, R27.reuse, R202, 0x1, P0 ;  /* 0x0000001b1015b211 */ /* 0x080fe400000f0cca */
[-C--:B------:R-:W-:Y:S02]  /*a700*/  @!P4 LEA.HI.X R25, R19, R27.reuse, R201, 0x1, P1 ;  /* 0x0000001b1319c211 */ /* 0x080fe400008f0cc9 */
[----:B------:R-:W-:Y:S01]  /*a710*/  @!P5 LEA.HI.X R27, R22, R27, R200, 0x1, P2 ;  /* 0x0000001b161bd211 */ /* 0x000fe200010f0cc8 */
[----:B------:R0:W-:Y:S04]  /*a720*/  @!P3 ST.E.128 desc[UR36][R20.64], R8 ;  /* 0x000000081400b985 */ /* 0x0001e8000c101d24 */
[----:B------:R0:W-:Y:S04]  /*a730*/  @!P4 ST.E.128 desc[UR36][R24.64], R60 ;  /* 0x0000003c1800c985 */ /* 0x0001e8000c101d24 */
[----:B------:R0:W-:Y:S02]  /*a740*/  @!P5 ST.E.128 desc[UR36][R26.64], R76 ;  /* 0x0000004c1a00d985 */ /* 0x0001e4000c101d24 */
.L_x_2242:
[----:B------:R-:W-:Y:S05]  /*a750*/  BSYNC B1 ;  /* 0x0000000000017941 */ /* 0x000fea0003800000 */
.L_x_2241:
[----:B------:R-:W-:Y:S01]  /*a760*/  VIADD R0, R34, 0x60 ;  /* 0x0000006022007836 */ /* 0x000fe20000000000 */
[----:B0-----:R0:W0:Y:S04]  /*a770*/  SHFL.IDX PT, R11, R32, 0x3, 0x181f ;  /* 0x00781f00200b7f89 */ /* 0x00102800000e0000 */
[----:B------:R-:W-:Y:S01]  /*a780*/  ISETP.GE.AND P0, PT, R0, R3, PT ;  /* 0x000000030000720c */ /* 0x000fe20003f06270 */
[----:B------:R0:W0:-:S12]  /*a790*/  SHFL.IDX PT, R21, R2, 0x3, 0x181f ;  /* 0x00781f0002157f89 */ /* 0x00001800000e0000 */
[----:B------:R-:W-:Y:S05]  /*a7a0*/  @P0 BRA `(.L_x_2243) ;  /* 0x0000000800dc0947 */ /* 0x000fea0003800000 */
[----:B------:R-:W-:Y:S02]  /*a7b0*/  ULDC UR5, c[0x0][0xac8] ;  /* 0x0002b20000057ab9 */ /* 0x000fe40000000800 */
[----:B------:R-:W-:Y:S02]  /*a7c0*/  ISETP.GE.AND P2, PT, R16, UR5, PT ;  /* 0x0000000510007c0c */ /* 0x000fe4000bf46270 */
[----:B------:R-:W-:-:S11]  /*a7d0*/  ISETP.GE.AND P3, PT, R19, UR5, PT ;  /* 0x0000000513007c0c */ /* 0x000fd6000bf66270 */
[CC--:B012-4-:R-:W-:Y:S02]  /*a7e0*/  @!P2 LEA R2, P0, R16.reuse, R21.reuse, 0x1 ;  /* 0x000000151002a211 */ /* 0x0d7fe400078008ff */
        /* <DEDUP_REMOVED lines=11> */
.L_x_2236:
[----:B------:R-:W0:Y:S01]  /*a8a0*/  LDC R8, c[0x0][0xbe8] ;  /* 0x0002fa00ff087b82 */ /* 0x000e220000000800 */
[----:B------:R-:W-:Y:S01]  /*a8b0*/  R2UR UR5, R192 ;  /* 0x00000000c00572ca */ /* 0x000fe200000e0000 */
[----:B------:R-:W-:Y:S01]  /*a8c0*/  USHF.R.S32.HI UR9, URZ, 0x1f, UR61 ;  /* 0x0000001f3f097899 */ /* 0x000fe2000801143d */
[----:B------:R-:W-:Y:S01]  /*a8d0*/  ISETP.GE.AND P0, PT, R203, 0x80, PT ;  /* 0x00000080cb00780c */ /* 0x000fe20003f06270 */
[----:B------:R-:W-:Y:S01]  /*a8e0*/  BSSY B1, `(.L_x_2244) ;  /* 0x0000030000017945 */ /* 0x000fe20003800000 */
[----:B------:R-:W-:-:S09]  /*a8f0*/  LEA R6, R23, R193, 0x5 ;  /* 0x000000c117067211 */ /* 0x000fd200078e28ff */
        /* <DEDUP_REMOVED lines=17> */
[----:B------:R-:W-:-:S09]  /*aa10*/  IMAD.MOV.U32 R2, RZ, RZ, R4 ;  /* 0x000000ffff027224 */ /* 0x000fd200078e0004 */
        /* <DEDUP_REMOVED lines=28> */
.L_x_2245:
[----:B------:R-:W-:Y:S05]  /*abe0*/  BSYNC B1 ;  /* 0x0000000000017941 */ /* 0x000fea0003800000 */
.L_x_2244:
[----:B------:R-:W-:Y:S01]  /*abf0*/  R2UR UR12, R192 ;  /* 0x00000000c00c72ca */ /* 0x000fe200000e0000 */
[----:B------:R-:W-:Y:S01]  /*ac00*/  ULDC.64 UR10, c[0x0][0xae8] ;  /* 0x0002ba00000a7ab9 */ /* 0x000fe20000000a00 */
[----:B------:R-:W-:Y:S01]  /*ac10*/  VIADD R6, R6, UR42 ;  /* 0x0000002a06067c36 */ /* 0x000fe20008000000 */
[----:B------:R-:W-:Y:S01]  /*ac20*/  UIMAD UR5, UR8, UR10, URZ ;  /* 0x0000000a080572a4 */ /* 0x000fe2000f8e023f */
[----:B------:R-:W-:Y:S02]  /*ac30*/  BSSY B1, `(.L_x_2246) ;  /* 0x0000038000017945 */ /* 0x000fe40003800000 */
[----:B0-----:R-:W-:-:S04]  /*ac40*/  @P1 IMAD.HI.U32 R0, R6, R9, RZ ;  /* 0x0000000906001227 */ /* 0x001fc800078e00ff */
[----:B--2---:R-:W-:Y:S01]  /*ac50*/  IMAD.MOV.U32 R5, RZ, RZ, R6 ;  /* 0x000000ffff057224 */ /* 0x004fe200078e0006 */
[----:B-1----:R-:W-:Y:S02]  /*ac60*/  @P1 SHF.R.U32.HI R5, RZ, R11, R0 ;  /* 0x0000000bff051219 */ /* 0x002fe40000011600 */
[----:B------:R-:W-:Y:S02]  /*ac70*/  UIMAD.WIDE.U32 UR6, UR12, UR10, URZ ;  /* 0x0000000a0c0672a5 */ /* 0x000fe4000f8e003f */
[----:B------:R-:W-:Y:S01]  /*ac80*/  UIMAD UR5, UR12, UR11, UR5 ;  /* 0x0000000b0c0572a4 */ /* 0x000fe2000f8e0205 */
[----:B------:R-:W-:Y:S02]  /*ac90*/  SHF.R.S32.HI R0, RZ, 0x1f, R5 ;  /* 0x0000001fff007819 */ /* 0x000fe40000011405 */
[----:B------:R-:W-:Y:S01]  /*aca0*/  ULDC.64 UR10, c[0x0][0xaf0] ;  /* 0x0002bc00000a7ab9 */ /* 0x000fe20000000a00 */
[----:B------:R-:W-:Y:S01]  /*acb0*/  UIADD3 UR7, UR7, UR5, URZ ;  /* 0x0000000507077290 */ /* 0x000fe2000fffe03f */
[----:B------:R-:W-:Y:S01]  /*acc0*/  IADD3 R7, -R5, RZ, RZ ;  /* 0x000000ff05077210 */ /* 0x000fe20007ffe1ff */
[----:B------:R-:W-:-:S02]  /*acd0*/  UIMAD UR5, UR9, UR10, URZ ;  /* 0x0000000a090572a4 */ /* 0x000fc4000f8e023f */
[----:B------:R-:W-:Y:S02]  /*ace0*/  UIMAD.WIDE.U32 UR6, UR61, UR10, UR6 ;  /* 0x0000000a3d0672a5 */ /* 0x000fe4000f8e0006 */
[----:B------:R-:W-:Y:S01]  /*acf0*/  UIMAD UR5, UR61, UR11, UR5 ;  /* 0x0000000b3d0572a4 */ /* 0x000fe2000f8e0205 */
[----:B------:R-:W-:Y:S01]  /*ad00*/  IMAD R7, R8, R7, R6 ;  /* 0x0000000708077224 */ /* 0x000fe200078e0206 */
[----:B------:R-:W-:Y:S01]  /*ad10*/  ULDC.64 UR8, c[0x0][0xae0] ;  /* 0x0002b80000087ab9 */ /* 0x000fe20000000a00 */
[----:B------:R-:W-:Y:S01]  /*ad20*/  VIADD R6, R193, UR42 ;  /* 0x0000002ac1067c36 */ /* 0x000fe20008000000 */
[----:B------:R-:W-:Y:S01]  /*ad30*/  UIADD3 UR5, UR7, UR5, URZ ;  /* 0x0000000507057290 */ /* 0x000fe2000fffe03f */
[----:B------:R-:W-:Y:S02]  /*ad40*/  IMAD R0, R0, UR8, RZ ;  /* 0x0000000800007c24 */ /* 0x000fe4000f8e02ff */
        /* <DEDUP_REMOVED lines=38> */
.L_x_2247:
[----:B------:R-:W-:Y:S05]  /*afb0*/  BSYNC B1 ;  /* 0x0000000000017941 */ /* 0x000fea0003800000 */
.L_x_2246:
        /* <DEDUP_REMOVED lines=17> */
.L_x_2249:
[----:B------:R-:W-:Y:S05]  /*b0d0*/  BSYNC B1 ;  /* 0x0000000000017941 */ /* 0x000fea0003800000 */
.L_x_2248:
        /* <DEDUP_REMOVED lines=17> */
.L_x_2251:
[----:B------:R-:W-:Y:S05]  /*b1f0*/  BSYNC B1 ;  /* 0x0000000000017941 */ /* 0x000fea0003800000 */
.L_x_2250:
[----:B------:R-:W-:Y:S01]  /*b200*/  IADD3 R0, R6, 0x60, RZ ;  /* 0x0000006006007810 */ /* 0x000fe20007ffe0ff */
[----:B0-23--:R-:W0:Y:S03]  /*b210*/  SHFL.IDX PT, R5, R5, 0x3, 0x181f ;  /* 0x00781f0005057f89 */ /* 0x00de2600000e0000 */
        /* <DEDUP_REMOVED lines=16> */
.L_x_2243:
[----:B------:R-:W-:Y:S05]  /*b320*/  BSYNC B0 ;  /* 0x0000000000007941 */ /* 0x000fea0003800000 */
.L_x_2235:
[----:B------:R-:W-:Y:S02]  /*b330*/  ULDC UR5, c[0x0][0xc38] ;  /* 0x00030e0000057ab9 */ /* 0x000fe40000000800 */
[----:B------:R-:W-:-:S06]  /*b340*/  UISETP.GE.AND UP0, UPT, UR4, UR5, UPT ;  /* 0x000000050400728c */ /* 0x000fcc000bf06270 */
[----:B------:R-:W-:-:S13]  /*b350*/  PLOP3.LUT P0, PT, PT, PT, UP0, 0x80, 0x0 ;  /* 0x000000000000781c */ /* 0x000fda0003f0f008 */
[----:B------:R-:W-:Y:S05]  /*b360*/  @!P0 BRA `(.L_x_2252) ;  /* 0xffffff58006c8947 */ /* 0x000fea000383ffff */
[----:B------:R-:W-:Y:S05]  /*b370*/  EXIT ;  /* 0x000000000000794d */ /* 0x000fea0003800000 */
.L_x_2194:
[----:B------:R-:W-:-:S08]  /*b380*/  NOP ;  /* 0x0000000000007918 */ /* 0x000fd00000000000 */
[----:B0-----:R-:W0:-:S00]  /*b390*/  USETMAXREG.DEALLOC.CTAPOOL 0x28 ;  /* 0x00000028000079c8 */ /* 0x001e0000080e0500 */
[----:B0-----:R-:W-:-:S06]  /*b3a0*/  LOP3.LUT R0, R0, 0x3, RZ, 0xc0, !PT ;  /* 0x0000000300007812 */ /* 0x001fcc00078ec0ff */
[----:B------:R-:W0:Y:S01]  /*b3b0*/  S2UR UR10, SR_CTAID.X ;  /* 0x00000000000a79c3 */ /* 0x000e220000002500 */
[----:B------:R-:W-:Y:S01]  /*b3c0*/  LOP3.LUT R16, R16, 0xffffefff, RZ, 0xc0, !PT ;  /* 0xffffefff10107812 */ /* 0x000fe200078ec0ff */
[----:B------:R-:W-:Y:S01]  /*b3d0*/  STL [R1], RZ ;  /* 0x000000ff01007387 */ /* 0x000fe20000100800 */
[----:B------:R-:W-:Y:S02]  /*b3e0*/  IMAD.MOV.U32 R26, RZ, RZ, 0x1 ;  /* 0x00000001ff1a7424 */ /* 0x000fe400078e00ff */
[----:B------:R-:W-:Y:S01]  /*b3f0*/  IMAD.MOV.U32 R23, RZ, RZ, RZ ;  /* 0x000000ffff177224 */ /* 0x000fe200078e00ff */
        /* <DEDUP_REMOVED lines=8> */
[----:B------:R-:W-:Y:S01]  /*b480*/  ULDC UR9, c[0x0][0x2b8] ;  /* 0x0000ae0000097ab9 */ /* 0x000fe20000000800 */
[----:B------:R-:W-:Y:S01]  /*b490*/  LOP3.LUT R16, R16, 0xfffffffd, RZ, 0xc0, !PT ;  /* 0xfffffffd10107812 */ /* 0x000fe200078ec0ff */
[----:B------:R-:W0:Y:S01]  /*b4a0*/  S2UR UR8, SR_CgaCtaId ;  /* 0x00000000000879c3 */ /* 0x000e220000008800 */
[----:B------:R-:W1:Y:S01]  /*b4b0*/  S2R R3, SR_TID.X ;  /* 0x0000000000037919 */ /* 0x000e620000002100 */
[----:B------:R-:W-:Y:S01]  /*b4c0*/  ULDC.64 UR4, c[0x0][0x418] ;  /* 0x0001060000047ab9 */ /* 0x000fe20000000a00 */
[----:B------:R-:W-:Y:S01]  /*b4d0*/  ULDC UR40, c[0x0][0x288] ;  /* 0x0000a20000287ab9 */ /* 0x000fe20000000800 */
[----:B------:R-:W-:Y:S01]  /*b4e0*/  UISETP.NE.U32.AND UP0, UPT, UR4, URZ, UPT ;  /* 0x0000003f0400728c */ /* 0x000fe2000bf05070 */
[----:B------:R3:W-:Y:S01]  /*b4f0*/  STL [R1], RZ ;  /* 0x000000ff01007387 */ /* 0x0007e20000100800 */
[----:B------:R-:W-:Y:S01]  /*b500*/  ULDC UR39, c[0x0][0x448] ;  /* 0x0001120000277ab9 */ /* 0x000fe20000000800 */
[----:B------:R-:W-:Y:S01]  /*b510*/  ULDC UR4, c[0x0][0x424] ;  /* 0x0001090000047ab9 */ /* 0x000fe20000000800 */
[----:B------:R-:W-:Y:S01]  /*b520*/  UISETP.NE.AND.EX UP0, UPT, UR5, URZ, UPT, UP0 ;  /* 0x0000003f0500728c */ /* 0x000fe2000bf05300 */
[----:B------:R-:W-:Y:S01]  /*b530*/  IMAD.U32 R34, RZ, RZ, UR10 ;  /* 0x0000000aff227e24 */ /* 0x000fe2000f8e00ff */
[----:B------:R-:W-:Y:S01]  /*b540*/  UIMAD UR39, UR39, UR40, URZ ;  /* 0x00000028272772a4 */ /* 0x000fe2000f8e023f */
[----:B------:R-:W-:Y:S01]  /*b550*/  IMAD.MOV.U32 R26, RZ, RZ, 0x1 ;  /* 0x00000001ff1a7424 */ /* 0x000fe200078e00ff */
[----:B------:R-:W-:Y:S01]  /*b560*/  USEL UR4, UR4, 0x1, UP0 ;  /* 0x0000000104047887 */ /* 0x000fe20008000000 */
[----:B------:R-:W-:Y:S01]  /*b570*/  IMAD.MOV.U32 R23, RZ, RZ, RZ ;  /* 0x000000ffff177224 */ /* 0x000fe200078e00ff */
[----:B------:R-:W-:Y:S01]  /*b580*/  UMOV UR5, 0x400 ;  /* 0x0000040000057882 */ /* 0x000fe20000000000 */
[----:B------:R-:W-:Y:S01]  /*b590*/  ULDC UR46, c[0x0][0xc] ;  /* 0x00000300002e7ab9 */ /* 0x000fe20000000800 */
[----:B0-----:R-:W-:-:S06]  /*b5a0*/  ULEA UR8, UR8, UR5, 0x18 ;  /* 0x0000000508087291 */ /* 0x001fcc000f8ec03f */
[----:B------:R-:W-:Y:S02]  /*b5b0*/  IMAD.U32 R17, RZ, RZ, UR8 ;  /* 0x00000008ff117e24 */ /* 0x000fe4000f8e00ff */
[----:B-1----:R-:W-:-:S05]  /*b5c0*/  IMAD.SHL.U32 R37, R3, 0x8, RZ ;  /* 0x0000000803257824 */ /* 0x002fca00078e00ff */
[----:B------:R-:W-:-:S04]  /*b5d0*/  LOP3.LUT R0, R37, 0x1f8, RZ, 0xc0, !PT ;  /* 0x000001f825007812 */ /* 0x000fc800078ec0ff */
[----:B------:R-:W-:-:S04]  /*b5e0*/  LOP3.LUT R0, R0, 0x38, R3, 0x78, !PT ;  /* 0x0000003800007812 */ /* 0x000fc800078e7803 */
[----:B------:R-:W-:Y:S02]  /*b5f0*/  LOP3.LUT R30, R0, 0x200, R37, 0xf8, !PT ;  /* 0x00000200001e7812 */ /* 0x000fe400078ef825 */
[----:B------:R-:W-:Y:S02]  /*b600*/  LOP3.LUT R37, R37, 0x38, RZ, 0xc0, !PT ;  /* 0x0000003825257812 */ /* 0x000fe400078ec0ff */
[----:B------:R-:W-:Y:S02]  /*b610*/  LEA R31, R30, R17, 0x1 ;  /* 0x000000111e1f7211 */ /* 0x000fe400078e08ff */
[C---:B------:R-:W-:Y:S02]  /*b620*/  LOP3.LUT R0, R37.reuse, 0x40, RZ, 0xfc, !PT ;  /* 0x0000004025007812 */ /* 0x040fe400078efcff */
[----:B------:R-:W-:Y:S02]  /*b630*/  LOP3.LUT R2, R37, 0x80, RZ, 0xfc, !PT ;  /* 0x0000008025027812 */ /* 0x000fe400078efcff */
[----:B------:R-:W-:-:S02]  /*b640*/  ISETP.GE.AND P1, PT, R0, UR9, PT ;  /* 0x0000000900007c0c */ /* 0x000fc4000bf26270 */
        /* <DEDUP_REMOVED lines=11> */
[----:B------:R-:W-:-:S04]  /*b700*/  UIMAD.WIDE UR4, UR4, 0x2aaaaaab, URZ ;  /* 0x2aaaaaab040478a5 */ /* 0x000fc8000f8e023f */
[----:B------:R-:W-:Y:S01]  /*b710*/  @P0 LOP3.LUT R16, R16, 0x2, RZ, 0xfc, !PT ;  /* 0x0000000210100812 */ /* 0x000fe200078efcff */
[----:B------:R-:W-:Y:S01]  /*b720*/  USHF.R.U32.HI UR41, URZ, 0x1f, UR5 ;  /* 0x0000001f3f297899 */ /* 0x000fe20008011605 */
[----:B------:R-:W-:Y:S02]  /*b730*/  ISETP.GE.AND P0, PT, R0, UR7, PT ;  /* 0x0000000700007c0c */ /* 0x000fe4000bf06270 */
[----:B------:R-:W-:Y:S01]  /*b740*/  LOP3.LUT R16, R16, 0xfffffbff, RZ, 0xc0, !PT ;  /* 0xfffffbff10107812 */ /* 0x000fe200078ec0ff */
[----:B------:R-:W-:Y:S01]  /*b750*/  ULEA.HI.SX32 UR41, UR5, UR41, 0x1c ;  /* 0x0000002905297291 */ /* 0x000fe2000f8fe23f */
[----:B------:R-:W-:Y:S02]  /*b760*/  LOP3.LUT R0, R36, 0x70, R3, 0xf8, !PT ;  /* 0x0000007024007812 */ /* 0x000fe400078ef803 */
[----:B------:R-:W-:Y:S02]  /*b770*/  @P1 LOP3.LUT R16, R16, 0x400, RZ, 0xfc, !PT ;  /* 0x0000040010101812 */ /* 0x000fe400078efcff */
[----:B------:R-:W-:-:S02]  /*b780*/  ISETP.GE.AND P1, PT, R2, UR9, PT ;  /* 0x0000000902007c0c */ /* 0x000fc4000bf26270 */
        /* <DEDUP_REMOVED lines=17> */
[----:B---3--:R-:W-:-:S07]  /*b8a0*/  @P0 LOP3.LUT R16, R16, 0x800, RZ, 0xfc, !PT ;  /* 0x0000080010100812 */ /* 0x008fce00078efcff */
.L_x_2302:
        /* <DEDUP_REMOVED lines=22> */
.L_x_2254:
[----:B------:R-:W-:Y:S01]  /*ba10*/  ULDC UR8, c[0x0][0xc54] ;  /* 0x0003150000087ab9 */ /* 0x000fe20000000800 */
[----:B------:R-:W-:Y:S01]  /*ba20*/  UMOV UR6, UR7 ;  /* 0x0000000700067c82 */ /* 0x000fe20008000000 */
[----:B------:R-:W-:-:S11]  /*ba30*/  UISETP.NE.AND UP0, UPT, UR8, 0x1, UPT ;  /* 0x000000010800788c */ /* 0x000fd6000bf05270 */
[----:B------:R-:W-:Y:S02]  /*ba40*/  @UP0 ULDC.64 UR10, c[0x0][0xc58] ;  /* 0x00031600000a0ab9 */ /* 0x000fe40000000a00 */
[----:B------:R-:W-:-:S04]  /*ba50*/  UIMAD.WIDE.U32 UR4, UR7, UR10, URZ ;  /* 0x0000000a070472a5 */ /* 0x000fc8000f8e003f */
[----:B------:R-:W-:-:S04]  /*ba60*/  @UP0 USHF.R.U32.HI UR6, URZ, UR11, UR5 ;  /* 0x0000000b3f060299 */ /* 0x000fc80008011605 */
[----:B------:R-:W-:-:S12]  /*ba70*/  UIMAD UR4, UR6, UR8, URZ ;  /* 0x00000008060472a4 */ /* 0x000fd8000f8e023f */
.L_x_2255:
        /* <DEDUP_REMOVED lines=25> */
[----:B------:R-:W-:Y:S01]  /*bc10*/  UP2UR UR48, UPR, URZ, 0x4 ;  /* 0x000000043f307883 */ /* 0x000fe20008000000 */
[----:B------:R-:W-:Y:S01]  /*bc20*/  BSSY B7, `(.L_x_2256) ;  /* 0x000034a000077945 */ /* 0x000fe20003800000 */
[----:B------:R-:W-:-:S04]  /*bc30*/  USHF.L.U32 UR6, UR44, 0x7, URZ ;  /* 0x000000072c067899 */ /* 0x000fc8000800063f */
[----:B------:R-:W-:Y:S01]  /*bc40*/  UIADD3 UR6, UR6, 0x7f, URZ ;  /* 0x0000007f06067890 */ /* 0x000fe2000fffe03f */
[----:B------:R-:W-:Y:S01]  /*bc50*/  @UP2 ULDC UR4, c[0x0][0x44c] ;  /* 0x0001130000042ab9 */ /* 0x000fe20000000800 */
[----:B------:R-:W-:Y:S02]  /*bc60*/  @UP2 ULDC UR7, c[0x0][0x450] ;  /* 0x0001140000072ab9 */ /* 0x000fe40000000800 */
[----:B------:R-:W-:-:S04]  /*bc70*/  UIMAD.WIDE.U32 UR4, UR6, UR4, URZ ;  /* 0x00000004060472a5 */ /* 0x000fc8000f8e003f */
[----:B------:R-:W-:-:S04]  /*bc80*/  @UP2 USHF.R.U32.HI UR6, URZ, UR7, UR5 ;  /* 0x000000073f062299 */ /* 0x000fc80008011605 */
[----:B------:R-:W-:-:S04]  /*bc90*/  UIADD3 UR4, UR40, UR6, URZ ;  /* 0x0000000628047290 */ /* 0x000fc8000fffe03f */
[----:B------:R-:W-:-:S04]  /*bca0*/  UIMAD.WIDE UR4, UR4, 0x2aaaaaab, URZ ;  /* 0x2aaaaaab040478a5 */ /* 0x000fc8000f8e023f */
[----:B------:R-:W-:-:S04]  /*bcb0*/  USHF.R.U32.HI UR4, URZ, 0x1f, UR5 ;  /* 0x0000001f3f047899 */ /* 0x000fc80008011605 */
[----:B------:R-:W-:-:S04]  /*bcc0*/  ULEA.HI.SX32 UR4, UR5, UR4, 0x1c ;  /* 0x0000000405047291 */ /* 0x000fc8000f8fe23f */
[----:B------:R-:W-:-:S04]  /*bcd0*/  UISETP.LT.AND UP0, UPT, UR41, UR4, UPT ;  /* 0x000000042900728c */ /* 0x000fc8000bf01270 */
[----:B------:R-:W-:-:S06]  /*bce0*/  USEL UR45, UR41, UR4, UP0 ;  /* 0x00000004292d7287 */ /* 0x000fcc0008000000 */
[----:B------:R-:W-:-:S13]  /*bcf0*/  ISETP.LT.AND P0, PT, RZ, UR45, PT ;  /* 0x0000002dff007c0c */ /* 0x000fda000bf01270 */
[----:B0-----:R-:W-:Y:S05]  /*bd00*/  @P0 BRA `(.L_x_2257) ;  /* 0x0000000000440947 */ /* 0x001fea0003800000 */
        /* <DEDUP_REMOVED lines=17> */
.L_x_2257:
        /* <DEDUP_REMOVED lines=11> */
[----:B------:R-:W-:Y:S01]  /*bed0*/  IMAD.U32 R6, RZ, RZ, UR6 ;  /* 0x00000006ff067e24 */ /* 0x000fe2000f8e00ff */
[----:B------:R-:W-:Y:S01]  /*bee0*/  MOV R10, UR4 ;  /* 0x00000004000a7c02 */ /* 0x000fe20008000f00 */
[----:B------:R-:W-:-:S02]  /*bef0*/  IMAD.U32 R7, RZ, RZ, UR7 ;  /* 0x00000007ff077e24 */ /* 0x000fc4000f8e00ff */
[----:B------:R-:W-:Y:S02]  /*bf00*/  IMAD.U32 R11, RZ, RZ, UR5 ;  /* 0x00000005ff0b7e24 */ /* 0x000fe4000f8e00ff */
[----:B------:R-:W-:Y:S02]  /*bf10*/  IMAD.MOV.U32 R8, RZ, RZ, 0x70 ;  /* 0x00000070ff087424 */ /* 0x000fe400078e00ff */
[----:B------:R-:W-:Y:S02]  /*bf20*/  IMAD.MOV.U32 R12, RZ, RZ, 0x1 ;  /* 0x00000001ff0c7424 */ /* 0x000fe400078e00ff */
[----:B------:R-:W-:-:S07]  /*bf30*/  IMAD.MOV.U32 R13, RZ, RZ, RZ ;  /* 0x000000ffff0d7224 */ /* 0x000fce00078e00ff */
[----:B------:R-:W-:-:S07]  /*bf40*/  LEPC R20, `(.L_x_2260) ;  /* 0x000000001014794e */ /* 0x000fce0000000000 */
[----:B0----5:R-:W-:Y:S05]  /*bf50*/  CALL.ABS.NOINC R2 ;  /* 0x0000000002007343 */ /* 0x021fea0003c00000 */
.L_x_2260:
[----:B------:R-:W-:Y:S05]  /*bf60*/  BSYNC B6 ;  /* 0x0000000000067941 */ /* 0x000fea0003800000 */
.L_x_2259:
        /* <DEDUP_REMOVED lines=20> */
.L_x_2263:
[----:B------:R0:W1:Y:S01]  /*c0b0*/  LDC.64 R2, c[0x4][R18] ;  /* 0x0100000012027b82 */ /* 0x0000620000000a00 */
[----:B------:R-:W-:Y:S01]  /*c0c0*/  ULDC.64 UR4, c[0x4][0x88] ;  /* 0x0100220000047ab9 */ /* 0x000fe20000000a00 */
[----:B------:R-:W-:Y:S01]  /*c0d0*/  ULDC.64 UR6, c[0x4][0x90] ;  /* 0x0100240000067ab9 */ /* 0x000fe20000000a00 */
[----:B------:R-:W-:Y:S01]  /*c0e0*/  IMAD.U32 R4, RZ, RZ, UR4 ;  /* 0x00000004ff047e24 */ /* 0x000fe2000f8e00ff */
[----:B------:R-:W-:Y:S01]  /*c0f0*/  MOV R7, UR7 ;  /* 0x0000000700077c02 */ /* 0x000fe20008000f00 */
[----:B------:R-:W-:Y:S01]  /*c100*/  IMAD.U32 R5, RZ, RZ, UR5 ;  /* 0x00000005ff057e24 */ /* 0x000fe2000f8e00ff */
[----:B------:R-:W-:Y:S01]  /*c110*/  ULDC.64 UR4, c[0x4][0x18] ;  /* 0x0100060000047ab9 */ /* 0x000fe20000000a00 */
[----:B------:R-:W-:Y:S02]  /*c120*/  IMAD.U32 R6, RZ, RZ, UR6 ;  /* 0x00000006ff067e24 */ /* 0x000fe4000f8e00ff */
[----:B------:R-:W-:Y:S02]  /*c130*/  IMAD.U32 R10, RZ, RZ, UR4 ;  /* 0x00000004ff0a7e24 */ /* 0x000fe4000f8e00ff */
[----:B------:R-:W-:-:S02]  /*c140*/  IMAD.U32 R11, RZ, RZ, UR5 ;  /* 0x00000005ff0b7e24 */ /* 0x000fc4000f8e00ff */
[----:B------:R-:W-:Y:S02]  /*c150*/  IMAD.MOV.U32 R8, RZ, RZ, 0x70 ;  /* 0x00000070ff087424 */ /* 0x000fe400078e00ff */
[----:B------:R-:W-:Y:S02]  /*c160*/  IMAD.MOV.U32 R12, RZ, RZ, 0x1 ;  /* 0x00000001ff0c7424 */ /* 0x000fe400078e00ff */
[----:B0-----:R-:W-:-:S07]  /*c170*/  IMAD.MOV.U32 R13, RZ, RZ, RZ ;  /* 0x000000ffff0d7224 */ /* 0x001fce00078e00ff */
[----:B------:R-:W-:-:S07]  /*c180*/  LEPC R20, `(.L_x_2262) ;  /* 0x000000001014794e */ /* 0x000fce0000000000 */
[----:B-1----:R-:W-:Y:S05]  /*c190*/  CALL.ABS.NOINC R2 ;  /* 0x0000000002007343 */ /* 0x002fea0003c00000 */
.L_x_2262:
[----:B------:R-:W-:Y:S05]  /*c1a0*/  BSYNC B6 ;  /* 0x0000000000067941 */ /* 0x000fea0003800000 */
.L_x_2261:
        /* <DEDUP_REMOVED lines=13> */
[----:B------:R-:W-:Y:S02]  /*c280*/  MOV R22, UR4 ;  /* 0x0000000400167c02 */ /* 0x000fe40008000f00 */
[----:B------:R-:W-:Y:S05]  /*c290*/  BRA.DIV UR5, `(.L_x_2264) ;  /* 0x0000003605847947 */ /* 0x000fea000b800000 */
.L_x_2318:
        /* <DEDUP_REMOVED lines=26> */
[C---:B-1----:R-:W-:Y:S01]  /*c440*/  @!P0 LEA R4, P1, R2.reuse, R4, 0x2 ;  /* 0x0000000402048211 */ /* 0x042fe200078210ff */
[----:B------:R-:W-:Y:S01]  /*c450*/  IMAD.MOV.U32 R6, RZ, RZ, RZ ;  /* 0x000000ffff067224 */ /* 0x000fe200078e00ff */
[----:B------:R-:W-:Y:S02]  /*c460*/  IADD3 R7, -R9, RZ, RZ ;  /* 0x000000ff09077210 */ /* 0x000fe40007ffe1ff */
[----:B------:R-:W-:-:S05]  /*c470*/  @!P0 LEA.HI.X R5, R2, R5, R3, 0x2, P1 ;  /* 0x0000000502058211 */ /* 0x000fca00008f1403 */
        /* <DEDUP_REMOVED lines=15> */
.L_x_2265:
        /* <DEDUP_REMOVED lines=25> */
.L_x_2319:
[----:B------:R-:W-:Y:S05]  /*c700*/  BSYNC B0 ;  /* 0x0000000000007941 */ /* 0x000fea0003800000 */
.L_x_2266:
        /* <DEDUP_REMOVED lines=21> */
[----:B------:R-:W-:Y:S01]  /*c860*/  UMOV UR4, 0xffffffff ;  /* 0xffffffff00047882 */ /* 0x000fe20000000000 */
[----:B------:R-:W-:Y:S01]  /*c870*/  IADD3 R3, R3, R5, RZ ;  /* 0x0000000503037210 */ /* 0x000fe20007ffe0ff */
        /* <DEDUP_REMOVED lines=21> */
[----:B------:R-:W-:Y:S02]  /*c9d0*/  SHFL.IDX PT, R8, R6, 0x2, 0x181f ;  /* 0x00581f0006087f89 */ /* 0x000fe400000e0000 */
[----:B------:R-:W-:Y:S02]  /*c9e0*/  @P0 MOV R3, R21 ;  /* 0x0000001500030202 */ /* 0x000fe40000000f00 */
        /* <DEDUP_REMOVED lines=28> */
[----:B------:R-:W-:-:S03]  /*cbb0*/  @P0 IMAD R21, R5, 0x2, R17 ;  /* 0x0000000205150824 */ /* 0x000fc600078e0211 */
[----:B------:R-:W-:Y:S01]  /*cbc0*/  @P0 IADD3.X R9, RZ, R8, RZ, P1, !PT ;  /* 0x00000008ff090210 */ /* 0x000fe20000ffe4ff */
[----:B-1----:R-:W-:Y:S01]  /*cbd0*/  @P0 IMAD.MOV.U32 R2, RZ, RZ, R14 ;  /* 0x000000ffff020224 */ /* 0x002fe200078e000e */
[----:B------:R0:W1:Y:S03]  /*cbe0*/  SHFL.IDX PT, R8, R6, 0x5, 0x181f ;  /* 0x00b81f0006087f89 */ /* 0x00006600000e0000 */
[----:B------:R-:W-:Y:S01]  /*cbf0*/  @P0 IMAD.MOV.U32 R3, RZ, RZ, R9 ;  /* 0x000000ffff030224 */ /* 0x000fe200078e0009 */
[----:B------:R0:W2:Y:S04]  /*cc00*/  SHFL.IDX PT, R14, R4, 0x5, 0x181f ;  /* 0x00b81f00040e7f89 */ /* 0x0000a800000e0000 */
[----:B------:R0:W-:Y:S04]  /*cc10*/  @P0 LDGSTS.E.BYPASS.LTC128B.128 [R21+0x20400], desc[UR36][R2.64], !P4 ;  /* 0x2040000002150fae */ /* 0x0001e8000e101d64 */
[----:B------:R0:W-:Y:S04]  /*cc20*/  @P0 LDGSTS.E.BYPASS.LTC128B.128 [R21+0x23400], desc[UR36][R2.64+0x80], !P3 ;  /* 0x2340008002150fae */ /* 0x0001e8000d901d64 */
[----:B------:R0:W-:Y:S02]  /*cc30*/  @P0 LDGSTS.E.BYPASS.LTC128B.128 [R21+0x26400], desc[UR36][R2.64+0x100], !P2 ;  /* 0x2640010002150fae */ /* 0x0001e4000d101d64 */
.L_x_2333:
        /* <DEDUP_REMOVED lines=12> */
.L_x_2269:
        /* <DEDUP_REMOVED lines=10> */
.L_x_2270:
        /* <DEDUP_REMOVED lines=16> */
[----:B------:R-:W-:-:S02]  /*cea0*/  IMAD.U32 R10, RZ, RZ, UR4 ;  /* 0x00000004ff0a7e24 */ /* 0x000fc4000f8e00ff */
[----:B------:R-:W-:Y:S02]  /*ceb0*/  IMAD.U32 R11, RZ, RZ, UR5 ;  /* 0x00000005ff0b7e24 */ /* 0x000fe4000f8e00ff */
[----:B------:R-:W-:Y:S02]  /*cec0*/  IMAD.MOV.U32 R8, RZ, RZ, 0x70 ;  /* 0x00000070ff087424 */ /* 0x000fe400078e00ff */
[----:B------:R-:W-:Y:S02]  /*ced0*/  IMAD.MOV.U32 R12, RZ, RZ, 0x1 ;  /* 0x00000001ff0c7424 */ /* 0x000fe400078e00ff */
[----:B------:R-:W-:-:S07]  /*cee0*/  IMAD.MOV.U32 R13, RZ, RZ, RZ ;  /* 0x000000ffff0d7224 */ /* 0x000fce00078e00ff */
[----:B------:R-:W-:-:S07]  /*cef0*/  LEPC R20, `(.L_x_2272) ;  /* 0x000000001014794e */ /* 0x000fce0000000000 */
[----:B0-----:R-:W-:Y:S05]  /*cf00*/  CALL.ABS.NOINC R2 ;  /* 0x0000000002007343 */ /* 0x001fea0003c00000 */
.L_x_2272:
[----:B------:R-:W-:Y:S05]  /*cf10*/  BSYNC B6 ;  /* 0x0000000000067941 */ /* 0x000fea0003800000 */
.L_x_2271:
[----:B0-----:R-:W0:Y:S01]  /*cf20*/  S2R R2, SR_TID.X ;  /* 0x0000000000027919 */ /* 0x001e220000002100 */
[----:B------:R-:W-:Y:S01]  /*cf30*/  UISETP.NE.AND UP0, UPT, UR48, URZ, UPT ;  /* 0x0000003f3000728c */ /* 0x000fe2000bf05270 */
[----:B------:R-:W-:Y:S01]  /*cf40*/  IMAD.U32 R0, RZ, RZ, UR44 ;  /* 0x0000002cff007e24 */ /* 0x000fe2000f8e00ff */
[----:B------:R-:W-:Y:S01]  /*cf50*/  R2UR UR6, R28 ;  /* 0x000000001c0672ca */ /* 0x000fe200000e0000 */
[----:B------:R-:W-:Y:S01]  /*cf60*/  ULDC.64 UR8, c[0x0][0x2d8] ;  /* 0x0000b60000087ab9 */ /* 0x000fe20000000a00 */
[----:B------:R-:W-:Y:S02]  /*cf70*/  R2UR UR7, R22 ;  /* 0x00000000160772ca */ /* 0x000fe400000e0000 */
[----:B------:R-:W-:Y:S02]  /*cf80*/  PLOP3.LUT P0, PT, PT, PT, UP0, 0x80, 0x0 ;  /* 0x000000000000781c */ /* 0x000fe40003f0f008 */
[C---:B------:R-:W-:Y:S02]  /*cf90*/  LOP3.LUT P3, RZ, R16.reuse, 0x800, RZ, 0xc0, !PT ;  /* 0x0000080010ff7812 */ /* 0x040fe4000786c0ff */
[C---:B------:R-:W-:Y:S01]  /*cfa0*/  LOP3.LUT P4, RZ, R16.reuse, 0x400, RZ, 0xc0, !PT ;  /* 0x0000040010ff7812 */ /* 0x040fe2000788c0ff */
[----:B------:R-:W-:Y:S01]  /*cfb0*/  @UP0 ULDC UR4, c[0x0][0x44c] ;  /* 0x0001130000040ab9 */ /* 0x000fe20000000800 */
[----:B------:R-:W-:-:S03]  /*cfc0*/  LOP3.LUT P5, RZ, R16, 0x200, RZ, 0xc0, !PT ;  /* 0x0000020010ff7812 */ /* 0x000fc600078ac0ff */
[----:B------:R-:W-:-:S04]  /*cfd0*/  UIMAD UR6, UR6, UR8, URZ ;  /* 0x00000008060672a4 */ /* 0x000fc8000f8e023f */
[----:B------:R-:W-:Y:S02]  /*cfe0*/  UIMAD UR7, UR7, UR9, UR6 ;  /* 0x00000009070772a4 */ /* 0x000fe4000f8e0206 */
[----:B------:R-:W-:Y:S01]  /*cff0*/  USHF.R.S32.HI UR6, URZ, 0x1f, UR43 ;  /* 0x0000001f3f067899 */ /* 0x000fe2000801142b */
[----:B0-----:R-:W-:-:S05]  /*d000*/  IMAD.SHL.U32 R2, R2, 0x10, RZ ;  /* 0x0000001002027824 */ /* 0x001fca00078e00ff */
[----:B------:R-:W-:-:S04]  /*d010*/  LOP3.LUT R2, R36, 0x70, R2, 0xf8, !PT ;  /* 0x0000007024027812 */ /* 0x000fc800078ef802 */
[----:B------:R-:W-:-:S05]  /*d020*/  LEA R0, R0, R2, 0x7 ;  /* 0x0000000200007211 */ /* 0x000fca00078e38ff */
        /* <DEDUP_REMOVED lines=35> */
[----:B------:R-:W-:-:S03]  /*d260*/  IMAD.U32 R3, RZ, RZ, UR44 ;  /* 0x0000002cff037e24 */ /* 0x000fc6000f8e00ff */
[----:B------:R-:W1:Y:S01]  /*d270*/  SHFL.IDX PT, R2, R5, RZ, 0x181f ;  /* 0x00181fff05027589 */ /* 0x000e6200000e0000 */
[----:B------:R-:W-:-:S03]  /*d280*/  IMAD R4, R3, 0x80, R36 ;  /* 0x0000008003047824 */ /* 0x000fc600078e0224 */
[----:B------:R-:W-:Y:S01]  /*d290*/  SHFL.IDX PT, R6, R5, 0x1, 0x181f ;  /* 0x00381f0005067f89 */ /* 0x000fe200000e0000 */
[C---:B------:R-:W-:Y:S01]  /*d2a0*/  VIADD R7, R4.reuse, 0x10 ;  /* 0x0000001004077836 */ /* 0x040fe20000000000 */
[----:B------:R-:W-:-:S13]  /*d2b0*/  ISETP.GE.AND P0, PT, R4, UR39, PT ;  /* 0x0000002704007c0c */ /* 0x000fda000bf06270 */
        /* <DEDUP_REMOVED lines=72> */
.L_x_2350:
        /* <DEDUP_REMOVED lines=12> */
.L_x_2274:
        /* <DEDUP_REMOVED lines=18> */
.L_x_2351:
[----:B------:R-:W-:Y:S05]  /*d920*/  BSYNC B0 ;  /* 0x0000000000007941 */ /* 0x000fea0003800000 */
.L_x_2275:
[----:B------:R-:W-:-:S06]  /*d930*/  UISETP.GE.AND UP0, UPT, UR45, 0x2, UPT ;  /* 0x000000022d00788c */ /* 0x000fcc000bf06270 */
[----:B------:R-:W-:-:S13]  /*d940*/  PLOP3.LUT P0, PT, PT, PT, UP0, 0x40, 0x0 ;  /* 0x000000000000781c */ /* 0x000fda0003f0e808 */
[----:B------:R-:W-:Y:S05]  /*d950*/  @P0 BRA `(.L_x_2277) ;  /* 0x0000000c00fc0947 */ /* 0x000fea0003800000 */
[----:B------:R-:W-:Y:S01]  /*d960*/  UIADD3 UR4, UR45, -0x2, URZ ;  /* 0xfffffffe2d047890 */ /* 0x000fe2000fffe03f */
[----:B------:R-:W-:Y:S01]  /*d970*/  BSSY B0, `(.L_x_2277) ;  /* 0x00000fd000007945 */ /* 0x000fe20003800000 */
[----:B------:R-:W-:Y:S02]  /*d980*/  IMAD.MOV.U32 R20, RZ, RZ, R26 ;  /* 0x000000ffff147224 */ /* 0x000fe400078e001a */
[----:B------:R-:W-:Y:S02]  /*d990*/  IMAD.MOV.U32 R9, RZ, RZ, R23 ;  /* 0x000000ffff097224 */ /* 0x000fe400078e0017 */
[----:B------:R-:W-:Y:S01]  /*d9a0*/  IMAD.MOV.U32 R27, RZ, RZ, R24 ;  /* 0x000000ffff1b7224 */ /* 0x000fe200078e0018 */
[----:B------:R-:W-:-:S07]  /*d9b0*/  MOV R8, UR4 ;  /* 0x0000000400087c02 */ /* 0x000fce0008000f00 */
.L_x_2290:
        /* <DEDUP_REMOVED lines=26> */
[----:B------:R-:W-:Y:S02]  /*db60*/  ISETP.NE.AND P0, PT, R23, 0x2, PT ;  /* 0x000000021700780c */ /* 0x000fe40003f05270 */
[----:B------:R-:W-:Y:S01]  /*db70*/  IADD3 R7, -R11, RZ, RZ ;  /* 0x000000ff0b077210 */ /* 0x000fe20007ffe1ff */
        /* <DEDUP_REMOVED lines=10> */
.L_x_2278:
[----:B------:R-:W-:Y:S01]  /*dc20*/  IMAD R6, R23, 0x8, R17 ;  /* 0x0000000817067824 */ /* 0x000fe200078e0211 */
[----:B------:R-:W-:Y:S01]  /*dc30*/  SHF.L.U32 R3, R26, 0x1f, RZ ;  /* 0x0000001f1a037819 */ /* 0x000fe200000006ff */
[----:B------:R-:W-:Y:S03]  /*dc40*/  BSSY B1, `(.L_x_2279) ;  /* 0x0000003000017945 */ /* 0x000fe60003800000 */
[----:B------:R-:W0:Y:S02]  /*dc50*/  SYNCS.PHASECHK.TRANS64.TRYWAIT P0, [R6+URZ+0x30840], R3 ;  /* 0x03084003060075a7 */ /* 0x000e24000800017f */
[----:B0-----:R-:W-:Y:S05]  /*dc60*/  @!P0 BRA `(.L_x_2280) ;  /* 0x0000002c00f88947 */ /* 0x001fea0003800000 */
.L_x_2352:
[----:B------:R-:W-:Y:S05]  /*dc70*/  BSYNC B1 ;  /* 0x0000000000017941 */ /* 0x000fea0003800000 */
.L_x_2279:
        /* <DEDUP_REMOVED lines=27> */
[----:B------:R-:W-:Y:S01]  /*de30*/  IMAD.SHL.U32 R4, R37, 0x2, RZ ;  /* 0x0000000225047824 */ /* 0x000fe200078e00ff */
[----:B------:R-:W-:Y:S02]  /*de40*/  LEA R8, R8, R17, 0x1 ;  /* 0x0000001108087211 */ /* 0x000fe400078e08ff */
        /* <DEDUP_REMOVED lines=36> */
.L_x_2366:
        /* <DEDUP_REMOVED lines=10> */
.L_x_2282:
        /* <DEDUP_REMOVED lines=10> */
.L_x_2283:
[----:B------:R1:W-:Y:S01]  /*e1d0*/  SYNCS.ARRIVE.TRANS64.A1T0 RZ, [R6+URZ+0x30830], RZ ;  /* 0x030830ff06ff79a7 */ /* 0x0003e2000810003f */
[----:B------:R-:W-:Y:S05]  /*e1e0*/  @!P2 BRA `(.L_x_2284) ;  /* 0x000000000004a947 */ /* 0x000fea0003800000 */
[----:B------:R-:W-:Y:S01]  /*e1f0*/  BPT.TRAP 0x1 ;  /* 0x000000040000795c */ /* 0x000fe20000300000 */
.L_x_2284:
[----:B0-----:R-:W-:Y:S01]  /*e200*/  SHF.L.U32 R3, R20, 0x1f, RZ ;  /* 0x0000001f14037819 */ /* 0x001fe200000006ff */
[----:B-1----:R-:W-:Y:S01]  /*e210*/  IMAD R6, R9, 0x8, R17 ;  /* 0x0000000809067824 */ /* 0x002fe200078e0211 */
[----:B------:R-:W-:Y:S03]  /*e220*/  BSSY B1, `(.L_x_2285) ;  /* 0x0000003000017945 */ /* 0x000fe60003800000 */
[----:B------:R-:W0:Y:S02]  /*e230*/  SYNCS.PHASECHK.TRANS64.TRYWAIT P0, [R6+URZ+0x30860], R3 ;  /* 0x03086003060075a7 */ /* 0x000e24000800017f */
[----:B0-----:R-:W-:Y:S05]  /*e240*/  @!P0 BRA `(.L_x_2286) ;  /* 0x00000030004c8947 */ /* 0x001fea0003800000 */
.L_x_2367:
[----:B------:R-:W-:Y:S05]  /*e250*/  BSYNC B1 ;  /* 0x0000000000017941 */ /* 0x000fea0003800000 */
.L_x_2285:
[----:B------:R-:W-:Y:S01]  /*e260*/  IMAD.MOV.U32 R2, RZ, RZ, -0x60 ;  /* 0xffffffa0ff027424 */ /* 0x000fe200078e00ff */
[----:B------:R-:W-:Y:S01]  /*e270*/  UMOV UR4, 0xffffffff ;  /* 0xffffffff00047882 */ /* 0x000fe20000000000 */
[C---:B------:R-:W-:Y:S01]  /*e280*/  LOP3.LUT P3, RZ, R16.reuse, 0x20, RZ, 0xc0, !PT ;  /* 0x0000002010ff7812 */ /* 0x040fe2000786c0ff */
[----:B------:R-:W-:Y:S01]  /*e290*/  IMAD R7, R9, 0x4800, R30 ;  /* 0x0000480009077824 */ /* 0x000fe200078e021e */
[C---:B------:R-:W-:Y:S01]  /*e2a0*/  LOP3.LUT P2, RZ, R16.reuse, 0x10, RZ, 0xc0, !PT ;  /* 0x0000001010ff7812 */ /* 0x040fe2000784c0ff */
[----:B0-----:R-:W-:Y:S01]  /*e2b0*/  IMAD R3, R27, R2, UR38 ;  /* 0x000000261b037e24 */ /* 0x001fe2000f8e0202 */
[----:B------:R-:W-:-:S04]  /*e2c0*/  LOP3.LUT P1, RZ, R16, 0x8, RZ, 0xc0, !PT ;  /* 0x0000000810ff7812 */ /* 0x000fc8000782c0ff */
[----:B------:R-:W-:Y:S01]  /*e2d0*/  IADD3 R8, -R36, R3, RZ ;  /* 0x0000000324087210 */ /* 0x000fe20007ffe1ff */
[----:B------:R-:W-:Y:S08]  /*e2e0*/  BRA.DIV UR4, `(.L_x_2287) ;  /* 0x0000003204387947 */ /* 0x000ff0000b800000 */
        /* <DEDUP_REMOVED lines=44> */
[----:B------:R-:W0:Y:S04]  /*e5b0*/  SHFL.IDX PT, R19, R19, 0x5, 0x181f ;  /* 0x00b81f0013137f89 */ /* 0x000e2800000e0000 */
[----:B------:R2:W3:Y:S01]  /*e5c0*/  SHFL.IDX PT, R14, R18, 0x5, 0x181f ;  /* 0x00b81f00120e7f89 */ /* 0x0004e200000e0000 */
[----:B-1----:R-:W-:Y:S01]  /*e5d0*/  IMAD.X R3, RZ, RZ, R3, P0 ;  /* 0x000000ffff037224 */ /* 0x002fe200000e0603 */
[----:B------:R-:W-:-:S13]  /*e5e0*/  ISETP.LT.OR P0, PT, R8, 0x41, P3 ;  /* 0x000000410800780c */ /* 0x000fda0001f01670 */
[----:B------:R2:W-:Y:S01]  /*e5f0*/  LDGSTS.E.BYPASS.LTC128B.128 [R7+0x2400], desc[UR36][R2.64], !P0 ;  /* 0x0240000002077fae */ /* 0x0005e2000c101d64 */
[----:B------:R-:W-:-:S13]  /*e600*/  ISETP.LT.OR P0, PT, R8, 0x41, P2 ;  /* 0x000000410800780c */ /* 0x000fda0001701670 */
[----:B------:R2:W-:Y:S01]  /*e610*/  LDGSTS.E.BYPASS.LTC128B.128 [R7+0x5400], desc[UR36][R2.64+0x80], !P0 ;  /* 0x0540008002077fae */ /* 0x0005e2000c101d64 */
[----:B------:R-:W-:-:S13]  /*e620*/  ISETP.LT.OR P0, PT, R8, 0x41, P1 ;  /* 0x000000410800780c */ /* 0x000fda0000f01670 */
[----:B0--3--:R2:W-:Y:S02]  /*e630*/  LDGSTS.E.BYPASS.LTC128B.128 [R7+0x8400], desc[UR36][R2.64+0x100], !P0 ;  /* 0x0840010002077fae */ /* 0x0095e4000c101d64 */
.L_x_2381:
[----:B0-2---:R-:W-:Y:S01]  /*e640*/  IADD3 R2, P0, R14, R4, RZ ;  /* 0x000000040e027210 */ /* 0x005fe20007f1e0ff */
        /* <DEDUP_REMOVED lines=15> */
[----:B------:R-:W-:Y:S01]  /*e740*/  IMAD R25, R25, UR4, RZ ;  /* 0x0000000419197c24 */ /* 0x000fe2000f8e02ff */
[----:B------:R-:W-:-:S03]  /*e750*/  IADD3 R3, R3, R9, RZ ;  /* 0x0000000903037210 */ /* 0x000fc60007ffe0ff */
[C---:B------:R-:W-:Y:S02]  /*e760*/  IMAD R25, R0.reuse, UR5, R25 ;  /* 0x0000000500197c24 */ /* 0x040fe4000f8e0219 */
[----:B------:R-:W-:Y:S01]  /*e770*/  IMAD.WIDE.U32 R2, R0, UR4, R2 ;  /* 0x0000000400027c25 */ /* 0x000fe2000f8e0002 */
[----:B------:R-:W-:Y:S01]  /*e780*/  ULDC.64 UR4, c[0x0][0x330] ;  /* 0x0000cc0000047ab9 */ /* 0x000fe20000000a00 */
[----:B------:R-:W-:Y:S02]  /*e790*/  NOP ;  /* 0x0000000000007918 */ /* 0x000fe40000000000 */
[----:B------:R-:W-:Y:S02]  /*e7a0*/  IMAD.IADD R3, R3, 0x1, R25 ;  /* 0x0000000103037824 */ /* 0x000fe400078e0219 */
[----:B------:R-:W-:Y:S02]  /*e7b0*/  IMAD R5, R28, UR4, RZ ;  /* 0x000000041c057c24 */ /* 0x000fe4000f8e02ff */
[----:B------:R-:W-:-:S04]  /*e7c0*/  IMAD.WIDE.U32 R2, R22, UR4, R2 ;  /* 0x0000000416027c25 */ /* 0x000fc8000f8e0002 */
[----:B------:R-:W-:Y:S01]  /*e7d0*/  IMAD R5, R22, UR5, R5 ;  /* 0x0000000516057c24 */ /* 0x000fe2000f8e0205 */
[----:B------:R-:W-:Y:S02]  /*e7e0*/  ULDC.64 UR4, c[0x0][0x318] ;  /* 0x0000c60000047ab9 */ /* 0x000fe40000000a00 */
[----:B------:R-:W-:Y:S01]  /*e7f0*/  LEA R18, P0, R2, UR4, 0x1 ;  /* 0x0000000402127c11 */ /* 0x000fe2000f8008ff */
[----:B------:R-:W-:-:S05]  /*e800*/  IMAD.IADD R3, R5, 0x1, R3 ;  /* 0x0000000105037824 */ /* 0x000fca00078e0203 */
[----:B------:R-:W-:Y:S02]  /*e810*/  LEA.HI.X R19, R2, UR5, R3, 0x1, P0 ;  /* 0x0000000502137c11 */ /* 0x000fe400080f0c03 */
[----:B------:R-:W-:-:S13]  /*e820*/  PLOP3.LUT P0, PT, PT, PT, PT, 0x80, 0x0 ;  /* 0x000000000000781c */ /* 0x000fda0003f0f070 */
.L_x_2288:
        /* <DEDUP_REMOVED lines=10> */
.L_x_2289:
[C---:B------:R-:W-:Y:S01]  /*e8d0*/  ISETP.GT.AND P0, PT, R24.reuse, RZ, PT ;  /* 0x000000ff1800720c */ /* 0x040fe20003f04270 */
[----:B------:R1:W-:Y:S01]  /*e8e0*/  SYNCS.ARRIVE.TRANS64.A1T0 RZ, [R6+URZ+0x30850], RZ ;  /* 0x030850ff06ff79a7 */ /* 0x0003e2000810003f */
[----:B------:R-:W-:Y:S02]  /*e8f0*/  VIADD R8, R24, 0xffffffff ;  /* 0xffffffff18087836 */ /* 0x000fe40000000000 */
[----:B------:R-:W-:Y:S02]  /*e900*/  IMAD.MOV.U32 R20, RZ, RZ, R26 ;  /* 0x000000ffff147224 */ /* 0x000fe400078e001a */
[----:B------:R-:W-:Y:S02]  /*e910*/  IMAD.MOV.U32 R9, RZ, RZ, R23 ;  /* 0x000000ffff097224 */ /* 0x000fe400078e0017 */
[----:B------:R-:W-:-:S05]  /*e920*/  IMAD.MOV.U32 R27, RZ, RZ, R24 ;  /* 0x000000ffff1b7224 */ /* 0x000fca00078e0018 */
[----:B-1----:R-:W-:Y:S05]  /*e930*/  @P0 BRA `(.L_x_2290) ;  /* 0xfffffff000200947 */ /* 0x002fea000383ffff */
[----:B------:R-:W-:Y:S05]  /*e940*/  BSYNC B0 ;  /* 0x0000000000007941 */ /* 0x000fea0003800000 */
.L_x_2277:
        /* <DEDUP_REMOVED lines=17> */
.L_x_2292:
[----:B------:R-:W-:Y:S05]  /*ea60*/  BSYNC B0 ;  /* 0x0000000000007941 */ /* 0x000fea0003800000 */
.L_x_2291:
[----:B------:R-:W-:-:S13]  /*ea70*/  LOP3.LUT P0, RZ, R16, 0x80, RZ, 0xc0, !PT ;  /* 0x0000008010ff7812 */ /* 0x000fda000780c0ff */
[----:B------:R-:W-:Y:S05]  /*ea80*/  @!P0 BRA `(.L_x_2293) ;  /* 0x0000000000048947 */ /* 0x000fea0003800000 */
[----:B------:R-:W-:Y:S01]  /*ea90*/  BPT.TRAP 0x1 ;  /* 0x000000040000795c */ /* 0x000fe20000300000 */
.L_x_2293:
[----:B------:R-:W-:Y:S01]  /*eaa0*/  LEA R4, R23, R17, 0x3 ;  /* 0x0000001117047211 */ /* 0x000fe200078e18ff */
[----:B------:R-:W-:Y:S01]  /*eab0*/  IMAD.MOV.U32 R5, RZ, RZ, -0x60 ;  /* 0xffffffa0ff057424 */ /* 0x000fe200078e00ff */
[----:B------:R-:W-:Y:S01]  /*eac0*/  SHF.L.U32 R3, R26, 0x1f, RZ ;  /* 0x0000001f1a037819 */ /* 0x000fe200000006ff */
[----:B------:R-:W-:Y:S02]  /*ead0*/  BSSY B0, `(.L_x_2294) ;  /* 0x0000004000007945 */ /* 0x000fe40003800000 */
[----:B------:R-:W-:Y:S01]  /*eae0*/  IMAD R5, R24, R5, UR38 ;  /* 0x0000002618057e24 */ /* 0x000fe2000f8e0205 */
[----:B------:R-:W0:Y:S02]  /*eaf0*/  SYNCS.PHASECHK.TRANS64.TRYWAIT P0, [R4+URZ+0x30860], R3 ;  /* 0x03086003040075a7 */ /* 0x000e24000800017f */
[----:B0-----:R-:W-:Y:S05]  /*eb00*/  @!P0 BRA `(.L_x_2295) ;  /* 0x00000030002c8947 */ /* 0x001fea0003800000 */
.L_x_2382:
[----:B------:R-:W-:Y:S05]  /*eb10*/  BSYNC B0 ;  /* 0x0000000000007941 */ /* 0x000fea0003800000 */
.L_x_2294:
        /* <DEDUP_REMOVED lines=52> */
[----:B------:R0:W2:Y:S02]  /*ee60*/  SHFL.IDX PT, R14, R18, 0x5, 0x181f ;  /* 0x00b81f00120e7f89 */ /* 0x0000a400000e0000 */
[----:B-1----:R-:W-:Y:S02]  /*ee70*/  IADD3.X R3, RZ, R7, RZ, P0, !PT ;  /* 0x00000007ff037210 */ /* 0x002fe400007fe4ff */
[----:B------:R-:W-:Y:S01]  /*ee80*/  ISETP.LT.OR P0, PT, R5, 0x41, P4 ;  /* 0x000000410500780c */ /* 0x000fe20002701670 */
[----:B------:R0:W1:-:S12]  /*ee90*/  SHFL.IDX PT, R7, R19, 0x5, 0x181f ;  /* 0x00b81f0013077f89 */ /* 0x00005800000e0000 */
[----:B------:R0:W-:Y:S01]  /*eea0*/  LDGSTS.E.BYPASS.LTC128B.128 [R0+0x2400], desc[UR36][R2.64], !P0 ;  /* 0x0240000002007fae */ /* 0x0001e2000c101d64 */
[----:B------:R-:W-:-:S13]  /*eeb0*/  ISETP.LT.OR P0, PT, R5, 0x41, P3 ;  /* 0x000000410500780c */ /* 0x000fda0001f01670 */
[----:B------:R0:W-:Y:S01]  /*eec0*/  LDGSTS.E.BYPASS.LTC128B.128 [R0+0x5400], desc[UR36][R2.64+0x80], !P0 ;  /* 0x0540008002007fae */ /* 0x0001e2000c101d64 */
[----:B------:R-:W-:-:S13]  /*eed0*/  ISETP.LT.OR P0, PT, R5, 0x41, P1 ;  /* 0x000000410500780c */ /* 0x000fda0000f01670 */
[----:B-12---:R0:W-:Y:S02]  /*eee0*/  LDGSTS.E.BYPASS.LTC128B.128 [R0+0x8400], desc[UR36][R2.64+0x100], !P0 ;  /* 0x0840010002007fae */ /* 0x0061e4000c101d64 */
.L_x_2396:
        /* <DEDUP_REMOVED lines=13> */
.L_x_2297:
        /* <DEDUP_REMOVED lines=10> */
.L_x_2298:
[----:B------:R1:W-:Y:S01]  /*f060*/  SYNCS.ARRIVE.TRANS64.A1T0 RZ, [R4+URZ+0x30850], RZ ;  /* 0x030850ff04ff79a7 */ /* 0x0003e2000810003f */
[----:B------:R-:W-:-:S05]  /*f070*/  VIADD R23, R23, 0x1 ;  /* 0x0000000117177836 */ /* 0x000fca0000000000 */
[----:B------:R-:W-:-:S04]  /*f080*/  ISETP.NE.AND P0, PT, R23, 0x2, PT ;  /* 0x000000021700780c */ /* 0x000fc80003f05270 */
[----:B0-----:R-:W-:Y:S02]  /*f090*/  SEL R3, RZ, 0x1, P0 ;  /* 0x00000001ff037807 */ /* 0x001fe40000000000 */
[----:B------:R-:W-:Y:S02]  /*f0a0*/  SEL R23, R23, RZ, P0 ;  /* 0x000000ff17177207 */ /* 0x000fe40000000000 */
[----:B-1----:R-:W-:-:S07]  /*f0b0*/  LOP3.LUT R26, R26, R3, RZ, 0x3c, !PT ;  /* 0x000000031a1a7212 */ /* 0x002fce00078e3cff */
.L_x_2258:
[----:B------:R-:W-:Y:S05]  /*f0c0*/  BSYNC B7 ;  /* 0x0000000000077941 */ /* 0x000fea0003800000 */
.L_x_2256:
        /* <DEDUP_REMOVED lines=11> */
.L_x_2299:
[----:B------:R-:W-:-:S03]  /*f180*/  UMOV UR4, 0xffffffff ;  /* 0xffffffff00047882 */ /* 0x000fc60000000000 */
[----:B------:R-:W-:Y:S05]  /*f190*/  BRA.DIV UR4, `(.L_x_2301) ;  /* 0x0000003204cc7947 */ /* 0x000fea000b800000 */
[----:B------:R0:W1:Y:S02]  /*f1a0*/  SHFL.IDX PT, R14, R34, RZ, 0x1f ;  /* 0x00001fff220e7589 */ /* 0x00006400000e0000 */
.L_x_2399:
        /* <DEDUP_REMOVED lines=8> */
.L_x_2300:
[----:B------:R-:W-:Y:S02]  /*f230*/  ULDC UR4, c[0x0][0xc38] ;  /* 0x00030e0000047ab9 */ /* 0x000fe40000000800 */
[----:B-1----:R-:W-:-:S13]  /*f240*/  ISETP.GE.AND P0, PT, R34, UR4, PT ;  /* 0x0000000422007c0c */ /* 0x002fda000bf06270 */
[----:B------:R-:W-:Y:S05]  /*f250*/  @!P0 BRA `(.L_x_2302) ;  /* 0xffffffc400948947 */ /* 0x000fea000383ffff */
.L_x_2253:
        /* <DEDUP_REMOVED lines=12> */
.L_x_2400:
[----:B------:R-:W-:Y:S05]  /*f320*/  BSYNC B0 ;  /* 0x0000000000007941 */ /* 0x000fea0003800000 */
.L_x_2303:
[----:B------:R-:W-:-:S03]  /*f330*/  UMOV UR4, 0xffffffff ;  /* 0xffffffff00047882 */ /* 0x000fc60000000000 */
[----:B------:R-:W-:Y:S05]  /*f340*/  BRA.DIV UR4, `(.L_x_2305) ;  /* 0x00000032049c7947 */ /* 0x000fea000b800000 */
[----:B-1----:R-:W1:Y:S02]  /*f350*/  S2R R0, SR_TID.X ;  /* 0x0000000000007919 */ /* 0x002e640000002100 */
[----:B-1----:R-:W-:-:S04]  /*f360*/  SHF.R.U32.HI R0, RZ, 0x5, R0 ;  /* 0x00000005ff007819 */ /* 0x002fc80000011600 */
[----:B------:R-:W-:-:S05]  /*f370*/  LOP3.LUT R0, R0, 0x3, RZ, 0xc0, !PT ;  /* 0x0000000300007812 */ /* 0x000fca00078ec0ff */
[----:B------:R1:W2:Y:S02]  /*f380*/  SHFL.IDX PT, R14, R0, RZ, 0x1f ;  /* 0x00001fff000e7589 */ /* 0x0002a400000e0000 */
.L_x_2403:
[----:B--2---:R-:W-:Y:S01]  /*f390*/  ISETP.NE.AND P0, PT, R14, RZ, PT ;  /* 0x000000ff0e00720c */ /* 0x004fe20003f05270 */
[----:B------:R-:W-:-:S12]  /*f3a0*/  BSSY B0, `(.L_x_2306) ;  /* 0x0000026000007945 */ /* 0x000fd80003800000 */
[----:B------:R-:W-:Y:S05]  /*f3b0*/  @P0 BRA `(.L_x_2307) ;  /* 0x0000000000900947 */ /* 0x000fea0003800000 */
[----:B------:R-:W-:-:S03]  /*f3c0*/  UMOV UR4, 0xffffffff ;  /* 0xffffffff00047882 */ /* 0x000fc60000000000 */
[----:B------:R-:W-:Y:S05]  /*f3d0*/  BRA.DIV UR4, `(.L_x_2308) ;  /* 0x0000003204ac7947 */ /* 0x000fea000b800000 */
[----:B------:R-:W-:-:S13]  /*f3e0*/  ELECT P6, URZ, PT ;  /* 0x00000000003f782f */ /* 0x000fda00038c0000 */
.L_x_2406:
        /* <DEDUP_REMOVED lines=8> */
.L_x_2309:
[C---:B------:R-:W-:Y:S01]  /*f470*/  LEA R5, R23.reuse, R4, 0x3 ;  /* 0x0000000417057211 */ /* 0x040fe200078e18ff */
[----:B------:R-:W-:Y:S01]  /*f480*/  VIADD R23, R23, 0x1 ;  /* 0x0000000117177836 */ /* 0x000fe20000000000 */
[----:B------:R-:W-:-:S04]  /*f490*/  SHF.L.U32 R0, R26, 0x1f, RZ ;  /* 0x0000001f1a007819 */ /* 0x000fc800000006ff */
[----:B------:R-:W1:Y:S01]  /*f4a0*/  SYNCS.PHASECHK.TRANS64.TRYWAIT P1, [R5+URZ+0x30840], R0 ;  /* 0x03084000050075a7 */ /* 0x000e62000802017f */
[----:B------:R-:W-:-:S04]  /*f4b0*/  ISETP.NE.AND P2, PT, R23, 0x2, PT ;  /* 0x000000021700780c */ /* 0x000fc80003f45270 */
[----:B------:R-:W-:Y:S01]  /*f4c0*/  SEL R3, RZ, 0x1, P2 ;  /* 0x00000001ff037807 */ /* 0x000fe20001000000 */
[----:B-1----:R-:W-:Y:S08]  /*f4d0*/  @!P1 BRA `(.L_x_2310) ;  /* 0x00000030008c9947 */ /* 0x002ff00003800000 */
.L_x_2407:
[----:B------:R-:W-:Y:S02]  /*f4e0*/  SEL R23, R23, RZ, P2 ;  /* 0x000000ff17177207 */ /* 0x000fe40001000000 */
[----:B------:R-:W-:Y:S01]  /*f4f0*/  LOP3.LUT R2, R26, R3, RZ, 0x3c, !PT ;  /* 0x000000031a027212 */ /* 0x000fe200078e3cff */
[----:B------:R-:W-:Y:S06]  /*f500*/  @!P0 BRA `(.L_x_2311) ;  /* 0x0000000000048947 */ /* 0x000fec0003800000 */
[----:B------:R-:W-:Y:S01]  /*f510*/  BPT.TRAP 0x1 ;  /* 0x000000040000795c */ /* 0x000fe20000300000 */
.L_x_2311:
[----:B------:R-:W-:Y:S01]  /*f520*/  IMAD R23, R23, 0x8, R4 ;  /* 0x0000000817177824 */ /* 0x000fe200078e0204 */
[----:B------:R-:W-:-:S04]  /*f530*/  SHF.L.U32 R2, R2, 0x1f, RZ ;  /* 0x0000001f02027819 */ /* 0x000fc800000006ff */
[----:B------:R-:W2:Y:S02]  /*f540*/  SYNCS.PHASECHK.TRANS64.TRYWAIT P1, [R23+URZ+0x30840], R2 ;  /* 0x03084002170075a7 */ /* 0x000ea4000802017f */
[----:B--2---:R-:W-:Y:S05]  /*f550*/  @!P1 BRA `(.L_x_2312) ;  /* 0x0000003000809947 */ /* 0x004fea0003800000 */
.L_x_2408:
[----:B------:R-:W-:Y:S05]  /*f560*/  @!P0 BRA `(.L_x_2313) ;  /* 0x0000000000048947 */ /* 0x000fea0003800000 */
[----:B------:R-:W-:Y:S01]  /*f570*/  BPT.TRAP 0x1 ;  /* 0x000000040000795c */ /* 0x000fe20000300000 */
.L_x_2313:
[----:B------:R-:W3:Y:S02]  /*f580*/  SYNCS.PHASECHK.TRANS64.TRYWAIT P1, [R5+URZ+0x30860], R0 ;  /* 0x03086000050075a7 */ /* 0x000ee4000802017f */
[----:B---3--:R-:W-:Y:S05]  /*f590*/  @!P1 BRA `(.L_x_2314) ;  /* 0x0000003000849947 */ /* 0x008fea0003800000 */
.L_x_2409:
[----:B------:R-:W-:Y:S05]  /*f5a0*/  @!P0 BRA `(.L_x_2315) ;  /* 0x0000000000048947 */ /* 0x000fea0003800000 */
[----:B------:R-:W-:Y:S01]  /*f5b0*/  BPT.TRAP 0x1 ;  /* 0x000000040000795c */ /* 0x000fe20000300000 */
.L_x_2315:
[----:B----4-:R4:W0:Y:S02]  /*f5c0*/  SYNCS.PHASECHK.TRANS64.TRYWAIT P0, [R23+URZ+0x30860], R2 ;  /* 0x03086002170075a7 */ /* 0x010824000800017f */
[----:B0-----:R-:W-:Y:S05]  /*f5d0*/  @!P0 NANOSLEEP.SYNCS 0x989680 ;  /* 0x009896800000895d */ /* 0x001fea0003900000 */
[----:B------:R-:W0:Y:S02]  /*f5e0*/  @!P0 SYNCS.PHASECHK.TRANS64 P0, [R23+URZ+0x30860], R2 ;  /* 0x03086002170085a7 */ /* 0x000e24000800007f */
[----:B0-----:R-:W-:Y:S05]  /*f5f0*/  @!P0 BRA `(.L_x_2315) ;  /* 0xfffffffc00f08947 */ /* 0x001fea000383ffff */
.L_x_2307:
[----:B------:R-:W-:Y:S05]  /*f600*/  BSYNC B0 ;  /* 0x0000000000007941 */ /* 0x000fea0003800000 */
.L_x_2306:
[----:B------:R-:W-:Y:S05]  /*f610*/  EXIT ;  /* 0x000000000000794d */ /* 0x000fea0003800000 */
.L_x_2200:
[----:B0-----:R-:W-:-:S04]  /*f620*/  IMAD.U32 R3, RZ, RZ, UR40 ;  /* 0x00000028ff037e24 */ /* 0x001fc8000f8e00ff */
[----:B------:R0:W1:Y:S03]  /*f630*/  SYNCS.PHASECHK.TRANS64.TRYWAIT P1, [R3+URZ+0x30800], R0 ;  /* 0x03080000030075a7 */ /* 0x000066000802017f */
[----:B-1----:R-:W-:Y:S05]  /*f640*/  @!P1 NANOSLEEP.SYNCS 0x989680 ;  /* 0x009896800000995d */ /* 0x002fea0003900000 */
[----:B------:R-:W1:Y:S02]  /*f650*/  @!P1 SYNCS.PHASECHK.TRANS64 P1, [R3+URZ+0x30800], R0 ;  /* 0x03080000030095a7 */ /* 0x000e64000802007f */
[----:B-1----:R-:W-:Y:S05]  /*f660*/  @!P1 BRA `(.L_x_2200) ;  /* 0xfffffffc00ec9947 */ /* 0x002fea000383ffff */
[----:B------:R-:W-:Y:S05]  /*f670*/  BRA `(.L_x_2316) ;  /* 0xffffff2000587947 */ /* 0x000fea000383ffff */
.L_x_2204:
[----:B-1----:R1:W2:Y:S02]  /*f680*/  SYNCS.PHASECHK.TRANS64.TRYWAIT P1, [R0+URZ+0x30830], R3 ;  /* 0x03083003000075a7 */ /* 0x0022a4000802017f */
[----:B--2---:R-:W-:Y:S05]  /*f690*/  @!P1 NANOSLEEP.SYNCS 0x989680 ;  /* 0x009896800000995d */ /* 0x004fea0003900000 */
[----:B------:R-:W2:Y:S02]  /*f6a0*/  @!P1 SYNCS.PHASECHK.TRANS64 P1, [R0+URZ+0x30830], R3 ;  /* 0x03083003000095a7 */ /* 0x000ea4000802007f */
[----:B--2---:R-:W-:Y:S05]  /*f6b0*/  @!P1 BRA `(.L_x_2204) ;  /* 0xfffffffc00f09947 */ /* 0x004fea000383ffff */
[----:B------:R-:W-:Y:S05]  /*f6c0*/  BRA `(.L_x_2203) ;  /* 0xffffff2000747947 */ /* 0x000fea000383ffff */
.L_x_2210:
[----:B-1----:R-:W-:-:S04]  /*f6d0*/  IMAD.U32 R4, RZ, RZ, UR7 ;  /* 0x00000007ff047e24 */ /* 0x002fc8000f8e00ff */
[----:B------:R1:W2:Y:S03]  /*f6e0*/  SYNCS.PHASECHK.TRANS64.TRYWAIT P1, [R4+URZ+0x30830], R3 ;  /* 0x03083003040075a7 */ /* 0x0002a6000802017f */
[----:B--2---:R-:W-:Y:S05]  /*f6f0*/  @!P1 NANOSLEEP.SYNCS 0x989680 ;  /* 0x009896800000995d */ /* 0x004fea0003900000 */
[----:B------:R-:W2:Y:S02]  /*f700*/  @!P1 SYNCS.PHASECHK.TRANS64 P1, [R4+URZ+0x30830], R3 ;  /* 0x03083003040095a7 */ /* 0x000ea4000802007f */
[----:B--2---:R-:W-:Y:S05]  /*f710*/  @!P1 BRA `(.L_x_2210) ;  /* 0xfffffffc00ec9947 */ /* 0x004fea000383ffff */
[----:B------:R-:W-:Y:S05]  /*f720*/  BRA `(.L_x_2209) ;  /* 0xffffff4000e07947 */ /* 0x000fea000383ffff */
.L_x_2214:
[----:B01----:R-:W-:-:S04]  /*f730*/  IMAD.U32 R3, RZ, RZ, UR10 ;  /* 0x0000000aff037e24 */ /* 0x003fc8000f8e00ff */
[----:B------:R0:W1:Y:S03]  /*f740*/  SYNCS.PHASECHK.TRANS64.TRYWAIT P1, [R3+URZ+0x30850], R0 ;  /* 0x03085000030075a7 */ /* 0x000066000802017f */
[----:B-1----:R-:W-:Y:S05]  /*f750*/  @!P1 NANOSLEEP.SYNCS 0x989680 ;  /* 0x009896800000995d */ /* 0x002fea0003900000 */
[----:B------:R-:W1:Y:S02]  /*f760*/  @!P1 SYNCS.PHASECHK.TRANS64 P1, [R3+URZ+0x30850], R0 ;  /* 0x03085000030095a7 */ /* 0x000e64000802007f */
[----:B-1----:R-:W-:Y:S05]  /*f770*/  @!P1 BRA `(.L_x_2214) ;  /* 0xfffffffc00ec9947 */ /* 0x002fea000383ffff */
[----:B------:R-:W-:Y:S05]  /*f780*/  BRA `(.L_x_2213) ;  /* 0xffffff4c00a87947 */ /* 0x000fea000383ffff */
.L_x_2222:
[----:B-1----:R-:W-:-:S04]  /*f790*/  IMAD.U32 R4, RZ, RZ, UR7 ;  /* 0x00000007ff047e24 */ /* 0x002fc8000f8e00ff */
[----:B------:R1:W2:Y:S03]  /*f7a0*/  SYNCS.PHASECHK.TRANS64.TRYWAIT P1, [R4+URZ+0x30830], R3 ;  /* 0x03083003040075a7 */ /* 0x0002a6000802017f */
[----:B--2---:R-:W-:Y:S05]  /*f7b0*/  @!P1 NANOSLEEP.SYNCS 0x989680 ;  /* 0x009896800000995d */ /* 0x004fea0003900000 */
[----:B------:R-:W2:Y:S02]  /*f7c0*/  @!P1 SYNCS.PHASECHK.TRANS64 P1, [R4+URZ+0x30830], R3 ;  /* 0x03083003040095a7 */ /* 0x000ea4000802007f */
[----:B--2---:R-:W-:Y:S05]  /*f7d0*/  @!P1 BRA `(.L_x_2222) ;  /* 0xfffffffc00ec9947 */ /* 0x004fea000383ffff */
[----:B------:R-:W-:Y:S05]  /*f7e0*/  BRA `(.L_x_2221) ;  /* 0xffffff68004c7947 */ /* 0x000fea000383ffff */
.L_x_2226:
[----:B01----:R-:W-:-:S04]  /*f7f0*/  IMAD.U32 R3, RZ, RZ, UR14 ;  /* 0x0000000eff037e24 */ /* 0x003fc8000f8e00ff */
[----:B------:R0:W1:Y:S03]  /*f800*/  SYNCS.PHASECHK.TRANS64.TRYWAIT P1, [R3+URZ+0x30850], R0 ;  /* 0x03085000030075a7 */ /* 0x000066000802017f */
[----:B-1----:R-:W-:Y:S05]  /*f810*/  @!P1 NANOSLEEP.SYNCS 0x989680 ;  /* 0x009896800000995d */ /* 0x002fea0003900000 */
[----:B------:R-:W1:Y:S02]  /*f820*/  @!P1 SYNCS.PHASECHK.TRANS64 P1, [R3+URZ+0x30850], R0 ;  /* 0x03085000030095a7 */ /* 0x000e64000802007f */
[----:B-1----:R-:W-:Y:S05]  /*f830*/  @!P1 BRA `(.L_x_2226) ;  /* 0xfffffffc00ec9947 */ /* 0x002fea000383ffff */
[----:B------:R-:W-:Y:S05]  /*f840*/  BRA `(.L_x_2225) ;  /* 0xffffff7400147947 */ /* 0x000fea000383ffff */
.L_x_2233:
[----:B-1----:R-:W-:-:S04]  /*f850*/  MOV R7, UR5 ;  /* 0x0000000500077c02 */ /* 0x002fc80008000f00 */
[----:B------:R1:W2:Y:S03]  /*f860*/  SYNCS.PHASECHK.TRANS64.TRYWAIT P1, [R7+URZ+0x30850], R0 ;  /* 0x03085000070075a7 */ /* 0x0002a6000802017f */
[----:B--2---:R-:W-:Y:S05]  /*f870*/  @!P1 NANOSLEEP.SYNCS 0x989680 ;  /* 0x009896800000995d */ /* 0x004fea0003900000 */
[----:B------:R-:W2:Y:S02]  /*f880*/  @!P1 SYNCS.PHASECHK.TRANS64 P1, [R7+URZ+0x30850], R0 ;  /* 0x03085000070095a7 */ /* 0x000ea4000802007f */
[----:B--2---:R-:W-:Y:S05]  /*f890*/  @!P1 BRA `(.L_x_2233) ;  /* 0xfffffffc00ec9947 */ /* 0x004fea000383ffff */
[----:B------:R-:W-:Y:S05]  /*f8a0*/  BRA `(.L_x_2232) ;  /* 0xffffff8c002c7947 */ /* 0x000fea000383ffff */
.L_x_2264:
        /* <DEDUP_REMOVED lines=10> */
.L_x_2317:
[----:B------:R-:W-:Y:S05]  /*f950*/  BRA `(.L_x_2318) ;  /* 0xffffffc800507947 */ /* 0x000fea000383ffff */
.L_x_2267:
[----:B0-----:R0:W1:Y:S02]  /*f960*/  SYNCS.PHASECHK.TRANS64.TRYWAIT P0, [R0+URZ+0x30840], R3 ;  /* 0x03084003000075a7 */ /* 0x001064000800017f */
[----:B-1----:R-:W-:Y:S05]  /*f970*/  @!P0 NANOSLEEP.SYNCS 0x989680 ;  /* 0x009896800000895d */ /* 0x002fea0003900000 */
[----:B------:R-:W1:Y:S02]  /*f980*/  @!P0 SYNCS.PHASECHK.TRANS64 P0, [R0+URZ+0x30840], R3 ;  /* 0x03084003000085a7 */ /* 0x000e64000800007f */
[----:B-1----:R-:W-:Y:S05]  /*f990*/  @!P0 BRA `(.L_x_2267) ;  /* 0xfffffffc00f08947 */ /* 0x002fea000383ffff */
[----:B------:R-:W-:Y:S05]  /*f9a0*/  BRA `(.L_x_2319) ;  /* 0xffffffcc00547947 */ /* 0x000fea000383ffff */
.L_x_2268:
        /* <DEDUP_REMOVED lines=8> */
.L_x_2321:
[----:B------:R-:W-:Y:S05]  /*fa30*/  BSYNC B0 ;  /* 0x0000000000007941 */ /* 0x000fea0003800000 */
.L_x_2320:
        /* <DEDUP_REMOVED lines=9> */
.L_x_2322:
[----:B------:R-:W-:Y:S02]  /*fad0*/  IMAD.MOV.U32 R13, RZ, RZ, R6 ;  /* 0x000000ffff0d7224 */ /* 0x000fe400078e0006 */
[----:B------:R-:W-:Y:S01]  /*fae0*/  IMAD.MOV.U32 R12, RZ, RZ, 0x1 ;  /* 0x00000001ff0c7424 */ /* 0x000fe200078e00ff */
[----:B------:R-:W-:-:S05]  /*faf0*/  @P0 LEA R14, P1, R37, R14, 0x1 ;  /* 0x0000000e250e0211 */ /* 0x000fca00078208ff */
[----:B------:R-:W-:Y:S01]  /*fb00*/  @P0 IMAD.X R3, RZ, RZ, R2, P1 ;  /* 0x000000ffff030224 */ /* 0x000fe200008e0602 */
[----:B------:R-:W-:-:S07]  /*fb10*/  @P0 MOV R2, R14 ;  /* 0x0000000e00020202 */ /* 0x000fce0000000f00 */
[----:B------:R-:W-:Y:S05]  /*fb20*/  WARPSYNC.COLLECTIVE R15, `(.L_x_2323) ;  /* 0x000000000f087348 */ /* 0x000fea0003c00000 */
[----:B------:R0:W1:Y:S02]  /*fb30*/  SHFL.IDX P6, R14, R13, R12, R11 ;  /* 0x0000000c0d0e7389 */ /* 0x00006400000c000b */
[----:B01----:R-:W-:Y:S01]  /*fb40*/  ENDCOLLECTIVE ;  /* 0x000000000000791b */ /* 0x003fe20003800000 */
.L_x_2323:
        /* <DEDUP_REMOVED lines=12> */
.L_x_2324:
        /* <DEDUP_REMOVED lines=8> */
.L_x_2325:
[----:B------:R-:W-:-:S05]  /*fc90*/  @P0 IMAD.X R21, RZ, RZ, R8, P1 ;  /* 0x000000ffff150224 */ /* 0x000fca00008e0608 */
[----:B------:R-:W-:-:S05]  /*fca0*/  @P0 MOV R3, R21 ;  /* 0x0000001500030202 */ /* 0x000fca0000000f00 */
        /* <DEDUP_REMOVED lines=12> */
.L_x_2326:
        /* <DEDUP_REMOVED lines=8> */
.L_x_2327:
        /* <DEDUP_REMOVED lines=14> */
.L_x_2328:
        /* <DEDUP_REMOVED lines=8> */
.L_x_2329:
        /* <DEDUP_REMOVED lines=14> */
.L_x_2330:
        /* <DEDUP_REMOVED lines=8> */
.L_x_2331:
        /* <DEDUP_REMOVED lines=13> */
.L_x_2332:
[----:B------:R-:W-:Y:S05]  /*10180*/  BRA `(.L_x_2333) ;  /* 0xffffffc800ac7947 */ /* 0x000fea000383ffff */
.L_x_2273:
[----:B------:R-:W-:Y:S01]  /*10190*/  IMAD.MOV.U32 R13, RZ, RZ, R5 ;  /* 0x000000ffff0d7224 */ /* 0x000fe200078e0005 */
[----:B------:R-:W-:Y:S01]  /*101a0*/  MOV R15, 0xffffffff ;  /* 0xffffffff000f7802 */ /* 0x000fe20000000f00 */
[----:B------:R-:W-:Y:S02]  /*101b0*/  IMAD.MOV.U32 R12, RZ, RZ, RZ ;  /* 0x000000ffff0c7224 */ /* 0x000fe400078e00ff */
[----:B------:R-:W-:Y:S02]  /*101c0*/  IMAD.MOV.U32 R11, RZ, RZ, 0x181f ;  /* 0x0000181fff0b7424 */ /* 0x000fe400078e00ff */
[----:B------:R-:W-:-:S07]  /*101d0*/  IMAD.U32 R3, RZ, RZ, UR44 ;  /* 0x0000002cff037e24 */ /* 0x000fce000f8e00ff */
[----:B------:R-:W-:Y:S05]  /*101e0*/  WARPSYNC.COLLECTIVE R15, `(.L_x_2334) ;  /* 0x000000000f087348 */ /* 0x000fea0003c00000 */
[----:B------:R0:W1:Y:S02]  /*101f0*/  SHFL.IDX P6, R14, R13, R12, R11 ;  /* 0x0000000c0d0e7389 */ /* 0x00006400000c000b */
[----:B01----:R-:W-:Y:S01]  /*10200*/  ENDCOLLECTIVE ;  /* 0x000000000000791b */ /* 0x003fe20003800000 */
.L_x_2334:
[----:B------:R-:W-:-:S04]  /*10210*/  IMAD R4, R3, 0x80, R36 ;  /* 0x0000008003047824 */ /* 0x000fc800078e0224 */
[C---:B------:R-:W-:Y:S01]  /*10220*/  VIADD R6, R4.reuse, 0x10 ;  /* 0x0000001004067836 */ /* 0x040fe20000000000 */
[----:B------:R-:W-:Y:S01]  /*10230*/  ISETP.GE.AND P0, PT, R4, UR39, PT ;  /* 0x0000002704007c0c */ /* 0x000fe2000bf06270 */
[----:B------:R-:W-:Y:S02]  /*10240*/  IMAD.MOV.U32 R13, RZ, RZ, R0 ;  /* 0x000000ffff0d7224 */ /* 0x000fe400078e0000 */
[----:B------:R-:W-:-:S10]  /*10250*/  IMAD.MOV.U32 R2, RZ, RZ, R14 ;  /* 0x000000ffff027224 */ /* 0x000fd400078e000e */
[----:B------:R-:W-:Y:S05]  /*10260*/  WARPSYNC.COLLECTIVE R15, `(.L_x_2335) ;  /* 0x000000000f087348 */ /* 0x000fea0003c00000 */
[----:B------:R0:W1:Y:S02]  /*10270*/  SHFL.IDX P6, R14, R13, R12, R11 ;  /* 0x0000000c0d0e7389 */ /* 0x00006400000c000b */
[----:B01----:R-:W-:Y:S01]  /*10280*/  ENDCOLLECTIVE ;  /* 0x000000000000791b */ /* 0x003fe20003800000 */
.L_x_2335:
[----:B------:R-:W-:Y:S01]  /*10290*/  MOV R13, R5 ;  /* 0x00000005000d7202 */ /* 0x000fe20000000f00 */
[----:B------:R-:W-:Y:S01]  /*102a0*/  IMAD.MOV.U32 R12, RZ, RZ, 0x1 ;  /* 0x00000001ff0c7424 */ /* 0x000fe200078e00ff */
[----:B------:R-:W-:-:S05]  /*102b0*/  @!P0 LEA R14, P1, R37, R14, 0x1 ;  /* 0x0000000e250e8211 */ /* 0x000fca00078208ff */
[----:B------:R-:W-:Y:S02]  /*102c0*/  @!P0 IMAD.X R3, RZ, RZ, R2, P1 ;  /* 0x000000ffff038224 */ /* 0x000fe400008e0602 */
[----:B------:R-:W-:-:S07]  /*102d0*/  @!P0 IMAD.MOV.U32 R2, RZ, RZ, R14 ;  /* 0x000000ffff028224 */ /* 0x000fce00078e000e */
[----:B------:R-:W-:Y:S05]  /*102e0*/  WARPSYNC.COLLECTIVE R15, `(.L_x_2336) ;  /* 0x000000000f087348 */ /* 0x000fea0003c00000 */
[----:B------:R0:W1:Y:S02]  /*102f0*/  SHFL.IDX P6, R14, R13, R12, R11 ;  /* 0x0000000c0d0e7389 */ /* 0x00006400000c000b */
[----:B01----:R-:W-:Y:S01]  /*10300*/  ENDCOLLECTIVE ;  /* 0x000000000000791b */ /* 0x003fe20003800000 */
.L_x_2336:
        /* <DEDUP_REMOVED lines=12> */
.L_x_2337:
[----:B------:R-:W-:Y:S01]  /*103d0*/  MOV R13, R5 ;  /* 0x00000005000d7202 */ /* 0x000fe20000000f00 */
[----:B------:R-:W-:Y:S01]  /*103e0*/  IMAD.MOV.U32 R12, RZ, RZ, 0x2 ;  /* 0x00000002ff0c7424 */ /* 0x000fe200078e00ff */
[----:B------:R-:W-:-:S05]  /*103f0*/  @!P0 LEA R14, P1, R37, R14, 0x1 ;  /* 0x0000000e250e8211 */ /* 0x000fca00078208ff */
[----:B------:R-:W-:-:S08]  /*10400*/  @!P0 IMAD.MOV.U32 R2, RZ, RZ, R14 ;  /* 0x000000ffff028224 */ /* 0x000fd000078e000e */
[----:B------:R-:W-:Y:S05]  /*10410*/  WARPSYNC.COLLECTIVE R15, `(.L_x_2338) ;  /* 0x000000000f087348 */ /* 0x000fea0003c00000 */
[----:B------:R0:W1:Y:S02]  /*10420*/  SHFL.IDX P6, R14, R13, R12, R11 ;  /* 0x0000000c0d0e7389 */ /* 0x00006400000c000b */
[----:B01----:R-:W-:Y:S01]  /*10430*/  ENDCOLLECTIVE ;  /* 0x000000000000791b */ /* 0x003fe20003800000 */
.L_x_2338:
        /* <DEDUP_REMOVED lines=15> */
.L_x_2339:
[----:B------:R-:W-:Y:S01]  /*10530*/  MOV R13, R5 ;  /* 0x00000005000d7202 */ /* 0x000fe20000000f00 */
[----:B------:R-:W-:Y:S01]  /*10540*/  IMAD.MOV.U32 R12, RZ, RZ, 0x3 ;  /* 0x00000003ff0c7424 */ /* 0x000fe200078e00ff */
[----:B------:R-:W-:-:S05]  /*10550*/  @!P0 LEA R14, P1, R37, R14, 0x1 ;  /* 0x0000000e250e8211 */ /* 0x000fca00078208ff */
[----:B------:R-:W-:-:S08]  /*10560*/  @!P0 IMAD.MOV.U32 R2, RZ, RZ, R14 ;  /* 0x000000ffff028224 */ /* 0x000fd000078e000e */
[----:B------:R-:W-:Y:S05]  /*10570*/  WARPSYNC.COLLECTIVE R15, `(.L_x_2340) ;  /* 0x000000000f087348 */ /* 0x000fea0003c00000 */
[----:B------:R0:W1:Y:S02]  /*10580*/  SHFL.IDX P6, R14, R13, R12, R11 ;  /* 0x0000000c0d0e7389 */ /* 0x00006400000c000b */
[----:B01----:R-:W-:Y:S01]  /*10590*/  ENDCOLLECTIVE ;  /* 0x000000000000791b */ /* 0x003fe20003800000 */
.L_x_2340:
        /* <DEDUP_REMOVED lines=15> */
.L_x_2341:
[----:B------:R-:W-:Y:S01]  /*10690*/  MOV R13, R5 ;  /* 0x00000005000d7202 */ /* 0x000fe20000000f00 */
[----:B------:R-:W-:Y:S01]  /*106a0*/  IMAD.MOV.U32 R12, RZ, RZ, 0x4 ;  /* 0x00000004ff0c7424 */ /* 0x000fe200078e00ff */
[----:B------:R-:W-:-:S05]  /*106b0*/  @!P0 LEA R14, P1, R37, R14, 0x1 ;  /* 0x0000000e250e8211 */ /* 0x000fca00078208ff */
[----:B------:R-:W-:-:S08]  /*106c0*/  @!P0 IMAD.MOV.U32 R2, RZ, RZ, R14 ;  /* 0x000000ffff028224 */ /* 0x000fd000078e000e */
[----:B------:R-:W-:Y:S05]  /*106d0*/  WARPSYNC.COLLECTIVE R15, `(.L_x_2342) ;  /* 0x000000000f087348 */ /* 0x000fea0003c00000 */
[----:B------:R0:W1:Y:S02]  /*106e0*/  SHFL.IDX P6, R14, R13, R12, R11 ;  /* 0x0000000c0d0e7389 */ /* 0x00006400000c000b */
[----:B01----:R-:W-:Y:S01]  /*106f0*/  ENDCOLLECTIVE ;  /* 0x000000000000791b */ /* 0x003fe20003800000 */
.L_x_2342:
        /* <DEDUP_REMOVED lines=15> */
.L_x_2343:
[----:B------:R-:W-:Y:S01]  /*107f0*/  MOV R13, R5 ;  /* 0x00000005000d7202 */ /* 0x000fe20000000f00 */
[----:B------:R-:W-:Y:S01]  /*10800*/  IMAD.MOV.U32 R12, RZ, RZ, 0x5 ;  /* 0x00000005ff0c7424 */ /* 0x000fe200078e00ff */
[----:B------:R-:W-:-:S05]  /*10810*/  @!P0 LEA R14, P1, R37, R14, 0x1 ;  /* 0x0000000e250e8211 */ /* 0x000fca00078208ff */
[----:B------:R-:W-:-:S08]  /*10820*/  @!P0 IMAD.MOV.U32 R2, RZ, RZ, R14 ;  /* 0x000000ffff028224 */ /* 0x000fd000078e000e */
[----:B------:R-:W-:Y:S05]  /*10830*/  WARPSYNC.COLLECTIVE R15, `(.L_x_2344) ;  /* 0x000000000f087348 */ /* 0x000fea0003c00000 */
[----:B------:R0:W1:Y:S02]  /*10840*/  SHFL.IDX P6, R14, R13, R12, R11 ;  /* 0x0000000c0d0e7389 */ /* 0x00006400000c000b */
[----:B01----:R-:W-:Y:S01]  /*10850*/  ENDCOLLECTIVE ;  /* 0x000000000000791b */ /* 0x003fe20003800000 */
.L_x_2344:
        /* <DEDUP_REMOVED lines=15> */
.L_x_2345:
[----:B------:R-:W-:Y:S01]  /*10950*/  MOV R13, R5 ;  /* 0x00000005000d7202 */ /* 0x000fe20000000f00 */
[----:B------:R-:W-:Y:S01]  /*10960*/  IMAD.MOV.U32 R12, RZ, RZ, 0x6 ;  /* 0x00000006ff0c7424 */ /* 0x000fe200078e00ff */
[----:B------:R-:W-:-:S05]  /*10970*/  @!P0 LEA R14, P1, R37, R14, 0x1 ;  /* 0x0000000e250e8211 */ /* 0x000fca00078208ff */
[----:B------:R-:W-:-:S08]  /*10980*/  @!P0 IMAD.MOV.U32 R2, RZ, RZ, R14 ;  /* 0x000000ffff028224 */ /* 0x000fd000078e000e */
[----:B------:R-:W-:Y:S05]  /*10990*/  WARPSYNC.COLLECTIVE R15, `(.L_x_2346) ;  /* 0x000000000f087348 */ /* 0x000fea0003c00000 */
[----:B------:R0:W1:Y:S02]  /*109a0*/  SHFL.IDX P6, R14, R13, R12, R11 ;  /* 0x0000000c0d0e7389 */ /* 0x00006400000c000b */
[----:B01----:R-:W-:Y:S01]  /*109b0*/  ENDCOLLECTIVE ;  /* 0x000000000000791b */ /* 0x003fe20003800000 */
.L_x_2346:
        /* <DEDUP_REMOVED lines=15> */
.L_x_2347:
[----:B------:R-:W-:Y:S01]  /*10ab0*/  IMAD.MOV.U32 R13, RZ, RZ, R5 ;  /* 0x000000ffff0d7224 */ /* 0x000fe200078e0005 */
[----:B------:R-:W-:Y:S02]  /*10ac0*/  MOV R12, 0x7 ;  /* 0x00000007000c7802 */ /* 0x000fe40000000f00 */
[----:B------:R-:W-:-:S05]  /*10ad0*/  @!P0 LEA R14, P1, R37, R14, 0x1 ;  /* 0x0000000e250e8211 */ /* 0x000fca00078208ff */
[----:B------:R-:W-:-:S08]  /*10ae0*/  @!P0 IMAD.MOV.U32 R2, RZ, RZ, R14 ;  /* 0x000000ffff028224 */ /* 0x000fd000078e000e */
[----:B------:R-:W-:Y:S05]  /*10af0*/  WARPSYNC.COLLECTIVE R15, `(.L_x_2348) ;  /* 0x000000000f087348 */ /* 0x000fea0003c00000 */
[----:B------:R0:W1:Y:S02]  /*10b00*/  SHFL.IDX P6, R14, R13, R12, R11 ;  /* 0x0000000c0d0e7389 */ /* 0x00006400000c000b */
[----:B01----:R-:W-:Y:S01]  /*10b10*/  ENDCOLLECTIVE ;  /* 0x000000000000791b */ /* 0x003fe20003800000 */
.L_x_2348:
        /* <DEDUP_REMOVED lines=13> */
.L_x_2349:
[----:B------:R-:W-:Y:S05]  /*10bf0*/  BRA `(.L_x_2350) ;  /* 0xffffffc800d07947 */ /* 0x000fea000383ffff */
.L_x_2276:
[----:B0-----:R0:W1:Y:S02]  /*10c00*/  SYNCS.PHASECHK.TRANS64.TRYWAIT P0, [R17+URZ+0x30820], R0 ;  /* 0x03082000110075a7 */ /* 0x001064000800017f */
[----:B-1----:R-:W-:Y:S05]  /*10c10*/  @!P0 NANOSLEEP.SYNCS 0x989680 ;  /* 0x009896800000895d */ /* 0x002fea0003900000 */
[----:B------:R-:W1:Y:S02]  /*10c20*/  @!P0 SYNCS.PHASECHK.TRANS64 P0, [R17+URZ+0x30820], R0 ;  /* 0x03082000110085a7 */ /* 0x000e64000800007f */
[----:B-1----:R-:W-:Y:S05]  /*10c30*/  @!P0 BRA `(.L_x_2276) ;  /* 0xfffffffc00f08947 */ /* 0x002fea000383ffff */
[----:B------:R-:W-:Y:S05]  /*10c40*/  BRA `(.L_x_2351) ;  /* 0xffffffcc00347947 */ /* 0x000fea000383ffff */
.L_x_2280:
[----:B0-----:R0:W1:Y:S02]  /*10c50*/  SYNCS.PHASECHK.TRANS64.TRYWAIT P0, [R6+URZ+0x30840], R3 ;  /* 0x03084003060075a7 */ /* 0x001064000800017f */
[----:B-1----:R-:W-:Y:S05]  /*10c60*/  @!P0 NANOSLEEP.SYNCS 0x989680 ;  /* 0x009896800000895d */ /* 0x002fea0003900000 */
[----:B------:R-:W1:Y:S02]  /*10c70*/  @!P0 SYNCS.PHASECHK.TRANS64 P0, [R6+URZ+0x30840], R3 ;  /* 0x03084003060085a7 */ /* 0x000e64000800007f */
[----:B-1----:R-:W-:Y:S05]  /*10c80*/  @!P0 BRA `(.L_x_2280) ;  /* 0xfffffffc00f08947 */ /* 0x002fea000383ffff */
[----:B------:R-:W-:Y:S05]  /*10c90*/  BRA `(.L_x_2352) ;  /* 0xffffffcc00f47947 */ /* 0x000fea000383ffff */
.L_x_2281:
        /* <DEDUP_REMOVED lines=8> */
.L_x_2354:
[----:B------:R-:W-:Y:S05]  /*10d20*/  BSYNC B1 ;  /* 0x0000000000017941 */ /* 0x000fea0003800000 */
.L_x_2353:
[----:B------:R-:W-:Y:S01]  /*10d30*/  MOV R13, R7 ;  /* 0x00000007000d7202 */ /* 0x000fe20000000f00 */
        /* <DEDUP_REMOVED lines=8> */
.L_x_2355:
[----:B------:R-:W-:Y:S02]  /*10dc0*/  IMAD R8, R8, 0x2, R17 ;  /* 0x0000000208087824 */ /* 0x000fe400078e0211 */
[----:B------:R-:W-:Y:S01]  /*10dd0*/  IMAD.MOV.U32 R13, RZ, RZ, R10 ;  /* 0x000000ffff0d7224 */ /* 0x000fe200078e000a */
[----:B------:R-:W-:Y:S02]  /*10de0*/  MOV R12, 0x1 ;  /* 0x00000001000c7802 */ /* 0x000fe40000000f00 */
[----:B------:R-:W-:-:S13]  /*10df0*/  IADD3 R2, P0, R14, R4, RZ ;  /* 0x000000040e027210 */ /* 0x000fda0007f1e0ff */
[----:B------:R-:W-:Y:S05]  /*10e00*/  WARPSYNC.COLLECTIVE R15, `(.L_x_2356) ;  /* 0x000000000f087348 */ /* 0x000fea0003c00000 */
[----:B------:R0:W1:Y:S02]  /*10e10*/  SHFL.IDX P6, R14, R13, R12, R11 ;  /* 0x0000000c0d0e7389 */ /* 0x00006400000c000b */
[----:B01----:R-:W-:Y:S01]  /*10e20*/  ENDCOLLECTIVE ;  /* 0x000000000000791b */ /* 0x003fe20003800000 */
.L_x_2356:
        /* <DEDUP_REMOVED lines=12> */
.L_x_2357:
[----:B------:R-:W-:Y:S02]  /*10ef0*/  IMAD.MOV.U32 R13, RZ, RZ, R10 ;  /* 0x000000ffff0d7224 */ /* 0x000fe400078e000a */
[----:B------:R-:W-:Y:S01]  /*10f00*/  IMAD.MOV.U32 R12, RZ, RZ, 0x2 ;  /* 0x00000002ff0c7424 */ /* 0x000fe200078e00ff */
[----:B------:R-:W-:-:S13]  /*10f10*/  IADD3 R2, P0, R14, R4, RZ ;  /* 0x000000040e027210 */ /* 0x000fda0007f1e0ff */
[----:B------:R-:W-:Y:S05]  /*10f20*/  WARPSYNC.COLLECTIVE R15, `(.L_x_2358) ;  /* 0x000000000f087348 */ /* 0x000fea0003c00000 */
[----:B------:R0:W1:Y:S02]  /*10f30*/  SHFL.IDX P6, R14, R13, R12, R11 ;  /* 0x0000000c0d0e7389 */ /* 0x00006400000c000b */
[----:B01----:R-:W-:Y:S01]  /*10f40*/  ENDCOLLECTIVE ;  /* 0x000000000000791b */ /* 0x003fe20003800000 */
.L_x_2358:
        /* <DEDUP_REMOVED lines=12> */
.L_x_2359:
[----:B------:R-:W-:Y:S02]  /*11010*/  IMAD.MOV.U32 R13, RZ, RZ, R10 ;  /* 0x000000ffff0d7224 */ /* 0x000fe400078e000a */
[----:B------:R-:W-:Y:S01]  /*11020*/  IMAD.MOV.U32 R12, RZ, RZ, 0x3 ;  /* 0x00000003ff0c7424 */ /* 0x000fe200078e00ff */
[----:B------:R-:W-:-:S13]  /*11030*/  IADD3 R2, P0, R14, R4, RZ ;  /* 0x000000040e027210 */ /* 0x000fda0007f1e0ff */
[----:B------:R-:W-:Y:S05]  /*11040*/  WARPSYNC.COLLECTIVE R15, `(.L_x_2360) ;  /* 0x000000000f087348 */ /* 0x000fea0003c00000 */
[----:B------:R0:W1:Y:S02]  /*11050*/  SHFL.IDX P6, R14, R13, R12, R11 ;  /* 0x0000000c0d0e7389 */ /* 0x00006400000c000b */
[----:B01----:R-:W-:Y:S01]  /*11060*/  ENDCOLLECTIVE ;  /* 0x000000000000791b */ /* 0x003fe20003800000 */
.L_x_2360:
[----:B------:R-:W-:-:S05]  /*11070*/  IADD3.X R3, RZ, R35, RZ, P0, !PT ;  /* 0x00000023ff037210 */ /* 0x000fca00007fe4ff */
        /* <DEDUP_REMOVED lines=11> */
.L_x_2361:
[----:B------:R-:W-:Y:S02]  /*11130*/  IMAD.MOV.U32 R13, RZ, RZ, R10 ;  /* 0x000000ffff0d7224 */ /* 0x000fe400078e000a */
[----:B------:R-:W-:Y:S01]  /*11140*/  IMAD.MOV.U32 R12, RZ, RZ, 0x4 ;  /* 0x00000004ff0c7424 */ /* 0x000fe200078e00ff */
[----:B------:R-:W-:-:S13]  /*11150*/  IADD3 R2, P0, R14, R4, RZ ;  /* 0x000000040e027210 */ /* 0x000fda0007f1e0ff */
[----:B------:R-:W-:Y:S05]  /*11160*/  WARPSYNC.COLLECTIVE R15, `(.L_x_2362) ;  /* 0x000000000f087348 */ /* 0x000fea0003c00000 */
[----:B------:R0:W1:Y:S02]  /*11170*/  SHFL.IDX P6, R14, R13, R12, R11 ;  /* 0x0000000c0d0e7389 */ /* 0x00006400000c000b */
[----:B01----:R-:W-:Y:S01]  /*11180*/  ENDCOLLECTIVE ;  /* 0x000000000000791b */ /* 0x003fe20003800000 */
.L_x_2362:
        /* <DEDUP_REMOVED lines=12> */
.L_x_2363:
[----:B------:R-:W-:Y:S02]  /*11250*/  IMAD.MOV.U32 R13, RZ, RZ, R10 ;  /* 0x000000ffff0d7224 */ /* 0x000fe400078e000a */
[----:B------:R-:W-:Y:S01]  /*11260*/  IMAD.MOV.U32 R12, RZ, RZ, 0x5 ;  /* 0x00000005ff0c7424 */ /* 0x000fe200078e00ff */
[----:B------:R-:W-:-:S13]  /*11270*/  IADD3 R2, P0, R14, R4, RZ ;  /* 0x000000040e027210 */ /* 0x000fda0007f1e0ff */
[----:B------:R-:W-:Y:S05]  /*11280*/  WARPSYNC.COLLECTIVE R15, `(.L_x_2364) ;  /* 0x000000000f087348 */ /* 0x000fea0003c00000 */
[----:B------:R0:W1:Y:S02]  /*11290*/  SHFL.IDX P6, R14, R13, R12, R11 ;  /* 0x0000000c0d0e7389 */ /* 0x00006400000c000b */
[----:B01----:R-:W-:Y:S01]  /*112a0*/  ENDCOLLECTIVE ;  /* 0x000000000000791b */ /* 0x003fe20003800000 */
.L_x_2364:
        /* <DEDUP_REMOVED lines=12> */
.L_x_2365:
[----:B------:R-:W-:Y:S05]  /*11370*/  BRA `(.L_x_2366) ;  /* 0xffffffcc00447947 */ /* 0x000fea000383ffff */
.L_x_2286:
[----:B0-----:R0:W1:Y:S02]  /*11380*/  SYNCS.PHASECHK.TRANS64.TRYWAIT P0, [R6+URZ+0x30860], R3 ;  /* 0x03086003060075a7 */ /* 0x001064000800017f */
[----:B-1----:R-:W-:Y:S05]  /*11390*/  @!P0 NANOSLEEP.SYNCS 0x989680 ;  /* 0x009896800000895d */ /* 0x002fea0003900000 */
[----:B------:R-:W1:Y:S02]  /*113a0*/  @!P0 SYNCS.PHASECHK.TRANS64 P0, [R6+URZ+0x30860], R3 ;  /* 0x03086003060085a7 */ /* 0x000e64000800007f */
[----:B-1----:R-:W-:Y:S05]  /*113b0*/  @!P0 BRA `(.L_x_2286) ;  /* 0xfffffffc00f08947 */ /* 0x002fea000383ffff */
[----:B------:R-:W-:Y:S05]  /*113c0*/  BRA `(.L_x_2367) ;  /* 0xffffffcc00a07947 */ /* 0x000fea000383ffff */
.L_x_2287:
[----:B------:R-:W-:Y:S01]  /*113d0*/  BSSY B1, `(.L_x_2368) ;  /* 0x0000008000017945 */ /* 0x000fe20003800000 */
[----:B------:R-:W-:Y:S01]  /*113e0*/  IMAD.MOV.U32 R13, RZ, RZ, R19 ;  /* 0x000000ffff0d7224 */ /* 0x000fe200078e0013 */
[----:B------:R-:W-:Y:S01]  /*113f0*/  MOV R12, RZ ;  /* 0x000000ff000c7202 */ /* 0x000fe20000000f00 */
[----:B------:R-:W-:Y:S02]  /*11400*/  IMAD.MOV.U32 R11, RZ, RZ, 0x181f ;  /* 0x0000181fff0b7424 */ /* 0x000fe400078e00ff */
[----:B------:R-:W-:-:S07]  /*11410*/  IMAD.MOV.U32 R15, RZ, RZ, -0x1 ;  /* 0xffffffffff0f7424 */ /* 0x000fce00078e00ff */
[----:B------:R-:W-:Y:S05]  /*11420*/  WARPSYNC.COLLECTIVE R15, `(.L_x_2369) ;  /* 0x000000000f087348 */ /* 0x000fea0003c00000 */
[----:B------:R0:W1:Y:S02]  /*11430*/  SHFL.IDX P6, R14, R13, R12, R11 ;  /* 0x0000000c0d0e7389 */ /* 0x00006400000c000b */
[----:B01----:R-:W-:Y:S01]  /*11440*/  ENDCOLLECTIVE ;  /* 0x000000000000791b */ /* 0x003fe20003800000 */
.L_x_2369:
[----:B------:R-:W-:Y:S05]  /*11450*/  BSYNC B1 ;  /* 0x0000000000017941 */ /* 0x000fea0003800000 */
.L_x_2368:
        /* <DEDUP_REMOVED lines=9> */
.L_x_2370:
[----:B------:R-:W-:Y:S02]  /*114f0*/  IMAD.MOV.U32 R13, RZ, RZ, R19 ;  /* 0x000000ffff0d7224 */ /* 0x000fe400078e0013 */
[----:B------:R-:W-:Y:S01]  /*11500*/  IMAD.MOV.U32 R12, RZ, RZ, 0x1 ;  /* 0x00000001ff0c7424 */ /* 0x000fe200078e00ff */
[----:B------:R-:W-:-:S13]  /*11510*/  IADD3 R2, P0, R14, R4, RZ ;  /* 0x000000040e027210 */ /* 0x000fda0007f1e0ff */
[----:B------:R-:W-:Y:S05]  /*11520*/  WARPSYNC.COLLECTIVE R15, `(.L_x_2371) ;  /* 0x000000000f087348 */ /* 0x000fea0003c00000 */
[----:B------:R0:W1:Y:S02]  /*11530*/  SHFL.IDX P6, R14, R13, R12, R11 ;  /* 0x0000000c0d0e7389 */ /* 0x00006400000c000b */
[----:B01----:R-:W-:Y:S01]  /*11540*/  ENDCOLLECTIVE ;  /* 0x000000000000791b */ /* 0x003fe20003800000 */
.L_x_2371:
[----:B------:R-:W-:Y:S02]  /*11550*/  IADD3.X R3, RZ, R3, RZ, P0, !PT ;  /* 0x00000003ff037210 */ /* 0x000fe400007fe4ff */
        /* <DEDUP_REMOVED lines=14> */
.L_x_2372:
[----:B------:R-:W-:Y:S01]  /*11640*/  IMAD.MOV.U32 R13, RZ, RZ, R19 ;  /* 0x000000ffff0d7224 */ /* 0x000fe200078e0013 */
[----:B------:R-:W-:Y:S02]  /*11650*/  MOV R12, 0x2 ;  /* 0x00000002000c7802 */ /* 0x000fe40000000f00 */
[----:B------:R-:W-:-:S13]  /*11660*/  IADD3 R2, P0, R14, R4, RZ ;  /* 0x000000040e027210 */ /* 0x000fda0007f1e0ff */
[----:B------:R-:W-:Y:S05]  /*11670*/  WARPSYNC.COLLECTIVE R15, `(.L_x_2373) ;  /* 0x000000000f087348 */ /* 0x000fea0003c00000 */
[----:B------:R0:W1:Y:S02]  /*11680*/  SHFL.IDX P6, R14, R13, R12, R11 ;  /* 0x0000000c0d0e7389 */ /* 0x00006400000c000b */
[----:B01----:R-:W-:Y:S01]  /*11690*/  ENDCOLLECTIVE ;  /* 0x000000000000791b */ /* 0x003fe20003800000 */
.L_x_2373:
        /* <DEDUP_REMOVED lines=15> */
.L_x_2374:
[----:B------:R-:W-:Y:S02]  /*11790*/  IMAD.MOV.U32 R13, RZ, RZ, R19 ;  /* 0x000000ffff0d7224 */ /* 0x000fe400078e0013 */
[----:B------:R-:W-:Y:S01]  /*117a0*/  IMAD.MOV.U32 R12, RZ, RZ, 0x3 ;  /* 0x00000003ff0c7424 */ /* 0x000fe200078e00ff */
[----:B------:R-:W-:-:S13]  /*117b0*/  IADD3 R2, P0, R14, R4, RZ ;  /* 0x000000040e027210 */ /* 0x000fda0007f1e0ff */
[----:B------:R-:W-:Y:S05]  /*117c0*/  WARPSYNC.COLLECTIVE R15, `(.L_x_2375) ;  /* 0x000000000f087348 */ /* 0x000fea0003c00000 */
[----:B------:R0:W1:Y:S02]  /*117d0*/  SHFL.IDX P6, R14, R13, R12, R11 ;  /* 0x0000000c0d0e7389 */ /* 0x00006400000c000b */
[----:B01----:R-:W-:Y:S01]  /*117e0*/  ENDCOLLECTIVE ;  /* 0x000000000000791b */ /* 0x003fe20003800000 */
.L_x_2375:
        /* <DEDUP_REMOVED lines=15> */
.L_x_2376:
[----:B------:R-:W-:Y:S02]  /*118e0*/  IMAD.MOV.U32 R13, RZ, RZ, R19 ;  /* 0x000000ffff0d7224 */ /* 0x000fe400078e0013 */
[----:B------:R-:W-:Y:S01]  /*118f0*/  IMAD.MOV.U32 R12, RZ, RZ, 0x4 ;  /* 0x00000004ff0c7424 */ /* 0x000fe200078e00ff */
[----:B------:R-:W-:-:S13]  /*11900*/  IADD3 R2, P0, R14, R4, RZ ;  /* 0x000000040e027210 */ /* 0x000fda0007f1e0ff */
[----:B------:R-:W-:Y:S05]  /*11910*/  WARPSYNC.COLLECTIVE R15, `(.L_x_2377) ;  /* 0x000000000f087348 */ /* 0x000fea0003c00000 */
[----:B------:R0:W1:Y:S02]  /*11920*/  SHFL.IDX P6, R14, R13, R12, R11 ;  /* 0x0000000c0d0e7389 */ /* 0x00006400000c000b */
[----:B01----:R-:W-:Y:S01]  /*11930*/  ENDCOLLECTIVE ;  /* 0x000000000000791b */ /* 0x003fe20003800000 */
.L_x_2377:
        /* <DEDUP_REMOVED lines=15> */
.L_x_2378:
[----:B------:R-:W-:Y:S02]  /*11a30*/  IMAD.MOV.U32 R13, RZ, RZ, R19 ;  /* 0x000000ffff0d7224 */ /* 0x000fe400078e0013 */
[----:B------:R-:W-:Y:S01]  /*11a40*/  IMAD.MOV.U32 R12, RZ, RZ, 0x5 ;  /* 0x00000005ff0c7424 */ /* 0x000fe200078e00ff */
[----:B------:R-:W-:-:S13]  /*11a50*/  IADD3 R2, P0, R14, R4, RZ ;  /* 0x000000040e027210 */ /* 0x000fda0007f1e0ff */
[----:B------:R-:W-:Y:S05]  /*11a60*/  WARPSYNC.COLLECTIVE R15, `(.L_x_2379) ;  /* 0x000000000f087348 */ /* 0x000fea0003c00000 */
[----:B------:R0:W1:Y:S02]  /*11a70*/  SHFL.IDX P6, R14, R13, R12, R11 ;  /* 0x0000000c0d0e7389 */ /* 0x00006400000c000b */
[----:B01----:R-:W-:Y:S01]  /*11a80*/  ENDCOLLECTIVE ;  /* 0x000000000000791b */ /* 0x003fe20003800000 */
.L_x_2379:
        /* <DEDUP_REMOVED lines=12> */
.L_x_2380:
[----:B------:R-:W-:Y:S01]  /*11b50*/  @!PT LDS RZ, [RZ] ;  /* 0x00000000fffff984 */ /* 0x000fe20000000800 */
[----:B------:R-:W-:Y:S01]  /*11b60*/  @!PT LDS RZ, [RZ] ;  /* 0x00000000fffff984 */ /* 0x000fe20000000800 */
[----:B------:R-:W-:Y:S01]  /*11b70*/  @!PT LDS RZ, [RZ] ;  /* 0x00000000fffff984 */ /* 0x000fe20000000800 */
[----:B------:R0:W-:Y:S01]  /*11b80*/  LDGSTS.E.BYPASS.LTC128B.128 [R7+0x5400], desc[UR36][R2.64+0x80], !P0 ;  /* 0x0540008002077fae */ /* 0x0001e2000c101d64 */
[----:B------:R-:W-:-:S13]  /*11b90*/  ISETP.LT.OR P0, PT, R8, 0x41, P1 ;  /* 0x000000410800780c */ /* 0x000fda0000f01670 */
[----:B------:R0:W-:Y:S01]  /*11ba0*/  LDGSTS.E.BYPASS.LTC128B.128 [R7+0x8400], desc[UR36][R2.64+0x100], !P0 ;  /* 0x0840010002077fae */ /* 0x0001e2000c101d64 */
[----:B------:R-:W-:Y:S05]  /*11bb0*/  BRA `(.L_x_2381) ;  /* 0xffffffc800a07947 */ /* 0x000fea000383ffff */
.L_x_2295:
[----:B0-----:R0:W1:Y:S02]  /*11bc0*/  SYNCS.PHASECHK.TRANS64.TRYWAIT P0, [R4+URZ+0x30860], R3 ;  /* 0x03086003040075a7 */ /* 0x001064000800017f */
[----:B-1----:R-:W-:Y:S05]  /*11bd0*/  @!P0 NANOSLEEP.SYNCS 0x989680 ;  /* 0x009896800000895d */ /* 0x002fea0003900000 */
[----:B------:R-:W1:Y:S02]  /*11be0*/  @!P0 SYNCS.PHASECHK.TRANS64 P0, [R4+URZ+0x30860], R3 ;  /* 0x03086003040085a7 */ /* 0x000e64000800007f */
[----:B-1----:R-:W-:Y:S05]  /*11bf0*/  @!P0 BRA `(.L_x_2295) ;  /* 0xfffffffc00f08947 */ /* 0x002fea000383ffff */
[----:B------:R-:W-:Y:S05]  /*11c00*/  BRA `(.L_x_2382) ;  /* 0xffffffcc00c07947 */ /* 0x000fea000383ffff */
.L_x_2296:
        /* <DEDUP_REMOVED lines=8> */
.L_x_2384:
[----:B------:R-:W-:Y:S05]  /*11c90*/  BSYNC B0 ;  /* 0x0000000000007941 */ /* 0x000fea0003800000 */
.L_x_2383:
[----:B------:R-:W-:Y:S01]  /*11ca0*/  IMAD.MOV.U32 R13, RZ, RZ, R18 ;  /* 0x000000ffff0d7224 */ /* 0x000fe200078e0012 */
[----:B------:R-:W-:Y:S01]  /*11cb0*/  MOV R12, RZ ;  /* 0x000000ff000c7202 */ /* 0x000fe20000000f00 */
[----:B------:R-:W-:Y:S02]  /*11cc0*/  IMAD.MOV.U32 R11, RZ, RZ, 0x181f ;  /* 0x0000181fff0b7424 */ /* 0x000fe400078e00ff */
[----:B------:R-:W-:Y:S02]  /*11cd0*/  IMAD.MOV.U32 R15, RZ, RZ, -0x1 ;  /* 0xffffffffff0f7424 */ /* 0x000fe400078e00ff */
[----:B------:R-:W-:Y:S02]  /*11ce0*/  IMAD.MOV.U32 R0, RZ, RZ, R14 ;  /* 0x000000ffff007224 */ /* 0x000fe400078e000e */
[----:B------:R-:W-:-:S07]  /*11cf0*/  IMAD.SHL.U32 R6, R37, 0x2, RZ ;  /* 0x0000000225067824 */ /* 0x000fce00078e00ff */
[----:B------:R-:W-:Y:S05]  /*11d00*/  WARPSYNC.COLLECTIVE R15, `(.L_x_2385) ;  /* 0x000000000f087348 */ /* 0x000fea0003c00000 */
[----:B------:R0:W1:Y:S02]  /*11d10*/  SHFL.IDX P6, R14, R13, R12, R11 ;  /* 0x0000000c0d0e7389 */ /* 0x00006400000c000b */
[----:B01----:R-:W-:Y:S01]  /*11d20*/  ENDCOLLECTIVE ;  /* 0x000000000000791b */ /* 0x003fe20003800000 */
.L_x_2385:
[----:B------:R-:W-:Y:S02]  /*11d30*/  IMAD.MOV.U32 R13, RZ, RZ, R19 ;  /* 0x000000ffff0d7224 */ /* 0x000fe400078e0013 */
[----:B------:R-:W-:Y:S01]  /*11d40*/  IMAD.MOV.U32 R12, RZ, RZ, 0x1 ;  /* 0x00000001ff0c7424 */ /* 0x000fe200078e00ff */
[----:B------:R-:W-:-:S13]  /*11d50*/  IADD3 R2, P0, R14, R6, RZ ;  /* 0x000000060e027210 */ /* 0x000fda0007f1e0ff */
[----:B------:R-:W-:Y:S05]  /*11d60*/  WARPSYNC.COLLECTIVE R15, `(.L_x_2386) ;  /* 0x000000000f087348 */ /* 0x000fea0003c00000 */
[----:B------:R0:W1:Y:S02]  /*11d70*/  SHFL.IDX P6, R14, R13, R12, R11 ;  /* 0x0000000c0d0e7389 */ /* 0x00006400000c000b */
[----:B01----:R-:W-:Y:S01]  /*11d80*/  ENDCOLLECTIVE ;  /* 0x000000000000791b */ /* 0x003fe20003800000 */
.L_x_2386:
        /* <DEDUP_REMOVED lines=13> */
.L_x_2387:
        /* <DEDUP_REMOVED lines=12> */
.L_x_2388:
        /* <DEDUP_REMOVED lines=12> */
.L_x_2389:
        /* <DEDUP_REMOVED lines=12> */
.L_x_2390:
        /* <DEDUP_REMOVED lines=12> */
.L_x_2391:
        /* <DEDUP_REMOVED lines=12> */
.L_x_2392:
        /* <DEDUP_REMOVED lines=12> */
.L_x_2393:
        /* <DEDUP_REMOVED lines=12> */
.L_x_2394:
        /* <DEDUP_REMOVED lines=12> */
.L_x_2395:
[----:B------:R-:W-:Y:S01]  /*12460*/  @!PT LDS RZ, [RZ] ;  /* 0x00000000fffff984 */ /* 0x000fe20000000800 */
[----:B------:R-:W-:Y:S01]  /*12470*/  @!PT LDS RZ, [RZ] ;  /* 0x00000000fffff984 */ /* 0x000fe20000000800 */
[----:B------:R-:W-:Y:S01]  /*12480*/  @!PT LDS RZ, [RZ] ;  /* 0x00000000fffff984 */ /* 0x000fe20000000800 */
[----:B------:R1:W-:Y:S01]  /*12490*/  LDGSTS.E.BYPASS.LTC128B.128 [R0+0x5400], desc[UR36][R2.64+0x80], !P0 ;  /* 0x0540008002007fae */ /* 0x0003e2000c101d64 */
[----:B------:R-:W-:-:S13]  /*124a0*/  ISETP.LT.OR P0, PT, R5, 0x41, P1 ;  /* 0x000000410500780c */ /* 0x000fda0000f01670 */
[----:B------:R1:W-:Y:S01]  /*124b0*/  LDGSTS.E.BYPASS.LTC128B.128 [R0+0x8400], desc[UR36][R2.64+0x100], !P0 ;  /* 0x0840010002007fae */ /* 0x0003e2000c101d64 */
[----:B------:R-:W-:Y:S05]  /*124c0*/  BRA `(.L_x_2396) ;  /* 0xffffffc800887947 */ /* 0x000fea000383ffff */
.L_x_2301:
[----:B------:R-:W-:Y:S01]  /*124d0*/  BSSY B0, `(.L_x_2397) ;  /* 0x0000008000007945 */ /* 0x000fe20003800000 */
[----:B------:R-:W-:Y:S01]  /*124e0*/  IMAD.MOV.U32 R13, RZ, RZ, R34 ;  /* 0x000000ffff0d7224 */ /* 0x000fe200078e0022 */
[----:B------:R-:W-:Y:S01]  /*124f0*/  MOV R11, 0x1f ;  /* 0x0000001f000b7802 */ /* 0x000fe20000000f00 */
[----:B------:R-:W-:Y:S02]  /*12500*/  IMAD.MOV.U32 R12, RZ, RZ, RZ ;  /* 0x000000ffff0c7224 */ /* 0x000fe400078e00ff */
[----:B------:R-:W-:-:S07]  /*12510*/  IMAD.MOV.U32 R15, RZ, RZ, -0x1 ;  /* 0xffffffffff0f7424 */ /* 0x000fce00078e00ff */
[----:B-----5:R-:W-:Y:S05]  /*12520*/  WARPSYNC.COLLECTIVE R15, `(.L_x_2398) ;  /* 0x000000000f087348 */ /* 0x020fea0003c00000 */
[----:B------:R0:W1:Y:S02]  /*12530*/  SHFL.IDX P6, R14, R13, R12, R11 ;  /* 0x0000000c0d0e7389 */ /* 0x00006400000c000b */
[----:B01---5:R-:W-:Y:S01]  /*12540*/  ENDCOLLECTIVE ;  /* 0x000000000000791b */ /* 0x023fe20003800000 */
.L_x_2398:
[----:B------:R-:W-:Y:S05]  /*12550*/  BSYNC B0 ;  /* 0x0000000000007941 */ /* 0x000fea0003800000 */
.L_x_2397:
[----:B------:R-:W-:Y:S05]  /*12560*/  BRA `(.L_x_2399) ;  /* 0xffffffcc00107947 */ /* 0x000fea000383ffff */
.L_x_2304:
[----:B-1----:R1:W2:Y:S02]  /*12570*/  SYNCS.PHASECHK.TRANS64.TRYWAIT P0, [R4+URZ+0x30820], R0 ;  /* 0x03082000040075a7 */ /* 0x0022a4000800017f */
[----:B--2---:R-:W-:Y:S05]  /*12580*/  @!P0 NANOSLEEP.SYNCS 0x989680 ;  /* 0x009896800000895d */ /* 0x004fea0003900000 */
[----:B------:R-:W2:Y:S02]  /*12590*/  @!P0 SYNCS.PHASECHK.TRANS64 P0, [R4+URZ+0x30820], R0 ;  /* 0x03082000040085a7 */ /* 0x000ea4000800007f */
[----:B--2---:R-:W-:Y:S05]  /*125a0*/  @!P0 BRA `(.L_x_2304) ;  /* 0xfffffffc00f08947 */ /* 0x004fea000383ffff */
[----:B------:R-:W-:Y:S05]  /*125b0*/  BRA `(.L_x_2400) ;  /* 0xffffffcc00587947 */ /* 0x000fea000383ffff */
.L_x_2305:
        /* <DEDUP_REMOVED lines=11> */
.L_x_2402:
[----:B------:R-:W-:Y:S05]  /*12670*/  BSYNC B0 ;  /* 0x0000000000007941 */ /* 0x000fea0003800000 */
.L_x_2401:
[----:B------:R-:W-:Y:S05]  /*12680*/  BRA `(.L_x_2403) ;  /* 0xffffffcc00407947 */ /* 0x000fea000383ffff */
.L_x_2308:
[----:B------:R-:W-:Y:S01]  /*12690*/  BSSY B1, `(.L_x_2404) ;  /* 0x0000006000017945 */ /* 0x000fe20003800000 */
[----:B------:R-:W-:-:S07]  /*126a0*/  IMAD.MOV.U32 R15, RZ, RZ, -0x1 ;  /* 0xffffffffff0f7424 */ /* 0x000fce00078e00ff */
[----:B01---5:R-:W-:Y:S05]  /*126b0*/  WARPSYNC.COLLECTIVE R15, `(.L_x_2405) ;  /* 0x000000000f0c7348 */ /* 0x023fea0003c00000 */
[----:B------:R-:W-:Y:S02]  /*126c0*/  ELECT P6, UR62, PT ;  /* 0x00000000003e782f */ /* 0x000fe400038c0000 */
[----:B------:R-:W-:Y:S01]  /*126d0*/  MOV R14, UR62 ;  /* 0x0000003e000e7c02 */ /* 0x000fe20008000f00 */
[----:B01---5:R-:W-:Y:S10]  /*126e0*/  ENDCOLLECTIVE ;  /* 0x000000000000791b */ /* 0x023ff40003800000 */
.L_x_2405:
[----:B------:R-:W-:Y:S05]  /*126f0*/  BSYNC B1 ;  /* 0x0000000000017941 */ /* 0x000fea0003800000 */
.L_x_2404:
[----:B------:R-:W-:Y:S05]  /*12700*/  BRA `(.L_x_2406) ;  /* 0xffffffcc00387947 */ /* 0x000fea000383ffff */
.L_x_2310:
[----:B-1----:R1:W2:Y:S02]  /*12710*/  SYNCS.PHASECHK.TRANS64.TRYWAIT P1, [R5+URZ+0x30840], R0 ;  /* 0x03084000050075a7 */ /* 0x0022a4000802017f */
[----:B--2---:R-:W-:Y:S05]  /*12720*/  @!P1 NANOSLEEP.SYNCS 0x989680 ;  /* 0x009896800000995d */ /* 0x004fea0003900000 */
[----:B------:R-:W2:Y:S02]  /*12730*/  @!P1 SYNCS.PHASECHK.TRANS64 P1, [R5+URZ+0x30840], R0 ;  /* 0x03084000050095a7 */ /* 0x000ea4000802007f */
[----:B--2---:R-:W-:Y:S05]  /*12740*/  @!P1 BRA `(.L_x_2310) ;  /* 0xfffffffc00f09947 */ /* 0x004fea000383ffff */
[----:B------:R-:W-:Y:S05]  /*12750*/  BRA `(.L_x_2407) ;  /* 0xffffffcc00607947 */ /* 0x000fea000383ffff */
.L_x_2312:
[----:B--2---:R2:W3:Y:S02]  /*12760*/  SYNCS.PHASECHK.TRANS64.TRYWAIT P1, [R23+URZ+0x30840], R2 ;  /* 0x03084002170075a7 */ /* 0x0044e4000802017f */
[----:B---3--:R-:W-:Y:S05]  /*12770*/  @!P1 NANOSLEEP.SYNCS 0x989680 ;  /* 0x009896800000995d */ /* 0x008fea0003900000 */
[----:B------:R-:W3:Y:S02]  /*12780*/  @!P1 SYNCS.PHASECHK.TRANS64 P1, [R23+URZ+0x30840], R2 ;  /* 0x03084002170095a7 */ /* 0x000ee4000802007f */
[----:B---3--:R-:W-:Y:S05]  /*12790*/  @!P1 BRA `(.L_x_2312) ;  /* 0xfffffffc00f09947 */ /* 0x008fea000383ffff */
[----:B------:R-:W-:Y:S05]  /*127a0*/  BRA `(.L_x_2408) ;  /* 0xffffffcc006c7947 */ /* 0x000fea000383ffff */
.L_x_2314:
[----:B---3--:R3:W4:Y:S02]  /*127b0*/  SYNCS.PHASECHK.TRANS64.TRYWAIT P1, [R5+URZ+0x30860], R0 ;  /* 0x03086000050075a7 */ /* 0x008724000802017f */
[----:B----4-:R-:W-:Y:S05]  /*127c0*/  @!P1 NANOSLEEP.SYNCS 0x989680 ;  /* 0x009896800000995d */ /* 0x010fea0003900000 */
[----:B------:R-:W4:Y:S02]  /*127d0*/  @!P1 SYNCS.PHASECHK.TRANS64 P1, [R5+URZ+0x30860], R0 ;  /* 0x03086000050095a7 */ /* 0x000f24000802007f */
[----:B----4-:R-:W-:Y:S05]  /*127e0*/  @!P1 BRA `(.L_x_2314) ;  /* 0xfffffffc00f09947 */ /* 0x010fea000383ffff */
[----:B------:R-:W-:Y:S05]  /*127f0*/  BRA `(.L_x_2409) ;  /* 0xffffffcc00687947 */ /* 0x000fea000383ffff */
.L_x_2410:
        /* <DEDUP_REMOVED lines=16> */
.L_x_3238:


//--------------------- .text._ZN7cutlass13device_kernelIN5flash11enable_sm90INS1_16FlashAttnFwdSm90INS1_25CollectiveMainloopFwdSm90ILi2EN4cute5tupleIJNS5_1CILi1EEES8_S8_EEENS6_IJNS7_ILi128EEENS7_ILi96EEENS7_ILi192EEEEEELi192ENS_10bfloat16_tEfNS_4arch4Sm90ELb1ELb0ELb0ELb1ELb1ELb0ELb0ELb1ELb1ELb1ELb0ELb0EEENS1_21CollectiveEpilogueFwdINS6_IJSA_SC_SB_EEES9_SE_SG_Li256ELb1ELb1ELb0ELb0EEENS1_36VarlenDynamicPersistentTileSchedulerILi128ELi96ELi256ELi128ELb0ELb1ELb1ELb1ELb1ELb1EEEEEEEEEvNT_6ParamsE --------------------------
	.section	.text._ZN7cutlass13device_kernelIN5flash11enable_sm90INS1_16FlashAttnFwdSm90INS1_25CollectiveMainloopFwdSm90ILi2EN4cute5tupleIJNS5_1CILi1EEES8_S8_EEENS6_IJNS7_ILi128EEENS7_ILi96EEENS7_ILi192EEEEEELi192ENS_10bfloat16_tEfNS_4arch4Sm90ELb1ELb0ELb0ELb1ELb1ELb0ELb0ELb1ELb1ELb1ELb0ELb0EEENS1_21CollectiveEpilogueFwdINS6_IJSA_SC_SB_EEES9_SE_SG_Li256ELb1ELb1ELb0ELb0EEENS1_36VarlenDynamicPersistentTileSchedulerILi128ELi96ELi256ELi128ELb0ELb1ELb1ELb1ELb1ELb1EEEEEEEEEvNT_6ParamsE,"ax",@progbits
	.align	128
.text._ZN7cutlass13device_kernelIN5flash11enable_sm90INS1_16FlashAttnFwdSm90INS1_25CollectiveMainloopFwdSm90ILi2EN4cute5tupleIJNS5_1CILi1EEES8_S8_EEENS6_IJNS7_ILi128EEENS7_ILi96EEENS7_ILi192EEEEEELi192ENS_10bfloat16_tEfNS_4arch4Sm90ELb1ELb0ELb0ELb1ELb1ELb0ELb0ELb1ELb1ELb1ELb0ELb0EEENS1_21CollectiveEpilogueFwdINS6_IJSA_SC_SB_EEES9_SE_SG_Li256ELb1ELb1ELb0ELb0EEENS1_36VarlenDynamicPersistentTileSchedulerILi128ELi96ELi256ELi128ELb0ELb1ELb1ELb1ELb1ELb1EEEEEEEEEvNT_6ParamsE:
        .type           _ZN7cutlass13device_kernelIN5flash11enable_sm90INS1_16FlashAttnFwdSm90INS1_25CollectiveMainloopFwdSm90ILi2EN4cute5tupleIJNS5_1CILi1EEES8_S8_EEENS6_IJNS7_ILi128EEENS7_ILi96EEENS7_ILi192EEEEEELi192ENS_10bfloat16_tEfNS_4arch4Sm90ELb1ELb0ELb0ELb1ELb1ELb0ELb0ELb1ELb1ELb1ELb0ELb0EEENS1_21CollectiveEpilogueFwdINS6_IJSA_SC_SB_EEES9_SE_SG_Li256ELb1ELb1ELb0ELb0EEENS1_36VarlenDynamicPersistentTileSchedulerILi128ELi96ELi256ELi128ELb0ELb1ELb1ELb1ELb1ELb1EEEEEEEEEvNT_6ParamsE,@function
        .size           _ZN7cutlass13device_kernelIN5flash11enable_sm90INS1_16FlashAttnFwdSm90INS1_25CollectiveMainloopFwdSm90ILi2EN4cute5tupleIJNS5_1CILi1EEES8_S8_EEENS6_IJNS7_ILi128EEENS7_ILi96EEENS7_ILi192EEEEEELi192ENS_10bfloat16_tEfNS_4arch4Sm90ELb1ELb0ELb0ELb1ELb1ELb0ELb0ELb1ELb1ELb1ELb0ELb0EEENS1_21CollectiveEpilogueFwdINS6_IJSA_SC_SB_EEES9_SE_SG_Li256ELb1ELb1ELb0ELb0EEENS1_36VarlenDynamicPersistentTileSchedulerILi128ELi96ELi256ELi128ELb0ELb1ELb1ELb1ELb1ELb1EEEEEEEEEvNT_6ParamsE,(.L_x_3239 - _ZN7cutlass13device_kernelIN5flash11enable_sm90INS1_16FlashAttnFwdSm90INS1_25CollectiveMainloopFwdSm90ILi2EN4cute5tupleIJNS5_1CILi1EEES8_S8_EEENS6_IJNS7_ILi128EEENS7_ILi96EEENS7_ILi192EEEEEELi192ENS_10bfloat16_tEfNS_4arch4Sm90ELb1ELb0ELb0ELb1ELb1ELb0ELb0ELb1ELb1ELb1ELb0ELb0EEENS1_21CollectiveEpilogueFwdINS6_IJSA_SC_SB_EEES9_SE_SG_Li256ELb1ELb1ELb0ELb0EEENS1_36VarlenDynamicPersistentTileSchedulerILi128ELi96ELi256ELi128ELb0ELb1ELb1ELb1ELb1ELb1EEEEEEEEEvNT_6ParamsE)
        .other          _ZN7cutlass13device_kernelIN5flash11enable_sm90INS1_16FlashAttnFwdSm90INS1_25CollectiveMainloopFwdSm90ILi2EN4cute5tupleIJNS5_1CILi1EEES8_S8_EEENS6_IJNS7_ILi128EEENS7_ILi96EEENS7_ILi192EEEEEELi192ENS_10bfloat16_tEfNS_4arch4Sm90ELb1ELb0ELb0ELb1ELb1ELb0ELb0ELb1ELb1ELb1ELb0ELb0EEENS1_21CollectiveEpilogueFwdINS6_IJSA_SC_SB_EEES9_SE_SG_Li256ELb1ELb1ELb0ELb0EEENS1_36VarlenDynamicPersistentTileSchedulerILi128ELi96ELi256ELi128ELb0ELb1ELb1ELb1ELb1ELb1EEEEEEEEEvNT_6ParamsE,@"STO_CUDA_ENTRY STV_DEFAULT"
_ZN7cutlass13device_kernelIN5flash11enable_sm90INS1_16FlashAttnFwdSm90INS1_25CollectiveMainloopFwdSm90ILi2EN4cute5tupleIJNS5_1CILi1EEES8_S8_EEENS6_IJNS7_ILi128EEENS7_ILi96EEENS7_ILi192EEEEEELi192ENS_10bfloat16_tEfNS_4arch4Sm90ELb1ELb0ELb0ELb1ELb1ELb0ELb0ELb1ELb1ELb1ELb0ELb0EEENS1_21CollectiveEpilogueFwdINS6_IJSA_SC_SB_EEES9_SE_SG_Li256ELb1ELb1ELb0ELb0EEENS1_36VarlenDynamicPersistentTileSchedulerILi128ELi96ELi256ELi128ELb0ELb1ELb1ELb1ELb1ELb1EEEEEEEEEvNT_6ParamsE:
        /* <DEDUP_REMOVED lines=45> */
.L_x_2411:
        /* <DEDUP_REMOVED lines=22> */
.L_x_2412:
        /* <DEDUP_REMOVED lines=18> */
.L_x_2413:
        /* <DEDUP_REMOVED lines=22> */
.L_x_2414:
        /* <DEDUP_REMOVED lines=23> */
.L_x_2415:
        /* <DEDUP_REMOVED lines=10> */
.L_x_2417:
        /* <DEDUP_REMOVED lines=24> */
[----:B------:R-:W-:-:S03]  /*0a40*/  SHF.R.S32.HI R198, RZ, 0x7, R3 ;  /* 0x00000007ffc67819 */ /* 0x000fc60000011403 */
[----:B------:R-:W-:-:S05]  /*0a50*/  IMAD.SHL.U32 R6, R4, 0x20, RZ ;  /* 0x0000002004067824 */ /* 0x000fca00078e00ff */
[----:B------:R-:W-:Y:S02]  /*0a60*/  LOP3.LUT R7, R6, 0xfffffc00, RZ, 0xc0, !PT ;  /* 0xfffffc0006077812 */ /* 0x000fe400078ec0ff */
[----:B------:R-:W-:-:S04]  /*0a70*/  LEA.HI R6, R0, R205, RZ, 0x2 ;  /* 0x000000cd00067211 */ /* 0x000fc800078f10ff */
[----:B------:R-:W-:-:S05]  /*0a80*/  LOP3.LUT R6, R6, 0xfffffffc, RZ, 0xc0, !PT ;  /* 0xfffffffc06067812 */ /* 0x000fca00078ec0ff */
[----:B------:R-:W-:Y:S01]  /*0a90*/  IMAD.IADD R6, R205, 0x1, -R6 ;  /* 0x00000001cd067824 */ /* 0x000fe200078e0a06 */
[----:B--2---:R-:W-:Y:S02]  /*0aa0*/  R2UR UR4, R2 ;  /* 0x00000000020472ca */ /* 0x004fe400000e0000 */
[C---:B------:R-:W-:Y:S02]  /*0ab0*/  LOP3.LUT R2, R3.reuse, 0xffffff80, RZ, 0xc0, !PT ;  /* 0xffffff8003027812 */ /* 0x040fe400078ec0ff */
[----:B------:R-:W-:-:S03]  /*0ac0*/  LEA.HI R3, R3, R198, RZ, 0x1 ;  /* 0x000000c603037211 */ /* 0x000fc600078f08ff */
[C---:B------:R-:W-:Y:S01]  /*0ad0*/  IMAD.IADD R197, R205.reuse, 0x1, -R2 ;  /* 0x00000001cdc57824 */ /* 0x040fe200078e0a02 */
[CC--:B------:R-:W-:Y:S02]  /*0ae0*/  LEA.HI R2, R0.reuse, R205.reuse, RZ, 0x4 ;  /* 0x000000cd00027211 */ /* 0x0c0fe400078f20ff */
[----:B------:R-:W-:Y:S02]  /*0af0*/  LEA.HI R0, R0, R205, RZ, 0x3 ;  /* 0x000000cd00007211 */ /* 0x000fe400078f18ff */
[----:B------:R-:W-:Y:S01]  /*0b00*/  SHF.R.S32.HI R8, RZ, 0x1f, R197 ;  /* 0x0000001fff087819 */ /* 0x000fe200000114c5 */
[----:B------:R-:W-:Y:S01]  /*0b10*/  ULOP3.LUT UR7, UR4, 0x1, URZ, 0xfc, !UPT ;  /* 0x0000000104077892 */ /* 0x000fe2000f8efc3f */
[----:B------:R-:W-:Y:S02]  /*0b20*/  LOP3.LUT R4, R2, 0x3fffff0, RZ, 0xc0, !PT ;  /* 0x03fffff002047812 */ /* 0x000fe400078ec0ff */
[----:B------:R-:W-:Y:S01]  /*0b30*/  LEA.HI R9, R8, R197, RZ, 0x2 ;  /* 0x000000c508097211 */ /* 0x000fe200078f10ff */
[----:B------:R-:W-:Y:S01]  /*0b40*/  UMOV UR4, URZ ;  /* 0x0000003f00047c82 */ /* 0x000fe20008000000 */
[----:B------:R-:W-:Y:S01]  /*0b50*/  SHF.R.S32.HI R5, RZ, 0x4, R2 ;  /* 0x00000004ff057819 */ /* 0x000fe20000011402 */
[----:B------:R-:W-:Y:S01]  /*0b60*/  IMAD.IADD R4, R205, 0x1, -R4 ;  /* 0x00000001cd047824 */ /* 0x000fe200078e0a04 */
[--C-:B------:R-:W-:Y:S01]  /*0b70*/  SHF.R.S32.HI R10, RZ, 0x2, R9.reuse ;  /* 0x00000002ff0a7819 */ /* 0x100fe20000011409 */
[----:B------:R-:W-:Y:S01]  /*0b80*/  IMAD.U32 R201, RZ, RZ, UR7 ;  /* 0x00000007ffc97e24 */ /* 0x000fe2000f8e00ff */
[----:B------:R-:W-:Y:S01]  /*0b90*/  SHF.R.S32.HI R11, RZ, 0x1f, R9 ;  /* 0x0000001fff0b7819 */ /* 0x000fe20000011409 */
[----:B------:R-:W-:Y:S01]  /*0ba0*/  IMAD R7, R4, 0x40, R7 ;  /* 0x0000004004077824 */ /* 0x000fe200078e0207 */
[----:B------:R-:W-:Y:S01]  /*0bb0*/  LEA.HI R2, R2, R5, RZ, 0x1 ;  /* 0x0000000502027211 */ /* 0x000fe200078f08ff */
[----:B------:R-:W-:Y:S01]  /*0bc0*/  IMAD.U32 R196, RZ, RZ, UR4 ;  /* 0x00000004ffc47e24 */ /* 0x000fe2000f8e00ff */
[----:B------:R-:W-:-:S02]  /*0bd0*/  LEA.HI R11, R11, R10, RZ, 0x3 ;  /* 0x0000000a0b0b7211 */ /* 0x000fc400078f18ff */
[----:B------:R-:W-:Y:S02]  /*0be0*/  LOP3.LUT R2, R2, 0x1ffffffe, RZ, 0xc0, !PT ;  /* 0x1ffffffe02027812 */ /* 0x000fe400078ec0ff */
[----:B------:R-:W-:Y:S02]  /*0bf0*/  LOP3.LUT R11, R11, 0xfffffff8, RZ, 0xc0, !PT ;  /* 0xfffffff80b0b7812 */ /* 0x000fe400078ec0ff */
[----:B------:R-:W-:Y:S01]  /*0c00*/  LOP3.LUT R4, R0, 0xfffffff8, RZ, 0xc0, !PT ;  /* 0xfffffff800047812 */ /* 0x000fe200078ec0ff */
[----:B------:R-:W-:Y:S01]  /*0c10*/  IMAD.IADD R2, R5, 0x1, -R2 ;  /* 0x0000000105027824 */ /* 0x000fe200078e0a02 */
[----:B------:R-:W-:Y:S01]  /*0c20*/  LEA.HI R8, R8, R197, RZ, 0x5 ;  /* 0x000000c508087211 */ /* 0x000fe200078f28ff */
[----:B------:R-:W-:Y:S01]  /*0c30*/  IMAD.IADD R11, R10, 0x1, -R11 ;  /* 0x000000010a0b7824 */ /* 0x000fe200078e0a0b */
[----:B------:R-:W-:Y:S01]  /*0c40*/  LEA.HI R5, R6, R6, RZ, 0x1 ;  /* 0x0000000606057211 */ /* 0x000fe200078f08ff */
[----:B------:R-:W-:Y:S01]  /*0c50*/  IMAD.IADD R23, R205, 0x1, -R4 ;  /* 0x00000001cd177824 */ /* 0x000fe200078e0a04 */
[----:B------:R-:W-:Y:S01]  /*0c60*/  SHF.R.S32.HI R8, RZ, 0x5, R8 ;  /* 0x00000005ff087819 */ /* 0x000fe20000011408 */
[----:B------:R-:W-:Y:S01]  /*0c70*/  IMAD R200, R2, 0x8, R7 ;  /* 0x0000000802c87824 */ /* 0x000fe200078e0207 */
[----:B------:R-:W-:Y:S01]  /*0c80*/  LOP3.LUT R3, R3, 0x3fffffe, RZ, 0xc0, !PT ;  /* 0x03fffffe03037812 */ /* 0x000fe200078ec0ff */
[----:B------:R-:W-:Y:S01]  /*0c90*/  IMAD.SHL.U32 R16, R23, 0x8, RZ ;  /* 0x0000000817107824 */ /* 0x000fe200078e00ff */
[----:B------:R-:W-:-:S02]  /*0ca0*/  LEA R8, R8, R11, 0x4 ;  /* 0x0000000b08087211 */ /* 0x000fc400078e20ff */
[----:B------:R-:W-:Y:S01]  /*0cb0*/  LOP3.LUT R5, R5, 0x1ffffffe, RZ, 0xc0, !PT ;  /* 0x1ffffffe05057812 */ /* 0x000fe200078ec0ff */
[----:B------:R-:W-:Y:S01]  /*0cc0*/  IMAD.IADD R3, R198, 0x1, -R3 ;  /* 0x00000001c6037824 */ /* 0x000fe200078e0a03 */
[----:B------:R-:W-:Y:S01]  /*0cd0*/  SHF.R.S32.HI R194, RZ, 0x3, R0 ;  /* 0x00000003ffc27819 */ /* 0x000fe20000011400 */
[C---:B------:R-:W-:Y:S01]  /*0ce0*/  VIADD R19, R16.reuse, 0x40 ;  /* 0x0000004010137836 */ /* 0x040fe20000000000 */
[----:B------:R-:W-:Y:S01]  /*0cf0*/  LOP3.LUT R0, R9, 0x7ffffffc, RZ, 0xc0, !PT ;  /* 0x7ffffffc09007812 */ /* 0x000fe200078ec0ff */
[----:B------:R-:W-:Y:S01]  /*0d00*/  VIADD R22, R16, 0x80 ;  /* 0x0000008010167836 */ /* 0x000fe20000000000 */
[----:B------:R-:W-:Y:S01]  /*0d10*/  SHF.R.S32.HI R204, RZ, 0x1f, R16 ;  /* 0x0000001fffcc7819 */ /* 0x000fe20000011410 */
[----:B------:R-:W-:Y:S01]  /*0d20*/  IMAD.IADD R18, R6, 0x1, -R5 ;  /* 0x0000000106127824 */ /* 0x000fe200078e0a05 */
[----:B------:R-:W-:Y:S01]  /*0d30*/  SHF.R.S32.HI R203, RZ, 0x1f, R19 ;  /* 0x0000001fffcb7819 */ /* 0x000fe20000011413 */
[----:B------:R-:W-:Y:S01]  /*0d40*/  IMAD R199, R3, 0x40, R8 ;  /* 0x0000004003c77824 */ /* 0x000fe200078e0208 */
[----:B------:R-:W-:-:S02]  /*0d50*/  SHF.R.S32.HI R202, RZ, 0x1f, R22 ;  /* 0x0000001fffca7819 */ /* 0x000fc40000011416 */
[----:B------:R-:W-:Y:S01]  /*0d60*/  IADD3 R17, R197, -R0, RZ ;  /* 0x80000000c5117210 */ /* 0x000fe20007ffe0ff */
[----:B------:R-:W-:-:S07]  /*0d70*/  IMAD R18, R18, 0x8, R199 ;  /* 0x0000000812127824 */ /* 0x000fce00078e02c7 */
.L_x_2477:
        /* <DEDUP_REMOVED lines=13> */
[----:B------:R-:W-:Y:S01]  /*0e50*/  IMAD.U32 R192, RZ, RZ, UR4 ;  /* 0x00000004ffc07e24 */ /* 0x000fe2000f8e00ff */
[----:B------:R-:W-:-:S04]  /*0e60*/  @UP0 ULEA UR8, UP2, UR4, UR8, 0x2 ;  /* 0x0000000804080291 */ /* 0x000fc8000f84103f */
[----:B------:R-:W-:Y:S02]  /*0e70*/  @UP0 ULEA.HI.X UR9, UR4, UR9, UR7, 0x2, UP2 ;  /* 0x0000000904090291 */ /* 0x000fe400090f1407 */
[----:B------:R-:W-:Y:S01]  /*0e80*/  IMAD.U32 R195, RZ, RZ, UR7 ;  /* 0x00000007ffc37e24 */ /* 0x000fe2000f8e00ff */
[----:B------:R-:W-:Y:S01]  /*0e90*/  @UP1 ULEA UR10, UP0, UR4, UR10, 0x2 ;  /* 0x0000000a040a1291 */ /* 0x000fe2000f80103f */
[----:B------:R-:W-:-:S03]  /*0ea0*/  IMAD.U32 R2, RZ, RZ, UR8 ;  /* 0x00000008ff027e24 */ /* 0x000fc6000f8e00ff */
[----:B------:R-:W-:Y:S01]  /*0eb0*/  @UP1 ULEA.HI.X UR11, UR4, UR11, UR7, 0x2, UP0 ;  /* 0x0000000b040b1291 */ /* 0x000fe200080f1407 */
[----:B------:R-:W-:Y:S01]  /*0ec0*/  IMAD.U32 R3, RZ, RZ, UR9 ;  /* 0x00000009ff037e24 */ /* 0x000fe2000f8e00ff */
[----:B------:R-:W-:Y:S01]  /*0ed0*/  ULDC.64 UR8, c[0x0][0x418] ;  /* 0x0001060000087ab9 */ /* 0x000fe20000000a00 */
[----:B------:R-:W-:Y:S01]  /*0ee0*/  IMAD.U32 R4, RZ, RZ, UR10 ;  /* 0x0000000aff047e24 */ /* 0x000fe2000f8e00ff */
[----:B------:R-:W-:Y:S01]  /*0ef0*/  ULDC UR4, c[0x0][0x424] ;  /* 0x0001090000047ab9 */ /* 0x000fe20000000800 */
[----:B------:R-:W-:Y:S01]  /*0f00*/  ULDC UR7, c[0x0][0x2f0] ;  /* 0x0000bc0000077ab9 */ /* 0x000fe20000000800 */
[----:B------:R-:W-:Y:S01]  /*0f10*/  IMAD.U32 R5, RZ, RZ, UR11 ;  /* 0x0000000bff057e24 */ /* 0x000fe2000f8e00ff */
[----:B------:R-:W2:Y:S04]  /*0f20*/  @P0 LDG.E R2, desc[UR36][R2.64] ;  /* 0x0000002402020981 */ /* 0x000ea8000c1e1900 */
[----:B---3--:R-:W3:Y:S01]  /*0f30*/  @P2 LDG.E R4, desc[UR36][R4.64] ;  /* 0x0000002404042981 */ /* 0x008ee2000c1e1900 */
[----:B------:R-:W-:Y:S01]  /*0f40*/  UISETP.NE.U32.AND UP0, UPT, UR8, URZ, UPT ;  /* 0x0000003f0800728c */ /* 0x000fe2000bf05070 */
[----:B------:R-:W-:Y:S01]  /*0f50*/  IMAD.U32 R193, RZ, RZ, UR6 ;  /* 0x00000006ffc17e24 */ /* 0x000fe2000f8e00ff */
[----:B------:R-:W-:-:S02]  /*0f60*/  UMOV UR60, URZ ;  /* 0x0000003f003c7c82 */ /* 0x000fc40008000000 */
[----:B------:R-:W-:-:S03]  /*0f70*/  UISETP.NE.AND.EX UP0, UPT, UR9, URZ, UPT, UP0 ;  /* 0x0000003f0900728c */ /* 0x000fc6000bf05300 */
[----:B------:R-:W-:Y:S01]  /*0f80*/  ULDC.64 UR8, c[0x0][0xa20] ;  /* 0x0002880000087ab9 */ /* 0x000fe20000000a00 */
[----:B------:R-:W-:Y:S01]  /*0f90*/  USEL UR4, UR4, 0x1, UP0 ;  /* 0x0000000104047887 */ /* 0x000fe20008000000 */
[----:B------:R-:W-:-:S03]  /*0fa0*/  ISETP.NE.U32.AND P1, PT, RZ, UR8, PT ;  /* 0x00000008ff007c0c */ /* 0x000fc6000bf25070 */
[----:B------:R-:W-:Y:S01]  /*0fb0*/  UIMAD UR4, UR4, UR7, URZ ;  /* 0x00000007040472a4 */ /* 0x000fe2000f8e023f */
[----:B------:R-:W-:Y:S02]  /*0fc0*/  ISETP.NE.AND.EX P1, PT, RZ, UR9, PT, P1 ;  /* 0x00000009ff007c0c */ /* 0x000fe4000bf25310 */
[----:B--2---:R-:W-:Y:S02]  /*0fd0*/  @P0 R2UR UR60, R2 ;  /* 0x00000000023c02ca */ /* 0x004fe400000e0000 */
[----:B---3--:R-:W-:Y:S01]  /*0fe0*/  @P2 R2UR UR43, R4 ;  /* 0x00000000042b22ca */ /* 0x008fe200000e0000 */
[----:B----4-:R-:W-:-:S14]  /*0ff0*/  @P2 BRA `(.L_x_2418) ;  /* 0x00000000003c2947 */ /* 0x010fdc0003800000 */
[----:B------:R-:W-:Y:S01]  /*1000*/  ULDC.64 UR6, c[0x0][0xa00] ;  /* 0x0002800000067ab9 */ /* 0x000fe20000000a00 */
[----:B------:R-:W-:Y:S01]  /*1010*/  ULDC UR43, c[0x0][0x288] ;  /* 0x0000a200002b7ab9 */ /* 0x000fe20000000800 */
[----:B------:R-:W-:-:S04]  /*1020*/  ISETP.NE.U32.AND P0, PT, RZ, UR6, PT ;  /* 0x00000006ff007c0c */ /* 0x000fc8000bf05070 */
[----:B------:R-:W-:-:S13]  /*1030*/  ISETP.NE.AND.EX P0, PT, RZ, UR7, PT, P0 ;  /* 0x00000007ff007c0c */ /* 0x000fda000bf05300 */
[----:B------:R-:W-:Y:S05]  /*1040*/  @!P0 BRA `(.L_x_2418) ;  /* 0x0000000000288947 */ /* 0x000fea0003800000 */
[----:B------:R-:W-:Y:S01]  /*1050*/  R2UR UR10, R192 ;  /* 0x00000000c00a72ca */ /* 0x000fe200000e0000 */
[----:B------:R-:W-:-:S12]  /*1060*/  ULDC.64 UR6, c[0x0][0xa00] ;  /* 0x0002800000067ab9 */ /* 0x000fd80000000a00 */
        /* <DEDUP_REMOVED lines=8> */
.L_x_2418:
[----:B------:R-:W-:Y:S05]  /*10f0*/  @!P1 BRA `(.L_x_2419) ;  /* 0x0000000000249947 */ /* 0x000fea0003800000 */
[----:B------:R-:W-:Y:S02]  /*1100*/  R2UR UR6, R192 ;  /* 0x00000000c00672ca */ /* 0x000fe400000e0000 */
[----:B------:R-:W-:-:S11]  /*1110*/  R2UR UR7, R195 ;  /* 0x00000000c30772ca */ /* 0x000fd600000e0000 */
[----:B------:R-:W-:-:S04]  /*1120*/  ULEA UR4, UP0, UR6, UR8, 0x2 ;  /* 0x0000000806047291 */ /* 0x000fc8000f80103f */
[----:B------:R-:W-:Y:S02]  /*1130*/  ULEA.HI.X UR6, UR6, UR9, UR7, 0x2, UP0 ;  /* 0x0000000906067291 */ /* 0x000fe400080f1407 */
[----:B------:R-:W-:-:S04]  /*1140*/  MOV R2, UR4 ;  /* 0x0000000400027c02 */ /* 0x000fc80008000f00 */
[----:B------:R-:W-:-:S05]  /*1150*/  IMAD.U32 R3, RZ, RZ, UR6 ;  /* 0x00000006ff037e24 */ /* 0x000fca000f8e00ff */
[----:B------:R-:W2:Y:S02]  /*1160*/  LDG.E R2, desc[UR36][R2.64] ;  /* 0x0000002402027981 */ /* 0x000ea4000c1e1900 */
[----:B--2---:R-:W-:Y:S01]  /*1170*/  R2UR UR4, R2 ;  /* 0x00000000020472ca */ /* 0x004fe200000e0000 */
[----:B------:R-:W-:-:S14]  /*1180*/  BRA `(.L_x_2420) ;  /* 0x0000000000387947 */ /* 0x000fdc0003800000 */
.L_x_2419:
[----:B------:R-:W-:Y:S02]  /*1190*/  ULDC.64 UR6, c[0x0][0xa08] ;  /* 0x0002820000067ab9 */ /* 0x000fe40000000a00 */
        /* <DEDUP_REMOVED lines=13> */
.L_x_2420:
[----:B------:R-:W-:Y:S01]  /*1270*/  UIADD3 UR60, -UR60, UR4, URZ ;  /* 0x000000043c3c7290 */ /* 0x000fe2000fffe13f */
[----:B------:R-:W-:Y:S01]  /*1280*/  PLOP3.LUT P0, PT, PT, PT, PT, 0x80, 0x0 ;  /* 0x000000000000781c */ /* 0x000fe20003f0f070 */
[----:B------:R-:W-:Y:S01]  /*1290*/  USHF.L.U32 UR42, UR5, 0x7, URZ ;  /* 0x00000007052a7899 */ /* 0x000fe2000800063f */
[----:B------:R-:W-:Y:S01]  /*12a0*/  CS2R R2, SRZ ;  /* 0x0000000000027805 */ /* 0x000fe2000001ff00 */
[----:B------:R-:W-:Y:S01]  /*12b0*/  ULDC UR4, c[0x0][0x448] ;  /* 0x0001120000047ab9 */ /* 0x000fe20000000800 */
[----:B------:R-:W-:Y:S01]  /*12c0*/  UIADD3 UR7, UR60, 0x60, -UR43 ;  /* 0x000000603c077890 */ /* 0x000fe2000fffe82b */
[----:B------:R-:W-:Y:S01]  /*12d0*/  IMAD.MOV.U32 R0, RZ, RZ, RZ ;  /* 0x000000ffff007224 */ /* 0x000fe200078e00ff */
[----:B------:R-:W-:Y:S01]  /*12e0*/  UISETP.NE.AND UP0, UPT, UR4, 0x1, UPT ;  /* 0x000000010400788c */ /* 0x000fe2000bf05270 */
[----:B------:R-:W-:Y:S01]  /*12f0*/  CS2R R118, SRZ ;  /* 0x0000000000767805 */ /* 0x000fe2000001ff00 */
[----:B------:R-:W-:Y:S01]  /*1300*/  UIADD3 UR6, UR42, 0x7f, URZ ;  /* 0x0000007f2a067890 */ /* 0x000fe2000fffe03f */
[----:B------:R-:W-:Y:S01]  /*1310*/  CS2R R116, SRZ ;  /* 0x0000000000747805 */ /* 0x000fe2000001ff00 */
[----:B------:R-:W-:Y:S01]  /*1320*/  UP2UR UR61, UPR, URZ, 0x1 ;  /* 0x000000013f3d7883 */ /* 0x000fe20008000000 */
[----:B------:R-:W-:-:S02]  /*1330*/  CS2R R114, SRZ ;  /* 0x0000000000727805 */ /* 0x000fc4000001ff00 */
[----:B------:R-:W-:Y:S02]  /*1340*/  CS2R R112, SRZ ;  /* 0x0000000000707805 */ /* 0x000fe4000001ff00 */
[----:B------:R-:W-:Y:S02]  /*1350*/  CS2R R110, SRZ ;  /* 0x00000000006e7805 */ /* 0x000fe4000001ff00 */
[----:B------:R-:W-:Y:S02]  /*1360*/  CS2R R108, SRZ ;  /* 0x00000000006c7805 */ /* 0x000fe4000001ff00 */
[----:B------:R-:W-:Y:S02]  /*1370*/  CS2R R106, SRZ ;  /* 0x00000000006a7805 */ /* 0x000fe4000001ff00 */
[----:B------:R-:W-:Y:S01]  /*1380*/  CS2R R104, SRZ ;  /* 0x0000000000687805 */ /* 0x000fe2000001ff00 */
[----:B------:R-:W-:Y:S01]  /*1390*/  @UP0 ULDC UR4, c[0x0][0x44c] ;  /* 0x0001130000040ab9 */ /* 0x000fe20000000800 */
[----:B------:R-:W-:Y:S01]  /*13a0*/  @UP0 ULDC UR8, c[0x0][0x450] ;  /* 0x0001140000080ab9 */ /* 0x000fe20000000800 */
[----:B------:R-:W-:Y:S01]  /*13b0*/  UIMAD.WIDE.U32 UR4, UR6, UR4, URZ ;  /* 0x00000004060472a5 */ /* 0x000fe2000f8e003f */
[----:B------:R-:W-:Y:S01]  /*13c0*/  IMAD.MOV.U32 R46, RZ, RZ, RZ ;  /* 0x000000ffff2e7224 */ /* 0x000fe200078e00ff */
[----:B------:R-:W-:Y:S01]  /*13d0*/  UIADD3 UR4, UR60, 0x5f, URZ ;  /* 0x0000005f3c047890 */ /* 0x000fe2000fffe03f */
[----:B------:R-:W-:Y:S01]  /*13e0*/  CS2R R98, SRZ ;  /* 0x0000000000627805 */ /* 0x000fe2000001ff00 */
[----:B------:R-:W-:Y:S01]  /*13f0*/  @UP0 USHF.R.U32.HI UR6, URZ, UR8, UR5 ;  /* 0x000000083f060299 */ /* 0x000fe20008011605 */
[----:B------:R-:W-:Y:S01]  /*1400*/  CS2R R100, SRZ ;  /* 0x0000000000647805 */ /* 0x000fe2000001ff00 */
[----:B------:R-:W-:Y:S01]  /*1410*/  UIMAD.WIDE UR4, UR4, 0x2aaaaaab, URZ ;  /* 0x2aaaaaab040478a5 */ /* 0x000fe2000f8e023f */
[----:B------:R-:W-:Y:S01]  /*1420*/  IMAD.MOV.U32 R43, RZ, RZ, RZ ;  /* 0x000000ffff2b7224 */ /* 0x000fe200078e00ff */
[----:B------:R-:W-:Y:S01]  /*1430*/  UIADD3 UR6, UR7, UR6, URZ ;  /* 0x0000000607067290 */ /* 0x000fe2000fffe03f */
[----:B------:R-:W-:Y:S01]  /*1440*/  CS2R R96, SRZ ;  /* 0x0000000000607805 */ /* 0x000fe2000001ff00 */
[----:B------:R-:W-:Y:S01]  /*1450*/  USHF.R.U32.HI UR4, URZ, 0x1f, UR5 ;  /* 0x0000001f3f047899 */ /* 0x000fe20008011605 */
[----:B------:R-:W-:Y:S01]  /*1460*/  CS2R R94, SRZ ;  /* 0x00000000005e7805 */ /* 0x000fe2000001ff00 */
[----:B------:R-:W-:Y:S01]  /*1470*/  UIMAD.WIDE UR6, UR6, 0x2aaaaaab, URZ ;  /* 0x2aaaaaab060678a5 */ /* 0x000fe2000f8e023f */
[----:B------:R-:W-:Y:S01]  /*1480*/  CS2R R92, SRZ ;  /* 0x00000000005c7805 */ /* 0x000fe2000001ff00 */
[----:B------:R-:W-:Y:S01]  /*1490*/  ULEA.HI.SX32 UR4, UR5, UR4, 0x1c ;  /* 0x0000000405047291 */ /* 0x000fe2000f8fe23f */
[----:B------:R-:W-:Y:S01]  /*14a0*/  CS2R R90, SRZ ;  /* 0x00000000005a7805 */ /* 0x000fe2000001ff00 */
[----:B------:R-:W-:Y:S01]  /*14b0*/  USHF.R.U32.HI UR6, URZ, 0x1f, UR7 ;  /* 0x0000001f3f067899 */ /* 0x000fe20008011607 */
[----:B------:R-:W-:-:S02]  /*14c0*/  CS2R R88, SRZ ;  /* 0x0000000000587805 */ /* 0x000fc4000001ff00 */
[----:B------:R-:W-:Y:S02]  /*14d0*/  CS2R R86, SRZ ;  /* 0x0000000000567805 */ /* 0x000fe4000001ff00 */
[----:B------:R-:W-:Y:S01]  /*14e0*/  CS2R R84, SRZ ;  /* 0x0000000000547805 */ /* 0x000fe2000001ff00 */
[----:B------:R-:W-:Y:S01]  /*14f0*/  ULEA.HI.SX32 UR6, UR7, UR6, 0x1c ;  /* 0x0000000607067291 */ /* 0x000fe2000f8fe23f */
[----:B------:R-:W-:Y:S02]  /*1500*/  CS2R R82, SRZ ;  /* 0x0000000000527805 */ /* 0x000fe4000001ff00 */
[----:B------:R-:W-:Y:S02]  /*1510*/  CS2R R80, SRZ ;  /* 0x0000000000507805 */ /* 0x000fe4000001ff00 */
[----:B------:R-:W-:Y:S01]  /*1520*/  CS2R R78, SRZ ;  /* 0x00000000004e7805 */ /* 0x000fe2000001ff00 */
[----:B------:R-:W-:Y:S01]  /*1530*/  UISETP.LT.AND UP0, UPT, UR4, UR6, UPT ;  /* 0x000000060400728c */ /* 0x000fe2000bf01270 */
[----:B------:R-:W-:-:S02]  /*1540*/  CS2R R76, SRZ ;  /* 0x00000000004c7805 */ /* 0x000fc4000001ff00 */
[----:B------:R-:W-:Y:S02]  /*1550*/  CS2R R74, SRZ ;  /* 0x00000000004a7805 */ /* 0x000fe4000001ff00 */
[----:B------:R-:W-:Y:S01]  /*1560*/  CS2R R72, SRZ ;  /* 0x0000000000487805 */ /* 0x000fe2000001ff00 */
[----:B------:R-:W-:Y:S01]  /*1570*/  USEL UR9, UR4, UR6, UP0 ;  /* 0x0000000604097287 */ /* 0x000fe20008000000 */
[----:B------:R-:W-:Y:S02]  /*1580*/  CS2R R70, SRZ ;  /* 0x0000000000467805 */ /* 0x000fe4000001ff00 */
[----:B------:R-:W-:Y:S02]  /*1590*/  CS2R R68, SRZ ;  /* 0x0000000000447805 */ /* 0x000fe4000001ff00 */
[----:B------:R-:W-:Y:S01]  /*15a0*/  CS2R R66, SRZ ;  /* 0x0000000000427805 */ /* 0x000fe2000001ff00 */
[----:B------:R-:W-:Y:S01]  /*15b0*/  UISETP.GE.AND UP0, UPT, UR9, 0x1, UPT ;  /* 0x000000010900788c */ /* 0x000fe2000bf06270 */
[----:B------:R-:W-:Y:S01]  /*15c0*/  CS2R R64, SRZ ;  /* 0x0000000000407805 */ /* 0x000fe2000001ff00 */
[----:B------:R-:W-:Y:S01]  /*15d0*/  IMAD.U32 R102, RZ, RZ, UR9 ;  /* 0x00000009ff667e24 */ /* 0x000fe2000f8e00ff */
[----:B------:R-:W-:-:S02]  /*15e0*/  CS2R R62, SRZ ;  /* 0x00000000003e7805 */ /* 0x000fc4000001ff00 */
[----:B------:R-:W-:Y:S02]  /*15f0*/  CS2R R60, SRZ ;  /* 0x00000000003c7805 */ /* 0x000fe4000001ff00 */
[----:B------:R-:W-:Y:S02]  /*1600*/  CS2R R58, SRZ ;  /* 0x00000000003a7805 */ /* 0x000fe4000001ff00 */
[----:B------:R-:W-:Y:S02]  /*1610*/  PLOP3.LUT P1, PT, PT, PT, UP0, 0x80, 0x0 ;  /* 0x000000000000781c */ /* 0x000fe40003f2f008 */
        /* <DEDUP_REMOVED lines=49> */
.L_x_2422:
        /* <DEDUP_REMOVED lines=11> */
.L_x_2564:
[----:B------:R-:W-:Y:S05]  /*19e0*/  @!P0 BRA `(.L_x_2424) ;  /* 0x0000000000048947 */ /* 0x000fea0003800000 */
[----:B------:R-:W-:Y:S01]  /*19f0*/  BPT.TRAP 0x1 ;  /* 0x000000040000795c */ /* 0x000fe20000300000 */
.L_x_2424:
[----:B0-----:R-:W-:Y:S02]  /*1a00*/  IMAD.U32 R0, RZ, RZ, UR39 ;  /* 0x00000027ff007e24 */ /* 0x001fe4000f8e00ff */
[----:B------:R-:W-:-:S03]  /*1a10*/  IMAD.U32 R3, RZ, RZ, UR38 ;  /* 0x00000026ff037e24 */ /* 0x000fc6000f8e00ff */
[----:B------:R-:W-:Y:S02]  /*1a20*/  LEA R0, R0, UR40, 0x3 ;  /* 0x0000002800007c11 */ /* 0x000fe4000f8e18ff */
[----:B------:R-:W-:-:S04]  /*1a30*/  SHF.L.U32 R3, R3, 0x1f, RZ ;  /* 0x0000001f03037819 */ /* 0x000fc800000006ff */
[----:B------:R0:W1:Y:S01]  /*1a40*/  SYNCS.PHASECHK.TRANS64.TRYWAIT P1, [R0+URZ+0x30830], R3 ;  /* 0x03083003000075a7 */ /* 0x000062000802017f */
[----:B------:R-:W-:Y:S05]  /*1a50*/  @!P0 BRA `(.L_x_2425) ;  /* 0x0000000000048947 */ /* 0x000fea0003800000 */
[----:B------:R-:W-:Y:S01]  /*1a60*/  BPT.TRAP 0x1 ;  /* 0x000000040000795c */ /* 0x000fe20000300000 */
.L_x_2425:
[----:B-1----:R-:W-:Y:S05]  /*1a70*/  @P1 BRA `(.L_x_2426) ;  /* 0x0000000000081947 */ /* 0x002fea0003800000 */
[----:B------:R-:W1:Y:S02]  /*1a80*/  SYNCS.PHASECHK.TRANS64.TRYWAIT P1, [R0+URZ+0x30830], R3 ;  /* 0x03083003000075a7 */ /* 0x000e64000802017f */
[----:B-1----:R-:W-:Y:S05]  /*1a90*/  @!P1 BRA `(.L_x_2427) ;  /* 0x000000f800509947 */ /* 0x002fea0003800000 */
.L_x_2426:
        /* <DEDUP_REMOVED lines=19> */
[----:B------:R-:W-:Y:S01]  /*1bd0*/  MOV R8, UR8 ;  /* 0x0000000800087c02 */ /* 0x000fe20008000f00 */
        /* <DEDUP_REMOVED lines=79> */
.L_x_2428:
[----:B------:R-:W-:Y:S01]  /*20d0*/  UISETP.NE.AND UP0, UPT, UR61, URZ, UPT ;  /* 0x0000003f3d00728c */ /* 0x000fe2000bf05270 */
[----:B------:R-:W-:Y:S01]  /*20e0*/  VIADD R2, R18, UR42 ;  /* 0x0000002a12027c36 */ /* 0x000fe20008000000 */
[----:B------:R-:W-:Y:S01]  /*20f0*/  R2UR UR6, R102 ;  /* 0x00000000660672ca */ /* 0x000fe200000e0000 */
[----:B------:R-:W-:Y:S01]  /*2100*/  UMOV UR5, 0xffffffa0 ;  /* 0xffffffa000057882 */ /* 0x000fe20000000000 */
[----:B------:R-:W-:Y:S01]  /*2110*/  IMAD.U32 R11, RZ, RZ, UR43 ;  /* 0x0000002bff0b7e24 */ /* 0x000fe2000f8e00ff */
[----:B------:R-:W-:Y:S01]  /*2120*/  ULDC UR34, c[0x0][0x988] ;  /* 0x0002620000227ab9 */ /* 0x000fe20000000800 */
[----:B------:R-:W-:Y:S01]  /*2130*/  PLOP3.LUT P1, PT, PT, PT, UP0, 0x80, 0x0 ;  /* 0x000000000000781c */ /* 0x000fe20003f2f008 */
[----:B------:R-:W2:Y:S01]  /*2140*/  S2UR UR14, SR_CgaCtaId ;  /* 0x00000000000e79c3 */ /* 0x000ea20000008800 */
[----:B------:R-:W-:Y:S02]  /*2150*/  PLOP3.LUT P2, PT, PT, PT, UP0, 0x80, 0x0 ;  /* 0x000000000000781c */ /* 0x000fe40003f4f008 */
[----:B------:R-:W-:-:S02]  /*2160*/  CS2R R118, SRZ ;  /* 0x0000000000767805 */ /* 0x000fc4000001ff00 */
[----:B------:R-:W-:Y:S01]  /*2170*/  R2UR UR10, R0 ;  /* 0x00000000000a72ca */ /* 0x000fe200000e0000 */
[----:B------:R-:W-:Y:S01]  /*2180*/  @UP0 ULDC UR4, c[0x0][0x44c] ;  /* 0x0001130000040ab9 */ /* 0x000fe20000000800 */
[----:B------:R-:W-:Y:S01]  /*2190*/  @UP0 ULDC UR11, c[0x0][0x450] ;  /* 0x00011400000b0ab9 */ /* 0x000fe20000000800 */
[----:B------:R-:W-:Y:S02]  /*21a0*/  CS2R R116, SRZ ;  /* 0x0000000000747805 */ /* 0x000fe4000001ff00 */
[----:B------:R-:W-:Y:S01]  /*21b0*/  CS2R R114, SRZ ;  /* 0x0000000000727805 */ /* 0x000fe2000001ff00 */
[----:B------:R-:W-:Y:S01]  /*21c0*/  UIMAD UR5, UR6, UR5, 0x61 ;  /* 0x00000061060574a4 */ /* 0x000fe2000f8e0205 */
[----:B------:R-:W-:Y:S02]  /*21d0*/  CS2R R112, SRZ ;  /* 0x0000000000707805 */ /* 0x000fe4000001ff00 */
[----:B------:R-:W-:Y:S02]  /*21e0*/  CS2R R110, SRZ ;  /* 0x00000000006e7805 */ /* 0x000fe4000001ff00 */
[----:B------:R-:W-:Y:S01]  /*21f0*/  CS2R R108, SRZ ;  /* 0x00000000006c7805 */ /* 0x000fe2000001ff00 */
[----:B01----:R-:W-:Y:S01]  /*2200*/  @P1 IMAD.HI.U32 R3, R2, UR4, RZ ;  /* 0x0000000402031c27 */ /* 0x003fe2000f8e00ff */
[----:B------:R-:W-:Y:S01]  /*2210*/  @UP0 ULDC UR4, c[0x0][0x450] ;  /* 0x0001140000040ab9 */ /* 0x000fe20000000800 */
[----:B------:R-:W-:-:S02]  /*2220*/  CS2R R106, SRZ ;  /* 0x00000000006a7805 */ /* 0x000fc4000001ff00 */
[----:B------:R-:W-:Y:S01]  /*2230*/  CS2R R104, SRZ ;  /* 0x0000000000687805 */ /* 0x000fe2000001ff00 */
[----:B------:R-:W-:Y:S01]  /*2240*/  IMAD.U32 R4, RZ, RZ, UR5 ;  /* 0x00000005ff047e24 */ /* 0x000fe2000f8e00ff */
[----:B------:R-:W-:Y:S01]  /*2250*/  @P2 SHF.R.U32.HI R2, RZ, UR4, R3 ;  /* 0x00000004ff022c19 */ /* 0x000fe20008011603 */
[----:B------:R-:W-:Y:S01]  /*2260*/  UIMAD UR4, UR6, -0x60, UR60 ;  /* 0xffffffa0060478a4 */ /* 0x000fe2000f8e023c */
[----:B------:R-:W-:Y:S01]  /*2270*/  CS2R R102, SRZ ;  /* 0x0000000000667805 */ /* 0x000fe2000001ff00 */
[----:B------:R-:W-:Y:S01]  /*2280*/  IMAD R4, R17, -0x2, R4 ;  /* 0xfffffffe11047824 */ /* 0x000fe200078e0204 */
[----:B------:R-:W-:Y:S01]  /*2290*/  UMOV UR5, UR42 ;  /* 0x0000002a00057c82 */ /* 0x000fe20008000000 */
[----:B------:R-:W0:Y:S01]  /*22a0*/  SHFL.IDX PT, R5, R2, 0x1, 0x1c1f ;  /* 0x003c1f0002057f89 */ /* 0x000e2200000e0000 */
[----:B------:R-:W-:Y:S01]  /*22b0*/  UIADD3 UR4, UR4, 0x60, URZ ;  /* 0x0000006004047890 */ /* 0x000fe2000fffe03f */
[----:B------:R-:W-:Y:S02]  /*22c0*/  CS2R R100, SRZ ;  /* 0x0000000000647805 */ /* 0x000fe4000001ff00 */
[----:B------:R-:W-:Y:S01]  /*22d0*/  IADD3 R4, -R11, UR60, R4 ;  /* 0x0000003c0b047c10 */ /* 0x000fe2000fffe104 */
[----:B------:R-:W1:Y:S01]  /*22e0*/  SHFL.IDX PT, R2, R2, RZ, 0x1c1f ;  /* 0x001c1fff02027589 */ /* 0x000e6200000e0000 */
[----:B------:R-:W-:-:S02]  /*22f0*/  CS2R R98, SRZ ;  /* 0x0000000000627805 */ /* 0x000fc4000001ff00 */
[----:B------:R-:W-:Y:S01]  /*2300*/  CS2R R96, SRZ ;  /* 0x0000000000607805 */ /* 0x000fe2000001ff00 */
[----:B------:R-:W-:Y:S01]  /*2310*/  IMAD.U32 R10, RZ, RZ, UR4 ;  /* 0x00000004ff0a7e24 */ /* 0x000fe2000f8e00ff */
        /* <DEDUP_REMOVED lines=8> */
[----:B------:R-:W-:Y:S02]  /*23a0*/  CS2R R86, SRZ ;  /* 0x0000000000567805 */ /* 0x000fe4000001ff00 */
[----:B------:R-:W-:Y:S01]  /*23b0*/  CS2R R84, SRZ ;  /* 0x0000000000547805 */ /* 0x000fe2000001ff00 */
[----:B------:R-:W-:Y:S01]  /*23c0*/  @UP0 USHF.R.U32.HI UR5, URZ, UR11, UR7 ;  /* 0x0000000b3f050299 */ /* 0x000fe20008011607 */
[----:B------:R-:W-:Y:S02]  /*23d0*/  CS2R R82, SRZ ;  /* 0x0000000000527805 */ /* 0x000fe4000001ff00 */
[----:B------:R-:W-:Y:S02]  /*23e0*/  CS2R R80, SRZ ;  /* 0x0000000000507805 */ /* 0x000fe4000001ff00 */
[----:B------:R-:W-:Y:S01]  /*23f0*/  CS2R R78, SRZ ;  /* 0x00000000004e7805 */ /* 0x000fe2000001ff00 */
[----:B------:R-:W-:Y:S01]  /*2400*/  UIADD3 UR6, UR5, UR60, -UR43 ;  /* 0x0000003c05067290 */ /* 0x000fe2000fffe82b */
[----:B------:R-:W-:-:S02]  /*2410*/  CS2R R76, SRZ ;  /* 0x00000000004c7805 */ /* 0x000fc4000001ff00 */
[----:B0-----:R-:W-:Y:S01]  /*2420*/  VIADDMNMX R5, R5, R4, R3, PT ;  /* 0x0000000405057246 */ /* 0x001fe20003800103 */
[----:B------:R-:W-:Y:S01]  /*2430*/  UIADD3 UR5, UR10, 0x30840, URZ ;  /* 0x000308400a057890 */ /* 0x000fe2000fffe03f */
[----:B------:R-:W-:Y:S01]  /*2440*/  CS2R R74, SRZ ;  /* 0x00000000004a7805 */ /* 0x000fe2000001ff00 */
[----:B------:R-:W-:Y:S01]  /*2450*/  UIMAD.WIDE UR6, UR6, 0x2aaaaaab, URZ ;  /* 0x2aaaaaab060678a5 */ /* 0x000fe2000f8e023f */
[C---:B------:R-:W-:Y:S01]  /*2460*/  ISETP.GT.AND P1, PT, R5.reuse, RZ, PT ;  /* 0x000000ff0500720c */ /* 0x040fe20003f24270 */
[----:B--2---:R-:W-:Y:S01]  /*2470*/  UPRMT UR5, UR14, 0x654, UR5 ;  /* 0x000006540e057896 */ /* 0x004fe20008000005 */
[C---:B------:R-:W-:Y:S01]  /*2480*/  ISETP.GT.AND P2, PT, R5.reuse, 0x1, PT ;  /* 0x000000010500780c */ /* 0x040fe20003f44270 */
[----:B------:R-:W-:Y:S01]  /*2490*/  USHF.R.U32.HI UR6, URZ, 0x1f, UR7 ;  /* 0x0000001f3f067899 */ /* 0x000fe20008011607 */
[----:B------:R-:W-:Y:S02]  /*24a0*/  ISETP.GT.AND P3, PT, R5, 0x8, PT ;  /* 0x000000080500780c */ /* 0x000fe40003f64270 */
[----:B------:R-:W-:-:S02]  /*24b0*/  CS2R R72, SRZ ;  /* 0x0000000000487805 */ /* 0x000fc4000001ff00 */
[----:B------:R-:W-:Y:S01]  /*24c0*/  FSEL R26, R26, -INF , P1 ;  /* 0xff8000001a1a7808 */ /* 0x000fe20000800000 */
[----:B------:R-:W-:Y:S01]  /*24d0*/  ULEA.HI.SX32 UR6, UR7, UR6, 0x1c ;  /* 0x0000000607067291 */ /* 0x000fe2000f8fe23f */
[----:B------:R-:W-:Y:S02]  /*24e0*/  FSEL R27, R27, -INF , P2 ;  /* 0xff8000001b1b7808 */ /* 0x000fe40001000000 */
[C---:B------:R-:W-:Y:S01]  /*24f0*/  ISETP.GT.AND P1, PT, R5.reuse, 0x9, PT ;  /* 0x000000090500780c */ /* 0x040fe20003f24270 */
[----:B------:R-:W-:Y:S01]  /*2500*/  UISETP.LT.AND UP0, UPT, URZ, UR6, UPT ;  /* 0x000000063f00728c */ /* 0x000fe2000bf01270 */
[----:B------:R-:W-:Y:S01]  /*2510*/  FSEL R30, R30, -INF , P3 ;  /* 0xff8000001e1e7808 */ /* 0x000fe20001800000 */
[----:B------:R-:W-:Y:S01]  /*2520*/  SYNCS.ARRIVE.TRANS64.RED.A1T0 RZ, [UR5], RZ ;  /* 0x000000ffffff79a7 */ /* 0x000fe20008100405 */
[----:B------:R-:W-:Y:S01]  /*2530*/  FMNMX.FTZ R11, R26, R27, !PT ;  /* 0x0000001b1a0b7209 */ /* 0x000fe20007810000 */
[----:B------:R-:W-:Y:S01]  /*2540*/  USEL UR11, URZ, UR6, !UP0 ;  /* 0x000000063f0b7287 */ /* 0x000fe2000c000000 */
[----:B------:R-:W-:-:S02]  /*2550*/  ISETP.GT.AND P2, PT, R5, 0x10, PT ;  /* 0x000000100500780c */ /* 0x000fc40003f44270 */
[----:B------:R-:W-:Y:S01]  /*2560*/  FSEL R31, R31, -INF , P1 ;  /* 0xff8000001f1f7808 */ /* 0x000fe20000800000 */
[----:B------:R-:W-:Y:S01]  /*2570*/  UISETP.GE.AND UP0, UPT, UR4, UR11, UPT ;  /* 0x0000000b0400728c */ /* 0x000fe2000bf06270 */
[----:B------:R-:W-:Y:S02]  /*2580*/  FMNMX.FTZ R10, R30, R11, !PT ;  /* 0x0000000b1e0a7209 */ /* 0x000fe40007810000 */
[----:B------:R-:W-:Y:S02]  /*2590*/  ISETP.GT.AND P1, PT, R5, 0x11, PT ;  /* 0x000000110500780c */ /* 0x000fe40003f24270 */
[----:B------:R-:W-:Y:S02]  /*25a0*/  FSEL R34, R34, -INF , P2 ;  /* 0xff80000022227808 */ /* 0x000fe40001000000 */
[----:B------:R-:W-:Y:S02]  /*25b0*/  FMNMX.FTZ R11, R31, R10, !PT ;  /* 0x0000000a1f0b7209 */ /* 0x000fe40007810000 */
        /* <DEDUP_REMOVED lines=54> */
[----:B------:R-:W-:-:S02]  /*2920*/  FSEL R71, R71, -INF , P1 ;  /* 0xff80000047477808 */ /* 0x000fc40000800000 */
[----:B------:R-:W-:Y:S02]  /*2930*/  FMNMX.FTZ R10, R70, R5, !PT ;  /* 0x00000005460a7209 */ /* 0x000fe40007810000 */
[----:B-1----:R-:W-:Y:S02]  /*2940*/  VIADDMNMX R4, R2, R4, R3, PT ;  /* 0x0000000402047246 */ /* 0x002fe40003800103 */
[----:B------:R-:W-:Y:S02]  /*2950*/  FMNMX.FTZ R10, R71, R10, !PT ;  /* 0x0000000a470a7209 */ /* 0x000fe40007810000 */
[C---:B------:R-:W-:Y:S02]  /*2960*/  ISETP.GT.AND P1, PT, R4.reuse, RZ, PT ;  /* 0x000000ff0400720c */ /* 0x040fe40003f24270 */
[C---:B------:R-:W-:Y:S01]  /*2970*/  ISETP.GT.AND P2, PT, R4.reuse, 0x1, PT ;  /* 0x000000010400780c */ /* 0x040fe20003f44270 */
[----:B------:R-:W0:Y:S01]  /*2980*/  SHFL.BFLY PT, R5, R10, 0x2, 0x1f ;  /* 0x0c401f000a057f89 */ /* 0x000e2200000e0000 */
[----:B------:R-:W-:-:S02]  /*2990*/  ISETP.GT.AND P3, PT, R4, 0x8, PT ;  /* 0x000000080400780c */ /* 0x000fc40003f64270 */
[----:B------:R-:W-:Y:S02]  /*29a0*/  FSEL R24, R24, -INF , P1 ;  /* 0xff80000018187808 */ /* 0x000fe40000800000 */
[----:B------:R-:W-:Y:S02]  /*29b0*/  FSEL R25, R25, -INF , P2 ;  /* 0xff80000019197808 */ /* 0x000fe40001000000 */
[----:B------:R-:W-:Y:S02]  /*29c0*/  ISETP.GT.AND P1, PT, R4, 0x9, PT ;  /* 0x000000090400780c */ /* 0x000fe40003f24270 */
[----:B------:R-:W-:Y:S02]  /*29d0*/  FSEL R28, R28, -INF , P3 ;  /* 0xff8000001c1c7808 */ /* 0x000fe40001800000 */
        /* <DEDUP_REMOVED lines=8> */
[----:B------:R-:W-:Y:S02]  /*2a60*/  FMNMX.FTZ R5, R24, R25, !PT ;  /* 0x0000001918057209 */ /* 0x000fe40007810000 */
[----:B------:R-:W-:Y:S01]  /*2a70*/  FSEL R36, R36, -INF , P3 ;  /* 0xff80000024247808 */ /* 0x000fe20001800000 */
[----:B------:R-:W0:Y:S01]  /*2a80*/  SHFL.BFLY PT, R12, R11, 0x1, 0x1f ;  /* 0x0c201f000b0c7f89 */ /* 0x000e2200000e0000 */
[----:B------:R-:W-:Y:S02]  /*2a90*/  FMNMX.FTZ R2, R28, R5, !PT ;  /* 0x000000051c027209 */ /* 0x000fe40007810000 */
[----:B------:R-:W-:Y:S02]  /*2aa0*/  FSEL R37, R37, -INF , P1 ;  /* 0xff80000025257808 */ /* 0x000fe40000800000 */
[----:B------:R-:W-:Y:S02]  /*2ab0*/  FMNMX.FTZ R5, R29, R2, !PT ;  /* 0x000000021d057209 */ /* 0x000fe40007810000 */
[----:B------:R-:W-:-:S02]  /*2ac0*/  ISETP.GT.AND P1, PT, R4, 0x21, PT ;  /* 0x000000210400780c */ /* 0x000fc40003f24270 */
[----:B------:R-:W-:Y:S02]  /*2ad0*/  FMNMX.FTZ R2, R32, R5, !PT ;  /* 0x0000000520027209 */ /* 0x000fe40007810000 */
[----:B------:R-:W-:Y:S02]  /*2ae0*/  FSEL R41, R41, -INF , P1 ;  /* 0xff80000029297808 */ /* 0x000fe40000800000 */
[----:B------:R-:W-:Y:S02]  /*2af0*/  FMNMX.FTZ R5, R33, R2, !PT ;  /* 0x0000000221057209 */ /* 0x000fe40007810000 */
[----:B------:R-:W-:Y:S02]  /*2b00*/  ISETP.GT.AND P1, PT, R4, 0x29, PT ;  /* 0x000000290400780c */ /* 0x000fe40003f24270 */
[----:B------:R-:W-:Y:S02]  /*2b10*/  FMNMX.FTZ R2, R36, R5, !PT ;  /* 0x0000000524027209 */ /* 0x000fe40007810000 */
[----:B------:R-:W-:-:S02]  /*2b20*/  FSEL R45, R45, -INF , P1 ;  /* 0xff8000002d2d7808 */ /* 0x000fc40000800000 */
[----:B------:R-:W-:Y:S02]  /*2b30*/  FMNMX.FTZ R5, R37, R2, !PT ;  /* 0x0000000225057209 */ /* 0x000fe40007810000 */
[C---:B------:R-:W-:Y:S02]  /*2b40*/  ISETP.GT.AND P1, PT, R4.reuse, 0x31, PT ;  /* 0x000000310400780c */ /* 0x040fe40003f24270 */
[----:B0-----:R-:W-:Y:S02]  /*2b50*/  FMNMX.FTZ R3, R11, R12, !PT ;  /* 0x0000000c0b037209 */ /* 0x001fe40007810000 */
[----:B------:R-:W-:Y:S02]  /*2b60*/  FSEL R49, R49, -INF , P1 ;  /* 0xff80000031317808 */ /* 0x000fe40000800000 */
[C---:B------:R-:W-:Y:S01]  /*2b70*/  FSETP.NEU.FTZ.AND P2, PT, R3.reuse, -INF , PT ;  /* 0xff8000000300780b */ /* 0x040fe20003f5d000 */
[----:B------:R-:W-:Y:S01]  /*2b80*/  FMUL.FTZ R10, R3, UR34 ;  /* 0x00000022030a7c20 */ /* 0x000fe20008410000 */
[----:B------:R-:W-:-:S04]  /*2b90*/  ISETP.GT.AND P1, PT, R4, 0x39, PT ;  /* 0x000000390400780c */ /* 0x000fc80003f24270 */
[----:B------:R-:W-:Y:S02]  /*2ba0*/  FSEL R10, R10, RZ, P2 ;  /* 0x000000ff0a0a7208 */ /* 0x000fe40001000000 */
[----:B------:R-:W-:Y:S02]  /*2bb0*/  ISETP.GT.AND P2, PT, R4, 0x20, PT ;  /* 0x000000200400780c */ /* 0x000fe40003f44270 */
[----:B------:R-:W-:Y:S01]  /*2bc0*/  FSEL R53, R53, -INF , P1 ;  /* 0xff80000035357808 */ /* 0x000fe20000800000 */
[--C-:B------:R-:W-:Y:S01]  /*2bd0*/  FFMA.FTZ R26, R26, UR34, -R10.reuse ;  /* 0x000000221a1a7c23 */ /* 0x100fe2000801080a */
[----:B------:R-:W-:Y:S01]  /*2be0*/  FSEL R40, R40, -INF , P2 ;  /* 0xff80000028287808 */ /* 0x000fe20001000000 */
[--C-:B------:R-:W-:Y:S01]  /*2bf0*/  FFMA.FTZ R27, R27, UR34, -R10.reuse ;  /* 0x000000221b1b7c23 */ /* 0x100fe2000801080a */
[----:B------:R-:W-:Y:S01]  /*2c00*/  ISETP.GT.AND P2, PT, R4, 0x28, PT ;  /* 0x000000280400780c */ /* 0x000fe20003f44270 */
[--C-:B------:R-:W-:Y:S01]  /*2c10*/  FFMA.FTZ R30, R30, UR34, -R10.reuse ;  /* 0x000000221e1e7c23 */ /* 0x100fe2000801080a */
[----:B------:R-:W-:Y:S01]  /*2c20*/  FMNMX.FTZ R2, R40, R5, !PT ;  /* 0x0000000528027209 */ /* 0x000fe20007810000 */
[----:B------:R-:W-:Y:S01]  /*2c30*/  MUFU.EX2 R26, R26 ;  /* 0x0000001a001a7308 */ /* 0x000fe20000000800 */
[----:B------:R-:W-:Y:S01]  /*2c40*/  FSEL R44, R44, -INF , P2 ;  /* 0xff8000002c2c7808 */ /* 0x000fe20001000000 */
[--C-:B------:R-:W-:Y:S01]  /*2c50*/  FFMA.FTZ R31, R31, UR34, -R10.reuse ;  /* 0x000000221f1f7c23 */ /* 0x100fe2000801080a */
[----:B------:R-:W-:Y:S01]  /*2c60*/  FMNMX.FTZ R5, R41, R2, !PT ;  /* 0x0000000229057209 */ /* 0x000fe20007810000 */
[--C-:B------:R-:W-:Y:S01]  /*2c70*/  FFMA.FTZ R34, R34, UR34, -R10.reuse ;  /* 0x0000002222227c23 */ /* 0x100fe2000801080a */
[----:B------:R-:W-:Y:S01]  /*2c80*/  ISETP.GT.AND P2, PT, R4, 0x30, PT ;  /* 0x000000300400780c */ /* 0x000fe20003f44270 */
[--C-:B------:R-:W-:Y:S01]  /*2c90*/  FFMA.FTZ R35, R35, UR34, -R10.reuse ;  /* 0x0000002223237c23 */ /* 0x100fe2000801080a */
[----:B------:R-:W-:Y:S01]  /*2ca0*/  FMNMX.FTZ R2, R44, R5, !PT ;  /* 0x000000052c027209 */ /* 0x000fe20007810000 */
[----:B------:R-:W0:Y:S01]  /*2cb0*/  MUFU.EX2 R27, R27 ;  /* 0x0000001b001b7308 */ /* 0x000e220000000800 */
[----:B------:R-:W-:Y:S01]  /*2cc0*/  FSEL R48, R48, -INF , P2 ;  /* 0xff80000030307808 */ /* 0x000fe20001000000 */
[--C-:B------:R-:W-:Y:S01]  /*2cd0*/  FFMA.FTZ R38, R38, UR34, -R10.reuse ;  /* 0x0000002226267c23 */ /* 0x100fe2000801080a */
[----:B------:R-:W-:Y:S01]  /*2ce0*/  FMNMX.FTZ R5, R45, R2, !PT ;  /* 0x000000022d057209 */ /* 0x000fe20007810000 */
[--C-:B------:R-:W-:Y:S01]  /*2cf0*/  FFMA.FTZ R39, R39, UR34, -R10.reuse ;  /* 0x0000002227277c23 */ /* 0x100fe2000801080a */
[----:B------:R-:W-:Y:S01]  /*2d00*/  ISETP.GT.AND P2, PT, R4, 0x38, PT ;  /* 0x000000380400780c */ /* 0x000fe20003f44270 */
[--C-:B------:R-:W-:Y:S01]  /*2d10*/  FFMA.FTZ R42, R42, UR34, -R10.reuse ;  /* 0x000000222a2a7c23 */ /* 0x100fe2000801080a */
[----:B------:R-:W-:Y:S01]  /*2d20*/  FMNMX.FTZ R2, R48, R5, !PT ;  /* 0x0000000530027209 */ /* 0x000fe20007810000 */
[----:B------:R-:W1:Y:S01]  /*2d30*/  MUFU.EX2 R30, R30 ;  /* 0x0000001e001e7308 */ /* 0x000e620000000800 */
[----:B------:R-:W-:Y:S01]  /*2d40*/  FSEL R52, R52, -INF , P2 ;  /* 0xff80000034347808 */ /* 0x000fe20001000000 */
[--C-:B------:R-:W-:Y:S01]  /*2d50*/  FFMA.FTZ R43, R43, UR34, -R10.reuse ;  /* 0x000000222b2b7c23 */ /* 0x100fe2000801080a */
[----:B------:R-:W-:Y:S01]  /*2d60*/  FMNMX.FTZ R5, R49, R2, !PT ;  /* 0x0000000231057209 */ /* 0x000fe20007810000 */
[--C-:B------:R-:W-:Y:S01]  /*2d70*/  FFMA.FTZ R46, R46, UR34, -R10.reuse ;  /* 0x000000222e2e7c23 */ /* 0x100fe2000801080a */
[----:B------:R-:W-:Y:S01]  /*2d80*/  ISETP.GT.AND P2, PT, R4, 0x40, PT ;  /* 0x000000400400780c */ /* 0x000fe20003f44270 */
[--C-:B------:R-:W-:Y:S01]  /*2d90*/  FFMA.FTZ R47, R47, UR34, -R10.reuse ;  /* 0x000000222f2f7c23 */ /* 0x100fe2000801080a */
[----:B------:R-:W-:Y:S01]  /*2da0*/  FMNMX.FTZ R2, R52, R5, !PT ;  /* 0x0000000534027209 */ /* 0x000fe20007810000 */
[----:B------:R-:W2:Y:S01]  /*2db0*/  MUFU.EX2 R31, R31 ;  /* 0x0000001f001f7308 */ /* 0x000ea20000000800 */
[----:B------:R-:W-:Y:S01]  /*2dc0*/  ISETP.GT.AND P1, PT, R4, 0x41, PT ;  /* 0x000000410400780c */ /* 0x000fe20003f24270 */
[----:B0-----:R-:W-:Y:S01]  /*2dd0*/  FADD.FTZ R11, R26, R27 ;  /* 0x0000001b1a0b7221 */ /* 0x001fe20000010000 */
[----:B------:R-:W-:Y:S01]  /*2de0*/  FSEL R56, R56, -INF , P2 ;  /* 0xff80000038387808 */ /* 0x000fe20001000000 */
[--C-:B------:R-:W-:Y:S01]  /*2df0*/  FFMA.FTZ R50, R50, UR34, -R10.reuse ;  /* 0x0000002232327c23 */ /* 0x100fe2000801080a */
[----:B------:R-:W-:Y:S01]  /*2e00*/  FMNMX.FTZ R5, R53, R2, !PT ;  /* 0x0000000235057209 */ /* 0x000fe20007810000 */
[--C-:B------:R-:W-:Y:S01]  /*2e10*/  FFMA.FTZ R51, R51, UR34, -R10.reuse ;  /* 0x0000002233337c23 */ /* 0x100fe2000801080a */
[----:B------:R-:W-:Y:S01]  /*2e20*/  ISETP.GT.AND P2, PT, R4, 0x48, PT ;  /* 0x000000480400780c */ /* 0x000fe20003f44270 */
[----:B------:R-:W-:Y:S01]  /*2e30*/  MUFU.EX2 R34, R34 ;  /* 0x0000002200227308 */ /* 0x000fe20000000800 */
[----:B------:R-:W-:Y:S01]  /*2e40*/  FSEL R57, R57, -INF , P1 ;  /* 0xff80000039397808 */ /* 0x000fe20000800000 */
[----:B-1----:R-:W-:Y:S01]  /*2e50*/  FADD.FTZ R14, R30, R11 ;  /* 0x0000000b1e0e7221 */ /* 0x002fe20000010000 */
[----:B------:R-:W-:Y:S01]  /*2e60*/  FMNMX.FTZ R2, R56, R5, !PT ;  /* 0x0000000538027209 */ /* 0x000fe20007810000 */
[--C-:B------:R-:W-:Y:S01]  /*2e70*/  FFMA.FTZ R54, R54, UR34, -R10.reuse ;  /* 0x0000002236367c23 */ /* 0x100fe2000801080a */
[----:B------:R-:W-:Y:S01]  /*2e80*/  ISETP.GT.AND P1, PT, R4, 0x49, PT ;  /* 0x000000490400780c */ /* 0x000fe20003f24270 */
[----:B------:R-:W-:Y:S01]  /*2e90*/  FFMA.FTZ R55, R55, UR34, -R10 ;  /* 0x0000002237377c23 */ /* 0x000fe2000801080a */
[----:B------:R-:W-:Y:S01]  /*2ea0*/  FSEL R60, R60, -INF , P2 ;  /* 0xff8000003c3c7808 */ /* 0x000fe20001000000 */
[----:B------:R-:W0:Y:S01]  /*2eb0*/  MUFU.EX2 R35, R35 ;  /* 0x0000002300237308 */ /* 0x000e220000000800 */
[----:B------:R-:W-:Y:S01]  /*2ec0*/  FMNMX.FTZ R5, R57, R2, !PT ;  /* 0x0000000239057209 */ /* 0x000fe20007810000 */
[----:B--2---:R-:W-:Y:S01]  /*2ed0*/  FADD.FTZ R11, R31, R14 ;  /* 0x0000000e1f0b7221 */ /* 0x004fe20000010000 */
[----:B------:R-:W-:Y:S01]  /*2ee0*/  ISETP.GT.AND P2, PT, R4, 0x50, PT ;  /* 0x000000500400780c */ /* 0x000fe20003f44270 */
[--C-:B------:R-:W-:Y:S01]  /*2ef0*/  FFMA.FTZ R58, R58, UR34, -R10.reuse ;  /* 0x000000223a3a7c23 */ /* 0x100fe2000801080a */
[----:B------:R-:W-:Y:S01]  /*2f00*/  FSEL R61, R61, -INF , P1 ;  /* 0xff8000003d3d7808 */ /* 0x000fe20000800000 */
[--C-:B------:R-:W-:Y:S01]  /*2f10*/  FFMA.FTZ R59, R59, UR34, -R10.reuse ;  /* 0x000000223b3b7c23 */ /* 0x100fe2000801080a */
[----:B------:R-:W-:Y:S01]  /*2f20*/  FMNMX.FTZ R2, R60, R5, !PT ;  /* 0x000000053c027209 */ /* 0x000fe20007810000 */
[----:B------:R-:W-:Y:S01]  /*2f30*/  MUFU.EX2 R38, R38 ;  /* 0x0000002600267308 */ /* 0x000fe20000000800 */
[----:B------:R-:W-:Y:S01]  /*2f40*/  ISETP.GT.AND P1, PT, R4, 0x51, PT ;  /* 0x000000510400780c */ /* 0x000fe20003f24270 */
[--C-:B------:R-:W-:Y:S01]  /*2f50*/  FFMA.FTZ R62, R62, UR34, -R10.reuse ;  /* 0x000000223e3e7c23 */ /* 0x100fe2000801080a */
[----:B------:R-:W-:Y:S01]  /*2f60*/  FSEL R64, R64, -INF , P2 ;  /* 0xff80000040407808 */ /* 0x000fe20001000000 */
[--C-:B------:R-:W-:Y:S01]  /*2f70*/  FFMA.FTZ R63, R63, UR34, -R10.reuse ;  /* 0x000000223f3f7c23 */ /* 0x100fe2000801080a */
[----:B------:R-:W-:Y:S01]  /*2f80*/  FMNMX.FTZ R5, R61, R2, !PT ;  /* 0x000000023d057209 */ /* 0x000fe20007810000 */
[--C-:B------:R-:W-:Y:S01]  /*2f90*/  FFMA.FTZ R66, R66, UR34, -R10.reuse ;  /* 0x0000002242427c23 */ /* 0x100fe2000801080a */
[----:B------:R-:W-:Y:S01]  /*2fa0*/  ISETP.GT.AND P2, PT, R4, 0x58, PT ;  /* 0x000000580400780c */ /* 0x000fe20003f44270 */
[----:B------:R-:W1:Y:S01]  /*2fb0*/  MUFU.EX2 R39, R39 ;  /* 0x0000002700277308 */ /* 0x000e620000000800 */
[----:B------:R-:W-:Y:S01]  /*2fc0*/  FSEL R65, R65, -INF , P1 ;  /* 0xff80000041417808 */ /* 0x000fe20000800000 */
[--C-:B------:R-:W-:Y:S01]  /*2fd0*/  FFMA.FTZ R67, R67, UR34, -R10.reuse ;  /* 0x0000002243437c23 */ /* 0x100fe2000801080a */
[----:B------:R-:W-:Y:S01]  /*2fe0*/  FMNMX.FTZ R2, R64, R5, !PT ;  /* 0x0000000540027209 */ /* 0x000fe20007810000 */
[--C-:B------:R-:W-:Y:S01]  /*2ff0*/  FFMA.FTZ R70, R70, UR34, -R10.reuse ;  /* 0x0000002246467c23 */ /* 0x100fe2000801080a */
[----:B------:R-:W-:Y:S01]  /*3000*/  ISETP.GT.AND P1, PT, R4, 0x59, PT ;  /* 0x000000590400780c */ /* 0x000fe20003f24270 */
[----:B------:R-:W-:Y:S01]  /*3010*/  FFMA.FTZ R10, R71, UR34, -R10 ;  /* 0x00000022470a7c23 */ /* 0x000fe2000801080a */
[----:B------:R-:W-:Y:S01]  /*3020*/  FSEL R68, R68, -INF , P2 ;  /* 0xff80000044447808 */ /* 0x000fe20001000000 */
[----:B------:R-:W-:Y:S01]  /*3030*/  MUFU.EX2 R42, R42 ;  /* 0x0000002a002a7308 */ /* 0x000fe20000000800 */
[----:B------:R-:W-:-:S02]  /*3040*/  FMNMX.FTZ R5, R65, R2, !PT ;  /* 0x0000000241057209 */ /* 0x000fc40007810000 */
[----:B------:R-:W-:Y:S02]  /*3050*/  FSEL R69, R69, -INF , P1 ;  /* 0xff80000045457808 */ /* 0x000fe40000800000 */
[----:B------:R-:W-:Y:S02]  /*3060*/  FMNMX.FTZ R2, R68, R5, !PT ;  /* 0x0000000544027209 */ /* 0x000fe40007810000 */
[----:B------:R-:W-:Y:S01]  /*3070*/  F2FP.BF16.F32.PACK_AB R189, R27, R26 ;  /* 0x0000001a1bbd723e */ /* 0x000fe200000010ff */
[----:B------:R-:W2:Y:S01]  /*3080*/  MUFU.EX2 R43, R43 ;  /* 0x0000002b002b7308 */ /* 0x000ea20000000800 */
[----:B------:R-:W-:Y:S02]  /*3090*/  FMNMX.FTZ R2, R69, R2, !PT ;  /* 0x0000000245027209 */ /* 0x000fe40007810000 */
[----:B------:R-:W-:Y:S02]  /*30a0*/  CS2R R26, SRZ ;  /* 0x00000000001a7805 */ /* 0x000fe4000001ff00 */
[----:B------:R-:W-:-:S02]  /*30b0*/  F2FP.BF16.F32.PACK_AB R191, R31, R30 ;  /* 0x0000001e1fbf723e */ /* 0x000fc400000010ff */
[----:B------:R-:W-:Y:S02]  /*30c0*/  CS2R R30, SRZ ;  /* 0x00000000001e7805 */ /* 0x000fe4000001ff00 */
[----:B0-----:R-:W-:Y:S01]  /*30d0*/  F2FP.BF16.F32.PACK_AB R185, R35, R34 ;  /* 0x0000002223b9723e */ /* 0x001fe200000010ff */
[----:B------:R-:W0:Y:S01]  /*30e0*/  SHFL.BFLY PT, R5, R2, 0x2, 0x1f ;  /* 0x0c401f0002057f89 */ /* 0x000e2200000e0000 */
[----:B-1----:R-:W-:Y:S01]  /*30f0*/  F2FP.BF16.F32.PACK_AB R187, R39, R38 ;  /* 0x0000002627bb723e */ /* 0x002fe200000010ff */
[----:B------:R-:W-:Y:S08]  /*3100*/  MUFU.EX2 R46, R46 ;  /* 0x0000002e002e7308 */ /* 0x000ff00000000800 */
        /* <DEDUP_REMOVED lines=156> */
[----:B------:R-:W-:Y:S01]  /*3ad0*/  MOV R11, R3 ;  /* 0x00000003000b7202 */ /* 0x000fe20000000f00 */
[----:B------:R-:W-:Y:S01]  /*3ae0*/  IMAD.MOV.U32 R12, RZ, RZ, R4 ;  /* 0x000000ffff0c7224 */ /* 0x000fe200078e0004 */
[----:B------:R-:W-:Y:S01]  /*3af0*/  UMOV UR5, UR38 ;  /* 0x0000002600057c82 */ /* 0x000fe20008000000 */
[----:B------:R-:W-:Y:S01]  /*3b00*/  IMAD.MOV.U32 R2, RZ, RZ, 0x3f800000 ;  /* 0x3f800000ff027424 */ /* 0x000fe200078e00ff */
[----:B------:R-:W-:Y:S01]  /*3b10*/  UMOV UR6, UR39 ;  /* 0x0000002700067c82 */ /* 0x000fe20008000000 */
[----:B------:R-:W-:Y:S01]  /*3b20*/  IMAD.MOV.U32 R119, RZ, RZ, RZ ;  /* 0x000000ffff777224 */ /* 0x000fe200078e00ff */
[----:B------:R-:W-:-:S06]  /*3b30*/  ULDC UR34, c[0x0][0x988] ;  /* 0x0002620000227ab9 */ /* 0x000fcc0000000800 */
.L_x_2440:
[----:B------:R-:W-:-:S04]  /*3b40*/  UISETP.NE.AND UP0, UPT, UR6, 0x1, UPT ;  /* 0x000000010600788c */ /* 0x000fc8000bf05270 */
[----:B------:R-:W-:-:S04]  /*3b50*/  USEL UR38, URZ, 0x1, UP0 ;  /* 0x000000013f267887 */ /* 0x000fc80008000000 */
[----:B------:R-:W-:Y:S01]  /*3b60*/  ULOP3.LUT UR38, UR5, UR38, URZ, 0x3c, !UPT ;  /* 0x0000002605267292 */ /* 0x000fe2000f8e3c3f */
[----:B------:R-:W-:Y:S11]  /*3b70*/  @!P0 BRA `(.L_x_2430) ;  /* 0x0000000000048947 */ /* 0x000ff60003800000 */
[----:B------:R-:W-:Y:S01]  /*3b80*/  BPT.TRAP 0x1 ;  /* 0x000000040000795c */ /* 0x000fe20000300000 */
.L_x_2430:
        /* <DEDUP_REMOVED lines=9> */
.L_x_2431:
[----:B-1----:R-:W-:Y:S05]  /*3c20*/  @P1 BRA `(.L_x_2432) ;  /* 0x0000000000081947 */ /* 0x002fea0003800000 */
[----:B------:R-:W1:Y:S02]  /*3c30*/  SYNCS.PHASECHK.TRANS64.TRYWAIT P1, [UR7+0x30830], R3 ;  /* 0x03083003ff0075a7 */ /* 0x000e640008020147 */
[----:B-1----:R-:W-:Y:S05]  /*3c40*/  @!P1 BRA `(.L_x_2433) ;  /* 0x000000d400f89947 */ /* 0x002fea0003800000 */
.L_x_2432:
        /* <DEDUP_REMOVED lines=175> */
.L_x_2434:
[----:B------:R-:W-:Y:S01]  /*4740*/  ULEA UR10, UR6, UR40, 0x3 ;  /* 0x00000028060a7291 */ /* 0x000fe2000f8e183f */
[----:B------:R-:W-:-:S05]  /*4750*/  IMAD.U32 R0, RZ, RZ, UR5 ;  /* 0x00000005ff007e24 */ /* 0x000fca000f8e00ff */
[----:B------:R-:W-:-:S04]  /*4760*/  SHF.L.U32 R0, R0, 0x1f, RZ ;  /* 0x0000001f00007819 */ /* 0x000fc800000006ff */
[----:B------:R2:W3:Y:S01]  /*4770*/  SYNCS.PHASECHK.TRANS64.TRYWAIT P1, [UR10+0x30850], R0 ;  /* 0x03085000ff0075a7 */ /* 0x0004e2000802014a */
[----:B------:R-:W-:Y:S05]  /*4780*/  @!P0 BRA `(.L_x_2435) ;  /* 0x0000000000048947 */ /* 0x000fea0003800000 */
[----:B------:R-:W-:Y:S01]  /*4790*/  BPT.TRAP 0x1 ;  /* 0x000000040000795c */ /* 0x000fe20000300000 */
.L_x_2435:
[----:B---3--:R-:W-:Y:S05]  /*47a0*/  @P1 BRA `(.L_x_2436) ;  /* 0x0000000000081947 */ /* 0x008fea0003800000 */
[----:B------:R-:W3:Y:S02]  /*47b0*/  SYNCS.PHASECHK.TRANS64.TRYWAIT P1, [UR10+0x30850], R0 ;  /* 0x03085000ff0075a7 */ /* 0x000ee4000802014a */
[----:B---3--:R-:W-:Y:S05]  /*47c0*/  @!P1 BRA `(.L_x_2437) ;  /* 0x000000cc00309947 */ /* 0x008fea0003800000 */
.L_x_2436:
        /* <DEDUP_REMOVED lines=37> */
.L_x_2438:
[----:B------:R-:W-:Y:S01]  /*4a20*/  UISETP.NE.AND UP0, UPT, UR61, URZ, UPT ;  /* 0x0000003f3d00728c */ /* 0x000fe2000bf05270 */
[----:B0-2---:R-:W-:Y:S01]  /*4a30*/  VIADD R0, R18, UR42 ;  /* 0x0000002a12007c36 */ /* 0x005fe20008000000 */
[----:B------:R-:W0:Y:S01]  /*4a40*/  S2UR UR6, SR_CgaCtaId ;  /* 0x00000000000679c3 */ /* 0x000e220000008800 */
[----:B------:R-:W-:Y:S01]  /*4a50*/  IMAD.U32 R13, RZ, RZ, UR43 ;  /* 0x0000002bff0d7e24 */ /* 0x000fe2000f8e00ff */
[----:B------:R-:W-:Y:S02]  /*4a60*/  UIADD3 UR7, UR7, 0x30840, URZ ;  /* 0x0003084007077890 */ /* 0x000fe4000fffe03f */
[----:B------:R-:W-:Y:S02]  /*4a70*/  PLOP3.LUT P1, PT, PT, PT, UP0, 0x80, 0x0 ;  /* 0x000000000000781c */ /* 0x000fe40003f2f008 */
[----:B------:R-:W-:-:S03]  /*4a80*/  PLOP3.LUT P2, PT, PT, PT, UP0, 0x80, 0x0 ;  /* 0x000000000000781c */ /* 0x000fc60003f4f008 */
[----:B------:R-:W-:-:S08]  /*4a90*/  @UP0 ULDC UR5, c[0x0][0x44c] ;  /* 0x0001130000050ab9 */ /* 0x000fd00000000800 */
[----:B------:R-:W-:Y:S01]  /*4aa0*/  @P1 IMAD.HI.U32 R2, R0, UR5, RZ ;  /* 0x0000000500021c27 */ /* 0x000fe2000f8e00ff */
[----:B------:R-:W-:-:S04]  /*4ab0*/  @UP0 ULDC UR5, c[0x0][0x450] ;  /* 0x0001140000050ab9 */ /* 0x000fc80000000800 */
[----:B------:R-:W-:Y:S01]  /*4ac0*/  @P2 SHF.R.U32.HI R0, RZ, UR5, R2 ;  /* 0x00000005ff002c19 */ /* 0x000fe20008011602 */
[----:B------:R-:W-:Y:S01]  /*4ad0*/  UMOV UR5, 0x1 ;  /* 0x0000000100057882 */ /* 0x000fe20000000000 */
[----:B0-----:R-:W-:Y:S02]  /*4ae0*/  UPRMT UR7, UR6, 0x654, UR7 ;  /* 0x0000065406077896 */ /* 0x001fe40008000007 */
[----:B------:R-:W-:Y:S01]  /*4af0*/  UIMAD UR5, UR4, -0x60, UR5 ;  /* 0xffffffa0040578a4 */ /* 0x000fe2000f8e0205 */
[----:B-1----:R-:W0:Y:S05]  /*4b00*/  SHFL.IDX PT, R3, R0, RZ, 0x1c1f ;  /* 0x001c1fff00037589 */ /* 0x002e2a00000e0000 */
[----:B------:R-:W-:Y:S01]  /*4b10*/  IMAD.U32 R2, RZ, RZ, UR5 ;  /* 0x00000005ff027e24 */ /* 0x000fe2000f8e00ff */
[----:B------:R-:W-:Y:S03]  /*4b20*/  SYNCS.ARRIVE.TRANS64.RED.A1T0 RZ, [UR7], RZ ;  /* 0x000000ffffff79a7 */ /* 0x000fe60008100407 */
[----:B------:R-:W-:-:S05]  /*4b30*/  IMAD R2, R17, -0x2, R2 ;  /* 0xfffffffe11027824 */ /* 0x000fca00078e0202 */
[----:B------:R-:W-:-:S05]  /*4b40*/  IADD3 R2, -R13, UR60, R2 ;  /* 0x0000003c0d027c10 */ /* 0x000fca000fffe102 */
[----:B0-----:R-:W-:-:S05]  /*4b50*/  IMAD.IADD R4, R2, 0x1, R3 ;  /* 0x0000000102047824 */ /* 0x001fca00078e0203 */
        /* <DEDUP_REMOVED lines=74> */
[----:B0-----:R-:W-:-:S04]  /*5000*/  IADD3 R2, R2, R15, RZ ;  /* 0x0000000f02027210 */ /* 0x001fc80007ffe0ff */
        /* <DEDUP_REMOVED lines=154> */
[----:B------:R-:W-:-:S04]  /*59b0*/  FFMA.FTZ R166, R166, UR34, -R14 ;  /* 0x00000022a6a67c23 */ /* 0x000fc8000801080e */
[----:B------:R-:W1:Y:S08]  /*59c0*/  MUFU.EX2 R2, R2 ;  /* 0x0000000200027308 */ /* 0x000e700000000800 */
[----:B------:R-:W2:Y:S01]  /*59d0*/  MUFU.EX2 R191, R191 ;  /* 0x000000bf00bf7308 */ /* 0x000ea20000000800 */
[----:B0-----:R-:W-:-:S04]  /*59e0*/  FFMA.FTZ R11, R0, R10, R13 ;  /* 0x0000000a000b7223 */ /* 0x001fc8000001000d */
[----:B------:R-:W-:-:S03]  /*59f0*/  FADD.FTZ R11, R188, R11 ;  /* 0x0000000bbc0b7221 */ /* 0x000fc60000010000 */
[----:B------:R-:W0:Y:S01]  /*5a00*/  MUFU.EX2 R120, R120 ;  /* 0x0000007800787308 */ /* 0x000e220000000800 */
[----:B-1----:R-:W-:Y:S01]  /*5a10*/  FFMA.FTZ R5, R2, R5, R189 ;  /* 0x0000000502057223 */ /* 0x002fe200000100bd */
[----:B------:R-:W-:-:S03]  /*5a20*/  FADD.FTZ R132, R190, R11 ;  /* 0x0000000bbe847221 */ /* 0x000fc60000010000 */
[----:B------:R-:W-:Y:S01]  /*5a30*/  FADD.FTZ R10, R20, R5 ;  /* 0x00000005140a7221 */ /* 0x000fe20000010000 */
[----:B------:R-:W-:Y:S02]  /*5a40*/  FADD.FTZ R11, R15, R132 ;  /* 0x000000840f0b7221 */ /* 0x000fe40000010000 */
[----:B------:R-:W1:Y:S01]  /*5a50*/  MUFU.EX2 R185, R185 ;  /* 0x000000b900b97308 */ /* 0x000e620000000800 */
[----:B--2---:R-:W-:Y:S01]  /*5a60*/  FADD.FTZ R5, R191, R10 ;  /* 0x0000000abf057221 */ /* 0x004fe20000010000 */
[----:B------:R-:W-:-:S04]  /*5a70*/  FADD.FTZ R132, R184, R11 ;  /* 0x0000000bb8847221 */ /* 0x000fc80000010000 */
[----:B------:R-:W-:Y:S01]  /*5a80*/  FADD.FTZ R11, R21, R132 ;  /* 0x00000084150b7221 */ /* 0x000fe20000010000 */
[----:B------:R-:W-:Y:S01]  /*5a90*/  FFMA.FTZ R132, R155, UR34, -R14 ;  /* 0x000000229b847c23 */ /* 0x000fe2000801080e */
[----:B------:R-:W2:Y:S01]  /*5aa0*/  MUFU.EX2 R122, R122 ;  /* 0x0000007a007a7308 */ /* 0x000ea20000000800 */
[----:B0-----:R-:W-:Y:S01]  /*5ab0*/  FADD.FTZ R10, R120, R5 ;  /* 0x00000005780a7221 */ /* 0x001fe20000010000 */
[----:B------:R-:W-:-:S04]  /*5ac0*/  FADD.FTZ R134, R186, R11 ;  /* 0x0000000bba867221 */ /* 0x000fc80000010000 */
[----:B------:R-:W-:Y:S02]  /*5ad0*/  FADD.FTZ R11, R121, R134 ;  /* 0x00000086790b7221 */ /* 0x000fe40000010000 */
[----:B------:R-:W0:Y:S01]  /*5ae0*/  MUFU.EX2 R187, R187 ;  /* 0x000000bb00bb7308 */ /* 0x000e220000000800 */
[----:B-1----:R-:W-:Y:S01]  /*5af0*/  FADD.FTZ R5, R185, R10 ;  /* 0x0000000ab9057221 */ /* 0x002fe20000010000 */
[----:B------:R-:W-:-:S04]  /*5b00*/  FADD.FTZ R134, R180, R11 ;  /* 0x0000000bb4867221 */ /* 0x000fc80000010000 */
[----:B------:R-:W-:Y:S01]  /*5b10*/  FADD.FTZ R11, R125, R134 ;  /* 0x000000867d0b7221 */ /* 0x000fe20000010000 */
[--C-:B------:R-:W-:Y:S01]  /*5b20*/  FFMA.FTZ R134, R159, UR34, -R14.reuse ;  /* 0x000000229f867c23 */ /* 0x100fe2000801080e */
[----:B------:R-:W1:Y:S01]  /*5b30*/  MUFU.EX2 R124, R124 ;  /* 0x0000007c007c7308 */ /* 0x000e620000000800 */
[----:B--2---:R-:W-:Y:S01]  /*5b40*/  FADD.FTZ R10, R122, R5 ;  /* 0x000000057a0a7221 */ /* 0x004fe20000010000 */
[----:B------:R-:W-:Y:S01]  /*5b50*/  FADD.FTZ R136, R182, R11 ;  /* 0x0000000bb6887221 */ /* 0x000fe20000010000 */
[----:B------:R-:W-:-:S03]  /*5b60*/  FFMA.FTZ R14, R167, UR34, -R14 ;  /* 0x00000022a70e7c23 */ /* 0x000fc6000801080e */
        /* <DEDUP_REMOVED lines=57> */
.L_x_2439:
        /* <DEDUP_REMOVED lines=36> */
.L_x_2429:
[----:B------:R-:W-:-:S13]  /*6140*/  ISETP.LE.AND P1, PT, RZ, UR4, PT ;  /* 0x00000004ff007c0c */ /* 0x000fda000bf23270 */
[----:B------:R-:W-:Y:S05]  /*6150*/  @!P1 BRA `(.L_x_2441) ;  /* 0x0000001c00b89947 */ /* 0x000fea0003800000 */
[----:B------:R-:W-:Y:S01]  /*6160*/  IMAD.MOV.U32 R12, RZ, RZ, R3 ;  /* 0x000000ffff0c7224 */ /* 0x000fe200078e0003 */
[----:B------:R-:W-:Y:S01]  /*6170*/  UMOV UR5, UR38 ;  /* 0x0000002600057c82 */ /* 0x000fe20008000000 */
[----:B------:R-:W-:Y:S01]  /*6180*/  IMAD.MOV.U32 R11, RZ, RZ, R4 ;  /* 0x000000ffff0b7224 */ /* 0x000fe200078e0004 */
[----:B------:R-:W-:Y:S01]  /*6190*/  UMOV UR6, UR39 ;  /* 0x0000002700067c82 */ /* 0x000fe20008000000 */
[----:B------:R-:W-:-:S05]  /*61a0*/  ULDC UR11, c[0x0][0x988] ;  /* 0x00026200000b7ab9 */ /* 0x000fca0000000800 */
.L_x_2452:
        /* <DEDUP_REMOVED lines=8> */
.L_x_2442:
[----:B------:R-:W-:Y:S01]  /*6230*/  ULEA UR7, UR39, UR40, 0x3 ;  /* 0x0000002827077291 */ /* 0x000fe2000f8e183f */
[----:B------:R-:W-:-:S05]  /*6240*/  IMAD.U32 R3, RZ, RZ, UR38 ;  /* 0x00000026ff037e24 */ /* 0x000fca000f8e00ff */
[----:B------:R-:W-:-:S04]  /*6250*/  SHF.L.U32 R3, R3, 0x1f, RZ ;  /* 0x0000001f03037819 */ /* 0x000fc800000006ff */
[----:B------:R0:W1:Y:S01]  /*6260*/  SYNCS.PHASECHK.TRANS64.TRYWAIT P1, [UR7+0x30830], R3 ;  /* 0x03083003ff0075a7 */ /* 0x0000620008020147 */
[----:B------:R-:W-:Y:S05]  /*6270*/  @!P0 BRA `(.L_x_2443) ;  /* 0x0000000000048947 */ /* 0x000fea0003800000 */
[----:B------:R-:W-:Y:S01]  /*6280*/  BPT.TRAP 0x1 ;  /* 0x000000040000795c */ /* 0x000fe20000300000 */
.L_x_2443:
[----:B-1----:R-:W-:Y:S05]  /*6290*/  @P1 BRA `(.L_x_2444) ;  /* 0x0000000000081947 */ /* 0x002fea0003800000 */
[----:B------:R-:W1:Y:S02]  /*62a0*/  SYNCS.PHASECHK.TRANS64.TRYWAIT P1, [UR7+0x30830], R3 ;  /* 0x03083003ff0075a7 */ /* 0x000e640008020147 */
[----:B-1----:R-:W-:Y:S05]  /*62b0*/  @!P1 BRA `(.L_x_2445) ;  /* 0x000000b0008c9947 */ /* 0x002fea0003800000 */
.L_x_2444:
        /* <DEDUP_REMOVED lines=175> */
.L_x_2446:
[----:B------:R-:W-:Y:S01]  /*6db0*/  ULEA UR14, UR6, UR40, 0x3 ;  /* 0x00000028060e7291 */ /* 0x000fe2000f8e183f */
[----:B------:R-:W-:-:S05]  /*6dc0*/  IMAD.U32 R0, RZ, RZ, UR5 ;  /* 0x00000005ff007e24 */ /* 0x000fca000f8e00ff */
[----:B------:R-:W-:-:S04]  /*6dd0*/  SHF.L.U32 R0, R0, 0x1f, RZ ;  /* 0x0000001f00007819 */ /* 0x000fc800000006ff */
[----:B------:R2:W3:Y:S01]  /*6de0*/  SYNCS.PHASECHK.TRANS64.TRYWAIT P1, [UR14+0x30850], R0 ;  /* 0x03085000ff0075a7 */ /* 0x0004e2000802014e */
[----:B------:R-:W-:Y:S05]  /*6df0*/  @!P0 BRA `(.L_x_2447) ;  /* 0x0000000000048947 */ /* 0x000fea0003800000 */
[----:B------:R-:W-:Y:S01]  /*6e00*/  BPT.TRAP 0x1 ;  /* 0x000000040000795c */ /* 0x000fe20000300000 */
.L_x_2447:
[----:B---3--:R-:W-:Y:S05]  /*6e10*/  @P1 BRA `(.L_x_2448) ;  /* 0x0000000000081947 */ /* 0x008fea0003800000 */
[----:B------:R-:W3:Y:S02]  /*6e20*/  SYNCS.PHASECHK.TRANS64.TRYWAIT P1, [UR14+0x30850], R0 ;  /* 0x03085000ff0075a7 */ /* 0x000ee4000802014e */
[----:B---3--:R-:W-:Y:S05]  /*6e30*/  @!P1 BRA `(.L_x_2449) ;  /* 0x000000a400c49947 */ /* 0x008fea0003800000 */
.L_x_2448:
        /* <DEDUP_REMOVED lines=37> */
.L_x_2450:
        /* <DEDUP_REMOVED lines=216> */
.L_x_2451:
        /* <DEDUP_REMOVED lines=35> */
.L_x_2441:
        /* <DEDUP_REMOVED lines=99> */
.L_x_2453:
[----:B------:R-:W-:Y:S01]  /*8670*/  ULEA UR5, UR39, UR40, 0x3 ;  /* 0x0000002827057291 */ /* 0x000fe2000f8e183f */
[----:B------:R-:W-:-:S05]  /*8680*/  IMAD.U32 R0, RZ, RZ, UR38 ;  /* 0x00000026ff007e24 */ /* 0x000fca000f8e00ff */
[----:B------:R-:W-:-:S04]  /*8690*/  SHF.L.U32 R0, R0, 0x1f, RZ ;  /* 0x0000001f00007819 */ /* 0x000fc800000006ff */
[----:B------:R0:W1:Y:S01]  /*86a0*/  SYNCS.PHASECHK.TRANS64.TRYWAIT P1, [UR5+0x30850], R0 ;  /* 0x03085000ff0075a7 */ /* 0x0000620008020145 */
[----:B------:R-:W-:Y:S05]  /*86b0*/  @!P0 BRA `(.L_x_2454) ;  /* 0x0000000000048947 */ /* 0x000fea0003800000 */
[----:B------:R-:W-:Y:S01]  /*86c0*/  BPT.TRAP 0x1 ;  /* 0x000000040000795c */ /* 0x000fe20000300000 */
.L_x_2454:
[----:B-1----:R-:W-:Y:S05]  /*86d0*/  @P1 BRA `(.L_x_2455) ;  /* 0x0000000000081947 */ /* 0x002fea0003800000 */
[----:B------:R-:W1:Y:S02]  /*86e0*/  SYNCS.PHASECHK.TRANS64.TRYWAIT P1, [UR5+0x30850], R0 ;  /* 0x03085000ff0075a7 */ /* 0x000e640008020145 */
[----:B-1----:R-:W-:Y:S05]  /*86f0*/  @!P1 BRA `(.L_x_2456) ;  /* 0x0000008c00ac9947 */ /* 0x002fea0003800000 */
.L_x_2455:
        /* <DEDUP_REMOVED lines=17> */
[----:B------:R-:W-:Y:S02]  /*8810*/  MOV R5, RZ ;  /* 0x000000ff00057202 */ /* 0x000fe40000000f00 */
        /* <DEDUP_REMOVED lines=46> */
.L_x_2457:
        /* <DEDUP_REMOVED lines=109> */
.L_x_2421:
        /* <DEDUP_REMOVED lines=15> */
[----:B------:R-:W-:Y:S02]  /*92c0*/  F2FP.BF16.F32.PACK_AB R97, R43, R98 ;  /* 0x000000622b61723e */ /* 0x000fe400000010ff */
[----:B------:R-:W-:Y:S01]  /*92d0*/  F2FP.BF16.F32.PACK_AB R104, R105, R104 ;  /* 0x000000686968723e */ /* 0x000fe200000010ff */
[----:B------:R-:W-:Y:S01]  /*92e0*/  UISETP.NE.AND.EX UP0, UPT, UR9, URZ, UPT, UP0 ;  /* 0x0000003f0900728c */ /* 0x000fe2000bf05300 */
[----:B------:R-:W-:Y:S02]  /*92f0*/  R2UR UR4, R192 ;  /* 0x00000000c00472ca */ /* 0x000fe400000e0000 */
[----:B------:R-:W-:-:S02]  /*9300*/  F2FP.BF16.F32.PACK_AB R98, R101, R100 ;  /* 0x000000646562723e */ /* 0x000fc400000010ff */
[----:B------:R-:W-:Y:S02]  /*9310*/  F2FP.BF16.F32.PACK_AB R99, R46, R99 ;  /* 0x000000632e63723e */ /* 0x000fe400000010ff */
[----:B------:R-:W-:Y:S02]  /*9320*/  F2FP.BF16.F32.PACK_AB R105, R107, R106 ;  /* 0x0000006a6b69723e */ /* 0x000fe400000010ff */
[----:B------:R-:W-:Y:S02]  /*9330*/  F2FP.BF16.F32.PACK_AB R112, R113, R112 ;  /* 0x000000707170723e */ /* 0x000fe400000010ff */
[----:B------:R-:W-:Y:S02]  /*9340*/  F2FP.BF16.F32.PACK_AB R106, R109, R108 ;  /* 0x0000006c6d6a723e */ /* 0x000fe400000010ff */
[----:B------:R-:W-:Y:S01]  /*9350*/  F2FP.BF16.F32.PACK_AB R107, R111, R110 ;  /* 0x0000006e6f6b723e */ /* 0x000fe200000010ff */
[----:B------:R-:W-:Y:S01]  /*9360*/  USHF.L.U32 UR10, UR4, 0x2, URZ ;  /* 0x00000002040a7899 */ /* 0x000fe2000800063f */
[----:B------:R-:W-:-:S02]  /*9370*/  F2FP.BF16.F32.PACK_AB R113, R115, R114 ;  /* 0x000000727371723e */ /* 0x000fc400000010ff */
[----:B------:R-:W-:Y:S02]  /*9380*/  F2FP.BF16.F32.PACK_AB R114, R117, R116 ;  /* 0x000000747572723e */ /* 0x000fe400000010ff */
[----:B------:R-:W-:Y:S02]  /*9390*/  F2FP.BF16.F32.PACK_AB R115, R119, R118 ;  /* 0x000000767773723e */ /* 0x000fe400000010ff */
[----:B------:R-:W-:Y:S02]  /*93a0*/  R2UR UR7, R195 ;  /* 0x00000000c30772ca */ /* 0x000fe400000e0000 */
[----:B------:R-:W-:Y:S02]  /*93b0*/  MOV R20, R42 ;  /* 0x0000002a00147202 */ /* 0x000fe40000000f00 */
[----:B0-----:R-:W-:-:S03]  /*93c0*/  MOV R21, R5 ;  /* 0x0000000500157202 */ /* 0x001fc60000000f00 */
[----:B------:R-:W-:-:S03]  /*93d0*/  IMAD.WIDE R4, R200, 0x2, R20 ;  /* 0x00000002c8047825 */ /* 0x000fc600078e0214 */
[----:B------:R-:W-:-:S03]  /*93e0*/  LOP3.LUT R29, R4, 0x380, RZ, 0xc0, !PT ;  /* 0x00000380041d7812 */ /* 0x000fc600078ec0ff */
[----:B------:R-:W-:Y:S01]  /*93f0*/  USHF.L.U64.HI UR11, UR4, 0x2, UR7 ;  /* 0x00000002040b7899 */ /* 0x000fe20008010207 */
[C---:B------:R-:W-:Y:S01]  /*9400*/  IADD3 R137, P6, R4.reuse, 0x60, RZ ;  /* 0x0000006004897810 */ /* 0x040fe20007fde0ff */
[----:B------:R-:W-:Y:S01]  /*9410*/  UIADD3 UR4, UP1, UR10, UR8, URZ ;  /* 0x000000080a047290 */ /* 0x000fe2000ff3e03f */
[C---:B------:R-:W-:Y:S02]  /*9420*/  IADD3 R47, P2, R4.reuse, 0x20, RZ ;  /* 0x00000020042f7810 */ /* 0x040fe40007f5e0ff */
[C---:B------:R-:W-:Y:S01]  /*9430*/  IADD3 R103, P1, R4.reuse, 0x40, RZ ;  /* 0x0000004004677810 */ /* 0x040fe20007f3e0ff */
[--C-:B------:R-:W-:Y:S01]  /*9440*/  IMAD.X R13, RZ, RZ, R5.reuse, P6 ;  /* 0x000000ffff0d7224 */ /* 0x100fe200030e0605 */
[C---:B------:R-:W-:Y:S01]  /*9450*/  IADD3 R139, P5, R4.reuse, 0x4000, RZ ;  /* 0x00004000048b7810 */ /* 0x040fe20007fbe0ff */
[--C-:B------:R-:W-:Y:S01]  /*9460*/  IMAD.X R9, RZ, RZ, R5.reuse, P2 ;  /* 0x000000ffff097224 */ /* 0x100fe200010e0605 */
[----:B------:R-:W-:Y:S01]  /*9470*/  SHF.R.U64 R29, R29, 0x3, RZ ;  /* 0x000000031d1d7819 */ /* 0x000fe200000012ff */
[----:B------:R-:W-:Y:S01]  /*9480*/  IMAD.X R11, RZ, RZ, R5, P1 ;  /* 0x000000ffff0b7224 */ /* 0x000fe200008e0605 */
[C---:B------:R-:W-:Y:S01]  /*9490*/  IADD3 R141, P0, R4.reuse, 0x4020, RZ ;  /* 0x00004020048d7810 */ /* 0x040fe20007f1e0ff */
[----:B------:R-:W-:Y:S01]  /*94a0*/  UIADD3.X UR7, UR11, UR9, URZ, UP1, !UPT ;  /* 0x000000090b077290 */ /* 0x000fe20008ffe43f */
[----:B------:R-:W-:-:S02]  /*94b0*/  IADD3 R143, P4, R4, 0x4040, RZ ;  /* 0x00004040048f7810 */ /* 0x000fc40007f9e0ff */
[C---:B------:R-:W-:Y:S01]  /*94c0*/  IADD3 R151, P6, R4.reuse, 0x8040, RZ ;  /* 0x0000804004977810 */ /* 0x040fe20007fde0ff */
[--C-:B------:R-:W-:Y:S01]  /*94d0*/  IMAD.X R25, RZ, RZ, R5.reuse, P0 ;  /* 0x000000ffff197224 */ /* 0x100fe200000e0605 */
[----:B------:R-:W-:Y:S01]  /*94e0*/  IADD3.X R15, RZ, R5, RZ, P5, !PT ;  /* 0x00000005ff0f7210 */ /* 0x000fe20002ffe4ff */
[--C-:B------:R-:W-:Y:S01]  /*94f0*/  IMAD.X R27, RZ, RZ, R5.reuse, P4 ;  /* 0x000000ffff1b7224 */ /* 0x100fe200020e0605 */
[C---:B------:R-:W-:Y:S01]  /*9500*/  IADD3 R145, P3, R4.reuse, 0x4060, RZ ;  /* 0x0000406004917810 */ /* 0x040fe20007f7e0ff */
[--C-:B------:R-:W-:Y:S01]  /*9510*/  IMAD.X R37, RZ, RZ, R5.reuse, P6 ;  /* 0x000000ffff257224 */ /* 0x100fe200030e0605 */
[C---:B------:R-:W-:Y:S01]  /*9520*/  IADD3 R147, P2, R4.reuse, 0x8000, RZ ;  /* 0x0000800004937810 */ /* 0x040fe20007f5e0ff */
[----:B------:R-:W-:Y:S01]  /*9530*/  ULDC.64 UR8, c[0x0][0xc08] ;  /* 0x0003020000087ab9 */ /* 0x000fe20000000a00 */
[C---:B------:R-:W-:Y:S01]  /*9540*/  IADD3 R149, P1, R4.reuse, 0x8020, RZ ;  /* 0x0000802004957810 */ /* 0x040fe20007f3e0ff */
[--C-:B------:R-:W-:Y:S01]  /*9550*/  IMAD.X R31, RZ, RZ, R5.reuse, P3 ;  /* 0x000000ffff1f7224 */ /* 0x100fe200018e0605 */
[----:B------:R-:W-:Y:S01]  /*9560*/  IADD3 R153, P5, R4, 0x8060, RZ ;  /* 0x0000806004997810 */ /* 0x000fe20007fbe0ff */
[--C-:B------:R-:W-:Y:S01]  /*9570*/  IMAD.X R33, RZ, RZ, R5.reuse, P2 ;  /* 0x000000ffff217224 */ /* 0x100fe200010e0605 */
[----:B------:R-:W-:Y:S01]  /*9580*/  LOP3.LUT R4, R29, R4, RZ, 0x3c, !PT ;  /* 0x000000041d047212 */ /* 0x000fe200078e3cff */
[--C-:B------:R-:W-:Y:S01]  /*9590*/  IMAD.X R35, RZ, RZ, R5.reuse, P1 ;  /* 0x000000ffff237224 */ /* 0x100fe200008e0605 */
[----:B------:R-:W-:Y:S01]  /*95a0*/  LOP3.LUT R8, R47, 0x380, RZ, 0xc0, !PT ;  /* 0x000003802f087812 */ /* 0x000fe200078ec0ff */
        /* <DEDUP_REMOVED lines=14> */
[----:B------:R-:W-:Y:S02]  /*9690*/  SHF.R.U64 R12, R12, 0x3, RZ ;  /* 0x000000030c0c7819 */ /* 0x000fe400000012ff */
[----:B------:R-:W-:Y:S02]  /*96a0*/  SHF.R.U64 R14, R14, 0x3, RZ ;  /* 0x000000030e0e7819 */ /* 0x000fe400000012ff */
[----:B------:R-:W-:Y:S02]  /*96b0*/  F2FP.BF16.F32.PACK_AB R4, R124, R7 ;  /* 0x000000077c04723e */ /* 0x000fe400000010ff */
[----:B------:R-:W-:Y:S02]  /*96c0*/  SHF.R.U64 R24, R24, 0x3, RZ ;  /* 0x0000000318187819 */ /* 0x000fe400000012ff */
[----:B------:R-:W-:Y:S02]  /*96d0*/  SHF.R.U64 R26, R26, 0x3, RZ ;  /* 0x000000031a1a7819 */ /* 0x000fe400000012ff */
[----:B------:R-:W-:-:S02]  /*96e0*/  F2FP.BF16.F32.PACK_AB R5, R134, R133 ;  /* 0x000000858605723e */ /* 0x000fc400000010ff */
[----:B------:R-:W-:Y:S02]  /*96f0*/  SHF.R.U64 R36, R36, 0x3, RZ ;  /* 0x0000000324247819 */ /* 0x000fe400000012ff */
[----:B------:R-:W-:Y:S01]  /*9700*/  F2FP.BF16.F32.PACK_AB R7, R135, R28 ;  /* 0x0000001c8707723e */ /* 0x000fe200000010ff */
[----:B------:R-:W-:Y:S01]  /*9710*/  BAR.SYNC.DEFER_BLOCKING 0x1, 0x100 ;  /* 0x0044000000007b1d */ /* 0x000fe20000010000 */
[----:B------:R-:W-:Y:S02]  /*9720*/  SHF.R.U64 R30, R30, 0x3, RZ ;  /* 0x000000031e1e7819 */ /* 0x000fe400000012ff */
[----:B------:R-:W-:Y:S02]  /*9730*/  SHF.R.U64 R38, R38, 0x3, RZ ;  /* 0x0000000326267819 */ /* 0x000fe400000012ff */
[----:B------:R-:W-:Y:S02]  /*9740*/  LOP3.LUT R8, R8, R47, RZ, 0x3c, !PT ;  /* 0x0000002f08087212 */ /* 0x000fe400078e3cff */
[----:B------:R-:W-:-:S02]  /*9750*/  LOP3.LUT R10, R10, R103, RZ, 0x3c, !PT ;  /* 0x000000670a0a7212 */ /* 0x000fc400078e3cff */
[----:B------:R-:W-:Y:S02]  /*9760*/  SHF.R.U64 R32, R32, 0x3, RZ ;  /* 0x0000000320207819 */ /* 0x000fe400000012ff */
[----:B------:R-:W-:Y:S02]  /*9770*/  SHF.R.U64 R34, R34, 0x3, RZ ;  /* 0x0000000322227819 */ /* 0x000fe400000012ff */
[----:B------:R-:W-:Y:S02]  /*9780*/  LOP3.LUT R12, R12, R137, RZ, 0x3c, !PT ;  /* 0x000000890c0c7212 */ /* 0x000fe400078e3cff */
[----:B------:R-:W-:Y:S02]  /*9790*/  LOP3.LUT R14, R14, R139, RZ, 0x3c, !PT ;  /* 0x0000008b0e0e7212 */ /* 0x000fe400078e3cff */
[----:B------:R-:W-:Y:S02]  /*97a0*/  LOP3.LUT R24, R24, R141, RZ, 0x3c, !PT ;  /* 0x0000008d18187212 */ /* 0x000fe400078e3cff */
[----:B------:R-:W-:-:S02]  /*97b0*/  LOP3.LUT R26, R26, R143, RZ, 0x3c, !PT ;  /* 0x0000008f1a1a7212 */ /* 0x000fc400078e3cff */
[----:B------:R-:W-:Y:S02]  /*97c0*/  LOP3.LUT R36, R36, R151, RZ, 0x3c, !PT ;  /* 0x0000009724247212 */ /* 0x000fe400078e3cff */
[----:B------:R-:W-:Y:S01]  /*97d0*/  LOP3.LUT R30, R30, R145, RZ, 0x3c, !PT ;  /* 0x000000911e1e7212 */ /* 0x000fe200078e3cff */
[----:B------:R0:W-:Y:S01]  /*97e0*/  STSM.16.M88.4 [R136], R4 ;  /* 0x0000000488007844 */ /* 0x0001e20000000200 */
[----:B------:R-:W-:Y:S02]  /*97f0*/  LOP3.LUT R28, R38, R153, RZ, 0x3c, !PT ;  /* 0x00000099261c7212 */ /* 0x000fe400078e3cff */
[----:B------:R-:W-:Y:S02]  /*9800*/  LOP3.LUT R32, R32, R147, RZ, 0x3c, !PT ;  /* 0x0000009320207212 */ /* 0x000fe400078e3cff */
[----:B------:R-:W-:Y:S02]  /*9810*/  LOP3.LUT R34, R34, R149, RZ, 0x3c, !PT ;  /* 0x0000009522227212 */ /* 0x000fe400078e3cff */
[----:B------:R-:W-:-:S02]  /*9820*/  MOV R135, R8 ;  /* 0x0000000800877202 */ /* 0x000fc40000000f00 */
[----:B------:R-:W-:Y:S02]  /*9830*/  MOV R134, R10 ;  /* 0x0000000a00867202 */ /* 0x000fe40000000f00 */
[----:B------:R-:W-:Y:S02]  /*9840*/  MOV R133, R12 ;  /* 0x0000000c00857202 */ /* 0x000fe40000000f00 */
[----:B------:R-:W-:Y:S02]  /*9850*/  MOV R124, R14 ;  /* 0x0000000e007c7202 */ /* 0x000fe40000000f00 */
[----:B------:R-:W-:Y:S02]  /*9860*/  F2FP.BF16.F32.PACK_AB R8, R41, R40 ;  /* 0x000000282908723e */ /* 0x000fe400000010ff */
[----:B0-----:R-:W-:Y:S02]  /*9870*/  F2FP.BF16.F32.PACK_AB R4, R121, R120 ;  /* 0x000000787904723e */ /* 0x001fe400000010ff */
[----:B------:R-:W-:-:S02]  /*9880*/  F2FP.BF16.F32.PACK_AB R5, R131, R128 ;  /* 0x000000808305723e */ /* 0x000fc400000010ff */
[----:B------:R-:W-:Y:S02]  /*9890*/  F2FP.BF16.F32.PACK_AB R6, R122, R3 ;  /* 0x000000037a06723e */ /* 0x000fe400000010ff */
[----:B------:R-:W-:Y:S02]  /*98a0*/  F2FP.BF16.F32.PACK_AB R7, R132, R127 ;  /* 0x0000007f8407723e */ /* 0x000fe400000010ff */
[----:B------:R-:W-:Y:S02]  /*98b0*/  F2FP.BF16.F32.PACK_AB R9, R129, R126 ;  /* 0x0000007e8109723e */ /* 0x000fe400000010ff */
[----:B------:R-:W-:Y:S01]  /*98c0*/  F2FP.BF16.F32.PACK_AB R10, R45, R44 ;  /* 0x0000002c2d0a723e */ /* 0x000fe200000010ff */
[----:B------:R0:W-:Y:S01]  /*98d0*/  STSM.16.M88.4 [R135], R4 ;  /* 0x0000000487007844 */ /* 0x0001e20000000200 */
[----:B------:R-:W-:Y:S02]  /*98e0*/  F2FP.BF16.F32.PACK_AB R11, R130, R125 ;  /* 0x0000007d820b723e */ /* 0x000fe400000010ff */
[----:B------:R-:W-:-:S02]  /*98f0*/  MOV R123, R24 ;  /* 0x00000018007b7202 */ /* 0x000fc40000000f00 */
[----:B------:R-:W-:Y:S01]  /*9900*/  MOV R103, R26 ;  /* 0x0000001a00677202 */ /* 0x000fe20000000f00 */
[----:B------:R1:W-:Y:S01]  /*9910*/  STSM.16.M88.4 [R134], R8 ;  /* 0x0000000886007844 */ /* 0x0003e20000000200 */
[----:B------:R-:W-:Y:S02]  /*9920*/  MOV R37, R36 ;  /* 0x0000002400257202 */ /* 0x000fe40000000f00 */
[----:B------:R-:W-:Y:S02]  /*9930*/  F2FP.BF16.F32.PACK_AB R12, R49, R48 ;  /* 0x00000030310c723e */ /* 0x000fe400000010ff */
[----:B------:R-:W-:Y:S02]  /*9940*/  F2FP.BF16.F32.PACK_AB R13, R51, R50 ;  /* 0x00000032330d723e */ /* 0x000fe400000010ff */
[----:B------:R-:W-:Y:S02]  /*9950*/  F2FP.BF16.F32.PACK_AB R14, R53, R52 ;  /* 0x00000034350e723e */ /* 0x000fe400000010ff */
[----:B------:R-:W-:-:S02]  /*9960*/  F2FP.BF16.F32.PACK_AB R15, R55, R54 ;  /* 0x00000036370f723e */ /* 0x000fc400000010ff */
[----:B------:R-:W-:Y:S02]  /*9970*/  MOV R102, R30 ;  /* 0x0000001e00667202 */ /* 0x000fe40000000f00 */
[----:B------:R-:W-:Y:S01]  /*9980*/  F2FP.BF16.F32.PACK_AB R24, R57, R56 ;  /* 0x000000383918723e */ /* 0x000fe200000010ff */
[----:B------:R-:W-:Y:S01]  /*9990*/  STSM.16.M88.4 [R133], R12 ;  /* 0x0000000c85007844 */ /* 0x000fe20000000200 */
[----:B------:R-:W-:Y:S02]  /*99a0*/  F2FP.BF16.F32.PACK_AB R25, R59, R58 ;  /* 0x0000003a3b19723e */ /* 0x000fe400000010ff */
[----:B------:R-:W-:Y:S02]  /*99b0*/  F2FP.BF16.F32.PACK_AB R26, R61, R60 ;  /* 0x0000003c3d1a723e */ /* 0x000fe400000010ff */
[----:B------:R-:W-:Y:S02]  /*99c0*/  F2FP.BF16.F32.PACK_AB R27, R63, R62 ;  /* 0x0000003e3f1b723e */ /* 0x000fe400000010ff */
[----:B------:R-:W-:-:S02]  /*99d0*/  MOV R36, R28 ;  /* 0x0000001c00247202 */ /* 0x000fc40000000f00 */
[----:B------:R-:W-:Y:S01]  /*99e0*/  MOV R47, R32 ;  /* 0x00000020002f7202 */ /* 0x000fe20000000f00 */
[----:B------:R-:W-:Y:S01]  /*99f0*/  STSM.16.M88.4 [R124], R24 ;  /* 0x000000187c007844 */ /* 0x000fe20000000200 */
[----:B------:R-:W-:Y:S02]  /*9a00*/  MOV R38, R34 ;  /* 0x0000002200267202 */ /* 0x000fe40000000f00 */
[----:B------:R-:W-:Y:S02]  /*9a10*/  F2FP.BF16.F32.PACK_AB R28, R65, R64 ;  /* 0x00000040411c723e */ /* 0x000fe400000010ff */
[----:B------:R-:W-:Y:S02]  /*9a20*/  F2FP.BF16.F32.PACK_AB R29, R67, R66 ;  /* 0x00000042431d723e */ /* 0x000fe400000010ff */
[----:B------:R-:W-:Y:S02]  /*9a30*/  F2FP.BF16.F32.PACK_AB R30, R69, R68 ;  /* 0x00000044451e723e */ /* 0x000fe400000010ff */
[----:B------:R-:W-:-:S02]  /*9a40*/  F2FP.BF16.F32.PACK_AB R31, R71, R70 ;  /* 0x00000046471f723e */ /* 0x000fc400000010ff */
[----:B------:R-:W-:Y:S01]  /*9a50*/  PLOP3.LUT P0, PT, PT, PT, UP0, 0x80, 0x0 ;  /* 0x000000000000781c */ /* 0x000fe20003f0f008 */
[----:B------:R-:W-:Y:S01]  /*9a60*/  UISETP.NE.U32.AND UP1, UPT, UR8, URZ, UPT ;  /* 0x0000003f0800728c */ /* 0x000fe2000bf25070 */
[----:B------:R-:W-:Y:S01]  /*9a70*/  F2FP.BF16.F32.PACK_AB R32, R73, R72 ;  /* 0x000000484920723e */ /* 0x000fe200000010ff */
[----:B------:R-:W-:Y:S01]  /*9a80*/  STSM.16.M88.4 [R123], R28 ;  /* 0x0000001c7b007844 */ /* 0x000fe20000000200 */
[----:B------:R-:W-:Y:S02]  /*9a90*/  F2FP.BF16.F32.PACK_AB R33, R75, R74 ;  /* 0x0000004a4b21723e */ /* 0x000fe400000010ff */
[----:B------:R-:W-:Y:S02]  /*9aa0*/  F2FP.BF16.F32.PACK_AB R34, R77, R76 ;  /* 0x0000004c4d22723e */ /* 0x000fe400000010ff */
[----:B------:R-:W-:Y:S01]  /*9ab0*/  F2FP.BF16.F32.PACK_AB R35, R79, R78 ;  /* 0x0000004e4f23723e */ /* 0x000fe200000010ff */
[----:B------:R-:W2:Y:S01]  /*9ac0*/  LDC R68, c[0x0][0xbe8] ;  /* 0x0002fa00ff447b82 */ /* 0x000ea20000000800 */
[----:B0-----:R-:W-:-:S02]  /*9ad0*/  F2FP.BF16.F32.PACK_AB R4, R81, R80 ;  /* 0x000000505104723e */ /* 0x001fc400000010ff */
[----:B------:R-:W-:Y:S01]  /*9ae0*/  F2FP.BF16.F32.PACK_AB R5, R83, R82 ;  /* 0x000000525305723e */ /* 0x000fe200000010ff */
[----:B------:R-:W-:Y:S01]  /*9af0*/  STSM.16.M88.4 [R103], R32 ;  /* 0x0000002067007844 */ /* 0x000fe20000000200 */
[----:B------:R-:W-:Y:S02]  /*9b00*/  F2FP.BF16.F32.PACK_AB R6, R85, R84 ;  /* 0x000000545506723e */ /* 0x000fe400000010ff */
[----:B------:R-:W-:Y:S02]  /*9b10*/  F2FP.BF16.F32.PACK_AB R7, R87, R86 ;  /* 0x000000565707723e */ /* 0x000fe400000010ff */
[----:B-1----:R-:W-:Y:S02]  /*9b20*/  F2FP.BF16.F32.PACK_AB R8, R89, R88 ;  /* 0x000000585908723e */ /* 0x002fe400000010ff */
[----:B------:R-:W-:Y:S01]  /*9b30*/  F2FP.BF16.F32.PACK_AB R9, R91, R90 ;  /* 0x0000005a5b09723e */ /* 0x000fe200000010ff */
[----:B------:R0:W-:Y:S01]  /*9b40*/  STSM.16.M88.4 [R102], R4 ;  /* 0x0000000466007844 */ /* 0x0001e20000000200 */
[----:B------:R-:W-:-:S02]  /*9b50*/  F2FP.BF16.F32.PACK_AB R10, R93, R92 ;  /* 0x0000005c5d0a723e */ /* 0x000fc400000010ff */
[----:B------:R-:W-:-:S05]  /*9b60*/  F2FP.BF16.F32.PACK_AB R11, R95, R94 ;  /* 0x0000005e5f0b723e */ /* 0x000fca00000010ff */
[----:B------:R1:W-:Y:S04]  /*9b70*/  STSM.16.M88.4 [R47], R8 ;  /* 0x000000082f007844 */ /* 0x0003e80000000200 */
[----:B------:R3:W-:Y:S04]  /*9b80*/  STSM.16.M88.4 [R38], R96 ;  /* 0x0000006026007844 */ /* 0x0007e80000000200 */
[----:B------:R3:W-:Y:S01]  /*9b90*/  STSM.16.M88.4 [R37], R104 ;  /* 0x0000006825007844 */ /* 0x0007e20000000200 */
[----:B0-----:R-:W-:Y:S02]  /*9ba0*/  IMAD.U32 R4, RZ, RZ, UR4 ;  /* 0x00000004ff047e24 */ /* 0x001fe4000f8e00ff */
[----:B------:R-:W-:Y:S01]  /*9bb0*/  IMAD.U32 R5, RZ, RZ, UR7 ;  /* 0x00000007ff057e24 */ /* 0x000fe2000f8e00ff */
[----:B------:R3:W-:Y:S01]  /*9bc0*/  STSM.16.M88.4 [R36], R112 ;  /* 0x0000007024007844 */ /* 0x0007e20000000200 */
[----:B------:R-:W-:Y:S06]  /*9bd0*/  BAR.SYNC.DEFER_BLOCKING 0x1, 0x100 ;  /* 0x0044000000007b1d */ /* 0x000fec0000010000 */
[----:B------:R-:W4:Y:S01]  /*9be0*/  @P0 LDG.E R3, desc[UR36][R4.64] ;  /* 0x0000002404030981 */ /* 0x000f22000c1e1900 */
[----:B------:R-:W-:Y:S01]  /*9bf0*/  UISETP.NE.AND.EX UP1, UPT, UR9, URZ, UPT, UP1 ;  /* 0x0000003f0900728c */ /* 0x000fe2000bf25310 */
[----:B--2---:R-:W-:Y:S01]  /*9c00*/  ISETP.NE.AND P1, PT, R68, 0x1, PT ;  /* 0x000000014400780c */ /* 0x004fe20003f25270 */
[----:B------:R-:W-:Y:S01]  /*9c10*/  ULDC UR7, c[0x0][0xa88] ;  /* 0x0002a20000077ab9 */ /* 0x000fe20000000800 */
[----:B------:R-:W-:-:S03]  /*9c20*/  UMOV UR4, URZ ;  /* 0x0000003f00047c82 */ /* 0x000fc60008000000 */
[----:B------:R-:W-:-:S05]  /*9c30*/  PLOP3.LUT P2, PT, PT, PT, UP1, 0x80, 0x0 ;  /* 0x000000000000781c */ /* 0x000fca0003f4f018 */
[----:B------:R-:W-:-:S03]  /*9c40*/  @UP1 UIADD3 UR8, UP2, UR10, UR8, URZ ;  /* 0x000000080a081290 */ /* 0x000fc6000ff5e03f */
[----:B------:R-:W0:Y:S01]  /*9c50*/  @P1 LDC R6, c[0x0][0xbec] ;  /* 0x0002fb00ff061b82 */ /* 0x000e220000000800 */
[----:B------:R-:W-:Y:S02]  /*9c60*/  @UP1 UIADD3.X UR9, UR11, UR9, URZ, UP2, !UPT ;  /* 0x000000090b091290 */ /* 0x000fe400097fe43f */
[----:B-1----:R-:W-:-:S04]  /*9c70*/  IMAD.U32 R10, RZ, RZ, UR8 ;  /* 0x00000008ff0a7e24 */ /* 0x002fc8000f8e00ff */
[----:B------:R-:W-:Y:S01]  /*9c80*/  IMAD.U32 R11, RZ, RZ, UR9 ;  /* 0x00000009ff0b7e24 */ /* 0x000fe2000f8e00ff */
[----:B------:R-:W1:Y:S01]  /*9c90*/  @P1 LDC R8, c[0x0][0xbf0] ;  /* 0x0002fc00ff081b82 */ /* 0x000e620000000800 */
[----:B----4-:R-:W-:Y:S02]  /*9ca0*/  @P0 R2UR UR4, R3 ;  /* 0x00000000030402ca */ /* 0x010fe400000e0000 */
[----:B------:R-:W-:-:S06]  /*9cb0*/  MOV R3, UR7 ;  /* 0x0000000700037c02 */ /* 0x000fcc0008000f00 */
[----:B------:R3:W5:Y:S01]  /*9cc0*/  @P2 LDG.E R3, desc[UR36][R10.64] ;  /* 0x000000240a032981 */ /* 0x000762000c1e1900 */
[----:B01----:R-:W-:Y:S06]  /*9cd0*/  @P2 BRA `(.L_x_2460) ;  /* 0x0000000000102947 */ /* 0x003fec0003800000 */
[----:B------:R-:W-:Y:S05]  /*9ce0*/  @!P0 BRA `(.L_x_2460) ;  /* 0x00000000000c8947 */ /* 0x000fea0003800000 */
[----:B---3--:R-:W2:Y:S04]  /*9cf0*/  LDG.E R10, desc[UR36][R4.64] ;  /* 0x00000024040a7981 */ /* 0x008ea8000c1e1900 */
[----:B-----5:R-:W2:Y:S02]  /*9d00*/  LDG.E R3, desc[UR36][R4.64+0x4] ;  /* 0x0000042404037981 */ /* 0x020ea4000c1e1900 */
[----:B--2---:R-:W-:-:S07]  /*9d10*/  IMAD.IADD R3, R3, 0x1, -R10 ;  /* 0x0000000103037824 */ /* 0x004fce00078e0a0a */
.L_x_2460:
[----:B------:R-:W-:Y:S01]  /*9d20*/  R2UR UR17, R193 ;  /* 0x00000000c11172ca */ /* 0x000fe200000e0000 */
[----:B------:R-:W-:Y:S01]  /*9d30*/  ULDC.64 UR12, c[0x0][0xb90] ;  /* 0x0002e400000c7ab9 */ /* 0x000fe20000000a00 */
[----:B------:R-:W-:Y:S01]  /*9d40*/  R2UR UR16, R195 ;  /* 0x00000000c31072ca */ /* 0x000fe200000e0000 */
[----:B------:R-:W-:Y:S01]  /*9d50*/  VIADD R9, R18, UR42 ;  /* 0x0000002a12097c36 */ /* 0x000fe20008000000 */
[----:B------:R-:W-:Y:S01]  /*9d60*/  R2UR UR15, R192 ;  /* 0x00000000c00f72ca */ /* 0x000fe200000e0000 */
[----:B------:R-:W-:Y:S01]  /*9d70*/  USHF.R.S32.HI UR11, URZ, 0x1f, UR4 ;  /* 0x0000001f3f0b7899 */ /* 0x000fe20008011404 */
[----:B------:R-:W-:Y:S01]  /*9d80*/  VIADD R26, R199, UR42 ;  /* 0x0000002ac71a7c36 */ /* 0x000fe20008000000 */
[----:B------:R-:W-:Y:S01]  /*9d90*/  UMOV UR10, UR4 ;  /* 0x00000004000a7c82 */ /* 0x000fe20008000000 */
[----:B------:R-:W-:-:S04]  /*9da0*/  @P1 IMAD.HI.U32 R5, R9, R6, RZ ;  /* 0x0000000609051227 */ /* 0x000fc800078e00ff */
[----:B------:R-:W-:Y:S01]  /*9db0*/  IMAD.MOV.U32 R4, RZ, RZ, R9 ;  /* 0x000000ffff047224 */ /* 0x000fe200078e0009 */
[----:B------:R-:W-:Y:S01]  /*9dc0*/  USHF.R.S32.HI UR14, URZ, 0x1f, UR17 ;  /* 0x0000001f3f0e7899 */ /* 0x000fe20008011411 */
[----:B------:R-:W-:Y:S01]  /*9dd0*/  @P1 SHF.R.U32.HI R4, RZ, R8, R5 ;  /* 0x00000008ff041219 */ /* 0x000fe20000011605 */
[----:B------:R-:W-:Y:S01]  /*9de0*/  UIMAD.WIDE.U32 UR8, UR17, UR12, UR10 ;  /* 0x0000000c110872a5 */ /* 0x000fe2000f8e000a */
[----:B------:R-:W-:Y:S01]  /*9df0*/  IMAD R5, R194, 0x40, R16 ;  /* 0x00000040c2057824 */ /* 0x000fe200078e0210 */
[----:B------:R-:W-:Y:S01]  /*9e00*/  UIMAD UR7, UR14, UR12, URZ ;  /* 0x0000000c0e0772a4 */ /* 0x000fe2000f8e023f */
[----:B-----5:R-:W-:Y:S01]  /*9e10*/  IMAD R43, R3, R68, RZ ;  /* 0x00000044032b7224 */ /* 0x020fe200078e02ff */
[----:B------:R-:W-:Y:S01]  /*9e20*/  USEL UR16, UR16, URZ, !UP0 ;  /* 0x0000003f10107287 */ /* 0x000fe2000c000000 */
[----:B------:R-:W-:Y:S01]  /*9e30*/  IMAD.MOV R7, RZ, RZ, -R4 ;  /* 0x000000ffff077224 */ /* 0x000fe200078e0a04 */
[----:B------:R-:W-:Y:S01]  /*9e40*/  UIMAD UR7, UR17, UR13, UR7 ;  /* 0x0000000d110772a4 */ /* 0x000fe2000f8e0207 */
[----:B------:R-:W-:Y:S01]  /*9e50*/  IMAD.WIDE R20, R5, 0x2, R20 ;  /* 0x0000000205147825 */ /* 0x000fe200078e0214 */
[----:B------:R-:W-:Y:S01]  /*9e60*/  USEL UR15, UR15, URZ, !UP0 ;  /* 0x0000003f0f0f7287 */ /* 0x000fe2000c000000 */
[----:B------:R-:W-:Y:S01]  /*9e70*/  SHF.R.S32.HI R5, RZ, 0x1f, R4 ;  /* 0x0000001fff057819 */ /* 0x000fe20000011404 */
[----:B------:R-:W-:Y:S01]  /*9e80*/  ULDC.64 UR12, c[0x0][0xb98] ;  /* 0x0002e600000c7ab9 */ /* 0x000fe20000000a00 */
[----:B------:R-:W-:Y:S01]  /*9e90*/  UIADD3 UR9, UR9, UR7, URZ ;  /* 0x0000000709097290 */ /* 0x000fe2000fffe03f */
[----:B------:R-:W-:Y:S01]  /*9ea0*/  IMAD R7, R68, R7, R9 ;  /* 0x0000000744077224 */ /* 0x000fe200078e0209 */
[----:B------:R-:W-:Y:S01]  /*9eb0*/  UIMAD UR7, UR16, UR12, URZ ;  /* 0x0000000c100772a4 */ /* 0x000fe2000f8e023f */
[C---:B------:R-:W-:Y:S01]  /*9ec0*/  IADD3 R13, P2, R20.reuse, 0x1000, RZ ;  /* 0x00001000140d7810 */ /* 0x040fe20007f5e0ff */
[----:B------:R-:W-:Y:S01]  /*9ed0*/  UIMAD.WIDE.U32 UR8, UR15, UR12, UR8 ;  /* 0x0000000c0f0872a5 */ /* 0x000fe2000f8e0008 */
[----:B------:R-:W-:Y:S01]  /*9ee0*/  IADD3 R33, P3, R20, 0x6000, RZ ;  /* 0x0000600014217810 */ /* 0x000fe20007f7e0ff */
[----:B------:R-:W-:Y:S01]  /*9ef0*/  UIMAD UR7, UR15, UR13, UR7 ;  /* 0x0000000d0f0772a4 */ /* 0x000fe2000f8e0207 */
[----:B------:R-:W-:-:S02]  /*9f00*/  SHF.R.S32.HI R6, RZ, 0x1f, R7 ;  /* 0x0000001fff067819 */ /* 0x000fc40000011407 */
[----:B------:R-:W-:Y:S01]  /*9f10*/  LOP3.LUT R12, R13, 0x380, RZ, 0xc0, !PT ;  /* 0x000003800d0c7812 */ /* 0x000fe200078ec0ff */
[----:B------:R-:W-:Y:S01]  /*9f20*/  ULDC.64 UR12, c[0x0][0xaa0] ;  /* 0x0002a800000c7ab9 */ /* 0x000fe20000000a00 */
[----:B------:R-:W-:Y:S01]  /*9f30*/  IADD3 R4, P0, R4, UR8, RZ ;  /* 0x0000000804047c10 */ /* 0x000fe2000ff1e0ff */
[----:B------:R-:W-:Y:S01]  /*9f40*/  IMAD.U32 R8, RZ, RZ, UR7 ;  /* 0x00000007ff087e24 */ /* 0x000fe2000f8e00ff */
[----:B------:R-:W-:Y:S02]  /*9f50*/  SHF.R.U64 R12, R12, 0x3, RZ ;  /* 0x000000030c0c7819 */ /* 0x000fe400000012ff */
[----:B------:R-:W-:Y:S02]  /*9f60*/  LOP3.LUT R32, R33, 0x380, RZ, 0xc0, !PT ;  /* 0x0000038021207812 */ /* 0x000fe400078ec0ff */
[----:B------:R-:W-:Y:S01]  /*9f70*/  IADD3.X R5, R5, UR9, R8, P0, !PT ;  /* 0x0000000905057c10 */ /* 0x000fe200087fe408 */
[----:B------:R-:W-:Y:S01]  /*9f80*/  ULDC.64 UR8, c[0x0][0xb88] ;  /* 0x0002e20000087ab9 */ /* 0x000fe20000000a00 */
[----:B------:R-:W-:Y:S01]  /*9f90*/  LOP3.LUT R12, R12, R13, RZ, 0x3c, !PT ;  /* 0x0000000d0c0c7212 */ /* 0x000fe200078e3cff */
[----:B------:R-:W-:Y:S01]  /*9fa0*/  IMAD R6, R6, UR8, RZ ;  /* 0x0000000806067c24 */ /* 0x000fe2000f8e02ff */
[----:B------:R-:W-:Y:S01]  /*9fb0*/  IADD3.X R13, RZ, R21, RZ, P2, !PT ;  /* 0x00000015ff0d7210 */ /* 0x000fe200017fe4ff */
[----:B------:R-:W-:Y:S01]  /*9fc0*/  IMAD.WIDE.U32 R4, R7, UR8, R4 ;  /* 0x0000000807047c25 */ /* 0x000fe2000f8e0004 */
[----:B------:R-:W-:-:S02]  /*9fd0*/  IADD3 R25, P2, R20, 0x7000, RZ ;  /* 0x0000700014197810 */ /* 0x000fc40007f5e0ff */
[----:B------:R-:W-:Y:S01]  /*9fe0*/  SHF.R.U64 R32, R32, 0x3, RZ ;  /* 0x0000000320207819 */ /* 0x000fe200000012ff */
[----:B---3--:R-:W-:Y:S01]  /*9ff0*/  IMAD R11, R7, UR9, R6 ;  /* 0x00000009070b7c24 */ /* 0x008fe2000f8e0206 */
[----:B------:R-:W-:Y:S01]  /*a000*/  ULDC.64 UR8, c[0x0][0xb50] ;  /* 0x0002d40000087ab9 */ /* 0x000fe20000000a00 */
[----:B------:R-:W-:Y:S01]  /*a010*/  LOP3.LUT R24, R25, 0x380, RZ, 0xc0, !PT ;  /* 0x0000038019187812 */ /* 0x000fe200078ec0ff */
[----:B------:R-:W-:Y:S01]  /*a020*/  VIADD R6, R26, 0x8 ;  /* 0x000000081a067836 */ /* 0x000fe20000000000 */
[----:B------:R-:W-:Y:S01]  /*a030*/  LOP3.LUT R32, R32, R33, RZ, 0x3c, !PT ;  /* 0x0000002120207212 */ /* 0x000fe200078e3cff */
[----:B------:R-:W-:Y:S01]  /*a040*/  IMAD.IADD R5, R5, 0x1, R11 ;  /* 0x0000000105057824 */ /* 0x000fe200078e020b */
[----:B------:R-:W-:Y:S01]  /*a050*/  LEA R11, P0, R4, UR8, 0x2 ;  /* 0x00000008040b7c11 */ /* 0x000fe2000f8010ff */
[----:B------:R-:W-:Y:S01]  /*a060*/  IMAD.X R33, RZ, RZ, R21, P3 ;  /* 0x000000ffff217224 */ /* 0x000fe200018e0615 */
[----:B------:R-:W-:Y:S02]  /*a070*/  SHF.R.U64 R24, R24, 0x3, RZ ;  /* 0x0000000318187819 */ /* 0x000fe400000012ff */
[----:B------:R-:W-:Y:S01]  /*a080*/  LEA.HI.X R14, R4, UR9, R5, 0x2, P0 ;  /* 0x00000009040e7c11 */ /* 0x000fe200080f1405 */
[----:B------:R-:W-:Y:S01]  /*a090*/  SHFL.IDX PT, R36, R11, RZ, 0x1c1f ;  /* 0x001c1fff0b247589 */ /* 0x000fe200000e0000 */
[----:B------:R-:W-:-:S02]  /*a0a0*/  IADD3 R45, P0, R20, 0x5000, RZ ;  /* 0x00005000142d7810 */ /* 0x000fc40007f1e0ff */
[----:B------:R-:W-:Y:S01]  /*a0b0*/  IADD3 R10, P3, R20, 0xb000, RZ ;  /* 0x0000b000140a7810 */ /* 0x000fe20007f7e0ff */
[----:B------:R-:W0:Y:S01]  /*a0c0*/  SHFL.IDX PT, R37, R14, RZ, 0x1c1f ;  /* 0x001c1fff0e257589 */ /* 0x000e2200000e0000 */
[----:B------:R-:W-:Y:S02]  /*a0d0*/  LOP3.LUT R44, R45, 0x380, RZ, 0xc0, !PT ;  /* 0x000003802d2c7812 */ /* 0x000fe400078ec0ff */
[----:B------:R-:W-:Y:S01]  /*a0e0*/  LOP3.LUT R24, R24, R25, RZ, 0x3c, !PT ;  /* 0x0000001918187212 */ /* 0x000fe200078e3cff */
[--C-:B------:R-:W-:Y:S01]  /*a0f0*/  IMAD.X R25, RZ, RZ, R21.reuse, P2 ;  /* 0x000000ffff197224 */ /* 0x100fe200010e0615 */
[----:B------:R-:W-:Y:S01]  /*a100*/  SHF.R.U64 R44, R44, 0x3, RZ ;  /* 0x000000032c2c7819 */ /* 0x000fe200000012ff */
[----:B------:R-:W-:Y:S01]  /*a110*/  SHFL.IDX PT, R40, R11, 0x1, 0x1c1f ;  /* 0x003c1f000b287f89 */ /* 0x000fe200000e0000 */
[----:B------:R-:W-:Y:S02]  /*a120*/  LOP3.LUT R3, R10, 0x380, RZ, 0xc0, !PT ;  /* 0x000003800a037812 */ /* 0x000fe400078ec0ff */
[----:B------:R-:W-:Y:S01]  /*a130*/  IADD3 R9, P6, R20, 0x2000, RZ ;  /* 0x0000200014097810 */ /* 0x000fe20007fde0ff */
[----:B------:R-:W1:Y:S01]  /*a140*/  SHFL.IDX PT, R41, R14, 0x1, 0x1c1f ;  /* 0x003c1f000e297f89 */ /* 0x000e6200000e0000 */
[----:B------:R-:W-:Y:S01]  /*a150*/  LOP3.LUT R44, R44, R45, RZ, 0x3c, !PT ;  /* 0x0000002d2c2c7212 */ /* 0x000fe200078e3cff */
[----:B------:R-:W-:Y:S01]  /*a160*/  IMAD.X R45, RZ, RZ, R21, P0 ;  /* 0x000000ffff2d7224 */ /* 0x000fe200000e0615 */
[----:B------:R-:W-:-:S02]  /*a170*/  LOP3.LUT P0, RZ, R197, 0x3, RZ, 0xc0, !PT ;  /* 0x00000003c5ff7812 */ /* 0x000fc4000780c0ff */
[C---:B------:R-:W-:Y:S02]  /*a180*/  IADD3 R53, P4, R20.reuse, 0x4000, RZ ;  /* 0x0000400014357810 */ /* 0x040fe40007f9e0ff */
[----:B------:R-:W-:Y:S01]  /*a190*/  LOP3.LUT R7, R20, 0x380, RZ, 0xc0, !PT ;  /* 0x0000038014077812 */ /* 0x000fe200078ec0ff */
[----:B------:R-:W-:Y:S01]  /*a1a0*/  UIMAD UR7, UR11, UR12, URZ ;  /* 0x0000000c0b0772a4 */ /* 0x000fe2000f8e023f */
[----:B------:R-:W-:Y:S01]  /*a1b0*/  ISETP.GE.OR P2, PT, R26, R43, P0 ;  /* 0x0000002b1a00720c */ /* 0x000fe20000746670 */
[----:B------:R-:W-:Y:S01]  /*a1c0*/  UIMAD.WIDE.U32 UR8, UR4, UR12, URZ ;  /* 0x0000000c040872a5 */ /* 0x000fe2000f8e003f */
[----:B------:R-:W-:Y:S01]  /*a1d0*/  SHF.R.U64 R3, R3, 0x3, RZ ;  /* 0x0000000303037819 */ /* 0x000fe200000012ff */
[----:B------:R-:W-:Y:S01]  /*a1e0*/  ULDC.64 UR10, c[0x0][0xae8] ;  /* 0x0002ba00000a7ab9 */ /* 0x000fe20000000a00 */
[----:B------:R-:W-:Y:S01]  /*a1f0*/  IADD3 R5, P5, R20, 0x3000, RZ ;  /* 0x0000300014057810 */ /* 0x000fe20007fbe0ff */
[----:B------:R-:W-:Y:S01]  /*a200*/  IMAD.X R49, RZ, RZ, R21, P3 ;  /* 0x000000ffff317224 */ /* 0x000fe200018e0615 */
[----:B------:R-:W-:-:S02]  /*a210*/  LOP3.LUT R48, R3, R10, RZ, 0x3c, !PT ;  /* 0x0000000a03307212 */ /* 0x000fc400078e3cff */
[----:B------:R-:W2:Y:S01]  /*a220*/  @P1 LDC R3, c[0x0][0xbec] ;  /* 0x0002fb00ff031b82 */ /* 0x000ea20000000800 */
[----:B------:R-:W-:Y:S02]  /*a230*/  LOP3.LUT R8, R9, 0x380, RZ, 0xc0, !PT ;  /* 0x0000038009087812 */ /* 0x000fe400078ec0ff */
[----:B------:R-:W-:Y:S02]  /*a240*/  LOP3.LUT R4, R5, 0x380, RZ, 0xc0, !PT ;  /* 0x0000038005047812 */ /* 0x000fe400078ec0ff */
[----:B------:R-:W-:Y:S01]  /*a250*/  LOP3.LUT R52, R53, 0x380, RZ, 0xc0, !PT ;  /* 0x0000038035347812 */ /* 0x000fe200078ec0ff */
[----:B0-----:R0:W-:Y:S01]  /*a260*/  @!P2 ST.E desc[UR36][R36.64], R0 ;  /* 0x000000002400a985 */ /* 0x0011e2000c101924 */
[----:B------:R-:W-:Y:S02]  /*a270*/  ISETP.GE.OR P0, PT, R6, R43, P0 ;  /* 0x0000002b0600720c */ /* 0x000fe40000706670 */
[----:B------:R-:W-:Y:S02]  /*a280*/  SHF.R.U64 R8, R8, 0x3, RZ ;  /* 0x0000000308087819 */ /* 0x000fe400000012ff */
[----:B------:R-:W-:-:S02]  /*a290*/  SHF.R.U64 R4, R4, 0x3, RZ ;  /* 0x0000000304047819 */ /* 0x000fc400000012ff */
[----:B------:R-:W-:Y:S02]  /*a2a0*/  SHF.R.U64 R52, R52, 0x3, RZ ;  /* 0x0000000334347819 */ /* 0x000fe400000012ff */
[----:B------:R-:W-:Y:S02]  /*a2b0*/  SHF.R.U64 R7, R7, 0x3, RZ ;  /* 0x0000000307077819 */ /* 0x000fe400000012ff */
[----:B------:R-:W-:Y:S01]  /*a2c0*/  LOP3.LUT R8, R8, R9, RZ, 0x3c, !PT ;  /* 0x0000000908087212 */ /* 0x000fe200078e3cff */
[----:B0-----:R-:W0:Y:S01]  /*a2d0*/  @P1 LDC R37, c[0x0][0xbf0] ;  /* 0x0002fc00ff251b82 */ /* 0x001e220000000800 */
[----:B------:R-:W-:Y:S01]  /*a2e0*/  LOP3.LUT R4, R4, R5, RZ, 0x3c, !PT ;  /* 0x0000000504047212 */ /* 0x000fe200078e3cff */
[--C-:B------:R-:W-:Y:S01]  /*a2f0*/  IMAD.X R9, RZ, RZ, R21.reuse, P6 ;  /* 0x000000ffff097224 */ /* 0x100fe200030e0615 */
[----:B------:R-:W-:Y:S01]  /*a300*/  LOP3.LUT R52, R52, R53, RZ, 0x3c, !PT ;  /* 0x0000003534347212 */ /* 0x000fe200078e3cff */
[--C-:B------:R-:W-:Y:S01]  /*a310*/  IMAD.X R5, RZ, RZ, R21.reuse, P5 ;  /* 0x000000ffff057224 */ /* 0x100fe200028e0615 */
[C---:B------:R-:W-:Y:S01]  /*a320*/  IADD3 R65, P6, R20.reuse, 0x8000, RZ ;  /* 0x0000800014417810 */ /* 0x040fe20007fde0ff */
[----:B------:R-:W-:Y:S01]  /*a330*/  IMAD.X R53, RZ, RZ, R21, P4 ;  /* 0x000000ffff357224 */ /* 0x000fe200020e0615 */
[C---:B------:R-:W-:Y:S01]  /*a340*/  IADD3 R61, P5, R20.reuse, 0x9000, RZ ;  /* 0x00009000143d7810 */ /* 0x040fe20007fbe0ff */
[----:B------:R-:W-:Y:S01]  /*a350*/  UIMAD UR7, UR4, UR13, UR7 ;  /* 0x0000000d040772a4 */ /* 0x000fe2000f8e0207 */
[----:B------:R-:W-:Y:S01]  /*a360*/  IADD3 R57, P4, R20, 0xa000, RZ ;  /* 0x0000a00014397810 */ /* 0x000fe20007f9e0ff */
[----:B------:R-:W-:Y:S01]  /*a370*/  IMAD R0, R23, 0x20, R194 ;  /* 0x0000002017007824 */ /* 0x000fe200078e02c2 */
[----:B------:R-:W-:Y:S01]  /*a380*/  LOP3.LUT R20, R7, R20, RZ, 0x3c, !PT ;  /* 0x0000001407147212 */ /* 0x000fe200078e3cff */
[----:B------:R-:W-:Y:S01]  /*a390*/  UIADD3 UR9, UR9, UR7, URZ ;  /* 0x0000000709097290 */ /* 0x000fe2000fffe03f */
[----:B------:R-:W-:Y:S01]  /*a3a0*/  LOP3.LUT R64, R65, 0x380, RZ, 0xc0, !PT ;  /* 0x0000038041407812 */ /* 0x000fe200078ec0ff */
[----:B------:R-:W-:Y:S01]  /*a3b0*/  UIMAD UR4, UR14, UR10, URZ ;  /* 0x0000000a0e0472a4 */ /* 0x000fe2000f8e023f */
[----:B------:R-:W-:Y:S01]  /*a3c0*/  LOP3.LUT R60, R61, 0x380, RZ, 0xc0, !PT ;  /* 0x000003803d3c7812 */ /* 0x000fe200078ec0ff */
[----:B-1----:R1:W-:Y:S01]  /*a3d0*/  @!P0 ST.E desc[UR36][R40.64], R2 ;  /* 0x0000000228008985 */ /* 0x0023e2000c101924 */
[----:B------:R-:W-:Y:S01]  /*a3e0*/  LOP3.LUT R56, R57, 0x380, RZ, 0xc0, !PT ;  /* 0x0000038039387812 */ /* 0x000fe200078ec0ff */
[----:B------:R-:W-:Y:S01]  /*a3f0*/  UIMAD UR4, UR17, UR11, UR4 ;  /* 0x0000000b110472a4 */ /* 0x000fe2000f8e0204 */
[----:B------:R-:W-:Y:S01]  /*a400*/  SHF.R.U64 R64, R64, 0x3, RZ ;  /* 0x0000000340407819 */ /* 0x000fe200000012ff */
[----:B------:R3:W5:Y:S01]  /*a410*/  LD.E.128 R28, desc[UR36][R20.64] ;  /* 0x00000024141c7980 */ /* 0x000762000c101d00 */
[----:B------:R-:W-:Y:S01]  /*a420*/  UIMAD.WIDE.U32 UR8, UR17, UR10, UR8 ;  /* 0x0000000a110872a5 */ /* 0x000fe2000f8e0008 */
[----:B------:R-:W-:-:S02]  /*a430*/  SHF.R.U64 R60, R60, 0x3, RZ ;  /* 0x000000033c3c7819 */ /* 0x000fc400000012ff */
[----:B------:R-:W-:Y:S01]  /*a440*/  SHF.R.U64 R56, R56, 0x3, RZ ;  /* 0x0000000338387819 */ /* 0x000fe200000012ff */
[----:B------:R-:W-:Y:S01]  /*a450*/  ULDC.64 UR10, c[0x0][0xaf0] ;  /* 0x0002bc00000a7ab9 */ /* 0x000fe20000000a00 */
[----:B------:R-:W-:Y:S01]  /*a460*/  LOP3.LUT R64, R64, R65, RZ, 0x3c, !PT ;  /* 0x0000004140407212 */ /* 0x000fe200078e3cff */
[----:B------:R-:W5:Y:S01]  /*a470*/  LD.E.128 R12, desc[UR36][R12.64] ;  /* 0x000000240c0c7980 */ /* 0x000f62000c101d00 */
[----:B---3--:R-:W-:Y:S01]  /*a480*/  VIADD R20, R0, UR42 ;  /* 0x0000002a00147c36 */ /* 0x008fe20008000000 */
[----:B------:R-:W-:Y:S01]  /*a490*/  UIADD3 UR9, UR9, UR4, URZ ;  /* 0x0000000409097290 */ /* 0x000fe2000fffe03f */
[----:B------:R-:W-:Y:S01]  /*a4a0*/  LOP3.LUT R60, R60, R61, RZ, 0x3c, !PT ;  /* 0x0000003d3c3c7212 */ /* 0x000fe200078e3cff */
[--C-:B------:R-:W-:Y:S01]  /*a4b0*/  IMAD.X R65, RZ, RZ, R21.reuse, P6 ;  /* 0x000000ffff417224 */ /* 0x100fe200030e0615 */
[----:B------:R-:W-:Y:S01]  /*a4c0*/  LOP3.LUT R56, R56, R57, RZ, 0x3c, !PT ;  /* 0x0000003938387212 */ /* 0x000fe200078e3cff */
[----:B--2---:R-:W-:Y:S01]  /*a4d0*/  @P1 IMAD.HI.U32 R0, R20, R3, RZ ;  /* 0x0000000314001227 */ /* 0x004fe200078e00ff */
[----:B------:R-:W-:Y:S01]  /*a4e0*/  UIMAD UR4, UR16, UR10, URZ ;  /* 0x0000000a100472a4 */ /* 0x000fe2000f8e023f */
[----:B------:R-:W-:Y:S01]  /*a4f0*/  IADD3.X R61, RZ, R21, RZ, P5, !PT ;  /* 0x00000015ff3d7210 */ /* 0x000fe20002ffe4ff */
[----:B------:R-:W5:Y:S01]  /*a500*/  LD.E.128 R8, desc[UR36][R8.64] ;  /* 0x0000002408087980 */ /* 0x000f62000c101d00 */
[----:B------:R-:W-:-:S02]  /*a510*/  IMAD.X R57, RZ, RZ, R21, P4 ;  /* 0x000000ffff397224 */ /* 0x000fc400020e0615 */
[----:B------:R-:W-:Y:S01]  /*a520*/  IMAD.MOV.U32 R21, RZ, RZ, R20 ;  /* 0x000000ffff157224 */ /* 0x000fe200078e0014 */
[----:B0-----:R-:W-:Y:S01]  /*a530*/  @P1 SHF.R.U32.HI R21, RZ, R37, R0 ;  /* 0x00000025ff151219 */ /* 0x001fe20000011600 */
[----:B------:R-:W-:Y:S01]  /*a540*/  UIMAD UR4, UR15, UR11, UR4 ;  /* 0x0000000b0f0472a4 */ /* 0x000fe2000f8e0204 */
[----:B------:R-:W5:Y:S01]  /*a550*/  LD.E.128 R4, desc[UR36][R4.64] ;  /* 0x0000002404047980 */ /* 0x000f62000c101d00 */
[----:B------:R-:W-:Y:S01]  /*a560*/  UIMAD.WIDE.U32 UR8, UR15, UR10, UR8 ;  /* 0x0000000a0f0872a5 */ /* 0x000fe2000f8e0008 */
[--C-:B------:R-:W-:Y:S01]  /*a570*/  SHF.R.S32.HI R0, RZ, 0x1f, R21.reuse ;  /* 0x0000001fff007819 */ /* 0x100fe20000011415 */
[----:B------:R-:W-:Y:S01]  /*a580*/  IMAD.MOV R37, RZ, RZ, -R21 ;  /* 0x000000ffff257224 */ /* 0x000fe200078e0a15 */
[----:B------:R-:W-:Y:S01]  /*a590*/  ULDC.64 UR10, c[0x0][0xae0] ;  /* 0x0002b800000a7ab9 */ /* 0x000fe20000000a00 */
[----:B------:R-:W-:Y:S01]  /*a5a0*/  UIADD3 UR4, UR9, UR4, URZ ;  /* 0x0000000409047290 */ /* 0x000fe2000fffe03f */
[----:B------:R-:W5:Y:S01]  /*a5b0*/  LD.E.128 R52, desc[UR36][R52.64] ;  /* 0x0000002434347980 */ /* 0x000f62000c101d00 */
[----:B------:R-:W-:-:S02]  /*a5c0*/  IMAD R0, R0, UR10, RZ ;  /* 0x0000000a00007c24 */ /* 0x000fc4000f8e02ff */
[----:B------:R-:W-:Y:S01]  /*a5d0*/  IMAD R37, R68, R37, R20 ;  /* 0x0000002544257224 */ /* 0x000fe200078e0214 */
[----:B------:R-:W5:Y:S01]  /*a5e0*/  LD.E.128 R44, desc[UR36][R44.64] ;  /* 0x000000242c2c7980 */ /* 0x000f62000c101d00 */
[----:B------:R-:W-:Y:S02]  /*a5f0*/  IMAD.U32 R3, RZ, RZ, UR9 ;  /* 0x00000009ff037e24 */ /* 0x000fe4000f8e00ff */
[----:B-1----:R-:W-:Y:S01]  /*a600*/  IMAD.U32 R2, RZ, RZ, UR8 ;  /* 0x00000008ff027e24 */ /* 0x002fe2000f8e00ff */
[----:B------:R-:W5:Y:S01]  /*a610*/  LD.E.128 R32, desc[UR36][R32.64] ;  /* 0x0000002420207980 */ /* 0x000f62000c101d00 */
[----:B------:R-:W-:Y:S01]  /*a620*/  IMAD.U32 R3, RZ, RZ, UR4 ;  /* 0x00000004ff037e24 */ /* 0x000fe2000f8e00ff */
[----:B------:R-:W-:Y:S01]  /*a630*/  ULDC.64 UR8, c[0x0][0xad8] ;  /* 0x0002b60000087ab9 */ /* 0x000fe20000000a00 */
[----:B------:R-:W-:Y:S01]  /*a640*/  IMAD R41, R21, UR11, R0 ;  /* 0x0000000b15297c24 */ /* 0x000fe2000f8e0200 */
[----:B------:R-:W5:Y:S01]  /*a650*/  LD.E.128 R24, desc[UR36][R24.64] ;  /* 0x0000002418187980 */ /* 0x000f62000c101d00 */
[----:B------:R-:W-:-:S03]  /*a660*/  SHF.R.S32.HI R0, RZ, 0x1f, R37 ;  /* 0x0000001fff007819 */ /* 0x000fc60000011425 */
[----:B------:R-:W5:Y:S01]  /*a670*/  LD.E.128 R64, desc[UR36][R64.64] ;  /* 0x0000002440407980 */ /* 0x000f62000c101d00 */
[----:B------:R-:W-:-:S03]  /*a680*/  IMAD.WIDE.U32 R2, R21, UR10, R2 ;  /* 0x0000000a15027c25 */ /* 0x000fc6000f8e0002 */
        /* <DEDUP_REMOVED lines=9> */
[----:B------:R-:W-:-:S02]  /*a720*/  IMAD.IADD R3, R3, 0x1, R41 ;  /* 0x0000000103037824 */ /* 0x000fc400078e0229 */
[----:B------:R-:W-:Y:S01]  /*a730*/  IMAD R20, R0, UR8, RZ ;  /* 0x0000000800147c24 */ /* 0x000fe2000f8e02ff */
[----:B------:R-:W-:Y:S01]  /*a740*/  IADD3 R68, R194, UR42, RZ ;  /* 0x0000002ac2447c10 */ /* 0x000fe2000fffe0ff */
[----:B------:R-:W-:-:S04]  /*a750*/  IMAD.WIDE.U32 R2, R37, UR8, R2 ;  /* 0x0000000825027c25 */ /* 0x000fc8000f8e0002 */
[----:B------:R-:W-:Y:S01]  /*a760*/  IMAD R21, R37, UR9, R20 ;  /* 0x0000000925157c24 */ /* 0x000fe2000f8e0214 */
[----:B------:R-:W-:Y:S01]  /*a770*/  ISETP.GE.AND P2, PT, R68, R43, PT ;  /* 0x0000002b4400720c */ /* 0x000fe20003f46270 */
[----:B------:R-:W-:Y:S01]  /*a780*/  ULDC.64 UR8, c[0x0][0xa80] ;  /* 0x0002a00000087ab9 */ /* 0x000fe20000000a00 */
[----:B------:R-:W-:Y:S01]  /*a790*/  VIADD R42, R42, 0x30820 ;  /* 0x000308202a2a7836 */ /* 0x000fe20000000000 */
[----:B------:R-:W-:Y:S01]  /*a7a0*/  LEA R38, P3, R2, UR8, 0x1 ;  /* 0x0000000802267c11 */ /* 0x000fe2000f8608ff */
[----:B------:R-:W-:Y:S02]  /*a7b0*/  IMAD.IADD R3, R3, 0x1, R21 ;  /* 0x0000000103037824 */ /* 0x000fe400078e0215 */
[----:B------:R-:W-:Y:S01]  /*a7c0*/  VIADD R0, R68, 0x20 ;  /* 0x0000002044007836 */ /* 0x000fe20000000000 */
[----:B------:R-:W-:Y:S02]  /*a7d0*/  PRMT R42, RZ, 0x654, R42 ;  /* 0x00000654ff2a7816 */ /* 0x000fe4000000002a */
[----:B------:R-:W-:-:S02]  /*a7e0*/  LEA.HI.X R40, R2, UR9, R3, 0x1, P3 ;  /* 0x0000000902287c11 */ /* 0x000fc400098f0c03 */
[-C--:B------:R-:W-:Y:S01]  /*a7f0*/  ISETP.GE.AND P1, PT, R0, R43.reuse, PT ;  /* 0x0000002b0000720c */ /* 0x080fe20003f26270 */
[----:B------:R-:W-:Y:S01]  /*a800*/  VIADD R0, R68, 0x40 ;  /* 0x0000004044007836 */ /* 0x000fe20000000000 */
[----:B0-----:R0:W1:Y:S01]  /*a810*/  SHFL.IDX PT, R21, R38, RZ, 0x181f ;  /* 0x00181fff26157589 */ /* 0x00106200000e0000 */
[----:B------:R0:W-:Y:S01]  /*a820*/  SYNCS.ARRIVE.TRANS64.RED.A1T0 RZ, [R42+URZ], RZ ;  /* 0x000000ff2aff79a7 */ /* 0x0001e2000810043f */
[----:B------:R-:W-:Y:S02]  /*a830*/  BSSY B1, `(.L_x_2461) ;  /* 0x0000011000017945 */ /* 0x000fe40003800000 */
[----:B------:R0:W2:Y:S01]  /*a840*/  SHFL.IDX PT, R37, R40, RZ, 0x181f ;  /* 0x00181fff28257589 */ /* 0x0000a200000e0000 */
        /* <DEDUP_REMOVED lines=15> */
.L_x_2462:
[----:B------:R-:W-:Y:S05]  /*a940*/  BSYNC B1 ;  /* 0x0000000000017941 */ /* 0x000fea0003800000 */
.L_x_2461:
        /* <DEDUP_REMOVED lines=11> */
[-C--:B----4-:R-:W-:Y:S02]  /*aa00*/  @!P4 LEA.HI.X R3, R16, R29.reuse, R204, 0x1, P1 ;  /* 0x0000001d1003c211 */ /* 0x090fe400008f0ccc */
[-C--:B-1----:R-:W-:Y:S02]  /*aa10*/  @!P5 LEA.HI.X R21, R19, R29.reuse, R203, 0x1, P2 ;  /* 0x0000001d1315d211 */ /* 0x082fe400010f0ccb */
[----:B------:R-:W-:Y:S01]  /*aa20*/  @!P6 LEA.HI.X R29, R22, R29, R202, 0x1, P3 ;  /* 0x0000001d161de211 */ /* 0x000fe200018f0cca */
[----:B------:R0:W-:Y:S04]  /*aa30*/  @!P4 ST.E.128 desc[UR36][R2.64], R12 ;  /* 0x0000000c0200c985 */ /* 0x0001e8000c101d24 */
[----:B------:R0:W-:Y:S04]  /*aa40*/  @!P5 ST.E.128 desc[UR36][R20.64], R44 ;  /* 0x0000002c1400d985 */ /* 0x0001e8000c101d24 */
[----:B------:R0:W-:Y:S02]  /*aa50*/  @!P6 ST.E.128 desc[UR36][R28.64], R60 ;  /* 0x0000003c1c00e985 */ /* 0x0001e4000c101d24 */
.L_x_2464:
[----:B------:R-:W-:Y:S05]  /*aa60*/  BSYNC B1 ;  /* 0x0000000000017941 */ /* 0x000fea0003800000 */
.L_x_2463:
[----:B0-----:R0:W0:Y:S01]  /*aa70*/  SHFL.IDX PT, R15, R40, 0x2, 0x181f ;  /* 0x00581f00280f7f89 */ /* 0x00102200000e0000 */
        /* <DEDUP_REMOVED lines=16> */
.L_x_2466:
[----:B------:R-:W-:Y:S05]  /*ab80*/  BSYNC B1 ;  /* 0x0000000000017941 */ /* 0x000fea0003800000 */
.L_x_2465:
        /* <DEDUP_REMOVED lines=8> */
[CC--:B0-----:R-:W-:Y:S02]  /*ac10*/  @!P2 LEA R2, P0, R16.reuse, R13.reuse, 0x1 ;  /* 0x0000000d1002a211 */ /* 0x0c1fe400078008ff */
        /* <DEDUP_REMOVED lines=11> */
.L_x_2459:
[----:B------:R-:W-:Y:S01]  /*acd0*/  R2UR UR4, R192 ;  /* 0x00000000c00472ca */ /* 0x000fe200000e0000 */
[----:B------:R-:W-:Y:S01]  /*ace0*/  ULDC.64 UR8, c[0x0][0xc00] ;  /* 0x0003000000087ab9 */ /* 0x000fe20000000a00 */
[----:B------:R-:W0:Y:S01]  /*acf0*/  LDC R11, c[0x0][0xbe8] ;  /* 0x0002fa00ff0b7b82 */ /* 0x000e220000000800 */
[----:B------:R-:W-:Y:S01]  /*ad00*/  UISETP.NE.U32.AND UP0, UPT, UR8, URZ, UPT ;  /* 0x0000003f0800728c */ /* 0x000fe2000bf05070 */
[----:B------:R-:W-:-:S03]  /*ad10*/  R2UR UR7, R193 ;  /* 0x00000000c10772ca */ /* 0x000fc600000e0000 */
[----:B------:R-:W-:-:S03]  /*ad20*/  UISETP.NE.AND.EX UP0, UPT, UR9, URZ, UPT, UP0 ;  /* 0x0000003f0900728c */ /* 0x000fc6000bf05300 */
[----:B------:R-:W-:-:S03]  /*ad30*/  ULDC.64 UR8, c[0x0][0xc00] ;  /* 0x0003000000087ab9 */ /* 0x000fc60000000a00 */
[----:B------:R-:W-:Y:S01]  /*ad40*/  UIMAD.WIDE UR8, UR4, 0x4, UR8 ;  /* 0x00000004040878a5 */ /* 0x000fe2000f8e0208 */
[----:B------:R-:W-:-:S05]  /*ad50*/  PLOP3.LUT P2, PT, PT, PT, UP0, 0x80, 0x0 ;  /* 0x000000000000781c */ /* 0x000fca0003f4f008 */
[----:B------:R-:W-:Y:S02]  /*ad60*/  IMAD.U32 R2, RZ, RZ, UR8 ;  /* 0x00000008ff027e24 */ /* 0x000fe4000f8e00ff */
[----:B------:R-:W-:Y:S01]  /*ad70*/  IMAD.U32 R3, RZ, RZ, UR9 ;  /* 0x00000009ff037e24 */ /* 0x000fe2000f8e00ff */
[----:B------:R-:W-:Y:S02]  /*ad80*/  ULDC.64 UR8, c[0x0][0xc08] ;  /* 0x0003020000087ab9 */ /* 0x000fe40000000a00 */
[----:B------:R-:W-:-:S03]  /*ad90*/  UISETP.NE.U32.AND UP1, UPT, UR8, URZ, UPT ;  /* 0x0000003f0800728c */ /* 0x000fc6000bf25070 */
[----:B------:R-:W2:Y:S01]  /*ada0*/  @P2 LDG.E R6, desc[UR36][R2.64] ;  /* 0x0000002402062981 */ /* 0x000ea2000c1e1900 */
[----:B------:R-:W-:-:S06]  /*adb0*/  UISETP.NE.AND.EX UP1, UPT, UR9, URZ, UPT, UP1 ;  /* 0x0000003f0900728c */ /* 0x000fcc000bf25310 */
[----:B------:R-:W-:-:S05]  /*adc0*/  PLOP3.LUT P3, PT, PT, PT, UP1, 0x80, 0x0 ;  /* 0x000000000000781c */ /* 0x000fca0003f6f018 */
[----:B------:R-:W-:Y:S02]  /*add0*/  @UP1 ULDC.64 UR8, c[0x0][0xc08] ;  /* 0x0003020000081ab9 */ /* 0x000fe40000000a00 */
[----:B------:R-:W-:-:S03]  /*ade0*/  @UP1 UIMAD.WIDE UR8, UR4, 0x4, UR8 ;  /* 0x00000004040818a5 */ /* 0x000fc6000f8e0208 */
[----:B------:R-:W-:Y:S02]  /*adf0*/  ULDC UR4, c[0x0][0xa88] ;  /* 0x0002a20000047ab9 */ /* 0x000fe40000000800 */
[----:B------:R-:W-:Y:S01]  /*ae00*/  IMAD.U32 R0, RZ, RZ, UR4 ;  /* 0x00000004ff007e24 */ /* 0x000fe2000f8e00ff */
        /* <DEDUP_REMOVED lines=15> */
.L_x_2468:
[----:B------:R-:W-:Y:S01]  /*af00*/  R2UR UR8, R192 ;  /* 0x00000000c00872ca */ /* 0x000fe200000e0000 */
[----:B------:R-:W-:Y:S01]  /*af10*/  BSSY B1, `(.L_x_2469) ;  /* 0x000002f000017945 */ /* 0x000fe20003800000 */
[----:B------:R-:W-:-:S11]  /*af20*/  R2UR UR7, R195 ;  /* 0x00000000c30772ca */ /* 0x000fd600000e0000 */
[----:B------:R-:W-:Y:S02]  /*af30*/  USEL UR12, UR8, URZ, !UP0 ;  /* 0x0000003f080c7287 */ /* 0x000fe4000c000000 */
[----:B------:R-:W-:Y:S01]  /*af40*/  USEL UR13, UR7, URZ, !UP0 ;  /* 0x0000003f070d7287 */ /* 0x000fe2000c000000 */
[----:B------:R-:W-:Y:S11]  /*af50*/  @P1 BRA `(.L_x_2470) ;  /* 0x0000000000a81947 */ /* 0x000ff60003800000 */
[----:B------:R-:W0:Y:S01]  /*af60*/  S2R R3, SR_TID.X ;  /* 0x0000000000037919 */ /* 0x000e220000002100 */
[----:B------:R-:W1:Y:S01]  /*af70*/  LDC R7, c[0x0][0xbe8] ;  /* 0x0002fa00ff077b82 */ /* 0x000e620000000800 */
[----:B------:R-:W-:Y:S02]  /*af80*/  IMAD.U32 R4, RZ, RZ, UR42 ;  /* 0x0000002aff047e24 */ /* 0x000fe4000f8e00ff */
[----:B-1---5:R-:W-:-:S03]  /*af90*/  IMAD R2, R0, R7, RZ ;  /* 0x0000000700027224 */ /* 0x022fc600078e02ff */
[----:B0-----:R-:W-:-:S04]  /*afa0*/  IADD3 R4, R4, -0x80, R3 ;  /* 0xffffff8004047810 */ /* 0x001fc80007ffe003 */
[----:B------:R-:W-:-:S13]  /*afb0*/  ISETP.GE.AND P1, PT, R4, R2, PT ;  /* 0x000000020400720c */ /* 0x000fda0003f26270 */
[----:B------:R-:W-:Y:S05]  /*afc0*/  @P1 BRA `(.L_x_2470) ;  /* 0x00000000008c1947 */ /* 0x000fea0003800000 */
[----:B------:R-:W-:Y:S01]  /*afd0*/  ISETP.NE.AND P1, PT, R7, 0x1, PT ;  /* 0x000000010700780c */ /* 0x000fe20003f25270 */
[----:B------:R-:W-:Y:S01]  /*afe0*/  ULDC.64 UR14, c[0x0][0xb90] ;  /* 0x0002e400000e7ab9 */ /* 0x000fe20000000a00 */
[----:B------:R-:W-:Y:S01]  /*aff0*/  R2UR UR16, R193 ;  /* 0x00000000c11072ca */ /* 0x000fe200000e0000 */
[----:B------:R-:W-:Y:S01]  /*b000*/  UIMAD UR7, UR11, UR14, URZ ;  /* 0x0000000e0b0772a4 */ /* 0x000fe2000f8e023f */
[----:B------:R-:W-:Y:S01]  /*b010*/  IMAD.MOV.U32 R2, RZ, RZ, R4 ;  /* 0x000000ffff027224 */ /* 0x000fe200078e0004 */
[----:B------:R-:W-:Y:S01]  /*b020*/  UMOV UR8, UR4 ;  /* 0x0000000400087c82 */ /* 0x000fe20008000000 */
[----:B------:R-:W-:-:S07]  /*b030*/  UMOV UR9, UR10 ;  /* 0x0000000a00097c82 */ /* 0x000fce0008000000 */
[----:B------:R-:W0:Y:S02]  /*b040*/  @P1 LDC R3, c[0x0][0xbec] ;  /* 0x0002fb00ff031b82 */ /* 0x000e240000000800 */
[----:B------:R-:W-:Y:S02]  /*b050*/  UIMAD.WIDE.U32 UR8, UR16, UR14, UR8 ;  /* 0x0000000e100872a5 */ /* 0x000fe4000f8e0008 */
[----:B------:R-:W-:-:S03]  /*b060*/  UIMAD UR7, UR16, UR15, UR7 ;  /* 0x0000000f100772a4 */ /* 0x000fc6000f8e0207 */
[----:B------:R-:W-:Y:S01]  /*b070*/  ULDC.64 UR14, c[0x0][0xb98] ;  /* 0x0002e600000e7ab9 */ /* 0x000fe20000000a00 */
[----:B------:R-:W1:Y:S01]  /*b080*/  @P1 LDC R6, c[0x0][0xbf0] ;  /* 0x0002fc00ff061b82 */ /* 0x000e620000000800 */
[----:B------:R-:W-:Y:S02]  /*b090*/  UIADD3 UR9, UR9, UR7, URZ ;  /* 0x0000000709097290 */ /* 0x000fe4000fffe03f */
[----:B------:R-:W-:Y:S02]  /*b0a0*/  UIMAD UR7, UR13, UR14, URZ ;  /* 0x0000000e0d0772a4 */ /* 0x000fe4000f8e023f */
[----:B------:R-:W-:Y:S02]  /*b0b0*/  UIMAD.WIDE.U32 UR8, UR12, UR14, UR8 ;  /* 0x0000000e0c0872a5 */ /* 0x000fe4000f8e0008 */
[----:B------:R-:W-:-:S03]  /*b0c0*/  UIMAD UR7, UR12, UR15, UR7 ;  /* 0x0000000f0c0772a4 */ /* 0x000fc6000f8e0207 */
        /* <DEDUP_REMOVED lines=19> */
.L_x_2470:
[----:B------:R-:W-:Y:S05]  /*b200*/  BSYNC B1 ;  /* 0x0000000000017941 */ /* 0x000fea0003800000 */
.L_x_2469:
[----:B0-----:R-:W0:Y:S01]  /*b210*/  @P0 LDC R3, c[0x0][0xbf0] ;  /* 0x0002fc00ff030b82 */ /* 0x001e220000000800 */
[----:B------:R-:W-:Y:S01]  /*b220*/  ULDC.64 UR14, c[0x0][0xaa0] ;  /* 0x0002a800000e7ab9 */ /* 0x000fe20000000a00 */
[----:B------:R-:W-:Y:S01]  /*b230*/  R2UR UR16, R193 ;  /* 0x00000000c11072ca */ /* 0x000fe200000e0000 */
[----:B------:R-:W-:Y:S01]  /*b240*/  UIMAD UR7, UR10, UR14, URZ ;  /* 0x0000000e0a0772a4 */ /* 0x000fe2000f8e023f */
[----:B------:R-:W-:Y:S01]  /*b250*/  IMAD R2, R23, 0x20, R194 ;  /* 0x0000002017027824 */ /* 0x000fe200078e02c2 */
[----:B------:R-:W-:Y:S01]  /*b260*/  UIMAD.WIDE.U32 UR8, UR4, UR14, URZ ;  /* 0x0000000e040872a5 */ /* 0x000fe2000f8e003f */
[----:B------:R-:W-:Y:S01]  /*b270*/  BSSY B1, `(.L_x_2471) ;  /* 0x000003c000017945 */ /* 0x000fe20003800000 */
[----:B------:R-:W-:Y:S02]  /*b280*/  UIMAD UR7, UR4, UR15, UR7 ;  /* 0x0000000f040772a4 */ /* 0x000fe4000f8e0207 */
[----:B------:R-:W-:Y:S01]  /*b290*/  IADD3 R6, R2, UR42, RZ ;  /* 0x0000002a02067c10 */ /* 0x000fe2000fffe0ff */
[----:B------:R-:W-:Y:S01]  /*b2a0*/  ULDC.64 UR14, c[0x0][0xae8] ;  /* 0x0002ba00000e7ab9 */ /* 0x000fe20000000a00 */
[----:B------:R-:W-:-:S02]  /*b2b0*/  UIADD3 UR9, UR9, UR7, URZ ;  /* 0x0000000709097290 */ /* 0x000fc4000fffe03f */
[----:B------:R-:W-:Y:S01]  /*b2c0*/  UIMAD UR4, UR11, UR14, URZ ;  /* 0x0000000e0b0472a4 */ /* 0x000fe2000f8e023f */
[----:B------:R-:W-:Y:S01]  /*b2d0*/  @P0 IMAD.HI.U32 R2, R6, R9, RZ ;  /* 0x0000000906020227 */ /* 0x000fe200078e00ff */
[----:B------:R-:W-:Y:S02]  /*b2e0*/  UIMAD.WIDE.U32 UR8, UR16, UR14, UR8 ;  /* 0x0000000e100872a5 */ /* 0x000fe4000f8e0008 */
[----:B------:R-:W-:Y:S01]  /*b2f0*/  UIMAD UR4, UR16, UR15, UR4 ;  /* 0x0000000f100472a4 */ /* 0x000fe2000f8e0204 */
[----:B------:R-:W-:Y:S01]  /*b300*/  IMAD.MOV.U32 R5, RZ, RZ, R6 ;  /* 0x000000ffff057224 */ /* 0x000fe200078e0006 */
[----:B------:R-:W-:Y:S02]  /*b310*/  ULDC.64 UR10, c[0x0][0xaf0] ;  /* 0x0002bc00000a7ab9 */ /* 0x000fe40000000a00 */
[----:B------:R-:W-:Y:S02]  /*b320*/  UIADD3 UR9, UR9, UR4, URZ ;  /* 0x0000000409097290 */ /* 0x000fe4000fffe03f */
[----:B------:R-:W-:Y:S01]  /*b330*/  UIMAD UR4, UR13, UR10, URZ ;  /* 0x0000000a0d0472a4 */ /* 0x000fe2000f8e023f */
[----:B0-----:R-:W-:Y:S01]  /*b340*/  @P0 SHF.R.U32.HI R5, RZ, R3, R2 ;  /* 0x00000003ff050219 */ /* 0x001fe20000011602 */
[----:B------:R-:W-:-:S02]  /*b350*/  UIMAD.WIDE.U32 UR8, UR12, UR10, UR8 ;  /* 0x0000000a0c0872a5 */ /* 0x000fc4000f8e0008 */
[----:B------:R-:W-:Y:S01]  /*b360*/  UIMAD UR4, UR12, UR11, UR4 ;  /* 0x0000000b0c0472a4 */ /* 0x000fe2000f8e0204 */
[--C-:B------:R-:W-:Y:S01]  /*b370*/  SHF.R.S32.HI R2, RZ, 0x1f, R5.reuse ;  /* 0x0000001fff027819 */ /* 0x100fe20000011405 */
[----:B------:R-:W-:Y:S01]  /*b380*/  IMAD.MOV R7, RZ, RZ, -R5 ;  /* 0x000000ffff077224 */ /* 0x000fe200078e0a05 */
[----:B------:R-:W-:Y:S01]  /*b390*/  ULDC.64 UR10, c[0x0][0xae0] ;  /* 0x0002b800000a7ab9 */ /* 0x000fe20000000a00 */
[----:B------:R-:W-:Y:S02]  /*b3a0*/  UIADD3 UR4, UR9, UR4, URZ ;  /* 0x0000000409047290 */ /* 0x000fe4000fffe03f */
[----:B------:R-:W-:Y:S02]  /*b3b0*/  IMAD.U32 R3, RZ, RZ, UR9 ;  /* 0x00000009ff037e24 */ /* 0x000fe4000f8e00ff */
[----:B------:R-:W-:Y:S02]  /*b3c0*/  IMAD R4, R2, UR10, RZ ;  /* 0x0000000a02047c24 */ /* 0x000fe4000f8e02ff */
[----:B------:R-:W-:-:S02]  /*b3d0*/  IMAD R7, R11, R7, R6 ;  /* 0x000000070b077224 */ /* 0x000fc400078e0206 */
[----:B------:R-:W-:Y:S01]  /*b3e0*/  IMAD.U32 R2, RZ, RZ, UR8 ;  /* 0x00000008ff027e24 */ /* 0x000fe2000f8e00ff */
[----:B------:R-:W-:Y:S01]  /*b3f0*/  ULDC.64 UR8, c[0x0][0xad8] ;  /* 0x0002b60000087ab9 */ /* 0x000fe20000000a00 */
[----:B------:R-:W-:Y:S02]  /*b400*/  IMAD.U32 R3, RZ, RZ, UR4 ;  /* 0x00000004ff037e24 */ /* 0x000fe4000f8e00ff */
[C---:B------:R-:W-:Y:S01]  /*b410*/  IMAD R9, R5.reuse, UR11, R4 ;  /* 0x0000000b05097c24 */ /* 0x040fe2000f8e0204 */
[----:B------:R-:W-:Y:S01]  /*b420*/  SHF.R.S32.HI R4, RZ, 0x1f, R7 ;  /* 0x0000001fff047819 */ /* 0x000fe20000011407 */
[----:B------:R-:W-:-:S04]  /*b430*/  IMAD.WIDE.U32 R2, R5, UR10, R2 ;  /* 0x0000000a05027c25 */ /* 0x000fc8000f8e0002 */
[----:B------:R-:W-:Y:S02]  /*b440*/  IMAD.IADD R3, R3, 0x1, R9 ;  /* 0x0000000103037824 */ /* 0x000fe400078e0209 */
[----:B------:R-:W-:Y:S02]  /*b450*/  IMAD R4, R4, UR8, RZ ;  /* 0x0000000804047c24 */ /* 0x000fe4000f8e02ff */
[----:B------:R-:W-:Y:S02]  /*b460*/  VIADD R6, R194, UR42 ;  /* 0x0000002ac2067c36 */ /* 0x000fe40008000000 */
[----:B-----5:R-:W-:Y:S02]  /*b470*/  IMAD R11, R0, R11, RZ ;  /* 0x0000000b000b7224 */ /* 0x020fe400078e02ff */
[C---:B------:R-:W-:Y:S02]  /*b480*/  IMAD R5, R7.reuse, UR9, R4 ;  /* 0x0000000907057c24 */ /* 0x040fe4000f8e0204 */
[----:B------:R-:W-:Y:S01]  /*b490*/  IMAD.WIDE.U32 R2, R7, UR8, R2 ;  /* 0x0000000807027c25 */ /* 0x000fe2000f8e0002 */
[----:B------:R-:W-:Y:S01]  /*b4a0*/  ISETP.GE.AND P2, PT, R6, R11, PT ;  /* 0x0000000b0600720c */ /* 0x000fe20003f46270 */
[----:B------:R-:W-:-:S02]  /*b4b0*/  ULDC.64 UR8, c[0x0][0xa80] ;  /* 0x0002a00000087ab9 */ /* 0x000fc40000000a00 */
[----:B------:R-:W-:Y:S01]  /*b4c0*/  VIADD R0, R6, 0x20 ;  /* 0x0000002006007836 */ /* 0x000fe20000000000 */
[----:B------:R-:W-:Y:S02]  /*b4d0*/  IADD3 R3, R3, R5, RZ ;  /* 0x0000000503037210 */ /* 0x000fe40007ffe0ff */
[----:B------:R-:W-:Y:S02]  /*b4e0*/  LEA R4, P3, R2, UR8, 0x1 ;  /* 0x0000000802047c11 */ /* 0x000fe4000f8608ff */
[-C--:B------:R-:W-:Y:S01]  /*b4f0*/  ISETP.GE.AND P1, PT, R0, R11.reuse, PT ;  /* 0x0000000b0000720c */ /* 0x080fe20003f26270 */
[----:B------:R-:W-:Y:S01]  /*b500*/  VIADD R0, R6, 0x40 ;  /* 0x0000004006007836 */ /* 0x000fe20000000000 */
[----:B------:R-:W-:Y:S01]  /*b510*/  LEA.HI.X R5, R2, UR9, R3, 0x1, P3 ;  /* 0x0000000902057c11 */ /* 0x000fe200098f0c03 */
[----:B------:R0:W1:Y:S03]  /*b520*/  SHFL.IDX PT, R7, R4, RZ, 0x181f ;  /* 0x00181fff04077589 */ /* 0x00006600000e0000 */
[----:B------:R-:W-:Y:S01]  /*b530*/  ISETP.GE.AND P0, PT, R0, R11, PT ;  /* 0x0000000b0000720c */ /* 0x000fe20003f06270 */
[----:B------:R0:W2:Y:S01]  /*b540*/  SHFL.IDX PT, R3, R5, RZ, 0x181f ;  /* 0x00181fff05037589 */ /* 0x0000a200000e0000 */
[----:B------:R-:W-:Y:S11]  /*b550*/  @P2 BRA `(.L_x_2472) ;  /* 0x0000000000342947 */ /* 0x000ff60003800000 */
        /* <DEDUP_REMOVED lines=13> */
.L_x_2472:
[----:B------:R-:W-:Y:S05]  /*b630*/  BSYNC B1 ;  /* 0x0000000000017941 */ /* 0x000fea0003800000 */
.L_x_2471:
        /* <DEDUP_REMOVED lines=17> */
.L_x_2474:
[----:B------:R-:W-:Y:S05]  /*b750*/  BSYNC B1 ;  /* 0x0000000000017941 */ /* 0x000fea0003800000 */
.L_x_2473:
        /* <DEDUP_REMOVED lines=17> */
.L_x_2476:
[----:B------:R-:W-:Y:S05]  /*b870*/  BSYNC B1 ;  /* 0x0000000000017941 */ /* 0x000fea0003800000 */
.L_x_2475:
        /* <DEDUP_REMOVED lines=18> */
.L_x_2467:
[----:B------:R-:W-:Y:S05]  /*b9a0*/  BSYNC B0 ;  /* 0x0000000000007941 */ /* 0x000fea0003800000 */
.L_x_2458:
[----:B------:R-:W-:Y:S02]  /*b9b0*/  ULDC UR4, c[0x0][0xc3c] ;  /* 0x00030f0000047ab9 */ /* 0x000fe40000000800 */
[----:B------:R-:W-:-:S13]  /*b9c0*/  ISETP.GE.AND P0, PT, R39, UR4, PT ;  /* 0x0000000427007c0c */ /* 0x000fda000bf06270 */
[----:B------:R-:W-:Y:S05]  /*b9d0*/  @!P0 BRA `(.L_x_2477) ;  /* 0xffffff5000e88947 */ /* 0x000fea000383ffff */
[----:B------:R-:W-:Y:S05]  /*b9e0*/  EXIT ;  /* 0x000000000000794d */ /* 0x000fea0003800000 */
.L_x_2416:
        /* <DEDUP_REMOVED lines=16> */
.L_x_2478:
        /* <DEDUP_REMOVED lines=37> */
[----:B------:R-:W-:Y:S01]  /*bd40*/  MOV R4, R3 ;  /* 0x0000000300047202 */ /* 0x000fe20000000f00 */
[----:B------:R-:W-:Y:S01]  /*bd50*/  UMOV UR4, URZ ;  /* 0x0000003f00047c82 */ /* 0x000fe20008000000 */
[----:B------:R-:W-:-:S05]  /*bd60*/  ULDC UR5, c[0x0][0xc38] ;  /* 0x00030e0000057ab9 */ /* 0x000fca0000000800 */
.L_x_2484:
        /* <DEDUP_REMOVED lines=12> */
.L_x_2483:
[----:B------:R-:W-:Y:S05]  /*be30*/  BSYNC B0 ;  /* 0x0000000000007941 */ /* 0x000fea0003800000 */
.L_x_2482:
        /* <DEDUP_REMOVED lines=20> */
.L_x_2480:
[----:B------:R-:W-:-:S04]  /*bf80*/  IMAD.IADD R11, R4, 0x1, -R3 ;  /* 0x00000001040b7824 */ /* 0x000fc800078e0a03 */
[----:B------:R-:W-:-:S05]  /*bf90*/  IMAD R2, R6, UR5, R11 ;  /* 0x0000000506027c24 */ /* 0x000fca000f8e020b */
[----:B------:R-:W-:Y:S02]  /*bfa0*/  ISETP.GT.AND P0, PT, R2, UR6, PT ;  /* 0x0000000602007c0c */ /* 0x000fe4000bf04270 */
[----:B------:R-:W0:Y:S11]  /*bfb0*/  LDC.64 R2, c[0x0][0xc90] ;  /* 0x00032400ff027b82 */ /* 0x000e360000000a00 */
[----:B------:R-:W-:-:S04]  /*bfc0*/  VOTE.ANY R8, PT, !P0 ;  /* 0x0000000000087806 */ /* 0x000fc800040e0100 */
[----:B------:R-:W1:Y:S02]  /*bfd0*/  POPC R13, R8 ;  /* 0x00000008000d7309 */ /* 0x000e640000000000 */
[----:B-1----:R-:W-:-:S05]  /*bfe0*/  IADD3 R19, R13, UR4, RZ ;  /* 0x000000040d137c10 */ /* 0x002fca000fffe0ff */
        /* <DEDUP_REMOVED lines=13> */
.L_x_2485:
[----:B-1----:R-:W-:Y:S02]  /*c0c0*/  IMAD.MOV R2, RZ, RZ, -R3 ;  /* 0x000000ffff027224 */ /* 0x002fe400078e0a03 */
[----:B---3--:R-:W-:Y:S02]  /*c0d0*/  IMAD R16, R16, UR5, R11 ;  /* 0x0000000510107c24 */ /* 0x008fe4000f8e020b */
[----:B------:R-:W-:Y:S01]  /*c0e0*/  IMAD.MOV.U32 R11, RZ, RZ, R2 ;  /* 0x000000ffff0b7224 */ /* 0x000fe200078e0002 */
[----:B------:R-:W-:Y:S02]  /*c0f0*/  IABS R2, R4 ;  /* 0x0000000400027213 */ /* 0x000fe40000000000 */
[----:B--2---:R-:W-:Y:S01]  /*c100*/  IADD3 R9, -R16, UR6, RZ ;  /* 0x0000000610097c10 */ /* 0x004fe2000fffe1ff */
[----:B------:R-:W-:Y:S02]  /*c110*/  IMAD R11, R11, R12, RZ ;  /* 0x0000000c0b0b7224 */ /* 0x000fe400078e02ff */
[----:B------:R-:W-:Y:S01]  /*c120*/  IMAD.MOV R8, RZ, RZ, -R2 ;  /* 0x000000ffff087224 */ /* 0x000fe200078e0a02 */
        /* <DEDUP_REMOVED lines=8> */
[----:B------:R-:W-:Y:S01]  /*c1b0*/  @!P1 IMAD.IADD R3, R3, 0x1, -R12 ;  /* 0x0000000103039824 */ /* 0x000fe200078e0a0c */
[----:B------:R-:W-:Y:S02]  /*c1c0*/  @!P1 IADD3 R2, R2, 0x1, RZ ;  /* 0x0000000102029810 */ /* 0x000fe40007ffe0ff */
        /* <DEDUP_REMOVED lines=14> */
[-C--:B------:R-:W-:Y:S01]  /*c2b0*/  IABS R8, R13.reuse ;  /* 0x0000000d00087213 */ /* 0x080fe20000000000 */
[----:B------:R-:W-:Y:S01]  /*c2c0*/  IMAD.MOV R18, RZ, RZ, -R13 ;  /* 0x000000ffff127224 */ /* 0x000fe200078e0a0d */
[----:B0-----:R-:W-:Y:S02]  /*c2d0*/  IABS R10, R13 ;  /* 0x0000000d000a7213 */ /* 0x001fe40000000000 */
[----:B------:R-:W0:Y:S08]  /*c2e0*/  I2F.RP R6, R8 ;  /* 0x0000000800067306 */ /* 0x000e300000209400 */
[----:B0-----:R-:W0:Y:S02]  /*c2f0*/  MUFU.RCP R6, R6 ;  /* 0x0000000600067308 */ /* 0x001e240000001000 */
[----:B0-----:R-:W-:-:S06]  /*c300*/  VIADD R3, R6, 0xffffffe ;  /* 0x0ffffffe06037836 */ /* 0x001fcc0000000000 */
[----:B------:R-:W0:Y:S02]  /*c310*/  F2I.FTZ.U32.TRUNC.NTZ R3, R3 ;  /* 0x0000000300037305 */ /* 0x000e24000021f000 */
[----:B0-----:R-:W-:-:S04]  /*c320*/  IMAD.MOV R7, RZ, RZ, -R3 ;  /* 0x000000ffff077224 */ /* 0x001fc800078e0a03 */
[----:B------:R-:W-:-:S04]  /*c330*/  IMAD R7, R7, R8, RZ ;  /* 0x0000000807077224 */ /* 0x000fc800078e02ff */
[----:B------:R-:W-:-:S04]  /*c340*/  IMAD.HI.U32 R2, R3, R7, R2 ;  /* 0x0000000703027227 */ /* 0x000fc800078e0002 */
[----:B------:R-:W-:Y:S02]  /*c350*/  IMAD.MOV R3, RZ, RZ, -R10 ;  /* 0x000000ffff037224 */ /* 0x000fe400078e0a0a */
        /* <DEDUP_REMOVED lines=17> */
.L_x_2481:
[----:B------:R-:W-:Y:S01]  /*c470*/  ULDC UR4, c[0x0][0xc3c] ;  /* 0x00030f0000047ab9 */ /* 0x000fe20000000800 */
[----:B------:R-:W-:Y:S02]  /*c480*/  IMAD.MOV.U32 R17, RZ, RZ, RZ ;  /* 0x000000ffff117224 */ /* 0x000fe400078e00ff */
[----:B------:R-:W-:Y:S02]  /*c490*/  IMAD.U32 R16, RZ, RZ, UR6 ;  /* 0x00000006ff107e24 */ /* 0x000fe4000f8e00ff */
[----:B------:R-:W-:Y:S02]  /*c4a0*/  IMAD.MOV.U32 R18, RZ, RZ, RZ ;  /* 0x000000ffff127224 */ /* 0x000fe400078e00ff */
[----:B------:R-:W-:-:S07]  /*c4b0*/  IMAD.U32 R19, RZ, RZ, UR4 ;  /* 0x00000004ff137e24 */ /* 0x000fce000f8e00ff */
.L_x_2486:
[----:B------:R-:W-:-:S13]  /*c4c0*/  ISETP.NE.AND P0, PT, R5, RZ, PT ;  /* 0x000000ff0500720c */ /* 0x000fda0003f05270 */
[----:B------:R-:W0:Y:S01]  /*c4d0*/  @!P0 S2R R3, SR_CgaCtaId ;  /* 0x0000000000038919 */ /* 0x000e220000008800 */
[----:B------:R-:W-:-:S04]  /*c4e0*/  @!P0 MOV R0, 0x400 ;  /* 0x0000040000008802 */ /* 0x000fc80000000f00 */
[----:B0-----:R-:W-:-:S05]  /*c4f0*/  @!P0 LEA R0, R3, R0, 0x18 ;  /* 0x0000000003008211 */ /* 0x001fca00078ec0ff */
[----:B------:R1:W-:Y:S01]  /*c500*/  @!P0 STS.128 [R0+0x308d0], R16 ;  /* 0x0308d01000008388 */ /* 0x0003e20000000c00 */
[----:B------:R-:W-:Y:S06]  /*c510*/  BAR.ARV 0x5, 0x180 ;  /* 0x0146000000007b1d */ /* 0x000fec0000002000 */
.L_x_2479:
[----:B------:R2:W-:Y:S01]  /*c520*/  STL [R1+0x20], RZ ;  /* 0x000020ff01007387 */ /* 0x0005e20000100800 */
[----:B------:R-:W-:Y:S01]  /*c530*/  ULDC UR4, c[0x0][0xc3c] ;  /* 0x00030f0000047ab9 */ /* 0x000fe20000000800 */
[----:B------:R-:W-:Y:S01]  /*c540*/  MOV R28, 0x1 ;  /* 0x00000001001c7802 */ /* 0x000fe20000000f00 */
[----:B------:R-:W-:Y:S01]  /*c550*/  IMAD.MOV.U32 R27, RZ, RZ, RZ ;  /* 0x000000ffff1b7224 */ /* 0x000fe200078e00ff */
[----:B0-----:R-:W-:-:S13]  /*c560*/  ISETP.GE.AND P0, PT, R19, UR4, PT ;  /* 0x0000000413007c0c */ /* 0x001fda000bf06270 */
[----:B--2---:R-:W-:Y:S05]  /*c570*/  @P0 BRA `(.L_x_2487) ;  /* 0x0000004800900947 */ /* 0x004fea0003800000 */
[----:B-1----:R-:W2:Y:S01]  /*c580*/  LDL R0, [R1+0x28] ;  /* 0x0000280001007983 */ /* 0x002ea20000100800 */
        /* <DEDUP_REMOVED lines=12> */
[----:B------:R-:W-:Y:S01]  /*c650*/  LOP3.LUT R3, R0, 0x38, R4, 0x78, !PT ;  /* 0x0000003800037812 */ /* 0x000fe200078e7804 */
[----:B------:R-:W-:-:S03]  /*c660*/  IMAD.SHL.U32 R0, R4, 0x10, RZ ;  /* 0x0000001004007824 */ /* 0x000fc600078e00ff */
        /* <DEDUP_REMOVED lines=10> */
.L_x_2550:
[----:B0-----:R-:W0:Y:S02]  /*c710*/  LDC.64 R2, c[0x0][0xc88] ;  /* 0x00032200ff027b82 */ /* 0x001e240000000a00 */
[----:B0-----:R-:W-:-:S05]  /*c720*/  IMAD.WIDE R2, R19, 0x4, R2 ;  /* 0x0000000413027825 */ /* 0x001fca00078e0202 */
[----:B--2---:R-:W2:Y:S01]  /*c730*/  LDG.E R29, desc[UR36][R2.64] ;  /* 0x00000024021d7981 */ /* 0x004ea2000c1e1900 */
[----:B------:R-:W-:Y:S05]  /*c740*/  YIELD ;  /* 0x0000000000007946 */ /* 0x000fea0003800000 */
[----:B------:R-:W-:Y:S01]  /*c750*/  ULDC.64 UR4, c[0x0][0xa28] ;  /* 0x00028a0000047ab9 */ /* 0x000fe20000000a00 */
[----:B------:R-:W-:Y:S01]  /*c760*/  IMAD.MOV.U32 R30, RZ, RZ, RZ ;  /* 0x000000ffff1e7224 */ /* 0x000fe200078e00ff */
[----:B------:R-:W-:Y:S01]  /*c770*/  ISETP.NE.U32.AND P0, PT, RZ, UR4, PT ;  /* 0x00000004ff007c0c */ /* 0x000fe2000bf05070 */
[----:B------:R-:W-:-:S03]  /*c780*/  ULDC.64 UR6, c[0x0][0xa18] ;  /* 0x0002860000067ab9 */ /* 0x000fc60000000a00 */
[----:B------:R-:W-:Y:S02]  /*c790*/  ISETP.NE.AND.EX P0, PT, RZ, UR5, PT, P0 ;  /* 0x00000005ff007c0c */ /* 0x000fe4000bf05300 */
[----:B------:R-:W-:Y:S02]  /*c7a0*/  MOV R35, RZ ;  /* 0x000000ff00237202 */ /* 0x000fe40000000f00 */
[----:B--2---:R-:W-:-:S09]  /*c7b0*/  SHF.R.S32.HI R0, RZ, 0x1f, R29 ;  /* 0x0000001fff007819 */ /* 0x004fd2000001141d */
[C---:B------:R-:W-:Y:S01]  /*c7c0*/  @P0 LEA R2, P1, R29.reuse, UR4, 0x2 ;  /* 0x000000041d020c11 */ /* 0x040fe2000f8210ff */
[C---:B------:R-:W-:Y:S01]  /*c7d0*/  IMAD.SHL.U32 R24, R29.reuse, 0x4, RZ ;  /* 0x000000041d187824 */ /* 0x040fe200078e00ff */
[C-C-:B------:R-:W-:Y:S01]  /*c7e0*/  SHF.L.U64.HI R25, R29.reuse, 0x2, R0.reuse ;  /* 0x000000021d197819 */ /* 0x140fe20000010200 */
[----:B------:R0:W-:Y:S01]  /*c7f0*/  STL [R1+0x18], R0 ;  /* 0x0000180001007387 */ /* 0x0001e20000100800 */
[----:B------:R-:W-:Y:S01]  /*c800*/  @P0 LEA.HI.X R3, R29, UR5, R0, 0x2, P1 ;  /* 0x000000051d030c11 */ /* 0x000fe200088f1400 */
[----:B------:R-:W-:-:S04]  /*c810*/  ULDC.64 UR4, c[0x0][0xa00] ;  /* 0x0002800000047ab9 */ /* 0x000fc80000000a00 */
[----:B------:R1:W2:Y:S01]  /*c820*/  @P0 LDG.E R30, desc[UR36][R2.64] ;  /* 0x00000024021e0981 */ /* 0x0002a2000c1e1900 */
[----:B------:R-:W-:Y:S02]  /*c830*/  ISETP.NE.U32.AND P0, PT, RZ, UR4, PT ;  /* 0x00000004ff007c0c */ /* 0x000fe4000bf05070 */
[----:B------:R-:W-:Y:S02]  /*c840*/  LOP3.LUT R23, R23, 0xffffffbf, RZ, 0xc0, !PT ;  /* 0xffffffbf17177812 */ /* 0x000fe400078ec0ff */
[----:B------:R-:W-:Y:S02]  /*c850*/  ISETP.NE.AND.EX P2, PT, RZ, UR5, PT, P0 ;  /* 0x00000005ff007c0c */ /* 0x000fe4000bf45300 */
[----:B------:R-:W-:Y:S02]  /*c860*/  ISETP.NE.U32.AND P0, PT, RZ, UR6, PT ;  /* 0x00000006ff007c0c */ /* 0x000fe4000bf05070 */
[----:B-1----:R-:W-:Y:S02]  /*c870*/  IADD3 R2, P1, R24, UR4, RZ ;  /* 0x0000000418027c10 */ /* 0x002fe4000ff3e0ff */
[----:B------:R-:W-:-:S02]  /*c880*/  ISETP.NE.AND.EX P0, PT, RZ, UR7, PT, P0 ;  /* 0x00000007ff007c0c */ /* 0x000fc4000bf05300 */
[----:B------:R-:W-:Y:S01]  /*c890*/  IADD3.X R3, R25, UR5, RZ, P1, !PT ;  /* 0x0000000519037c10 */ /* 0x000fe20008ffe4ff */
[----:B------:R-:W-:-:S04]  /*c8a0*/  ULDC.64 UR4, c[0x0][0x418] ;  /* 0x0001060000047ab9 */ /* 0x000fc80000000a00 */
[----:B------:R-:W-:Y:S01]  /*c8b0*/  @P2 LOP3.LUT R23, R23, 0x40, RZ, 0xfc, !PT ;  /* 0x0000004017172812 */ /* 0x000fe200078efcff */
[----:B------:R1:W5:Y:S05]  /*c8c0*/  @P2 LDG.E R35, desc[UR36][R2.64] ;  /* 0x0000002402232981 */ /* 0x00036a000c1e1900 */
[----:B------:R-:W-:-:S04]  /*c8d0*/  @P0 IADD3 R4, P1, R24, UR6, RZ ;  /* 0x0000000618040c10 */ /* 0x000fc8000ff3e0ff */
[----:B------:R-:W-:-:S05]  /*c8e0*/  @P0 IADD3.X R5, R25, UR7, RZ, P1, !PT ;  /* 0x0000000719050c10 */ /* 0x000fca0008ffe4ff */
[----:B------:R-:W3:Y:S01]  /*c8f0*/  @P0 LDG.E R4, desc[UR36][R4.64] ;  /* 0x0000002404040981 */ /* 0x000ee2000c1e1900 */
        /* <DEDUP_REMOVED lines=18> */
.L_x_2488:
        /* <DEDUP_REMOVED lines=9> */
.L_x_2489:
        /* <DEDUP_REMOVED lines=8> */
[----:B--2---:R-:W-:-:S07]  /*cb30*/  IMAD.IADD R0, R5, 0x1, -R0 ;  /* 0x0000000105007824 */ /* 0x004fce00078e0a00 */
.L_x_2490:
[----:B------:R-:W3:Y:S01]  /*cb40*/  LDL R5, [R1+0xc] ;  /* 0x00000c0001057983 */ /* 0x000ee20000100800 */
[----:B-12---:R-:W1:Y:S01]  /*cb50*/  LDC R2, c[0x0][0x448] ;  /* 0x00011200ff027b82 */ /* 0x006e620000000800 */
[----:B-----5:R-:W-:Y:S01]  /*cb60*/  IMAD.IADD R0, R0, 0x1, -R30 ;  /* 0x0000000100007824 */ /* 0x020fe200078e0a1e */
[----:B------:R-:W-:Y:S01]  /*cb70*/  LOP3.LUT R23, R23, 0xffffff7f, RZ, 0xc0, !PT ;  /* 0xffffff7f17177812 */ /* 0x000fe200078ec0ff */
[----:B------:R-:W-:Y:S03]  /*cb80*/  BSSY B7, `(.L_x_2491) ;  /* 0x0000381000077945 */ /* 0x000fe60003800000 */
[----:B------:R2:W-:Y:S01]  /*cb90*/  STL [R1], R0 ;  /* 0x0000000001007387 */ /* 0x0005e20000100800 */
[----:B-1----:R-:W-:Y:S01]  /*cba0*/  ISETP.NE.AND P0, PT, R2, 0x1, PT ;  /* 0x000000010200780c */ /* 0x002fe20003f05270 */
[----:B------:R-:W-:-:S04]  /*cbb0*/  IMAD.SHL.U32 R2, R17, 0x80, RZ ;  /* 0x0000008011027824 */ /* 0x000fc800078e00ff */
[----:B------:R-:W-:-:S08]  /*cbc0*/  VIADD R2, R2, 0x7f ;  /* 0x0000007f02027836 */ /* 0x000fd00000000000 */
[----:B------:R-:W1:Y:S01]  /*cbd0*/  @P0 LDC R3, c[0x0][0x44c] ;  /* 0x00011300ff030b82 */ /* 0x000e620000000800 */
[----:B------:R-:W-:-:S07]  /*cbe0*/  @P0 LOP3.LUT R23, R23, 0x80, RZ, 0xfc, !PT ;  /* 0x0000008017170812 */ /* 0x000fce00078efcff */
[----:B0-----:R-:W0:Y:S01]  /*cbf0*/  @P0 LDC R4, c[0x0][0x450] ;  /* 0x00011400ff040b82 */ /* 0x001e220000000800 */
[----:B-1----:R-:W-:-:S05]  /*cc00*/  @P0 IMAD.HI.U32 R3, R2, R3, RZ ;  /* 0x0000000302030227 */ /* 0x002fca00078e00ff */
[----:B0-----:R-:W-:Y:S02]  /*cc10*/  @P0 SHF.R.U32.HI R2, RZ, R4, R3 ;  /* 0x00000004ff020219 */ /* 0x001fe40000011603 */
[C---:B---3--:R-:W-:Y:S01]  /*cc20*/  IADD3 R3, R0.reuse, 0x60, -R5 ;  /* 0x0000006000037810 */ /* 0x048fe20007ffe805 */
[----:B--2---:R-:W-:-:S03]  /*cc30*/  VIADD R0, R0, 0x5f ;  /* 0x0000005f00007836 */ /* 0x004fc60000000000 */
[----:B------:R-:W-:Y:S01]  /*cc40*/  IADD3 R2, R3, R2, RZ ;  /* 0x0000000203027210 */ /* 0x000fe20007ffe0ff */
[----:B------:R-:W-:-:S04]  /*cc50*/  IMAD.HI R0, R0, 0x2aaaaaab, RZ ;  /* 0x2aaaaaab00007827 */ /* 0x000fc800078e02ff */
[----:B------:R-:W-:Y:S01]  /*cc60*/  IMAD.HI R2, R2, 0x2aaaaaab, RZ ;  /* 0x2aaaaaab02027827 */ /* 0x000fe200078e02ff */
[----:B------:R-:W-:-:S04]  /*cc70*/  SHF.R.U32.HI R3, RZ, 0x1f, R0 ;  /* 0x0000001fff037819 */ /* 0x000fc80000011600 */
[----:B------:R-:W-:Y:S02]  /*cc80*/  SHF.R.U32.HI R5, RZ, 0x1f, R2 ;  /* 0x0000001fff057819 */ /* 0x000fe40000011602 */
[----:B------:R-:W-:Y:S02]  /*cc90*/  LEA.HI.SX32 R3, R0, R3, 0x1c ;  /* 0x0000000300037211 */ /* 0x000fe400078fe2ff */
[----:B------:R-:W-:-:S04]  /*cca0*/  LEA.HI.SX32 R2, R2, R5, 0x1c ;  /* 0x0000000502027211 */ /* 0x000fc800078fe2ff */
[----:B------:R-:W-:-:S04]  /*ccb0*/  VIMNMX R4, R3, R2, PT ;  /* 0x0000000203047248 */ /* 0x000fc80003fe0100 */
[----:B------:R-:W-:Y:S01]  /*ccc0*/  ISETP.GT.AND P0, PT, R4, RZ, PT ;  /* 0x000000ff0400720c */ /* 0x000fe20003f04270 */
[----:B------:R0:W-:-:S12]  /*ccd0*/  STL [R1+0x10], R4 ;  /* 0x0000100401007387 */ /* 0x0001d80000100800 */
        /* <DEDUP_REMOVED lines=18> */
.L_x_2492:
        /* <DEDUP_REMOVED lines=10> */
[----:B------:R-:W0:Y:S01]  /*cea0*/  LDC.64 R2, c[0x4][R2] ;  /* 0x0100000002027b82 */ /* 0x000e220000000a00 */
[----:B------:R-:W-:Y:S02]  /*ceb0*/  IMAD.U32 R5, RZ, RZ, UR7 ;  /* 0x00000007ff057e24 */ /* 0x000fe4000f8e00ff */
[----:B------:R-:W-:Y:S02]  /*cec0*/  IMAD.U32 R6, RZ, RZ, UR8 ;  /* 0x00000008ff067e24 */ /* 0x000fe4000f8e00ff */
[----:B------:R-:W-:-:S02]  /*ced0*/  IMAD.U32 R7, RZ, RZ, UR9 ;  /* 0x00000009ff077e24 */ /* 0x000fc4000f8e00ff */
[----:B------:R-:W-:Y:S02]  /*cee0*/  IMAD.U32 R10, RZ, RZ, UR4 ;  /* 0x00000004ff0a7e24 */ /* 0x000fe4000f8e00ff */
[----:B------:R-:W-:Y:S02]  /*cef0*/  IMAD.U32 R11, RZ, RZ, UR5 ;  /* 0x00000005ff0b7e24 */ /* 0x000fe4000f8e00ff */
[----:B------:R-:W-:Y:S02]  /*cf00*/  IMAD.MOV.U32 R8, RZ, RZ, 0x70 ;  /* 0x00000070ff087424 */ /* 0x000fe400078e00ff */
[----:B------:R-:W-:-:S07]  /*cf10*/  IMAD.MOV.U32 R12, RZ, RZ, 0x1 ;  /* 0x00000001ff0c7424 */ /* 0x000fce00078e00ff */
[----:B------:R-:W-:-:S07]  /*cf20*/  LEPC R20, `(.L_x_2495) ;  /* 0x000000001014794e */ /* 0x000fce0000000000 */
[----:B0-----:R-:W-:Y:S05]  /*cf30*/  CALL.ABS.NOINC R2 ;  /* 0x0000000002007343 */ /* 0x001fea0003c00000 */
.L_x_2495:
[----:B------:R-:W-:Y:S05]  /*cf40*/  BSYNC B6 ;  /* 0x0000000000067941 */ /* 0x000fea0003800000 */
.L_x_2494:
        /* <DEDUP_REMOVED lines=8> */
[----:B------:R0:W1:Y:S01]  /*cfd0*/  LDC.64 R2, c[0x4][R26] ;  /* 0x010000001a027b82 */ /* 0x0000620000000a00 */
[----:B------:R-:W-:Y:S01]  /*cfe0*/  IMAD.U32 R4, RZ, RZ, UR6 ;  /* 0x00000006ff047e24 */ /* 0x000fe2000f8e00ff */
[----:B------:R-:W-:Y:S01]  /*cff0*/  MOV R13, RZ ;  /* 0x000000ff000d7202 */ /* 0x000fe20000000f00 */
[----:B------:R-:W-:Y:S02]  /*d000*/  IMAD.U32 R5, RZ, RZ, UR7 ;  /* 0x00000007ff057e24 */ /* 0x000fe4000f8e00ff */
[----:B------:R-:W-:Y:S02]  /*d010*/  IMAD.U32 R6, RZ, RZ, UR8 ;  /* 0x00000008ff067e24 */ /* 0x000fe4000f8e00ff */
[----:B------:R-:W-:-:S02]  /*d020*/  IMAD.U32 R7, RZ, RZ, UR9 ;  /* 0x00000009ff077e24 */ /* 0x000fc4000f8e00ff */
[----:B------:R-:W-:Y:S02]  /*d030*/  IMAD.U32 R10, RZ, RZ, UR4 ;  /* 0x00000004ff0a7e24 */ /* 0x000fe4000f8e00ff */
[----:B------:R-:W-:Y:S02]  /*d040*/  IMAD.U32 R11, RZ, RZ, UR5 ;  /* 0x00000005ff0b7e24 */ /* 0x000fe4000f8e00ff */
[----:B------:R-:W-:Y:S02]  /*d050*/  IMAD.MOV.U32 R8, RZ, RZ, 0x70 ;  /* 0x00000070ff087424 */ /* 0x000fe400078e00ff */
[----:B0-----:R-:W-:-:S07]  /*d060*/  IMAD.MOV.U32 R12, RZ, RZ, 0x1 ;  /* 0x00000001ff0c7424 */ /* 0x001fce00078e00ff */
[----:B------:R-:W-:-:S07]  /*d070*/  LEPC R20, `(.L_x_2498) ;  /* 0x000000001014794e */ /* 0x000fce0000000000 */
[----:B-1----:R-:W-:Y:S05]  /*d080*/  CALL.ABS.NOINC R2 ;  /* 0x0000000002007343 */ /* 0x002fea0003c00000 */
.L_x_2498:
        /* <DEDUP_REMOVED lines=15> */
.L_x_2497:
[----:B------:R-:W-:Y:S05]  /*d180*/  BSYNC B6 ;  /* 0x0000000000067941 */ /* 0x000fea0003800000 */
.L_x_2496:
[----:B------:R-:W2:Y:S01]  /*d190*/  LDL R26, [R1+0x10] ;  /* 0x00001000011a7983 */ /* 0x000ea20000100800 */
[----:B------:R-:W-:Y:S01]  /*d1a0*/  ULDC.64 UR4, c[0x0][0x9f8] ;  /* 0x00027e0000047ab9 */ /* 0x000fe20000000a00 */
[----:B------:R-:W0:Y:S02]  /*d1b0*/  LDC R6, c[0x0][0x430] ;  /* 0x00010c00ff067b82 */ /* 0x000e240000000800 */
[----:B------:R-:W3:Y:S01]  /*d1c0*/  LDL R2, [R1] ;  /* 0x0000000001027983 */ /* 0x000ee20000100800 */
[----:B------:R-:W-:Y:S01]  /*d1d0*/  ISETP.NE.U32.AND P0, PT, RZ, UR4, PT ;  /* 0x00000004ff007c0c */ /* 0x000fe2000bf05070 */
[----:B------:R-:W1:Y:S03]  /*d1e0*/  S2R R20, SR_TID.X ;  /* 0x0000000000147919 */ /* 0x000e660000002100 */
[----:B------:R-:W-:-:S13]  /*d1f0*/  ISETP.NE.AND.EX P0, PT, RZ, UR5, PT, P0 ;  /* 0x00000005ff007c0c */ /* 0x000fda000bf05300 */
[----:B------:R-:W-:Y:S01]  /*d200*/  @P0 IADD3 R24, P1, R24, UR4, RZ ;  /* 0x0000000418180c10 */ /* 0x000fe2000ff3e0ff */
[----:B------:R-:W4:Y:S01]  /*d210*/  S2R R21, SR_TID.X ;  /* 0x0000000000157919 */ /* 0x000f220000002100 */
[----:B------:R-:W-:Y:S01]  /*d220*/  LOP3.LUT R23, R23, 0xffffffdf, RZ, 0xc0, !PT ;  /* 0xffffffdf17177812 */ /* 0x000fe200078ec0ff */
[----:B------:R-:W-:Y:S01]  /*d230*/  ULDC UR4, c[0x0][0x2f4] ;  /* 0x0000bd0000047ab9 */ /* 0x000fe20000000800 */
[----:B------:R-:W-:-:S05]  /*d240*/  @P0 IADD3.X R25, R25, UR5, RZ, P1, !PT ;  /* 0x0000000519190c10 */ /* 0x000fca0008ffe4ff */
[----:B------:R-:W3:Y:S01]  /*d250*/  @P0 LDG.E R31, desc[UR36][R24.64] ;  /* 0x00000024181f0981 */ /* 0x000ee2000c1e1900 */
[----:B0-----:R-:W-:Y:S02]  /*d260*/  ISETP.NE.AND P2, PT, R6, 0x1, PT ;  /* 0x000000010600780c */ /* 0x001fe40003f45270 */
[----:B-1----:R-:W-:-:S04]  /*d270*/  LOP3.LUT R20, R20, 0x7f, RZ, 0xc0, !PT ;  /* 0x0000007f14147812 */ /* 0x002fc800078ec0ff */
[----:B------:R-:W-:-:S07]  /*d280*/  SHF.R.U32.HI R0, RZ, 0x3, R20 ;  /* 0x00000003ff007819 */ /* 0x000fce0000011614 */
[----:B------:R-:W0:Y:S01]  /*d290*/  @P2 LDC R4, c[0x0][0x434] ;  /* 0x00010d00ff042b82 */ /* 0x000e220000000800 */
[----:B----4-:R-:W-:-:S04]  /*d2a0*/  SHF.L.U32 R20, R21, 0x4, RZ ;  /* 0x0000000415147819 */ /* 0x010fc800000006ff */
[----:B------:R-:W-:-:S03]  /*d2b0*/  LOP3.LUT R20, R0, 0x70, R20, 0xf8, !PT ;  /* 0x0000007000147812 */ /* 0x000fc600078ef814 */
[----:B------:R-:W1:Y:S01]  /*d2c0*/  @P2 LDC R0, c[0x0][0x438] ;  /* 0x00010e00ff002b82 */ /* 0x000e620000000800 */
        /* <DEDUP_REMOVED lines=8> */
[----:B0-----:R-:W-:-:S08]  /*d350*/  @P2 IMAD.HI.U32 R7, R5, R4, RZ ;  /* 0x0000000405072227 */ /* 0x001fd000078e00ff */
[----:B------:R-:W0:Y:S01]  /*d360*/  @!P0 LDC.64 R2, c[0x0][0x428] ;  /* 0x00010a00ff028b82 */ /* 0x000e220000000a00 */
[----:B------:R-:W-:Y:S01]  /*d370*/  IMAD.MOV.U32 R4, RZ, RZ, R5 ;  /* 0x000000ffff047224 */ /* 0x000fe200078e0005 */
[----:B-1----:R-:W-:-:S05]  /*d380*/  @P2 SHF.R.U32.HI R4, RZ, R0, R7 ;  /* 0x00000000ff042219 */ /* 0x002fca0000011607 */
[----:B------:R-:W-:-:S04]  /*d390*/  IMAD.MOV R0, RZ, RZ, -R4 ;  /* 0x000000ffff007224 */ /* 0x000fc800078e0a04 */
[----:B------:R-:W-:Y:S01]  /*d3a0*/  IMAD R0, R6, R0, R5 ;  /* 0x0000000006007224 */ /* 0x000fe200078e0205 */
[----:B------:R-:W-:Y:S02]  /*d3b0*/  SHF.R.S32.HI R6, RZ, 0x1f, R31 ;  /* 0x0000001fff067819 */ /* 0x000fe4000001141f */
[----:B------:R-:W-:-:S03]  /*d3c0*/  @!P0 SHF.R.S32.HI R5, RZ, 0x1f, R4 ;  /* 0x0000001fff058819 */ /* 0x000fc60000011404 */
[----:B------:R0:W-:Y:S02]  /*d3d0*/  STL [R1+0x8], R6 ;  /* 0x0000080601007387 */ /* 0x0001e40000100800 */
[-C--:B0-----:R-:W-:Y:S02]  /*d3e0*/  @!P0 IMAD R6, R6, R2.reuse, RZ ;  /* 0x0000000206068224 */ /* 0x081fe400078e02ff */
[----:B------:R-:W-:-:S04]  /*d3f0*/  @!P0 IMAD.WIDE.U32 R4, R31, R2, R4 ;  /* 0x000000021f048225 */ /* 0x000fc800078e0004 */
[----:B------:R-:W-:Y:S02]  /*d400*/  @!P0 IMAD R6, R31, R3, R6 ;  /* 0x000000031f068224 */ /* 0x000fe400078e0206 */
[----:B------:R-:W0:Y:S01]  /*d410*/  @!P0 LDC.64 R2, c[0x0][0x418] ;  /* 0x00010600ff028b82 */ /* 0x000e220000000a00 */
[----:B------:R-:W-:Y:S01]  /*d420*/  ISETP.GE.AND P2, PT, R32, UR4, PT ;  /* 0x0000000420007c0c */ /* 0x000fe2000bf46270 */
[----:B------:R-:W-:-:S12]  /*d430*/  @!P0 IMAD.IADD R6, R5, 0x1, R6 ;  /* 0x0000000105068824 */ /* 0x000fd800078e0206 */
[----:B------:R-:W-:Y:S02]  /*d440*/  @P2 LOP3.LUT R23, R23, 0x4, RZ, 0xfc, !PT ;  /* 0x0000000417172812 */ /* 0x000fe400078efcff */
[----:B0-----:R-:W-:-:S04]  /*d450*/  @!P0 LEA R2, P1, R4, R2, 0x2 ;  /* 0x0000000204028211 */ /* 0x001fc800078210ff */
[----:B------:R-:W-:Y:S01]  /*d460*/  @!P0 LEA.HI.X R3, R4, R3, R6, 0x2, P1 ;  /* 0x0000000304038211 */ /* 0x000fe200008f1406 */
[----:B------:R-:W-:Y:S01]  /*d470*/  IMAD.MOV.U32 R4, RZ, RZ, RZ ;  /* 0x000000ffff047224 */ /* 0x000fe200078e00ff */
[----:B------:R-:W-:Y:S02]  /*d480*/  ISETP.GE.AND P1, PT, R34, UR4, PT ;  /* 0x0000000422007c0c */ /* 0x000fe4000bf26270 */
[----:B------:R-:W-:-:S03]  /*d490*/  LOP3.LUT R23, R23, 0xfffffffd, RZ, 0xc0, !PT ;  /* 0xfffffffd17177812 */ /* 0x000fc600078ec0ff */
[----:B------:R0:W5:Y:S01]  /*d4a0*/  @!P0 LDG.E R4, desc[UR36][R2.64] ;  /* 0x0000002402048981 */ /* 0x000162000c1e1900 */
[----:B------:R-:W-:-:S07]  /*d4b0*/  ISETP.GE.AND P0, PT, R33, UR4, PT ;  /* 0x0000000421007c0c */ /* 0x000fce000bf06270 */
[----:B------:R-:W-:-:S04]  /*d4c0*/  @P1 LOP3.LUT R23, R23, 0x2, RZ, 0xfc, !PT ;  /* 0x0000000217171812 */ /* 0x000fc800078efcff */
[----:B------:R-:W-:Y:S01]  /*d4d0*/  LOP3.LUT R23, R23, 0xfffffffe, RZ, 0xc0, !PT ;  /* 0xfffffffe17177812 */ /* 0x000fe200078ec0ff */
[----:B0-----:R-:W-:-:S03]  /*d4e0*/  IMAD.U32 R2, RZ, RZ, UR38 ;  /* 0x00000026ff027e24 */ /* 0x001fc6000f8e00ff */
[----:B------:R-:W-:Y:S01]  /*d4f0*/  @P0 LOP3.LUT R23, R23, 0x1, RZ, 0xfc, !PT ;  /* 0x0000000117170812 */ /* 0x000fe200078efcff */
[----:B------:R-:W-:Y:S06]  /*d500*/  BRA.DIV UR5, `(.L_x_2499) ;  /* 0x0000004205407947 */ /* 0x000fec000b800000 */
.L_x_2567:
[----:B------:R-:W-:Y:S02]  /*d510*/  ISETP.NE.AND P0, PT, R2, 0x3, PT ;  /* 0x000000030200780c */ /* 0x000fe40003f05270 */
[----:B------:R-:W-:Y:S02]  /*d520*/  ISETP.GT.U32.AND P1, PT, R20, 0x5f, PT ;  /* 0x0000005f1400780c */ /* 0x000fe40003f24070 */
[----:B------:R-:W-:Y:S02]  /*d530*/  LOP3.LUT R23, R23, 0xffffffef, RZ, 0xc0, !PT ;  /* 0xffffffef17177812 */ /* 0x000fe400078ec0ff */
[----:B------:R-:W-:-:S07]  /*d540*/  SHF.R.S32.HI R30, RZ, 0x1f, R18 ;  /* 0x0000001fff1e7819 */ /* 0x000fce0000011412 */
[----:B------:R-:W-:-:S04]  /*d550*/  @P0 LOP3.LUT R23, R23, 0x10, RZ, 0xfc, !PT ;  /* 0x0000001017170812 */ /* 0x000fc800078efcff */
[----:B------:R-:W-:-:S04]  /*d560*/  LOP3.LUT R23, R23, 0xfffffff7, RZ, 0xc0, !PT ;  /* 0xfffffff717177812 */ /* 0x000fc800078ec0ff */
[----:B------:R-:W-:Y:S01]  /*d570*/  @P1 LOP3.LUT R23, R23, 0x8, RZ, 0xfc, !PT ;  /* 0x0000000817171812 */ /* 0x000fe200078efcff */
[----:B------:R-:W-:Y:S06]  /*d580*/  @!P0 BRA `(.L_x_2500) ;  /* 0x0000000000048947 */ /* 0x000fec0003800000 */
[----:B------:R-:W-:Y:S01]  /*d590*/  BPT.TRAP 0x1 ;  /* 0x000000040000795c */ /* 0x000fe20000300000 */
.L_x_2500:
        /* <DEDUP_REMOVED lines=25> */
.L_x_2568:
[----:B------:R-:W-:Y:S05]  /*d730*/  BSYNC B0 ;  /* 0x0000000000007941 */ /* 0x000fea0003800000 */
.L_x_2501:
        /* <DEDUP_REMOVED lines=93> */
.L_x_2582:
        /* <DEDUP_REMOVED lines=12> */
.L_x_2504:
        /* <DEDUP_REMOVED lines=10> */
.L_x_2505:
        /* <DEDUP_REMOVED lines=14> */
[----:B------:R-:W-:Y:S02]  /*df50*/  IMAD R0, R35, UR5, R0 ;  /* 0x0000000523007c24 */ /* 0x000fe4000f8e0200 */
[----:B0-----:R-:W-:Y:S02]  /*df60*/  VIADD R2, R22, 0x12400 ;  /* 0x0001240016027836 */ /* 0x001fe40000000000 */
[----:B------:R-:W-:-:S03]  /*df70*/  IMAD.IADD R35, R5, 0x1, R0 ;  /* 0x0000000105237824 */ /* 0x000fc600078e0200 */
[----:B------:R-:W-:-:S13]  /*df80*/  LOP3.LUT P0, RZ, R2, 0x3ff, RZ, 0xc0, !PT ;  /* 0x000003ff02ff7812 */ /* 0x000fda000780c0ff */
[----:B-1----:R-:W-:Y:S05]  /*df90*/  @!P0 BRA `(.L_x_2507) ;  /* 0x0000000000408947 */ /* 0x002fea0003800000 */
[----:B------:R-:W-:Y:S01]  /*dfa0*/  MOV R2, 0x0 ;  /* 0x0000000000027802 */ /* 0x000fe20000000f00 */
[----:B------:R-:W-:Y:S01]  /*dfb0*/  ULDC.64 UR6, c[0x4][0x88] ;  /* 0x0100220000067ab9 */ /* 0x000fe20000000a00 */
[----:B------:R-:W-:Y:S01]  /*dfc0*/  ULDC.64 UR8, c[0x4][0x90] ;  /* 0x0100240000087ab9 */ /* 0x000fe20000000a00 */
[----:B------:R-:W-:Y:S01]  /*dfd0*/  ULDC.64 UR4, c[0x4][0x20] ;  /* 0x0100080000047ab9 */ /* 0x000fe20000000a00 */
[----:B------:R-:W-:Y:S01]  /*dfe0*/  MOV R4, UR6 ;  /* 0x0000000600047c02 */ /* 0x000fe20008000f00 */
[----:B------:R-:W-:Y:S01]  /*dff0*/  IMAD.U32 R5, RZ, RZ, UR7 ;  /* 0x00000007ff057e24 */ /* 0x000fe2000f8e00ff */
[----:B------:R-:W0:Y:S01]  /*e000*/  LDC.64 R2, c[0x4][R2] ;  /* 0x0100000002027b82 */ /* 0x000e220000000a00 */
[----:B------:R-:W-:Y:S02]  /*e010*/  IMAD.U32 R6, RZ, RZ, UR8 ;  /* 0x00000008ff067e24 */ /* 0x000fe4000f8e00ff */
[----:B--2---:R-:W-:Y:S02]  /*e020*/  IMAD.U32 R7, RZ, RZ, UR9 ;  /* 0x00000009ff077e24 */ /* 0x004fe4000f8e00ff */
[----:B------:R-:W-:-:S02]  /*e030*/  IMAD.U32 R10, RZ, RZ, UR4 ;  /* 0x00000004ff0a7e24 */ /* 0x000fc4000f8e00ff */
[----:B------:R-:W-:Y:S02]  /*e040*/  IMAD.U32 R11, RZ, RZ, UR5 ;  /* 0x00000005ff0b7e24 */ /* 0x000fe4000f8e00ff */
[----:B------:R-:W-:Y:S02]  /*e050*/  IMAD.MOV.U32 R8, RZ, RZ, 0x70 ;  /* 0x00000070ff087424 */ /* 0x000fe400078e00ff */
[----:B------:R-:W-:Y:S02]  /*e060*/  IMAD.MOV.U32 R12, RZ, RZ, 0x1 ;  /* 0x00000001ff0c7424 */ /* 0x000fe400078e00ff */
[----:B------:R-:W-:-:S07]  /*e070*/  IMAD.MOV.U32 R13, RZ, RZ, RZ ;  /* 0x000000ffff0d7224 */ /* 0x000fce00078e00ff */
[----:B------:R-:W-:-:S07]  /*e080*/  LEPC R20, `(.L_x_2507) ;  /* 0x000000001014794e */ /* 0x000fce0000000000 */
[----:B0-----:R-:W-:Y:S05]  /*e090*/  CALL.ABS.NOINC R2 ;  /* 0x0000000002007343 */ /* 0x001fea0003c00000 */
.L_x_2507:
[----:B------:R-:W-:Y:S05]  /*e0a0*/  BSYNC B6 ;  /* 0x0000000000067941 */ /* 0x000fea0003800000 */
.L_x_2506:
[----:B------:R-:W3:Y:S01]  /*e0b0*/  LDL.LU.64 R2, [R1+0x18] ;  /* 0x0000180001027983 */ /* 0x000ee20000300a00 */
[----:B------:R-:W0:Y:S01]  /*e0c0*/  LDC R21, c[0x0][0x448] ;  /* 0x00011200ff157b82 */ /* 0x000e220000000800 */
[----:B------:R-:W-:Y:S02]  /*e0d0*/  ULDC.64 UR4, c[0x0][0x2d8] ;  /* 0x0000b60000047ab9 */ /* 0x000fe40000000a00 */
[----:B------:R-:W4:Y:S01]  /*e0e0*/  LDL.LU R20, [R1+0x24] ;  /* 0x0000240001147983 */ /* 0x000f220000300800 */
[----:B------:R-:W-:-:S03]  /*e0f0*/  IMAD R0, R30, UR4, RZ ;  /* 0x000000041e007c24 */ /* 0x000fc6000f8e02ff */
[----:B------:R1:W5:Y:S01]  /*e100*/  LDL R9, [R1+0xc] ;  /* 0x00000c0001097983 */ /* 0x0003620000100800 */
[----:B------:R-:W-:Y:S01]  /*e110*/  IMAD R5, R18, UR5, R0 ;  /* 0x0000000512057c24 */ /* 0x000fe2000f8e0200 */
[----:B------:R-:W2:Y:S01]  /*e120*/  S2R R4, SR_TID.X ;  /* 0x0000000000047919 */ /* 0x000ea20000002100 */
[----:B0-----:R-:W-:Y:S02]  /*e130*/  ISETP.NE.AND P6, PT, R21, 0x1, PT ;  /* 0x000000011500780c */ /* 0x001fe40003fc5270 */
[----:B------:R-:W0:Y:S11]  /*e140*/  S2R R21, SR_TID.X ;  /* 0x0000000000157919 */ /* 0x000e360000002100 */
[----:B------:R-:W1:Y:S01]  /*e150*/  @P6 LDC R6, c[0x0][0x44c] ;  /* 0x00011300ff066b82 */ /* 0x000e620000000800 */
[----:B--2---:R-:W-:-:S04]  /*e160*/  LOP3.LUT R4, R4, 0x7f, RZ, 0xc0, !PT ;  /* 0x0000007f04047812 */ /* 0x004fc800078ec0ff */
[----:B------:R-:W-:Y:S01]  /*e170*/  SHF.R.U32.HI R4, RZ, 0x3, R4 ;  /* 0x00000003ff047819 */ /* 0x000fe20000011604 */
[----:B0-----:R-:W-:-:S05]  /*e180*/  IMAD.SHL.U32 R21, R21, 0x10, RZ ;  /* 0x0000001015157824 */ /* 0x001fca00078e00ff */
[----:B------:R-:W-:-:S05]  /*e190*/  LOP3.LUT R21, R4, 0x70, R21, 0xf8, !PT ;  /* 0x0000007004157812 */ /* 0x000fca00078ef815 */
[----:B------:R-:W-:-:S04]  /*e1a0*/  IMAD R0, R17, 0x80, R21 ;  /* 0x0000008011007824 */ /* 0x000fc800078e0215 */
[----:B-1----:R-:W-:-:S04]  /*e1b0*/  @P6 IMAD.HI.U32 R6, R0, R6, RZ ;  /* 0x0000000600066227 */ /* 0x002fc800078e00ff */
[----:B------:R-:W-:Y:S02]  /*e1c0*/  IMAD.MOV.U32 R4, RZ, RZ, R0 ;  /* 0x000000ffff047224 */ /* 0x000fe400078e0000 */
[----:B---3--:R-:W-:Y:S02]  /*e1d0*/  IMAD.MOV.U32 R3, RZ, RZ, R35 ;  /* 0x000000ffff037224 */ /* 0x008fe400078e0023 */
[----:B------:R-:W-:Y:S01]  /*e1e0*/  IMAD.WIDE.U32 R2, R18, UR4, R2 ;  /* 0x0000000412027c25 */ /* 0x000fe2000f8e0002 */
[----:B------:R-:W-:-:S04]  /*e1f0*/  ULDC.64 UR4, c[0x0][0x2e0] ;  /* 0x0000b80000047ab9 */ /* 0x000fc80000000a00 */
[----:B------:R-:W-:Y:S02]  /*e200*/  IADD3 R3, R3, R5, RZ ;  /* 0x0000000503037210 */ /* 0x000fe40007ffe0ff */
[----:B------:R-:W0:Y:S01]  /*e210*/  @P6 LDC R5, c[0x0][0x450] ;  /* 0x00011400ff056b82 */ /* 0x000e220000000800 */
[----:B------:R-:W-:Y:S01]  /*e220*/  IMAD.WIDE.U32 R2, R29, UR4, R2 ;  /* 0x000000041d027c25 */ /* 0x000fe2000f8e0002 */
[----:B0-----:R-:W-:-:S03]  /*e230*/  @P6 SHF.R.U32.HI R4, RZ, R5, R6 ;  /* 0x00000005ff046219 */ /* 0x001fc60000011606 */
[----:B----4-:R-:W-:-:S04]  /*e240*/  IMAD R5, R20, UR4, RZ ;  /* 0x0000000414057c24 */ /* 0x010fc8000f8e02ff */
[----:B------:R-:W-:Y:S02]  /*e250*/  IMAD R5, R29, UR5, R5 ;  /* 0x000000051d057c24 */ /* 0x000fe4000f8e0205 */
[----:B------:R-:W-:Y:S01]  /*e260*/  IMAD.MOV R6, RZ, RZ, -R4 ;  /* 0x000000ffff067224 */ /* 0x000fe200078e0a04 */
[----:B------:R-:W0:Y:S01]  /*e270*/  S2R R20, SR_TID.X ;  /* 0x0000000000147919 */ /* 0x000e220000002100 */
[----:B------:R-:W-:Y:S01]  /*e280*/  IMAD.IADD R3, R3, 0x1, R5 ;  /* 0x0000000103037824 */ /* 0x000fe200078e0205 */
[----:B------:R-:W-:Y:S01]  /*e290*/  ULDC.64 UR4, c[0x0][0x2d0] ;  /* 0x0000b40000047ab9 */ /* 0x000fe20000000a00 */
[----:B------:R-:W1:Y:S01]  /*e2a0*/  LDC R5, c[0x0][0x448] ;  /* 0x00011200ff057b82 */ /* 0x000e620000000800 */
[----:B------:R-:W-:-:S04]  /*e2b0*/  IMAD.WIDE.U32 R2, R4, UR4, R2 ;  /* 0x0000000404027c25 */ /* 0x000fc8000f8e0002 */
[----:B-1----:R-:W-:Y:S01]  /*e2c0*/  IMAD R0, R5, R6, R0 ;  /* 0x0000000605007224 */ /* 0x002fe200078e0200 */
[----:B------:R-:W-:-:S05]  /*e2d0*/  SHF.R.S32.HI R6, RZ, 0x1f, R4 ;  /* 0x0000001fff067819 */ /* 0x000fca0000011404 */
        /* <DEDUP_REMOVED lines=19> */
[----:B------:R-:W-:Y:S10]  /*e410*/  BRA.DIV UR5, `(.L_x_2508) ;  /* 0x0000003a05e87947 */ /* 0x000ff4000b800000 */
[----:B------:R-:W0:Y:S01]  /*e420*/  SHFL.IDX PT, R14, R0, RZ, 0x181f ;  /* 0x00181fff000e7589 */ /* 0x000e2200000e0000 */
[----:B-----5:R-:W-:Y:S02]  /*e430*/  IMAD R5, R9, R5, RZ ;  /* 0x0000000509057224 */ /* 0x020fe400078e02ff */
[----:B------:R-:W-:Y:S01]  /*e440*/  IMAD R17, R17, 0x80, R8 ;  /* 0x0000008011117824 */ /* 0x000fe200078e0208 */
[----:B------:R-:W1:Y:S03]  /*e450*/  SHFL.IDX PT, R2, R4, RZ, 0x181f ;  /* 0x00181fff04027589 */ /* 0x000e6600000e0000 */
[C---:B------:R-:W-:Y:S01]  /*e460*/  VIADD R6, R17.reuse, 0x10 ;  /* 0x0000001011067836 */ /* 0x040fe20000000000 */
[----:B------:R-:W-:-:S13]  /*e470*/  ISETP.GE.AND P1, PT, R17, R5, PT ;  /* 0x000000051100720c */ /* 0x000fda0003f26270 */
[----:B0-----:R-:W-:-:S05]  /*e480*/  @!P1 LEA R14, P4, R32, R14, 0x1 ;  /* 0x0000000e200e9211 */ /* 0x001fca00078808ff */
[----:B-1----:R-:W-:Y:S01]  /*e490*/  @!P1 IMAD.X R3, RZ, RZ, R2, P4 ;  /* 0x000000ffff039224 */ /* 0x002fe200020e0602 */
[----:B------:R-:W-:Y:S02]  /*e4a0*/  @!P1 MOV R2, R14 ;  /* 0x0000000e00029202 */ /* 0x000fe40000000f00 */
[----:B------:R-:W0:Y:S04]  /*e4b0*/  SHFL.IDX PT, R14, R0, 0x1, 0x181f ;  /* 0x00381f00000e7f89 */ /* 0x000e2800000e0000 */
[----:B------:R-:W-:Y:S04]  /*e4c0*/  @!P1 LDGSTS.E.BYPASS.LTC128B.128 [R37+0x12400], desc[UR36][R2.64], !P3 ;  /* 0x1240000002259fae */ /* 0x000fe8000d901d64 */
[----:B------:R-:W-:Y:S04]  /*e4d0*/  @!P1 LDGSTS.E.BYPASS.LTC128B.128 [R37+0x16400], desc[UR36][R2.64+0x80], !P2 ;  /* 0x1640008002259fae */ /* 0x000fe8000d101d64 */
[----:B------:R1:W-:Y:S01]  /*e4e0*/  @!P1 LDGSTS.E.BYPASS.LTC128B.128 [R37+0x1a400], desc[UR36][R2.64+0x100], !P0 ;  /* 0x1a40010002259fae */ /* 0x0003e2000c101d64 */
[----:B------:R-:W-:Y:S01]  /*e4f0*/  ISETP.GE.AND P1, PT, R6, R5, PT ;  /* 0x000000050600720c */ /* 0x000fe20003f26270 */
[----:B------:R-:W-:-:S02]  /*e500*/  VIADD R6, R17, 0x20 ;  /* 0x0000002011067836 */ /* 0x000fc40000000000 */
[----:B-1----:R-:W1:Y:S10]  /*e510*/  SHFL.IDX PT, R2, R4, 0x1, 0x181f ;  /* 0x00381f0004027f89 */ /* 0x002e7400000e0000 */
[----:B0-----:R-:W-:-:S05]  /*e520*/  @!P1 LEA R14, P4, R32, R14, 0x1 ;  /* 0x0000000e200e9211 */ /* 0x001fca00078808ff */
[----:B-1----:R-:W-:Y:S02]  /*e530*/  @!P1 IMAD.X R7, RZ, RZ, R2, P4 ;  /* 0x000000ffff079224 */ /* 0x002fe400020e0602 */
[----:B------:R-:W-:Y:S02]  /*e540*/  @!P1 IMAD.MOV.U32 R2, RZ, RZ, R14 ;  /* 0x000000ffff029224 */ /* 0x000fe400078e000e */
[----:B------:R-:W-:Y:S01]  /*e550*/  @!P1 IMAD.MOV.U32 R3, RZ, RZ, R7 ;  /* 0x000000ffff039224 */ /* 0x000fe200078e0007 */
        /* <DEDUP_REMOVED lines=18> */
[----:B0-----:R-:W-:-:S04]  /*e680*/  @!P1 LEA R14, P4, R32, R14, 0x1 ;  /* 0x0000000e200e9211 */ /* 0x001fc800078808ff */
[----:B-1----:R-:W-:Y:S01]  /*e690*/  @!P1 IADD3.X R7, RZ, R2, RZ, P4, !PT ;  /* 0x00000002ff079210 */ /* 0x002fe200027fe4ff */
[----:B------:R-:W-:Y:S02]  /*e6a0*/  @!P1 IMAD.MOV.U32 R2, RZ, RZ, R14 ;  /* 0x000000ffff029224 */ /* 0x000fe400078e000e */
[----:B------:R-:W0:Y:S02]  /*e6b0*/  SHFL.IDX PT, R14, R0, 0x4, 0x181f ;  /* 0x00981f00000e7f89 */ /* 0x000e2400000e0000 */
[----:B------:R-:W-:-:S05]  /*e6c0*/  @!P1 IMAD.MOV.U32 R3, RZ, RZ, R7 ;  /* 0x000000ffff039224 */ /* 0x000fca00078e0007 */
        /* <DEDUP_REMOVED lines=20> */
[----:B------:R-:W0:Y:S01]  /*e810*/  SHFL.IDX PT, R14, R0, 0x6, 0x181f ;  /* 0x00d81f00000e7f89 */ /* 0x000e2200000e0000 */
[----:B------:R-:W-:-:S05]  /*e820*/  @!P1 MOV R3, R7 ;  /* 0x0000000700039202 */ /* 0x000fca0000000f00 */
        /* <DEDUP_REMOVED lines=14> */
.L_x_2599:
        /* <DEDUP_REMOVED lines=12> */
.L_x_2510:
[----:B------:R-:W-:Y:S05]  /*e9d0*/  BSYNC B0 ;  /* 0x0000000000007941 */ /* 0x000fea0003800000 */
.L_x_2509:
[----:B------:R-:W-:Y:S01]  /*e9e0*/  NOP ;  /* 0x0000000000007918 */ /* 0x000fe20000000000 */
[----:B------:R-:W-:-:S13]  /*e9f0*/  PLOP3.LUT P0, PT, PT, PT, PT, 0x80, 0x0 ;  /* 0x000000000000781c */ /* 0x000fda0003f0f070 */
.L_x_2511:
        /* <DEDUP_REMOVED lines=18> */
.L_x_2600:
[----:B------:R-:W-:Y:S05]  /*eb20*/  BSYNC B0 ;  /* 0x0000000000007941 */ /* 0x000fea0003800000 */
.L_x_2512:
[----:B------:R-:W3:Y:S01]  /*eb30*/  LDL R0, [R1+0x10] ;  /* 0x0000100001007983 */ /* 0x000ee20000100800 */
[----:B------:R-:W-:Y:S01]  /*eb40*/  BSSY B0, `(.L_x_2514) ;  /* 0x0000109000007945 */ /* 0x000fe20003800000 */
[----:B---3--:R-:W-:-:S13]  /*eb50*/  ISETP.GE.AND P0, PT, R0, 0x2, PT ;  /* 0x000000020000780c */ /* 0x008fda0003f06270 */
[----:B------:R-:W-:Y:S05]  /*eb60*/  @!P0 BRA `(.L_x_2515) ;  /* 0x0000001000188947 */ /* 0x000fea0003800000 */
[----:B------:R-:W-:Y:S01]  /*eb70*/  ULDC UR4, c[0x0][0x2f4] ;  /* 0x0000bd0000047ab9 */ /* 0x000fe20000000800 */
[----:B------:R-:W-:Y:S01]  /*eb80*/  VIADD R8, R0, 0xfffffffe ;  /* 0xfffffffe00087836 */ /* 0x000fe20000000000 */
[----:B------:R-:W-:Y:S01]  /*eb90*/  MOV R17, R28 ;  /* 0x0000001c00117202 */ /* 0x000fe20000000f00 */
[----:B------:R-:W-:Y:S01]  /*eba0*/  IMAD.MOV.U32 R10, RZ, RZ, R27 ;  /* 0x000000ffff0a7224 */ /* 0x000fe200078e001b */
[----:B------:R-:W-:Y:S01]  /*ebb0*/  ISETP.GE.AND P3, PT, R32, UR4, PT ;  /* 0x0000000420007c0c */ /* 0x000fe2000bf66270 */
[----:B------:R-:W-:Y:S01]  /*ebc0*/  IMAD.MOV.U32 R29, RZ, RZ, R26 ;  /* 0x000000ffff1d7224 */ /* 0x000fe200078e001a */
[----:B------:R-:W-:Y:S02]  /*ebd0*/  ISETP.GE.AND P2, PT, R34, UR4, PT ;  /* 0x0000000422007c0c */ /* 0x000fe4000bf46270 */
[----:B------:R-:W-:-:S13]  /*ebe0*/  ISETP.GE.AND P1, PT, R33, UR4, PT ;  /* 0x0000000421007c0c */ /* 0x000fda000bf26270 */
.L_x_2528:
        /* <DEDUP_REMOVED lines=24> */
[----:B------:R-:W-:-:S04]  /*ed70*/  @!P5 IMAD.WIDE.U32 R2, R31, R6, R2 ;  /* 0x000000061f02d225 */ /* 0x000fc800078e0002 */
[----:B------:R-:W-:Y:S01]  /*ed80*/  @!P5 IMAD.IADD R7, R7, 0x1, R3 ;  /* 0x000000010707d824 */ /* 0x000fe200078e0203 */
[----:B--2---:R-:W-:Y:S01]  /*ed90*/  @!P5 LEA R4, P0, R2, R4, 0x2 ;  /* 0x000000040204d211 */ /* 0x004fe200078010ff */
[----:B------:R-:W-:-:S03]  /*eda0*/  IMAD.MOV.U32 R0, RZ, RZ, RZ ;  /* 0x000000ffff007224 */ /* 0x000fc600078e00ff */
[----:B------:R-:W-:-:S05]  /*edb0*/  @!P5 LEA.HI.X R5, R2, R5, R7, 0x2, P0 ;  /* 0x000000050205d211 */ /* 0x000fca00000f1407 */
[----:B------:R0:W5:Y:S01]  /*edc0*/  @!P5 LDG.E R0, desc[UR36][R4.64] ;  /* 0x000000240400d981 */ /* 0x000162000c1e1900 */
[----:B------:R-:W-:Y:S01]  /*edd0*/  LOP3.LUT P4, RZ, R23, 0x10, RZ, 0xc0, !PT ;  /* 0x0000001017ff7812 */ /* 0x000fe2000788c0ff */
[----:B------:R-:W-:Y:S01]  /*ede0*/  VIADD R27, R10, 0x1 ;  /* 0x000000010a1b7836 */ /* 0x000fe20000000000 */
[----:B------:R-:W-:Y:S01]  /*edf0*/  IADD3 R2, -R11, RZ, RZ ;  /* 0x000000ff0b027210 */ /* 0x000fe20007ffe1ff */
[----:B------:R-:W-:Y:S05]  /*ee00*/  YIELD ;  /* 0x0000000000007946 */ /* 0x000fea0003800000 */
[----:B------:R-:W-:Y:S01]  /*ee10*/  ISETP.NE.AND P0, PT, R27, 0x2, PT ;  /* 0x000000021b00780c */ /* 0x000fe20003f05270 */
[----:B------:R-:W-:-:S02]  /*ee20*/  ULDC UR4, c[0x0][0x430] ;  /* 0x00010c0000047ab9 */ /* 0x000fc40000000800 */
[----:B------:R-:W-:Y:S01]  /*ee30*/  IMAD R9, R2, UR4, R9 ;  /* 0x0000000402097c24 */ /* 0x000fe2000f8e0209 */
[----:B------:R-:W-:Y:S01]  /*ee40*/  SEL R28, RZ, 0x1, P0 ;  /* 0x00000001ff1c7807 */ /* 0x000fe20000000000 */
[----:B------:R-:W-:Y:S01]  /*ee50*/  IMAD.MOV.U32 R26, RZ, RZ, R8 ;  /* 0x000000ffff1a7224 */ /* 0x000fe200078e0008 */
[----:B------:R-:W-:Y:S02]  /*ee60*/  SEL R27, R27, RZ, P0 ;  /* 0x000000ff1b1b7207 */ /* 0x000fe40000000000 */
[----:B------:R-:W-:Y:S01]  /*ee70*/  LOP3.LUT R28, R17, R28, RZ, 0x3c, !PT ;  /* 0x0000001c111c7212 */ /* 0x000fe200078e3cff */
[----:B0-----:R-:W-:Y:S06]  /*ee80*/  @!P4 BRA `(.L_x_2516) ;  /* 0x000000000004c947 */ /* 0x001fec0003800000 */
[----:B------:R-:W-:Y:S01]  /*ee90*/  BPT.TRAP 0x1 ;  /* 0x000000040000795c */ /* 0x000fe20000300000 */
.L_x_2516:
[----:B------:R-:W-:Y:S01]  /*eea0*/  IMAD R7, R27, 0x8, R22 ;  /* 0x000000081b077824 */ /* 0x000fe200078e0216 */
[----:B------:R-:W-:Y:S01]  /*eeb0*/  SHF.L.U32 R2, R28, 0x1f, RZ ;  /* 0x0000001f1c027819 */ /* 0x000fe200000006ff */
[----:B------:R-:W-:Y:S03]  /*eec0*/  BSSY B1, `(.L_x_2517) ;  /* 0x0000003000017945 */ /* 0x000fe60003800000 */
[----:B------:R-:W0:Y:S02]  /*eed0*/  SYNCS.PHASECHK.TRANS64.TRYWAIT P0, [R7+URZ+0x30840], R2 ;  /* 0x03084002070075a7 */ /* 0x000e24000800017f */
[----:B0-----:R-:W-:Y:S05]  /*eee0*/  @!P0 BRA `(.L_x_2518) ;  /* 0x0000003800e48947 */ /* 0x001fea0003800000 */
.L_x_2601:
[----:B------:R-:W-:Y:S05]  /*eef0*/  BSYNC B1 ;  /* 0x0000000000017941 */ /* 0x000fea0003800000 */
.L_x_2517:
        /* <DEDUP_REMOVED lines=65> */
.L_x_2615:
        /* <DEDUP_REMOVED lines=11> */
.L_x_2520:
        /* <DEDUP_REMOVED lines=10> */
.L_x_2521:
[----:B------:R2:W-:Y:S01]  /*f460*/  SYNCS.ARRIVE.TRANS64.A1T0 RZ, [R7+URZ+0x30830], RZ ;  /* 0x030830ff07ff79a7 */ /* 0x0005e2000810003f */
[----:B------:R-:W-:Y:S05]  /*f470*/  @!P5 BRA `(.L_x_2522) ;  /* 0x000000000004d947 */ /* 0x000fea0003800000 */
[----:B------:R-:W-:Y:S01]  /*f480*/  BPT.TRAP 0x1 ;  /* 0x000000040000795c */ /* 0x000fe20000300000 */
.L_x_2522:
[----:B-1----:R-:W2:Y:S01]  /*f490*/  LDL R3, [R1] ;  /* 0x0000000001037983 */ /* 0x002ea20000100800 */
[----:B------:R-:W-:Y:S01]  /*f4a0*/  SHF.L.U32 R2, R17, 0x1f, RZ ;  /* 0x0000001f11027819 */ /* 0x000fe200000006ff */
[----:B0-----:R-:W-:Y:S01]  /*f4b0*/  IMAD R6, R10, 0x8, R22 ;  /* 0x000000080a067824 */ /* 0x001fe200078e0216 */
[----:B------:R-:W-:Y:S03]  /*f4c0*/  BSSY B1, `(.L_x_2523) ;  /* 0x0000004000017945 */ /* 0x000fe60003800000 */
[----:B------:R-:W0:Y:S01]  /*f4d0*/  SYNCS.PHASECHK.TRANS64.TRYWAIT P0, [R6+URZ+0x30860], R2 ;  /* 0x03086002060075a7 */ /* 0x000e22000800017f */
[----:B--2---:R-:W-:Y:S01]  /*f4e0*/  IMAD R7, R29, -0x60, R3 ;  /* 0xffffffa01d077824 */ /* 0x004fe200078e0203 */
[----:B0-----:R-:W-:Y:S06]  /*f4f0*/  @!P0 BRA `(.L_x_2524) ;  /* 0x0000003c00548947 */ /* 0x001fec0003800000 */
.L_x_2616:
[----:B------:R-:W-:Y:S05]  /*f500*/  BSYNC B1 ;  /* 0x0000000000017941 */ /* 0x000fea0003800000 */
.L_x_2523:
[----:B------:R-:W1:Y:S01]  /*f510*/  S2R R3, SR_TID.X ;  /* 0x0000000000037919 */ /* 0x000e620000002100 */
[----:B------:R-:W-:Y:S01]  /*f520*/  UMOV UR4, 0xffffffff ;  /* 0xffffffff00047882 */ /* 0x000fe20000000000 */
[----:B------:R-:W-:Y:S01]  /*f530*/  IMAD R5, R10, 0x4800, R36 ;  /* 0x000048000a057824 */ /* 0x000fe200078e0224 */
[----:B-1----:R-:W-:-:S04]  /*f540*/  LOP3.LUT R3, R3, 0x7f, RZ, 0xc0, !PT ;  /* 0x0000007f03037812 */ /* 0x002fc800078ec0ff */
[----:B------:R-:W-:-:S05]  /*f550*/  SHF.R.U32.HI R3, RZ, 0x3, R3 ;  /* 0x00000003ff037819 */ /* 0x000fca0000011603 */
        /* <DEDUP_REMOVED lines=36> */
[----:B0-----:R-:W-:-:S04]  /*f7a0*/  IADD3 R2, P0, R2, R4, RZ ;  /* 0x0000000402027210 */ /* 0x001fc80007f1e0ff */
[----:B-1----:R-:W-:Y:S02]  /*f7b0*/  IADD3.X R3, RZ, R3, RZ, P0, !PT ;  /* 0x00000003ff037210 */ /* 0x002fe400007fe4ff */
        /* <DEDUP_REMOVED lines=17> */
.L_x_2630:
        /* <DEDUP_REMOVED lines=31> */
.L_x_2526:
        /* <DEDUP_REMOVED lines=10> */
.L_x_2527:
[C---:B------:R-:W-:Y:S01]  /*fb60*/  ISETP.GT.AND P0, PT, R26.reuse, RZ, PT ;  /* 0x000000ff1a00720c */ /* 0x040fe20003f04270 */
[----:B------:R1:W-:Y:S01]  /*fb70*/  SYNCS.ARRIVE.TRANS64.A1T0 RZ, [R6+URZ+0x30850], RZ ;  /* 0x030850ff06ff79a7 */ /* 0x0003e2000810003f */
[----:B------:R-:W-:Y:S02]  /*fb80*/  VIADD R8, R26, 0xffffffff ;  /* 0xffffffff1a087836 */ /* 0x000fe40000000000 */
[----:B------:R-:W-:Y:S02]  /*fb90*/  IMAD.MOV.U32 R17, RZ, RZ, R28 ;  /* 0x000000ffff117224 */ /* 0x000fe400078e001c */
[----:B------:R-:W-:Y:S02]  /*fba0*/  IMAD.MOV.U32 R10, RZ, RZ, R27 ;  /* 0x000000ffff0a7224 */ /* 0x000fe400078e001b */
[----:B------:R-:W-:-:S05]  /*fbb0*/  IMAD.MOV.U32 R29, RZ, RZ, R26 ;  /* 0x000000ffff1d7224 */ /* 0x000fca00078e001a */
[----:B-1----:R-:W-:Y:S05]  /*fbc0*/  @P0 BRA `(.L_x_2528) ;  /* 0xfffffff000080947 */ /* 0x002fea000383ffff */
.L_x_2515:
[----:B------:R-:W-:Y:S05]  /*fbd0*/  BSYNC B0 ;  /* 0x0000000000007941 */ /* 0x000fea0003800000 */
.L_x_2514:
        /* <DEDUP_REMOVED lines=17> */
.L_x_2530:
[----:B------:R-:W-:Y:S05]  /*fcf0*/  BSYNC B0 ;  /* 0x0000000000007941 */ /* 0x000fea0003800000 */
.L_x_2529:
[----:B------:R-:W-:-:S13]  /*fd00*/  LOP3.LUT P0, RZ, R23, 0x10, RZ, 0xc0, !PT ;  /* 0x0000001017ff7812 */ /* 0x000fda000780c0ff */
[----:B------:R-:W-:Y:S05]  /*fd10*/  @!P0 BRA `(.L_x_2531) ;  /* 0x0000000000048947 */ /* 0x000fea0003800000 */
[----:B------:R-:W-:Y:S01]  /*fd20*/  BPT.TRAP 0x1 ;  /* 0x000000040000795c */ /* 0x000fe20000300000 */
.L_x_2531:
[----:B------:R-:W3:Y:S01]  /*fd30*/  LDL.LU R2, [R1] ;  /* 0x0000000001027983 */ /* 0x000ee20000300800 */
[----:B------:R-:W-:Y:S01]  /*fd40*/  LEA R0, R27, R22, 0x3 ;  /* 0x000000161b007211 */ /* 0x000fe200078e18ff */
[----:B------:R-:W-:Y:S01]  /*fd50*/  BSSY B0, `(.L_x_2532) ;  /* 0x0000005000007945 */ /* 0x000fe20003800000 */
[----:B0-----:R-:W-:-:S04]  /*fd60*/  SHF.L.U32 R3, R28, 0x1f, RZ ;  /* 0x0000001f1c037819 */ /* 0x001fc800000006ff */
[----:B------:R-:W0:Y:S01]  /*fd70*/  SYNCS.PHASECHK.TRANS64.TRYWAIT P0, [R0+URZ+0x30860], R3 ;  /* 0x03086003000075a7 */ /* 0x000e22000800017f */
[----:B---3--:R-:W-:Y:S01]  /*fd80*/  IMAD R6, R26, -0x60, R2 ;  /* 0xffffffa01a067824 */ /* 0x008fe200078e0202 */
[----:B0-----:R-:W-:Y:S06]  /*fd90*/  @!P0 BRA `(.L_x_2533) ;  /* 0x0000003c00508947 */ /* 0x001fec0003800000 */
.L_x_2631:
[----:B------:R-:W-:Y:S05]  /*fda0*/  BSYNC B0 ;  /* 0x0000000000007941 */ /* 0x000fea0003800000 */
.L_x_2532:
        /* <DEDUP_REMOVED lines=65> */
.L_x_2645:
        /* <DEDUP_REMOVED lines=13> */
.L_x_2535:
        /* <DEDUP_REMOVED lines=10> */
.L_x_2536:
[----:B------:R1:W-:Y:S01]  /*10330*/  SYNCS.ARRIVE.TRANS64.A1T0 RZ, [R0+URZ+0x30850], RZ ;  /* 0x030850ff00ff79a7 */ /* 0x0003e2000810003f */
[----:B------:R-:W-:-:S04]  /*10340*/  IADD3 R27, R27, 0x1, RZ ;  /* 0x000000011b1b7810 */ /* 0x000fc80007ffe0ff */
[----:B------:R-:W-:-:S04]  /*10350*/  ISETP.NE.AND P0, PT, R27, 0x2, PT ;  /* 0x000000021b00780c */ /* 0x000fc80003f05270 */
[----:B0-----:R-:W-:Y:S02]  /*10360*/  SEL R3, RZ, 0x1, P0 ;  /* 0x00000001ff037807 */ /* 0x001fe40000000000 */
[----:B------:R-:W-:Y:S02]  /*10370*/  SEL R27, R27, RZ, P0 ;  /* 0x000000ff1b1b7207 */ /* 0x000fe40000000000 */
[----:B-1----:R-:W-:-:S07]  /*10380*/  LOP3.LUT R28, R28, R3, RZ, 0x3c, !PT ;  /* 0x000000031c1c7212 */ /* 0x002fce00078e3cff */
.L_x_2493:
[----:B------:R-:W-:Y:S05]  /*10390*/  BSYNC B7 ;  /* 0x0000000000077941 */ /* 0x000fea0003800000 */
.L_x_2491:
        /* <DEDUP_REMOVED lines=8> */
[----:B------:R0:W1:Y:S01]  /*10420*/  LDS.128 R16, [R22+0x308d0] ;  /* 0x0308d00016107984 */ /* 0x0000620000000c00 */
[----:B------:R-:W-:Y:S06]  /*10430*/  BAR.ARV 0x4, 0x180 ;  /* 0x0106000000007b1d */ /* 0x000fec0000002000 */
[----:B------:R-:W-:Y:S05]  /*10440*/  BRA `(.L_x_2538) ;  /* 0x0000000800cc7947 */ /* 0x000fea0003800000 */
.L_x_2537:
[----:B------:R-:W0:Y:S01]  /*10450*/  S2R R0, SR_TID.X ;  /* 0x0000000000007919 */ /* 0x000e220000002100 */
[----:B------:R-:W-:Y:S01]  /*10460*/  UMOV UR4, 0xffffffff ;  /* 0xffffffff00047882 */ /* 0x000fe20000000000 */
[----:B0-----:R-:W-:-:S04]  /*10470*/  LOP3.LUT R8, R0, 0x1f, RZ, 0xc0, !PT ;  /* 0x0000001f00087812 */ /* 0x001fc800078ec0ff */
[----:B------:R-:W-:Y:S01]  /*10480*/  ISETP.NE.AND P0, PT, R8, 0x1f, PT ;  /* 0x0000001f0800780c */ /* 0x000fe20003f05270 */
[----:B------:R-:W-:-:S12]  /*10490*/  BRA.DIV UR4, `(.L_x_2539) ;  /* 0x0000003e04a87947 */ /* 0x000fd8000b800000 */
[----:B------:R-:W-:Y:S01]  /*104a0*/  IMAD.IADD R5, R19, 0x1, R8 ;  /* 0x0000000113057824 */ /* 0x000fe200078e0208 */
        /* <DEDUP_REMOVED lines=30> */
.L_x_2655:
[----:B------:R-:W-:Y:S02]  /*10690*/  ULDC UR4, c[0x0][0xc38] ;  /* 0x00030e0000047ab9 */ /* 0x000fe40000000800 */
[----:B------:R-:W-:-:S05]  /*106a0*/  MOV R7, UR4 ;  /* 0x0000000400077c02 */ /* 0x000fca0008000f00 */
[----:B-1----:R-:W-:-:S04]  /*106b0*/  IMAD R14, R14, R7, RZ ;  /* 0x000000070e0e7224 */ /* 0x002fc800078e02ff */
[----:B------:R-:W-:-:S05]  /*106c0*/  IMAD.IADD R9, R4, 0x1, R14 ;  /* 0x0000000104097824 */ /* 0x000fca00078e020e */
[----:B------:R-:W-:-:S13]  /*106d0*/  ISETP.GT.AND P6, PT, R9, R0, PT ;  /* 0x000000000900720c */ /* 0x000fda0003fc4270 */
[----:B------:R-:W-:Y:S05]  /*106e0*/  @P6 BRA `(.L_x_2540) ;  /* 0x00000000009c6947 */ /* 0x000fea0003800000 */
.L_x_2545:
        /* <DEDUP_REMOVED lines=14> */
.L_x_2543:
[----:B------:R-:W-:Y:S05]  /*107d0*/  BSYNC B0 ;  /* 0x0000000000007941 */ /* 0x000fea0003800000 */
.L_x_2542:
[----:B------:R-:W-:-:S03]  /*107e0*/  UMOV UR4, 0xffffffff ;  /* 0xffffffff00047882 */ /* 0x000fc60000000000 */
[----:B------:R-:W-:Y:S05]  /*107f0*/  BRA.DIV UR4, `(.L_x_2544) ;  /* 0x0000003e04f47947 */ /* 0x000fea000b800000 */
[----:B-----5:R-:W2:Y:S02]  /*10800*/  SHFL.UP PT, R14, R5, 0x1, RZ ;  /* 0x04200000050e7989 */ /* 0x020ea400000e00ff */
        /* <DEDUP_REMOVED lines=13> */
[----:B0-----:R-:W-:-:S05]  /*108e0*/  IMAD.IADD R6, R4, 0x1, R7 ;  /* 0x0000000104067824 */ /* 0x001fca00078e0207 */
[----:B------:R0:W1:Y:S02]  /*108f0*/  SHFL.IDX PT, R14, R6, 0x1f, 0x1f ;  /* 0x03e01f00060e7f89 */ /* 0x00006400000e0000 */
.L_x_2663:
[----:B------:R-:W-:Y:S02]  /*10900*/  ULDC UR4, c[0x0][0xc38] ;  /* 0x00030e0000047ab9 */ /* 0x000fe40000000800 */
[----:B------:R-:W-:-:S05]  /*10910*/  MOV R7, UR4 ;  /* 0x0000000400077c02 */ /* 0x000fca0008000f00 */
[----:B-1----:R-:W-:-:S04]  /*10920*/  IMAD R14, R14, R7, RZ ;  /* 0x000000070e0e7224 */ /* 0x002fc800078e02ff */
[----:B------:R-:W-:-:S05]  /*10930*/  IMAD.IADD R9, R14, 0x1, R9 ;  /* 0x000000010e097824 */ /* 0x000fca00078e0209 */
[----:B------:R-:W-:-:S13]  /*10940*/  ISETP.GT.AND P6, PT, R9, R0, PT ;  /* 0x000000000900720c */ /* 0x000fda0003fc4270 */
[----:B------:R-:W-:Y:S05]  /*10950*/  @!P6 BRA `(.L_x_2545) ;  /* 0xfffffffc0064e947 */ /* 0x000fea000383ffff */
.L_x_2540:
        /* <DEDUP_REMOVED lines=8> */
.L_x_2667:
[----:B------:R-:W-:Y:S01]  /*109e0*/  ISETP.NE.AND P0, PT, R2, RZ, PT ;  /* 0x000000ff0200720c */ /* 0x000fe20003f05270 */
[----:B------:R-:W-:-:S12]  /*109f0*/  IMAD.MOV.U32 R14, RZ, RZ, RZ ;  /* 0x000000ffff0e7224 */ /* 0x000fd800078e00ff */
[----:B------:R-:W-:Y:S05]  /*10a00*/  @!P0 BRA `(.L_x_2547) ;  /* 0x0000000000108947 */ /* 0x000fea0003800000 */
[----:B------:R-:W-:Y:S01]  /*10a10*/  UMOV UR4, 0xffffffff ;  /* 0xffffffff00047882 */ /* 0x000fe20000000000 */
[----:B------:R-:W-:Y:S02]  /*10a20*/  VIADD R12, R4, 0xffffffff ;  /* 0xffffffff040c7836 */ /* 0x000fe40000000000 */
[----:B------:R-:W-:Y:S05]  /*10a30*/  BRA.DIV UR4, `(.L_x_2548) ;  /* 0x0000004204687947 */ /* 0x000fea000b800000 */
[----:B------:R3:W4:Y:S02]  /*10a40*/  SHFL.IDX PT, R14, R6, R12, 0x1f ;  /* 0x00001f0c060e7589 */ /* 0x00072400000e0000 */
.L_x_2547:
[----:B------:R-:W5:Y:S01]  /*10a50*/  LDC.64 R2, c[0x0][0xc90] ;  /* 0x00032400ff027b82 */ /* 0x000f620000000a00 */
[----:B------:R-:W-:-:S04]  /*10a60*/  IMAD.IADD R19, R4, 0x1, R19 ;  /* 0x0000000104137824 */ /* 0x000fc800078e0213 */
[----:B-----5:R-:W-:-:S05]  /*10a70*/  IMAD.WIDE R2, R19, 0x4, R2 ;  /* 0x0000000413027825 */ /* 0x020fca00078e0202 */
[----:B0--3--:R0:W1:Y:S01]  /*10a80*/  LDG.E R6, desc[UR36][R2.64] ;  /* 0x0000002402067981 */ /* 0x009062000c1e1900 */
[----:B----4-:R-:W-:Y:S02]  /*10a90*/  IMAD R16, R14, R7, R16 ;  /* 0x000000070e107224 */ /* 0x010fe400078e0210 */
[----:B0-----:R-:W-:Y:S02]  /*10aa0*/  IMAD.MOV.U32 R2, RZ, RZ, RZ ;  /* 0x000000ffff027224 */ /* 0x001fe400078e00ff */
[----:B-12---:R-:W-:-:S05]  /*10ab0*/  IMAD R4, R5, R6, RZ ;  /* 0x0000000605047224 */ /* 0x006fca00078e02ff */
        /* <DEDUP_REMOVED lines=31> */
[----:B------:R-:W0:Y:S02]  /*10cb0*/  I2F.RP R8, R7 ;  /* 0x0000000700087306 */ /* 0x000e240000209400 */
[----:B------:R-:W-:-:S06]  /*10cc0*/  IADD3 R4, RZ, -R4, RZ ;  /* 0x80000004ff047210 */ /* 0x000fcc0007ffe0ff */
        /* <DEDUP_REMOVED lines=26> */
.L_x_2541:
[----:B------:R-:W-:Y:S01]  /*10e70*/  UMOV UR4, URZ ;  /* 0x0000003f00047c82 */ /* 0x000fe20008000000 */
[----:B------:R-:W-:Y:S01]  /*10e80*/  UMOV UR5, URZ ;  /* 0x0000003f00057c82 */ /* 0x000fe20008000000 */
[----:B------:R-:W-:Y:S01]  /*10e90*/  ULDC UR6, c[0x0][0xc3c] ;  /* 0x00030f0000067ab9 */ /* 0x000fe20000000800 */
[----:B------:R-:W-:Y:S01]  /*10ea0*/  IMAD.MOV.U32 R16, RZ, RZ, R0 ;  /* 0x000000ffff107224 */ /* 0x000fe200078e0000 */
[----:B------:R-:W-:Y:S01]  /*10eb0*/  MOV R18, UR5 ;  /* 0x0000000500127c02 */ /* 0x000fe20008000f00 */
[----:B------:R-:W-:Y:S02]  /*10ec0*/  IMAD.U32 R17, RZ, RZ, UR4 ;  /* 0x00000004ff117e24 */ /* 0x000fe4000f8e00ff */
[----:B------:R-:W-:-:S07]  /*10ed0*/  IMAD.U32 R19, RZ, RZ, UR6 ;  /* 0x00000006ff137e24 */ /* 0x000fce000f8e00ff */
.L_x_2549:
[----:B------:R-:W1:Y:S01]  /*10ee0*/  S2R R0, SR_TID.X ;  /* 0x0000000000007919 */ /* 0x000e620000002100 */
        /* <DEDUP_REMOVED lines=9> */
.L_x_2538:
[----:B------:R-:W-:Y:S02]  /*10f80*/  ULDC UR4, c[0x0][0xc3c] ;  /* 0x00030f0000047ab9 */ /* 0x000fe40000000800 */
[----:B-1----:R-:W-:-:S13]  /*10f90*/  ISETP.GE.AND P0, PT, R19, UR4, PT ;  /* 0x0000000413007c0c */ /* 0x002fda000bf06270 */
[----:B------:R-:W-:Y:S05]  /*10fa0*/  @!P0 BRA `(.L_x_2550) ;  /* 0xffffffb400d88947 */ /* 0x000fea000383ffff */
[----:B------:R-:W-:Y:S05]  /*10fb0*/  BSYNC B8 ;  /* 0x0000000000087941 */ /* 0x000fea0003800000 */
.L_x_2487:
[----:B-1----:R-:W3:Y:S01]  /*10fc0*/  LDL.LU R0, [R1+0x20] ;  /* 0x0000200001007983 */ /* 0x002ee20000300800 */
[----:B------:R-:W-:Y:S01]  /*10fd0*/  BSSY B0, `(.L_x_2551) ;  /* 0x000000b000007945 */ /* 0x000fe20003800000 */
[----:B------:R-:W1:Y:S01]  /*10fe0*/  S2R R5, SR_CgaCtaId ;  /* 0x0000000000057919 */ /* 0x000e620000008800 */
[----:B---3--:R-:W-:-:S05]  /*10ff0*/  VIADD R0, R0, 0x1 ;  /* 0x0000000100007836 */ /* 0x008fca0000000000 */
        /* <DEDUP_REMOVED lines=8> */
.L_x_2670:
[----:B------:R-:W-:Y:S05]  /*11080*/  BSYNC B0 ;  /* 0x0000000000007941 */ /* 0x000fea0003800000 */
.L_x_2551:
[----:B------:R-:W-:-:S03]  /*11090*/  UMOV UR4, 0xffffffff ;  /* 0xffffffff00047882 */ /* 0x000fc60000000000 */
[----:B------:R-:W-:Y:S05]  /*110a0*/  BRA.DIV UR4, `(.L_x_2553) ;  /* 0x0000003e04047947 */ /* 0x000fea000b800000 */
[----:B-1----:R-:W1:Y:S02]  /*110b0*/  S2R R0, SR_TID.X ;  /* 0x0000000000007919 */ /* 0x002e640000002100 */
[----:B-1----:R-:W-:-:S04]  /*110c0*/  SHF.R.U32.HI R0, RZ, 0x5, R0 ;  /* 0x00000005ff007819 */ /* 0x002fc80000011600 */
[----:B------:R-:W-:-:S05]  /*110d0*/  LOP3.LUT R0, R0, 0x3, RZ, 0xc0, !PT ;  /* 0x0000000300007812 */ /* 0x000fca00078ec0ff */
[----:B------:R1:W3:Y:S02]  /*110e0*/  SHFL.IDX PT, R14, R0, RZ, 0x1f ;  /* 0x00001fff000e7589 */ /* 0x0002e400000e0000 */
.L_x_2673:
[----:B---3--:R-:W-:Y:S01]  /*110f0*/  ISETP.NE.AND P0, PT, R14, RZ, PT ;  /* 0x000000ff0e00720c */ /* 0x008fe20003f05270 */
[----:B------:R-:W-:-:S12]  /*11100*/  BSSY B0, `(.L_x_2554) ;  /* 0x0000026000007945 */ /* 0x000fd80003800000 */
[----:B------:R-:W-:Y:S05]  /*11110*/  @P0 BRA `(.L_x_2555) ;  /* 0x0000000000900947 */ /* 0x000fea0003800000 */
[----:B------:R-:W-:-:S03]  /*11120*/  UMOV UR4, 0xffffffff ;  /* 0xffffffff00047882 */ /* 0x000fc60000000000 */
[----:B------:R-:W-:Y:S05]  /*11130*/  BRA.DIV UR4, `(.L_x_2556) ;  /* 0x0000003e04147947 */ /* 0x000fea000b800000 */
[----:B------:R-:W-:-:S13]  /*11140*/  ELECT P6, URZ, PT ;  /* 0x00000000003f782f */ /* 0x000fda00038c0000 */
.L_x_2676:
[----:B------:R-:W-:Y:S05]  /*11150*/  @!P6 BRA `(.L_x_2555) ;  /* 0x000000000080e947 */ /* 0x000fea0003800000 */
[----:B-1----:R-:W3:Y:S02]  /*11160*/  LDL R0, [R1+0x28] ;  /* 0x0000280001007983 */ /* 0x002ee40000100800 */
[----:B---3--:R-:W-:-:S13]  /*11170*/  R2UR UR4, R0 ;  /* 0x00000000000472ca */ /* 0x008fda00000e0000 */
[----:B------:R-:W-:-:S06]  /*11180*/  ULOP3.LUT UR4, UR4, 0x2, URZ, 0xfc, !UPT ;  /* 0x0000000204047892 */ /* 0x000fcc000f8efc3f */
[----:B------:R-:W-:-:S05]  /*11190*/  IMAD.U32 R0, RZ, RZ, UR4 ;  /* 0x00000004ff007e24 */ /* 0x000fca000f8e00ff */
[----:B------:R-:W-:-:S13]  /*111a0*/  ISETP.NE.AND P0, PT, R0, 0x3, PT ;  /* 0x000000030000780c */ /* 0x000fda0003f05270 */
[----:B------:R-:W-:Y:S05]  /*111b0*/  @!P0 BRA `(.L_x_2557) ;  /* 0x0000000000048947 */ /* 0x000fea0003800000 */
[----:B------:R-:W-:Y:S01]  /*111c0*/  BPT.TRAP 0x1 ;  /* 0x000000040000795c */ /* 0x000fe20000300000 */
.L_x_2557:
[C---:B------:R-:W-:Y:S01]  /*111d0*/  IMAD R5, R27.reuse, 0x8, R4 ;  /* 0x000000081b057824 */ /* 0x040fe200078e0204 */
[----:B------:R-:W-:Y:S01]  /*111e0*/  SHF.L.U32 R0, R28, 0x1f, RZ ;  /* 0x0000001f1c007819 */ /* 0x000fe200000006ff */
[----:B------:R-:W-:-:S03]  /*111f0*/  VIADD R27, R27, 0x1 ;  /* 0x000000011b1b7836 */ /* 0x000fc60000000000 */
[----:B------:R-:W1:Y:S02]  /*11200*/  SYNCS.PHASECHK.TRANS64.TRYWAIT P1, [R5+URZ+0x30840], R0 ;  /* 0x03084000050075a7 */ /* 0x000e64000802017f */
[----:B------:R-:W-:-:S04]  /*11210*/  ISETP.NE.AND P2, PT, R27, 0x2, PT ;  /* 0x000000021b00780c */ /* 0x000fc80003f45270 */
[----:B------:R-:W-:Y:S01]  /*11220*/  SEL R3, RZ, 0x1, P2 ;  /* 0x00000001ff037807 */ /* 0x000fe20001000000 */
[----:B-1----:R-:W-:Y:S08]  /*11230*/  @!P1 BRA `(.L_x_2558) ;  /* 0x0000003800f49947 */ /* 0x002ff00003800000 */
.L_x_2677:
[----:B------:R-:W-:Y:S02]  /*11240*/  SEL R27, R27, RZ, P2 ;  /* 0x000000ff1b1b7207 */ /* 0x000fe40001000000 */
[----:B------:R-:W-:Y:S01]  /*11250*/  LOP3.LUT R2, R28, R3, RZ, 0x3c, !PT ;  /* 0x000000031c027212 */ /* 0x000fe200078e3cff */
[----:B------:R-:W-:Y:S06]  /*11260*/  @!P0 BRA `(.L_x_2559) ;  /* 0x0000000000048947 */ /* 0x000fec0003800000 */
[----:B------:R-:W-:Y:S01]  /*11270*/  BPT.TRAP 0x1 ;  /* 0x000000040000795c */ /* 0x000fe20000300000 */
.L_x_2559:
[----:B------:R-:W-:Y:S01]  /*11280*/  IMAD R27, R27, 0x8, R4 ;  /* 0x000000081b1b7824 */ /* 0x000fe200078e0204 */
[----:B------:R-:W-:-:S04]  /*11290*/  SHF.L.U32 R2, R2, 0x1f, RZ ;  /* 0x0000001f02027819 */ /* 0x000fc800000006ff */
[----:B------:R-:W3:Y:S02]  /*112a0*/  SYNCS.PHASECHK.TRANS64.TRYWAIT P1, [R27+URZ+0x30840], R2 ;  /* 0x030840021b0075a7 */ /* 0x000ee4000802017f */
[----:B---3--:R-:W-:Y:S05]  /*112b0*/  @!P1 BRA `(.L_x_2560) ;  /* 0x0000003800e89947 */ /* 0x008fea0003800000 */
.L_x_2678:
[----:B------:R-:W-:Y:S05]  /*112c0*/  @!P0 BRA `(.L_x_2561) ;  /* 0x0000000000048947 */ /* 0x000fea0003800000 */
[----:B------:R-:W-:Y:S01]  /*112d0*/  BPT.TRAP 0x1 ;  /* 0x000000040000795c */ /* 0x000fe20000300000 */
.L_x_2561:
[----:B------:R-:W4:Y:S02]  /*112e0*/  SYNCS.PHASECHK.TRANS64.TRYWAIT P1, [R5+URZ+0x30860], R0 ;  /* 0x03086000050075a7 */ /* 0x000f24000802017f */
[----:B----4-:R-:W-:Y:S05]  /*112f0*/  @!P1 BRA `(.L_x_2562) ;  /* 0x0000003800ec9947 */ /* 0x010fea0003800000 */
.L_x_2679:
[----:B------:R-:W-:Y:S05]  /*11300*/  @!P0 BRA `(.L_x_2563) ;  /* 0x0000000000048947 */ /* 0x000fea0003800000 */
[----:B------:R-:W-:Y:S01]  /*11310*/  BPT.TRAP 0x1 ;  /* 0x000000040000795c */ /* 0x000fe20000300000 */
.L_x_2563:
[----:B------:R0:W0:Y:S02]  /*11320*/  SYNCS.PHASECHK.TRANS64.TRYWAIT P0, [R27+URZ+0x30860], R2 ;  /* 0x030860021b0075a7 */ /* 0x000024000800017f */
[----:B0-----:R-:W-:Y:S05]  /*11330*/  @!P0 NANOSLEEP.SYNCS 0x989680 ;  /* 0x009896800000895d */ /* 0x001fea0003900000 */
[----:B------:R-:W0:Y:S02]  /*11340*/  @!P0 SYNCS.PHASECHK.TRANS64 P0, [R27+URZ+0x30860], R2 ;  /* 0x030860021b0085a7 */ /* 0x000e24000800007f */
[----:B0-----:R-:W-:Y:S05]  /*11350*/  @!P0 BRA `(.L_x_2563) ;  /* 0xfffffffc00f08947 */ /* 0x001fea000383ffff */
.L_x_2555:
[----:B------:R-:W-:Y:S05]  /*11360*/  BSYNC B0 ;  /* 0x0000000000007941 */ /* 0x000fea0003800000 */
.L_x_2554:
[----:B------:R-:W-:Y:S05]  /*11370*/  EXIT ;  /* 0x000000000000794d */ /* 0x000fea0003800000 */
.L_x_2423:
[----:B0-----:R-:W-:-:S04]  /*11380*/  IMAD.U32 R3, RZ, RZ, UR40 ;  /* 0x00000028ff037e24 */ /* 0x001fc8000f8e00ff */
[----:B------:R0:W1:Y:S03]  /*11390*/  SYNCS.PHASECHK.TRANS64.TRYWAIT P1, [R3+URZ+0x30800], R0 ;  /* 0x03080000030075a7 */ /* 0x000066000802017f */
[----:B-1----:R-:W-:Y:S05]  /*113a0*/  @!P1 NANOSLEEP.SYNCS 0x989680 ;  /* 0x009896800000995d */ /* 0x002fea0003900000 */
[----:B------:R-:W1:Y:S02]  /*113b0*/  @!P1 SYNCS.PHASECHK.TRANS64 P1, [R3+URZ+0x30800], R0 ;  /* 0x03080000030095a7 */ /* 0x000e64000802007f */
[----:B-1----:R-:W-:Y:S05]  /*113c0*/  @!P1 BRA `(.L_x_2423) ;  /* 0xfffffffc00ec9947 */ /* 0x002fea000383ffff */
[----:B------:R-:W-:Y:S05]  /*113d0*/  BRA `(.L_x_2564) ;  /* 0xffffff0400807947 */ /* 0x000fea000383ffff */
.L_x_2427:
[----:B-1----:R1:W2:Y:S02]  /*113e0*/  SYNCS.PHASECHK.TRANS64.TRYWAIT P1, [R0+URZ+0x30830], R3 ;  /* 0x03083003000075a7 */ /* 0x0022a4000802017f */
[----:B--2---:R-:W-:Y:S05]  /*113f0*/  @!P1 NANOSLEEP.SYNCS 0x989680 ;  /* 0x009896800000995d */ /* 0x004fea0003900000 */
[----:B------:R-:W2:Y:S02]  /*11400*/  @!P1 SYNCS.PHASECHK.TRANS64 P1, [R0+URZ+0x30830], R3 ;  /* 0x03083003000095a7 */ /* 0x000ea4000802007f */
[----:B--2---:R-:W-:Y:S05]  /*11410*/  @!P1 BRA `(.L_x_2427) ;  /* 0xfffffffc00f09947 */ /* 0x004fea000383ffff */
[----:B------:R-:W-:Y:S05]  /*11420*/  BRA `(.L_x_2426) ;  /* 0xffffff04009c7947 */ /* 0x000fea000383ffff */
.L_x_2433:
[----:B-1----:R-:W-:-:S04]  /*11430*/  IMAD.U32 R4, RZ, RZ, UR7 ;  /* 0x00000007ff047e24 */ /* 0x002fc8000f8e00ff */
[----:B------:R1:W2:Y:S03]  /*11440*/  SYNCS.PHASECHK.TRANS64.TRYWAIT P1, [R4+URZ+0x30830], R3 ;  /* 0x03083003040075a7 */ /* 0x0002a6000802017f */
[----:B--2---:R-:W-:Y:S05]  /*11450*/  @!P1 NANOSLEEP.SYNCS 0x989680 ;  /* 0x009896800000995d */ /* 0x004fea0003900000 */
[----:B------:R-:W2:Y:S02]  /*11460*/  @!P1 SYNCS.PHASECHK.TRANS64 P1, [R4+URZ+0x30830], R3 ;  /* 0x03083003040095a7 */ /* 0x000ea4000802007f */
[----:B--2---:R-:W-:Y:S05]  /*11470*/  @!P1 BRA `(.L_x_2433) ;  /* 0xfffffffc00ec9947 */ /* 0x004fea000383ffff */
[----:B------:R-:W-:Y:S05]  /*11480*/  BRA `(.L_x_2432) ;  /* 0xffffff2400f07947 */ /* 0x000fea000383ffff */
.L_x_2437:
[----:B01----:R-:W-:-:S04]  /*11490*/  MOV R3, UR10 ;  /* 0x0000000a00037c02 */ /* 0x003fc80008000f00 */
[----:B------:R0:W1:Y:S03]  /*114a0*/  SYNCS.PHASECHK.TRANS64.TRYWAIT P1, [R3+URZ+0x30850], R0 ;  /* 0x03085000030075a7 */ /* 0x000066000802017f */
[----:B-1----:R-:W-:Y:S05]  /*114b0*/  @!P1 NANOSLEEP.SYNCS 0x989680 ;  /* 0x009896800000995d */ /* 0x002fea0003900000 */
[----:B------:R-:W1:Y:S02]  /*114c0*/  @!P1 SYNCS.PHASECHK.TRANS64 P1, [R3+URZ+0x30850], R0 ;  /* 0x03085000030095a7 */ /* 0x000e64000802007f */
[----:B-1----:R-:W-:Y:S05]  /*114d0*/  @!P1 BRA `(.L_x_2437) ;  /* 0xfffffffc00ec9947 */ /* 0x002fea000383ffff */
[----:B------:R-:W-:Y:S05]  /*114e0*/  BRA `(.L_x_2436) ;  /* 0xffffff3000b87947 */ /* 0x000fea000383ffff */
.L_x_2445:
[----:B-1----:R-:W-:-:S04]  /*114f0*/  IMAD.U32 R4, RZ, RZ, UR7 ;  /* 0x00000007ff047e24 */ /* 0x002fc8000f8e00ff */
[----:B------:R1:W2:Y:S03]  /*11500*/  SYNCS.PHASECHK.TRANS64.TRYWAIT P1, [R4+URZ+0x30830], R3 ;  /* 0x03083003040075a7 */ /* 0x0002a6000802017f */
[----:B--2---:R-:W-:Y:S05]  /*11510*/  @!P1 NANOSLEEP.SYNCS 0x989680 ;  /* 0x009896800000995d */ /* 0x004fea0003900000 */
[----:B------:R-:W2:Y:S02]  /*11520*/  @!P1 SYNCS.PHASECHK.TRANS64 P1, [R4+URZ+0x30830], R3 ;  /* 0x03083003040095a7 */ /* 0x000ea4000802007f */
[----:B--2---:R-:W-:Y:S05]  /*11530*/  @!P1 BRA `(.L_x_2445) ;  /* 0xfffffffc00ec9947 */ /* 0x004fea000383ffff */
[----:B------:R-:W-:Y:S05]  /*11540*/  BRA `(.L_x_2444) ;  /* 0xffffff4c005c7947 */ /* 0x000fea000383ffff */
.L_x_2449:
[----:B01----:R-:W-:-:S04]  /*11550*/  IMAD.U32 R3, RZ, RZ, UR14 ;  /* 0x0000000eff037e24 */ /* 0x003fc8000f8e00ff */
[----:B------:R0:W1:Y:S03]  /*11560*/  SYNCS.PHASECHK.TRANS64.TRYWAIT P1, [R3+URZ+0x30850], R0 ;  /* 0x03085000030075a7 */ /* 0x000066000802017f */
[----:B-1----:R-:W-:Y:S05]  /*11570*/  @!P1 NANOSLEEP.SYNCS 0x989680 ;  /* 0x009896800000995d */ /* 0x002fea0003900000 */
[----:B------:R-:W1:Y:S02]  /*11580*/  @!P1 SYNCS.PHASECHK.TRANS64 P1, [R3+URZ+0x30850], R0 ;  /* 0x03085000030095a7 */ /* 0x000e64000802007f */
[----:B-1----:R-:W-:Y:S05]  /*11590*/  @!P1 BRA `(.L_x_2449) ;  /* 0xfffffffc00ec9947 */ /* 0x002fea000383ffff */
[----:B------:R-:W-:Y:S05]  /*115a0*/  BRA `(.L_x_2448) ;  /* 0xffffff5800247947 */ /* 0x000fea000383ffff */
.L_x_2456:
[----:B-1----:R-:W-:-:S04]  /*115b0*/  IMAD.U32 R7, RZ, RZ, UR5 ;  /* 0x00000005ff077e24 */ /* 0x002fc8000f8e00ff */
[----:B------:R1:W2:Y:S03]  /*115c0*/  SYNCS.PHASECHK.TRANS64.TRYWAIT P1, [R7+URZ+0x30850], R0 ;  /* 0x03085000070075a7 */ /* 0x0002a6000802017f */
[----:B--2---:R-:W-:Y:S05]  /*115d0*/  @!P1 NANOSLEEP.SYNCS 0x989680 ;  /* 0x009896800000995d */ /* 0x004fea0003900000 */
[----:B------:R-:W2:Y:S02]  /*115e0*/  @!P1 SYNCS.PHASECHK.TRANS64 P1, [R7+URZ+0x30850], R0 ;  /* 0x03085000070095a7 */ /* 0x000ea4000802007f */
[----:B--2---:R-:W-:Y:S05]  /*115f0*/  @!P1 BRA `(.L_x_2456) ;  /* 0xfffffffc00ec9947 */ /* 0x004fea000383ffff */
[----:B------:R-:W-:Y:S05]  /*11600*/  BRA `(.L_x_2455) ;  /* 0xffffff70003c7947 */ /* 0x000fea000383ffff */
.L_x_2499:
[----:B------:R-:W-:Y:S01]  /*11610*/  SHF.R.U32.HI R8, RZ, 0x5, R21 ;  /* 0x00000005ff087819 */ /* 0x000fe20000011615 */
[----:B------:R-:W-:Y:S01]  /*11620*/  BSSY B0, `(.L_x_2565) ;  /* 0x0000009000007945 */ /* 0x000fe20003800000 */
[----:B------:R-:W-:Y:S02]  /*11630*/  IMAD.MOV.U32 R12, RZ, RZ, RZ ;  /* 0x000000ffff0c7224 */ /* 0x000fe400078e00ff */
[----:B------:R-:W-:Y:S01]  /*11640*/  LOP3.LUT R8, R8, 0x3, RZ, 0xc0, !PT ;  /* 0x0000000308087812 */ /* 0x000fe200078ec0ff */
[----:B------:R-:W-:Y:S02]  /*11650*/  IMAD.MOV.U32 R11, RZ, RZ, 0x1f ;  /* 0x0000001fff0b7424 */ /* 0x000fe400078e00ff */
[----:B------:R-:W-:Y:S02]  /*11660*/  IMAD.MOV.U32 R15, RZ, RZ, -0x1 ;  /* 0xffffffffff0f7424 */ /* 0x000fe400078e00ff */
[----:B------:R-:W-:-:S07]  /*11670*/  IMAD.MOV.U32 R13, RZ, RZ, R8 ;  /* 0x000000ffff0d7224 */ /* 0x000fce00078e0008 */
[----:B-----5:R-:W-:Y:S05]  /*11680*/  WARPSYNC.COLLECTIVE R15, `(.L_x_2566) ;  /* 0x000000000f087348 */ /* 0x020fea0003c00000 */
[----:B------:R0:W1:Y:S02]  /*11690*/  SHFL.IDX P6, R14, R13, R12, R11 ;  /* 0x0000000c0d0e7389 */ /* 0x00006400000c000b */
[----:B01---5:R-:W-:Y:S01]  /*116a0*/  ENDCOLLECTIVE ;  /* 0x000000000000791b */ /* 0x023fe20003800000 */
.L_x_2566:
[----:B------:R-:W-:Y:S05]  /*116b0*/  BSYNC B0 ;  /* 0x0000000000007941 */ /* 0x000fea0003800000 */
.L_x_2565:
[----:B------:R-:W-:Y:S05]  /*116c0*/  BRA `(.L_x_2567) ;  /* 0xffffffbc00907947 */ /* 0x000fea000383ffff */
.L_x_2502:
[----:B0-----:R0:W1:Y:S02]  /*116d0*/  SYNCS.PHASECHK.TRANS64.TRYWAIT P0, [R7+URZ+0x30840], R2 ;  /* 0x03084002070075a7 */ /* 0x001064000800017f */
[----:B-1----:R-:W-:Y:S05]  /*116e0*/  @!P0 NANOSLEEP.SYNCS 0x989680 ;  /* 0x009896800000895d */ /* 0x002fea0003900000 */
[----:B------:R-:W1:Y:S02]  /*116f0*/  @!P0 SYNCS.PHASECHK.TRANS64 P0, [R7+URZ+0x30840], R2 ;  /* 0x03084002070085a7 */ /* 0x000e64000800007f */
[----:B-1----:R-:W-:Y:S05]  /*11700*/  @!P0 BRA `(.L_x_2502) ;  /* 0xfffffffc00f08947 */ /* 0x002fea000383ffff */
[----:B------:R-:W-:Y:S05]  /*11710*/  BRA `(.L_x_2568) ;  /* 0xffffffc000047947 */ /* 0x000fea000383ffff */
.L_x_2503:
        /* <DEDUP_REMOVED lines=8> */
.L_x_2570:
[----:B------:R-:W-:Y:S05]  /*117a0*/  BSYNC B0 ;  /* 0x0000000000007941 */ /* 0x000fea0003800000 */
.L_x_2569:
        /* <DEDUP_REMOVED lines=9> */
.L_x_2571:
[----:B------:R-:W-:Y:S01]  /*11840*/  MOV R13, R0 ;  /* 0x00000000000d7202 */ /* 0x000fe20000000f00 */
[----:B------:R-:W-:Y:S02]  /*11850*/  IMAD.MOV.U32 R12, RZ, RZ, 0x1 ;  /* 0x00000001ff0c7424 */ /* 0x000fe400078e00ff */
[----:B------:R-:W-:-:S07]  /*11860*/  IMAD.MOV.U32 R3, RZ, RZ, R14 ;  /* 0x000000ffff037224 */ /* 0x000fce00078e000e */
[----:B------:R-:W-:Y:S05]  /*11870*/  WARPSYNC.COLLECTIVE R15, `(.L_x_2572) ;  /* 0x000000000f087348 */ /* 0x000fea0003c00000 */
[----:B------:R0:W1:Y:S02]  /*11880*/  SHFL.IDX P6, R14, R13, R12, R11 ;  /* 0x0000000c0d0e7389 */ /* 0x00006400000c000b */
[----:B01----:R-:W-:Y:S01]  /*11890*/  ENDCOLLECTIVE ;  /* 0x000000000000791b */ /* 0x003fe20003800000 */
.L_x_2572:
        /* <DEDUP_REMOVED lines=17> */
.L_x_2573:
[----:B------:R-:W-:Y:S02]  /*119b0*/  @P1 IMAD R8, R5, 0x2, R22 ;  /* 0x0000000205081824 */ /* 0x000fe400078e0216 */
[----:B------:R-:W-:Y:S02]  /*119c0*/  IMAD.MOV.U32 R13, RZ, RZ, R0 ;  /* 0x000000ffff0d7224 */ /* 0x000fe400078e0000 */
[----:B------:R-:W-:Y:S02]  /*119d0*/  IMAD.MOV.U32 R12, RZ, RZ, 0x2 ;  /* 0x00000002ff0c7424 */ /* 0x000fe400078e00ff */
[----:B------:R-:W-:-:S07]  /*119e0*/  IMAD.MOV.U32 R3, RZ, RZ, R14 ;  /* 0x000000ffff037224 */ /* 0x000fce00078e000e */
[----:B------:R-:W-:Y:S05]  /*119f0*/  WARPSYNC.COLLECTIVE R15, `(.L_x_2574) ;  /* 0x000000000f087348 */ /* 0x000fea0003c00000 */
[----:B------:R0:W1:Y:S02]  /*11a00*/  SHFL.IDX P6, R14, R13, R12, R11 ;  /* 0x0000000c0d0e7389 */ /* 0x00006400000c000b */
[----:B01----:R-:W-:Y:S01]  /*11a10*/  ENDCOLLECTIVE ;  /* 0x000000000000791b */ /* 0x003fe20003800000 */
.L_x_2574:
        /* <DEDUP_REMOVED lines=17> */
.L_x_2575:
[----:B------:R-:W-:Y:S02]  /*11b30*/  @P1 IMAD R8, R5, 0x2, R22 ;  /* 0x0000000205081824 */ /* 0x000fe400078e0216 */
[----:B------:R-:W-:Y:S02]  /*11b40*/  IMAD.MOV.U32 R13, RZ, RZ, R0 ;  /* 0x000000ffff0d7224 */ /* 0x000fe400078e0000 */
[----:B------:R-:W-:Y:S02]  /*11b50*/  IMAD.MOV.U32 R12, RZ, RZ, 0x3 ;  /* 0x00000003ff0c7424 */ /* 0x000fe400078e00ff */
[----:B------:R-:W-:-:S07]  /*11b60*/  IMAD.MOV.U32 R3, RZ, RZ, R14 ;  /* 0x000000ffff037224 */ /* 0x000fce00078e000e */
[----:B------:R-:W-:Y:S05]  /*11b70*/  WARPSYNC.COLLECTIVE R15, `(.L_x_2576) ;  /* 0x000000000f087348 */ /* 0x000fea0003c00000 */
[----:B------:R0:W1:Y:S02]  /*11b80*/  SHFL.IDX P6, R14, R13, R12, R11 ;  /* 0x0000000c0d0e7389 */ /* 0x00006400000c000b */
[----:B01----:R-:W-:Y:S01]  /*11b90*/  ENDCOLLECTIVE ;  /* 0x000000000000791b */ /* 0x003fe20003800000 */
.L_x_2576:
        /* <DEDUP_REMOVED lines=17> */
.L_x_2577:
[----:B------:R-:W-:Y:S01]  /*11cb0*/  @P1 LEA R8, R5, R22, 0x1 ;  /* 0x0000001605081211 */ /* 0x000fe200078e08ff */
[----:B------:R-:W-:Y:S02]  /*11cc0*/  IMAD.MOV.U32 R13, RZ, RZ, R0 ;  /* 0x000000ffff0d7224 */ /* 0x000fe400078e0000 */
[----:B------:R-:W-:Y:S02]  /*11cd0*/  IMAD.MOV.U32 R12, RZ, RZ, 0x4 ;  /* 0x00000004ff0c7424 */ /* 0x000fe400078e00ff */
[----:B------:R-:W-:-:S07]  /*11ce0*/  IMAD.MOV.U32 R3, RZ, RZ, R14 ;  /* 0x000000ffff037224 */ /* 0x000fce00078e000e */
[----:B------:R-:W-:Y:S05]  /*11cf0*/  WARPSYNC.COLLECTIVE R15, `(.L_x_2578) ;  /* 0x000000000f087348 */ /* 0x000fea0003c00000 */
[----:B------:R0:W1:Y:S02]  /*11d00*/  SHFL.IDX P6, R14, R13, R12, R11 ;  /* 0x0000000c0d0e7389 */ /* 0x00006400000c000b */
[----:B01----:R-:W-:Y:S01]  /*11d10*/  ENDCOLLECTIVE ;  /* 0x000000000000791b */ /* 0x003fe20003800000 */
.L_x_2578:
        /* <DEDUP_REMOVED lines=17> */
.L_x_2579:
[----:B------:R-:W-:Y:S02]  /*11e30*/  @P1 IMAD R8, R5, 0x2, R22 ;  /* 0x0000000205081824 */ /* 0x000fe400078e0216 */
[----:B------:R-:W-:Y:S02]  /*11e40*/  IMAD.MOV.U32 R13, RZ, RZ, R0 ;  /* 0x000000ffff0d7224 */ /* 0x000fe400078e0000 */
[----:B------:R-:W-:Y:S02]  /*11e50*/  IMAD.MOV.U32 R12, RZ, RZ, 0x5 ;  /* 0x00000005ff0c7424 */ /* 0x000fe400078e00ff */
[----:B------:R-:W-:-:S07]  /*11e60*/  IMAD.MOV.U32 R3, RZ, RZ, R14 ;  /* 0x000000ffff037224 */ /* 0x000fce00078e000e */
[----:B------:R-:W-:Y:S05]  /*11e70*/  WARPSYNC.COLLECTIVE R15, `(.L_x_2580) ;  /* 0x000000000f087348 */ /* 0x000fea0003c00000 */
[----:B------:R0:W1:Y:S02]  /*11e80*/  SHFL.IDX P6, R14, R13, R12, R11 ;  /* 0x0000000c0d0e7389 */ /* 0x00006400000c000b */
[----:B01----:R-:W-:Y:S01]  /*11e90*/  ENDCOLLECTIVE ;  /* 0x000000000000791b */ /* 0x003fe20003800000 */
.L_x_2580:
[----:B------:R-:W-:-:S05]  /*11ea0*/  @P1 LEA R3, P0, R32, R3, 0x1 ;  /* 0x0000000320031211 */ /* 0x000fca00078008ff */
[----:B------:R-:W-:-:S05]  /*11eb0*/  @P1 IMAD.X R2, RZ, RZ, R2, P0 ;  /* 0x000000ffff021224 */ /* 0x000fca00000e0602 */
[----:B------:R-:W-:Y:S01]  /*11ec0*/  @P1 LOP3.LUT R3, R3, R2, RZ, 0x3c, !PT ;  /* 0x0000000203031212 */ /* 0x000fe200078e3cff */
[----:B------:R-:W-:-:S03]  /*11ed0*/  IMAD.MOV.U32 R13, RZ, RZ, R4 ;  /* 0x000000ffff0d7224 */ /* 0x000fc600078e0004 */
[----:B------:R-:W-:-:S04]  /*11ee0*/  @P1 LOP3.LUT R2, R3, R2, RZ, 0x3c, !PT ;  /* 0x0000000203021212 */ /* 0x000fc800078e3cff */
[----:B------:R-:W-:Y:S02]  /*11ef0*/  @P1 LOP3.LUT R3, R3, R2, RZ, 0x3c, !PT ;  /* 0x0000000203031212 */ /* 0x000fe400078e3cff */
[----:B------:R-:W-:-:S07]  /*11f00*/  MOV R0, R14 ;  /* 0x0000000e00007202 */ /* 0x000fce0000000f00 */
[----:B------:R-:W-:Y:S05]  /*11f10*/  WARPSYNC.COLLECTIVE R15, `(.L_x_2581) ;  /* 0x000000000f087348 */ /* 0x000fea0003c00000 */
[----:B------:R0:W1:Y:S02]  /*11f20*/  SHFL.IDX P6, R14, R13, R12, R11 ;  /* 0x0000000c0d0e7389 */ /* 0x00006400000c000b */
[----:B01----:R-:W-:Y:S01]  /*11f30*/  ENDCOLLECTIVE ;  /* 0x000000000000791b */ /* 0x003fe20003800000 */
.L_x_2581:
        /* <DEDUP_REMOVED lines=8> */
.L_x_2508:
[----:B------:R-:W-:Y:S02]  /*11fc0*/  IMAD.MOV.U32 R13, RZ, RZ, R4 ;  /* 0x000000ffff0d7224 */ /* 0x000fe400078e0004 */
[----:B------:R-:W-:Y:S02]  /*11fd0*/  IMAD.MOV.U32 R12, RZ, RZ, RZ ;  /* 0x000000ffff0c7224 */ /* 0x000fe400078e00ff */
[----:B------:R-:W-:Y:S02]  /*11fe0*/  IMAD.MOV.U32 R11, RZ, RZ, 0x181f ;  /* 0x0000181fff0b7424 */ /* 0x000fe400078e00ff */
[----:B------:R-:W-:Y:S02]  /*11ff0*/  IMAD.MOV.U32 R15, RZ, RZ, -0x1 ;  /* 0xffffffffff0f7424 */ /* 0x000fe400078e00ff */
[----:B-----5:R-:W-:Y:S02]  /*12000*/  IMAD R5, R9, R5, RZ ;  /* 0x0000000509057224 */ /* 0x020fe400078e02ff */
[----:B------:R-:W-:-:S07]  /*12010*/  IMAD R17, R17, 0x80, R8 ;  /* 0x0000008011117824 */ /* 0x000fce00078e0208 */
[----:B------:R-:W-:Y:S05]  /*12020*/  WARPSYNC.COLLECTIVE R15, `(.L_x_2583) ;  /* 0x000000000f087348 */ /* 0x000fea0003c00000 */
[----:B------:R0:W1:Y:S02]  /*12030*/  SHFL.IDX P6, R14, R13, R12, R11 ;  /* 0x0000000c0d0e7389 */ /* 0x00006400000c000b */
[----:B01----:R-:W-:Y:S01]  /*12040*/  ENDCOLLECTIVE ;  /* 0x000000000000791b */ /* 0x003fe20003800000 */
.L_x_2583:
[C---:B------:R-:W-:Y:S01]  /*12050*/  VIADD R6, R17.reuse, 0x10 ;  /* 0x0000001011067836 */ /* 0x040fe20000000000 */
[----:B------:R-:W-:Y:S01]  /*12060*/  ISETP.GE.AND P1, PT, R17, R5, PT ;  /* 0x000000051100720c */ /* 0x000fe20003f26270 */
[----:B------:R-:W-:Y:S02]  /*12070*/  IMAD.MOV.U32 R13, RZ, RZ, R0 ;  /* 0x000000ffff0d7224 */ /* 0x000fe400078e0000 */
[----:B------:R-:W-:-:S10]  /*12080*/  IMAD.MOV.U32 R2, RZ, RZ, R14 ;  /* 0x000000ffff027224 */ /* 0x000fd400078e000e */
[----:B------:R-:W-:Y:S05]  /*12090*/  WARPSYNC.COLLECTIVE R15, `(.L_x_2584) ;  /* 0x000000000f087348 */ /* 0x000fea0003c00000 */
[----:B------:R0:W1:Y:S02]  /*120a0*/  SHFL.IDX P6, R14, R13, R12, R11 ;  /* 0x0000000c0d0e7389 */ /* 0x00006400000c000b */
[----:B01----:R-:W-:Y:S01]  /*120b0*/  ENDCOLLECTIVE ;  /* 0x000000000000791b */ /* 0x003fe20003800000 */
.L_x_2584:
        /* <DEDUP_REMOVED lines=8> */
.L_x_2585:
[----:B------:R-:W-:Y:S01]  /*12140*/  @!PT LDS RZ, [RZ] ;  /* 0x00000000fffff984 */ /* 0x000fe20000000800 */
[----:B------:R-:W-:Y:S01]  /*12150*/  @!PT LDS RZ, [RZ] ;  /* 0x00000000fffff984 */ /* 0x000fe20000000800 */
[----:B------:R-:W-:Y:S01]  /*12160*/  @!PT LDS RZ, [RZ] ;  /* 0x00000000fffff984 */ /* 0x000fe20000000800 */
[----:B------:R-:W-:Y:S04]  /*12170*/  @!P1 LDGSTS.E.BYPASS.LTC128B.128 [R37+0x12400], desc[UR36][R2.64], !P3 ;  /* 0x1240000002259fae */ /* 0x000fe8000d901d64 */
[----:B------:R-:W-:Y:S04]  /*12180*/  @!P1 LDGSTS.E.BYPASS.LTC128B.128 [R37+0x16400], desc[UR36][R2.64+0x80], !P2 ;  /* 0x1640008002259fae */ /* 0x000fe8000d101d64 */
[----:B------:R0:W-:Y:S01]  /*12190*/  @!P1 LDGSTS.E.BYPASS.LTC128B.128 [R37+0x1a400], desc[UR36][R2.64+0x100], !P0 ;  /* 0x1a40010002259fae */ /* 0x0001e2000c101d64 */
[----:B------:R-:W-:Y:S01]  /*121a0*/  ISETP.GE.AND P1, PT, R6, R5, PT ;  /* 0x000000050600720c */ /* 0x000fe20003f26270 */
[----:B------:R-:W-:Y:S01]  /*121b0*/  IMAD.MOV.U32 R13, RZ, RZ, R0 ;  /* 0x000000ffff0d7224 */ /* 0x000fe200078e0000 */
[----:B------:R-:W-:Y:S01]  /*121c0*/  IADD3 R6, R17, 0x20, RZ ;  /* 0x0000002011067810 */ /* 0x000fe20007ffe0ff */
[----:B0-----:R-:W-:-:S10]  /*121d0*/  IMAD.MOV.U32 R2, RZ, RZ, R14 ;  /* 0x000000ffff027224 */ /* 0x001fd400078e000e */
[----:B------:R-:W-:Y:S05]  /*121e0*/  WARPSYNC.COLLECTIVE R15, `(.L_x_2586) ;  /* 0x000000000f087348 */ /* 0x000fea0003c00000 */
[----:B------:R0:W1:Y:S02]  /*121f0*/  SHFL.IDX P6, R14, R13, R12, R11 ;  /* 0x0000000c0d0e7389 */ /* 0x00006400000c000b */
[----:B01----:R-:W-:Y:S01]  /*12200*/  ENDCOLLECTIVE ;  /* 0x000000000000791b */ /* 0x003fe20003800000 */
.L_x_2586:
        /* <DEDUP_REMOVED lines=8> */
.L_x_2587:
[----:B------:R-:W-:-:S05]  /*12290*/  @!P1 IMAD.MOV.U32 R3, RZ, RZ, R7 ;  /* 0x000000ffff039224 */ /* 0x000fca00078e0007 */
        /* <DEDUP_REMOVED lines=8> */
[----:B------:R-:W-:Y:S02]  /*12320*/  VIADD R6, R17, 0x30 ;  /* 0x0000003011067836 */ /* 0x000fe40000000000 */
[----:B0-----:R-:W-:-:S10]  /*12330*/  IMAD.MOV.U32 R2, RZ, RZ, R14 ;  /* 0x000000ffff027224 */ /* 0x001fd400078e000e */
[----:B------:R-:W-:Y:S05]  /*12340*/  WARPSYNC.COLLECTIVE R15, `(.L_x_2588) ;  /* 0x000000000f087348 */ /* 0x000fea0003c00000 */
[----:B------:R0:W1:Y:S02]  /*12350*/  SHFL.IDX P6, R14, R13, R12, R11 ;  /* 0x0000000c0d0e7389 */ /* 0x00006400000c000b */
[----:B01----:R-:W-:Y:S01]  /*12360*/  ENDCOLLECTIVE ;  /* 0x000000000000791b */ /* 0x003fe20003800000 */
.L_x_2588:
        /* <DEDUP_REMOVED lines=8> */
.L_x_2589:
        /* <DEDUP_REMOVED lines=14> */
.L_x_2590:
        /* <DEDUP_REMOVED lines=8> */
.L_x_2591:
[----:B------:R-:W-:-:S05]  /*12550*/  @!P1 IMAD.MOV.U32 R3, RZ, RZ, R7 ;  /* 0x000000ffff039224 */ /* 0x000fca00078e0007 */
        /* <DEDUP_REMOVED lines=8> */
[----:B------:R-:W-:Y:S02]  /*125e0*/  VIADD R6, R17, 0x50 ;  /* 0x0000005011067836 */ /* 0x000fe40000000000 */
[----:B0-----:R-:W-:-:S10]  /*125f0*/  IMAD.MOV.U32 R2, RZ, RZ, R14 ;  /* 0x000000ffff027224 */ /* 0x001fd400078e000e */
[----:B------:R-:W-:Y:S05]  /*12600*/  WARPSYNC.COLLECTIVE R15, `(.L_x_2592) ;  /* 0x000000000f087348 */ /* 0x000fea0003c00000 */
[----:B------:R0:W1:Y:S02]  /*12610*/  SHFL.IDX P6, R14, R13, R12, R11 ;  /* 0x0000000c0d0e7389 */ /* 0x00006400000c000b */
[----:B01----:R-:W-:Y:S01]  /*12620*/  ENDCOLLECTIVE ;  /* 0x000000000000791b */ /* 0x003fe20003800000 */
.L_x_2592:
        /* <DEDUP_REMOVED lines=8> */
.L_x_2593:
        /* <DEDUP_REMOVED lines=14> */
.L_x_2594:
        /* <DEDUP_REMOVED lines=8> */
.L_x_2595:
        /* <DEDUP_REMOVED lines=13> */
.L_x_2596:
        /* <DEDUP_REMOVED lines=8> */
.L_x_2597:
        /* <DEDUP_REMOVED lines=12> */
.L_x_2598:
[----:B------:R-:W-:Y:S05]  /*12a20*/  BRA `(.L_x_2599) ;  /* 0xffffffbc00b87947 */ /* 0x000fea000383ffff */
.L_x_2513:
[----:B0-----:R0:W1:Y:S02]  /*12a30*/  SYNCS.PHASECHK.TRANS64.TRYWAIT P0, [R22+URZ+0x30820], R3 ;  /* 0x03082003160075a7 */ /* 0x001064000800017f */
[----:B-1----:R-:W-:Y:S05]  /*12a40*/  @!P0 NANOSLEEP.SYNCS 0x989680 ;  /* 0x009896800000895d */ /* 0x002fea0003900000 */
[----:B------:R-:W1:Y:S02]  /*12a50*/  @!P0 SYNCS.PHASECHK.TRANS64 P0, [R22+URZ+0x30820], R3 ;  /* 0x03082003160085a7 */ /* 0x000e64000800007f */
[----:B-1----:R-:W-:Y:S05]  /*12a60*/  @!P0 BRA `(.L_x_2513) ;  /* 0xfffffffc00f08947 */ /* 0x002fea000383ffff */
[----:B------:R-:W-:Y:S05]  /*12a70*/  BRA `(.L_x_2600) ;  /* 0xffffffc000287947 */ /* 0x000fea000383ffff */
.L_x_2518:
[----:B0-----:R0:W1:Y:S02]  /*12a80*/  SYNCS.PHASECHK.TRANS64.TRYWAIT P0, [R7+URZ+0x30840], R2 ;  /* 0x03084002070075a7 */ /* 0x001064000800017f */
[----:B-1----:R-:W-:Y:S05]  /*12a90*/  @!P0 NANOSLEEP.SYNCS 0x989680 ;  /* 0x009896800000895d */ /* 0x002fea0003900000 */
[----:B------:R-:W1:Y:S02]  /*12aa0*/  @!P0 SYNCS.PHASECHK.TRANS64 P0, [R7+URZ+0x30840], R2 ;  /* 0x03084002070085a7 */ /* 0x000e64000800007f */
[----:B-1----:R-:W-:Y:S05]  /*12ab0*/  @!P0 BRA `(.L_x_2518) ;  /* 0xfffffffc00f08947 */ /* 0x002fea000383ffff */
[----:B------:R-:W-:Y:S05]  /*12ac0*/  BRA `(.L_x_2601) ;  /* 0xffffffc400087947 */ /* 0x000fea000383ffff */
.L_x_2519:
        /* <DEDUP_REMOVED lines=8> */
.L_x_2603:
[----:B------:R-:W-:Y:S05]  /*12b50*/  BSYNC B1 ;  /* 0x0000000000017941 */ /* 0x000fea0003800000 */
.L_x_2602:
[----:B------:R-:W-:Y:S01]  /*12b60*/  IMAD.MOV.U32 R13, RZ, RZ, R8 ;  /* 0x000000ffff0d7224 */ /* 0x000fe200078e0008 */
[----:B------:R-:W-:Y:S01]  /*12b70*/  MOV R12, RZ ;  /* 0x000000ff000c7202 */ /* 0x000fe20000000f00 */
[----:B------:R-:W-:Y:S01]  /*12b80*/  IMAD.MOV.U32 R11, RZ, RZ, 0x181f ;  /* 0x0000181fff0b7424 */ /* 0x000fe200078e00ff */
[----:B------:R-:W-:Y:S01]  /*12b90*/  LOP3.LUT R23, R23, 0xfffffdff, RZ, 0xc0, !PT ;  /* 0xfffffdff17177812 */ /* 0x000fe200078ec0ff */
[----:B------:R-:W-:Y:S02]  /*12ba0*/  IMAD.MOV.U32 R15, RZ, RZ, -0x1 ;  /* 0xffffffffff0f7424 */ /* 0x000fe400078e00ff */
[----:B------:R-:W-:Y:S01]  /*12bb0*/  IMAD.MOV.U32 R3, RZ, RZ, R14 ;  /* 0x000000ffff037224 */ /* 0x000fe200078e000e */
[----:B------:R-:W-:Y:S01]  /*12bc0*/  @P1 LOP3.LUT R23, R23, 0x200, RZ, 0xfc, !PT ;  /* 0x0000020017171812 */ /* 0x000fe200078efcff */
[----:B------:R-:W-:-:S07]  /*12bd0*/  IMAD.SHL.U32 R4, R32, 0x2, RZ ;  /* 0x0000000220047824 */ /* 0x000fce00078e00ff */
[----:B------:R-:W-:Y:S05]  /*12be0*/  WARPSYNC.COLLECTIVE R15, `(.L_x_2604) ;  /* 0x000000000f087348 */ /* 0x000fea0003c00000 */
[----:B------:R0:W1:Y:S02]  /*12bf0*/  SHFL.IDX P6, R14, R13, R12, R11 ;  /* 0x0000000c0d0e7389 */ /* 0x00006400000c000b */
[----:B01----:R-:W-:Y:S01]  /*12c00*/  ENDCOLLECTIVE ;  /* 0x000000000000791b */ /* 0x003fe20003800000 */
.L_x_2604:
[----:B------:R-:W-:Y:S01]  /*12c10*/  IMAD R5, R5, 0x2, R22 ;  /* 0x0000000205057824 */ /* 0x000fe200078e0216 */
[----:B------:R-:W-:Y:S01]  /*12c20*/  LOP3.LUT P1, RZ, R23, 0x4, RZ, 0xc0, !PT ;  /* 0x0000000417ff7812 */ /* 0x000fe2000782c0ff */
[----:B------:R-:W-:Y:S02]  /*12c30*/  IMAD.MOV.U32 R13, RZ, RZ, R6 ;  /* 0x000000ffff0d7224 */ /* 0x000fe400078e0006 */
[----:B------:R-:W-:Y:S02]  /*12c40*/  IMAD.MOV.U32 R12, RZ, RZ, 0x1 ;  /* 0x00000001ff0c7424 */ /* 0x000fe400078e00ff */
[----:B------:R-:W-:-:S08]  /*12c50*/  IMAD.MOV.U32 R2, RZ, RZ, R14 ;  /* 0x000000ffff027224 */ /* 0x000fd000078e000e */
[----:B------:R-:W-:Y:S05]  /*12c60*/  WARPSYNC.COLLECTIVE R15, `(.L_x_2605) ;  /* 0x000000000f087348 */ /* 0x000fea0003c00000 */
[----:B------:R0:W1:Y:S02]  /*12c70*/  SHFL.IDX P6, R14, R13, R12, R11 ;  /* 0x0000000c0d0e7389 */ /* 0x00006400000c000b */
[----:B01----:R-:W-:Y:S01]  /*12c80*/  ENDCOLLECTIVE ;  /* 0x000000000000791b */ /* 0x003fe20003800000 */
.L_x_2605:
[----:B------:R-:W-:-:S05]  /*12c90*/  IADD3 R2, P0, R2, R4, RZ ;  /* 0x0000000402027210 */ /* 0x000fca0007f1e0ff */
[----:B------:R-:W-:-:S05]  /*12ca0*/  IMAD.X R3, RZ, RZ, R3, P0 ;  /* 0x000000ffff037224 */ /* 0x000fca00000e0603 */
[----:B------:R-:W-:Y:S01]  /*12cb0*/  @!PT LDS RZ, [RZ] ;  /* 0x00000000fffff984 */ /* 0x000fe20000000800 */
[----:B------:R-:W-:Y:S01]  /*12cc0*/  @!PT LDS RZ, [RZ] ;  /* 0x00000000fffff984 */ /* 0x000fe20000000800 */
[----:B------:R-:W-:Y:S01]  /*12cd0*/  @!PT LDS RZ, [RZ] ;  /* 0x00000000fffff984 */ /* 0x000fe20000000800 */
[----:B------:R-:W-:Y:S01]  /*12ce0*/  LDGSTS.E.BYPASS.LTC128B.128 [R5+0x1e400], desc[UR36][R2.64], !P1 ;  /* 0x1e40000002057fae */ /* 0x000fe2000c901d64 */
[----:B------:R-:W-:-:S03]  /*12cf0*/  MOV R13, R8 ;  /* 0x00000008000d7202 */ /* 0x000fc60000000f00 */
[----:B------:R-:W-:Y:S04]  /*12d00*/  LDGSTS.E.BYPASS.LTC128B.128 [R5+0x21400], desc[UR36][R2.64+0x80], !P5 ;  /* 0x2140008002057fae */ /* 0x000fe8000e901d64 */
[----:B------:R0:W-:Y:S02]  /*12d10*/  LDGSTS.E.BYPASS.LTC128B.128 [R5+0x24400], desc[UR36][R2.64+0x100], !P4 ;  /* 0x2440010002057fae */ /* 0x0001e4000e101d64 */
[----:B0-----:R-:W-:-:S07]  /*12d20*/  IMAD.MOV.U32 R3, RZ, RZ, R14 ;  /* 0x000000ffff037224 */ /* 0x001fce00078e000e */
[----:B------:R-:W-:Y:S05]  /*12d30*/  WARPSYNC.COLLECTIVE R15, `(.L_x_2606) ;  /* 0x000000000f087348 */ /* 0x000fea0003c00000 */
[----:B------:R0:W1:Y:S02]  /*12d40*/  SHFL.IDX P6, R14, R13, R12, R11 ;  /* 0x0000000c0d0e7389 */ /* 0x00006400000c000b */
[----:B01----:R-:W-:Y:S01]  /*12d50*/  ENDCOLLECTIVE ;  /* 0x000000000000791b */ /* 0x003fe20003800000 */
.L_x_2606:
[----:B------:R-:W-:Y:S02]  /*12d60*/  IMAD.MOV.U32 R13, RZ, RZ, R6 ;  /* 0x000000ffff0d7224 */ /* 0x000fe400078e0006 */
[----:B------:R-:W-:Y:S02]  /*12d70*/  IMAD.MOV.U32 R12, RZ, RZ, 0x2 ;  /* 0x00000002ff0c7424 */ /* 0x000fe400078e00ff */
[----:B------:R-:W-:-:S07]  /*12d80*/  IMAD.MOV.U32 R2, RZ, RZ, R14 ;  /* 0x000000ffff027224 */ /* 0x000fce00078e000e */
[----:B------:R-:W-:Y:S05]  /*12d90*/  WARPSYNC.COLLECTIVE R15, `(.L_x_2607) ;  /* 0x000000000f087348 */ /* 0x000fea0003c00000 */
[----:B------:R0:W1:Y:S02]  /*12da0*/  SHFL.IDX P6, R14, R13, R12, R11 ;  /* 0x0000000c0d0e7389 */ /* 0x00006400000c000b */
[----:B01----:R-:W-:Y:S01]  /*12db0*/  ENDCOLLECTIVE ;  /* 0x000000000000791b */ /* 0x003fe20003800000 */
.L_x_2607:
        /* <DEDUP_REMOVED lines=13> */
.L_x_2608:
[----:B------:R-:W-:Y:S01]  /*12e90*/  IMAD.MOV.U32 R13, RZ, RZ, R6 ;  /* 0x000000ffff0d7224 */ /* 0x000fe200078e0006 */
[----:B------:R-:W-:Y:S01]  /*12ea0*/  MOV R12, 0x3 ;  /* 0x00000003000c7802 */ /* 0x000fe20000000f00 */
[----:B------:R-:W-:-:S07]  /*12eb0*/  IMAD.MOV.U32 R2, RZ, RZ, R14 ;  /* 0x000000ffff027224 */ /* 0x000fce00078e000e */
[----:B------:R-:W-:Y:S05]  /*12ec0*/  WARPSYNC.COLLECTIVE R15, `(.L_x_2609) ;  /* 0x000000000f087348 */ /* 0x000fea0003c00000 */
[----:B------:R0:W1:Y:S02]  /*12ed0*/  SHFL.IDX P6, R14, R13, R12, R11 ;  /* 0x0000000c0d0e7389 */ /* 0x00006400000c000b */
[----:B01----:R-:W-:Y:S01]  /*12ee0*/  ENDCOLLECTIVE ;  /* 0x000000000000791b */ /* 0x003fe20003800000 */
.L_x_2609:
        /* <DEDUP_REMOVED lines=13> */
.L_x_2610:
[----:B------:R-:W-:Y:S02]  /*12fc0*/  IMAD.MOV.U32 R13, RZ, RZ, R6 ;  /* 0x000000ffff0d7224 */ /* 0x000fe400078e0006 */
[----:B------:R-:W-:Y:S02]  /*12fd0*/  IMAD.MOV.U32 R12, RZ, RZ, 0x4 ;  /* 0x00000004ff0c7424 */ /* 0x000fe400078e00ff */
[----:B------:R-:W-:-:S07]  /*12fe0*/  IMAD.MOV.U32 R2, RZ, RZ, R14 ;  /* 0x000000ffff027224 */ /* 0x000fce00078e000e */
[----:B------:R-:W-:Y:S05]  /*12ff0*/  WARPSYNC.COLLECTIVE R15, `(.L_x_2611) ;  /* 0x000000000f087348 */ /* 0x000fea0003c00000 */
[----:B------:R0:W1:Y:S02]  /*13000*/  SHFL.IDX P6, R14, R13, R12, R11 ;  /* 0x0000000c0d0e7389 */ /* 0x00006400000c000b */
[----:B01----:R-:W-:Y:S01]  /*13010*/  ENDCOLLECTIVE ;  /* 0x000000000000791b */ /* 0x003fe20003800000 */
.L_x_2611:
        /* <DEDUP_REMOVED lines=13> */
.L_x_2612:
[----:B------:R-:W-:Y:S02]  /*130f0*/  IMAD.MOV.U32 R13, RZ, RZ, R6 ;  /* 0x000000ffff0d7224 */ /* 0x000fe400078e0006 */
[----:B------:R-:W-:Y:S02]  /*13100*/  IMAD.MOV.U32 R12, RZ, RZ, 0x5 ;  /* 0x00000005ff0c7424 */ /* 0x000fe400078e00ff */
[----:B------:R-:W-:-:S07]  /*13110*/  IMAD.MOV.U32 R2, RZ, RZ, R14 ;  /* 0x000000ffff027224 */ /* 0x000fce00078e000e */
[----:B------:R-:W-:Y:S05]  /*13120*/  WARPSYNC.COLLECTIVE R15, `(.L_x_2613) ;  /* 0x000000000f087348 */ /* 0x000fea0003c00000 */
[----:B------:R0:W1:Y:S02]  /*13130*/  SHFL.IDX P6, R14, R13, R12, R11 ;  /* 0x0000000c0d0e7389 */ /* 0x00006400000c000b */
[----:B01----:R-:W-:Y:S01]  /*13140*/  ENDCOLLECTIVE ;  /* 0x000000000000791b */ /* 0x003fe20003800000 */
.L_x_2613:
        /* <DEDUP_REMOVED lines=14> */
.L_x_2614:
[----:B------:R-:W-:Y:S01]  /*13230*/  IMAD.MOV.U32 R2, RZ, RZ, R14 ;  /* 0x000000ffff027224 */ /* 0x000fe200078e000e */
[----:B------:R-:W-:Y:S06]  /*13240*/  BRA `(.L_x_2615) ;  /* 0xffffffc000307947 */ /* 0x000fec000383ffff */
.L_x_2524:
[----:B0-----:R0:W1:Y:S02]  /*13250*/  SYNCS.PHASECHK.TRANS64.TRYWAIT P0, [R6+URZ+0x30860], R2 ;  /* 0x03086002060075a7 */ /* 0x001064000800017f */
[----:B-1----:R-:W-:Y:S05]  /*13260*/  @!P0 NANOSLEEP.SYNCS 0x989680 ;  /* 0x009896800000895d */ /* 0x002fea0003900000 */
[----:B------:R-:W1:Y:S02]  /*13270*/  @!P0 SYNCS.PHASECHK.TRANS64 P0, [R6+URZ+0x30860], R2 ;  /* 0x03086002060085a7 */ /* 0x000e64000800007f */
[----:B-1----:R-:W-:Y:S05]  /*13280*/  @!P0 BRA `(.L_x_2524) ;  /* 0xfffffffc00f08947 */ /* 0x002fea000383ffff */
[----:B------:R-:W-:Y:S05]  /*13290*/  BRA `(.L_x_2616) ;  /* 0xffffffc000987947 */ /* 0x000fea000383ffff */
.L_x_2525:
        /* <DEDUP_REMOVED lines=8> */
.L_x_2618:
[----:B------:R-:W-:Y:S05]  /*13320*/  BSYNC B1 ;  /* 0x0000000000017941 */ /* 0x000fea0003800000 */
.L_x_2617:
[----:B------:R-:W-:Y:S01]  /*13330*/  IMAD.MOV.U32 R13, RZ, RZ, R24 ;  /* 0x000000ffff0d7224 */ /* 0x000fe200078e0018 */
[----:B------:R-:W-:Y:S01]  /*13340*/  MOV R3, R14 ;  /* 0x0000000e00037202 */ /* 0x000fe20000000f00 */
[----:B------:R-:W-:Y:S02]  /*13350*/  IMAD.MOV.U32 R12, RZ, RZ, RZ ;  /* 0x000000ffff0c7224 */ /* 0x000fe400078e00ff */
[----:B------:R-:W-:Y:S02]  /*13360*/  IMAD.MOV.U32 R11, RZ, RZ, 0x181f ;  /* 0x0000181fff0b7424 */ /* 0x000fe400078e00ff */
[----:B------:R-:W-:Y:S02]  /*13370*/  IMAD.MOV.U32 R15, RZ, RZ, -0x1 ;  /* 0xffffffffff0f7424 */ /* 0x000fe400078e00ff */
[----:B------:R-:W-:-:S07]  /*13380*/  IMAD R5, R5, 0x2, R22 ;  /* 0x0000000205057824 */ /* 0x000fce00078e0216 */
[----:B------:R-:W-:Y:S05]  /*13390*/  WARPSYNC.COLLECTIVE R15, `(.L_x_2619) ;  /* 0x000000000f087348 */ /* 0x000fea0003c00000 */
[----:B------:R0:W1:Y:S02]  /*133a0*/  SHFL.IDX P6, R14, R13, R12, R11 ;  /* 0x0000000c0d0e7389 */ /* 0x00006400000c000b */
[----:B01----:R-:W-:Y:S01]  /*133b0*/  ENDCOLLECTIVE ;  /* 0x000000000000791b */ /* 0x003fe20003800000 */
.L_x_2619:
[----:B------:R-:W-:Y:S02]  /*133c0*/  IMAD.MOV.U32 R13, RZ, RZ, R25 ;  /* 0x000000ffff0d7224 */ /* 0x000fe400078e0019 */
[----:B------:R-:W-:Y:S02]  /*133d0*/  IMAD.MOV.U32 R12, RZ, RZ, 0x1 ;  /* 0x00000001ff0c7424 */ /* 0x000fe400078e00ff */
[----:B------:R-:W-:-:S07]  /*133e0*/  IMAD.MOV.U32 R2, RZ, RZ, R14 ;  /* 0x000000ffff027224 */ /* 0x000fce00078e000e */
[----:B------:R-:W-:Y:S05]  /*133f0*/  WARPSYNC.COLLECTIVE R15, `(.L_x_2620) ;  /* 0x000000000f087348 */ /* 0x000fea0003c00000 */
[----:B------:R0:W1:Y:S02]  /*13400*/  SHFL.IDX P6, R14, R13, R12, R11 ;  /* 0x0000000c0d0e7389 */ /* 0x00006400000c000b */
[----:B01----:R-:W-:Y:S01]  /*13410*/  ENDCOLLECTIVE ;  /* 0x000000000000791b */ /* 0x003fe20003800000 */
.L_x_2620:
        /* <DEDUP_REMOVED lines=16> */
.L_x_2621:
[----:B------:R-:W-:Y:S02]  /*13520*/  IMAD.MOV.U32 R13, RZ, RZ, R25 ;  /* 0x000000ffff0d7224 */ /* 0x000fe400078e0019 */
[----:B------:R-:W-:Y:S02]  /*13530*/  IMAD.MOV.U32 R12, RZ, RZ, 0x2 ;  /* 0x00000002ff0c7424 */ /* 0x000fe400078e00ff */
[----:B------:R-:W-:-:S07]  /*13540*/  IMAD.MOV.U32 R2, RZ, RZ, R14 ;  /* 0x000000ffff027224 */ /* 0x000fce00078e000e */
[----:B------:R-:W-:Y:S05]  /*13550*/  WARPSYNC.COLLECTIVE R15, `(.L_x_2622) ;  /* 0x000000000f087348 */ /* 0x000fea0003c00000 */
[----:B------:R0:W1:Y:S02]  /*13560*/  SHFL.IDX P6, R14, R13, R12, R11 ;  /* 0x0000000c0d0e7389 */ /* 0x00006400000c000b */
[----:B01----:R-:W-:Y:S01]  /*13570*/  ENDCOLLECTIVE ;  /* 0x000000000000791b */ /* 0x003fe20003800000 */
.L_x_2622:
        /* <DEDUP_REMOVED lines=16> */
.L_x_2623:
[----:B------:R-:W-:Y:S01]  /*13680*/  MOV R13, R25 ;  /* 0x00000019000d7202 */ /* 0x000fe20000000f00 */
[----:B------:R-:W-:Y:S02]  /*13690*/  IMAD.MOV.U32 R12, RZ, RZ, 0x3 ;  /* 0x00000003ff0c7424 */ /* 0x000fe400078e00ff */
[----:B------:R-:W-:-:S07]  /*136a0*/  IMAD.MOV.U32 R2, RZ, RZ, R14 ;  /* 0x000000ffff027224 */ /* 0x000fce00078e000e */
[----:B------:R-:W-:Y:S05]  /*136b0*/  WARPSYNC.COLLECTIVE R15, `(.L_x_2624) ;  /* 0x000000000f087348 */ /* 0x000fea0003c00000 */
[----:B------:R0:W1:Y:S02]  /*136c0*/  SHFL.IDX P6, R14, R13, R12, R11 ;  /* 0x0000000c0d0e7389 */ /* 0x00006400000c000b */
[----:B01----:R-:W-:Y:S01]  /*136d0*/  ENDCOLLECTIVE ;  /* 0x000000000000791b */ /* 0x003fe20003800000 */
.L_x_2624:
        /* <DEDUP_REMOVED lines=16> */
.L_x_2625:
[----:B------:R-:W-:Y:S02]  /*137e0*/  IMAD.MOV.U32 R13, RZ, RZ, R25 ;  /* 0x000000ffff0d7224 */ /* 0x000fe400078e0019 */
[----:B------:R-:W-:Y:S02]  /*137f0*/  IMAD.MOV.U32 R12, RZ, RZ, 0x4 ;  /* 0x00000004ff0c7424 */ /* 0x000fe400078e00ff */
[----:B------:R-:W-:-:S07]  /*13800*/  IMAD.MOV.U32 R2, RZ, RZ, R14 ;  /* 0x000000ffff027224 */ /* 0x000fce00078e000e */
[----:B------:R-:W-:Y:S05]  /*13810*/  WARPSYNC.COLLECTIVE R15, `(.L_x_2626) ;  /* 0x000000000f087348 */ /* 0x000fea0003c00000 */
[----:B------:R0:W1:Y:S02]  /*13820*/  SHFL.IDX P6, R14, R13, R12, R11 ;  /* 0x0000000c0d0e7389 */ /* 0x00006400000c000b */
[----:B01----:R-:W-:Y:S01]  /*13830*/  ENDCOLLECTIVE ;  /* 0x000000000000791b */ /* 0x003fe20003800000 */
.L_x_2626:
        /* <DEDUP_REMOVED lines=16> */
.L_x_2627:
[----:B------:R-:W-:Y:S02]  /*13940*/  IMAD.MOV.U32 R13, RZ, RZ, R25 ;  /* 0x000000ffff0d7224 */ /* 0x000fe400078e0019 */
[----:B------:R-:W-:Y:S01]  /*13950*/  IMAD.MOV.U32 R12, RZ, RZ, 0x5 ;  /* 0x00000005ff0c7424 */ /* 0x000fe200078e00ff */
[----:B------:R-:W-:-:S07]  /*13960*/  MOV R2, R14 ;  /* 0x0000000e00027202 */ /* 0x000fce0000000f00 */
[----:B------:R-:W-:Y:S05]  /*13970*/  WARPSYNC.COLLECTIVE R15, `(.L_x_2628) ;  /* 0x000000000f087348 */ /* 0x000fea0003c00000 */
[----:B------:R0:W1:Y:S02]  /*13980*/  SHFL.IDX P6, R14, R13, R12, R11 ;  /* 0x0000000c0d0e7389 */ /* 0x00006400000c000b */
[----:B01----:R-:W-:Y:S01]  /*13990*/  ENDCOLLECTIVE ;  /* 0x000000000000791b */ /* 0x003fe20003800000 */
.L_x_2628:
        /* <DEDUP_REMOVED lines=13> */
.L_x_2629:
[----:B------:R-:W-:Y:S01]  /*13a70*/  @!PT LDS RZ, [RZ] ;  /* 0x00000000fffff984 */ /* 0x000fe20000000800 */
[----:B------:R-:W-:Y:S01]  /*13a80*/  @!PT LDS RZ, [RZ] ;  /* 0x00000000fffff984 */ /* 0x000fe20000000800 */
[----:B------:R-:W-:Y:S01]  /*13a90*/  @!PT LDS RZ, [RZ] ;  /* 0x00000000fffff984 */ /* 0x000fe20000000800 */
[----:B------:R1:W-:Y:S01]  /*13aa0*/  LDGSTS.E.BYPASS.LTC128B.128 [R5+0x5400], desc[UR36][R2.64+0x80], !P0 ;  /* 0x0540008002057fae */ /* 0x0003e2000c101d64 */
[----:B------:R-:W-:-:S13]  /*13ab0*/  ISETP.LT.OR P0, PT, R7, 0x41, P1 ;  /* 0x000000410700780c */ /* 0x000fda0000f01670 */
[----:B------:R1:W-:Y:S01]  /*13ac0*/  LDGSTS.E.BYPASS.LTC128B.128 [R5+0x8400], desc[UR36][R2.64+0x100], !P0 ;  /* 0x0840010002057fae */ /* 0x0003e2000c101d64 */
[----:B------:R-:W-:Y:S05]  /*13ad0*/  BRA `(.L_x_2630) ;  /* 0xffffffbc007c7947 */ /* 0x000fea000383ffff */
.L_x_2533:
[----:B0-----:R0:W1:Y:S02]  /*13ae0*/  SYNCS.PHASECHK.TRANS64.TRYWAIT P0, [R0+URZ+0x30860], R3 ;  /* 0x03086003000075a7 */ /* 0x001064000800017f */
[----:B-1----:R-:W-:Y:S05]  /*13af0*/  @!P0 NANOSLEEP.SYNCS 0x989680 ;  /* 0x009896800000895d */ /* 0x002fea0003900000 */
[----:B------:R-:W1:Y:S02]  /*13b00*/  @!P0 SYNCS.PHASECHK.TRANS64 P0, [R0+URZ+0x30860], R3 ;  /* 0x03086003000085a7 */ /* 0x000e64000800007f */
[----:B-1----:R-:W-:Y:S05]  /*13b10*/  @!P0 BRA `(.L_x_2533) ;  /* 0xfffffffc00f08947 */ /* 0x002fea000383ffff */
[----:B------:R-:W-:Y:S05]  /*13b20*/  BRA `(.L_x_2631) ;  /* 0xffffffc0009c7947 */ /* 0x000fea000383ffff */
.L_x_2534:
        /* <DEDUP_REMOVED lines=8> */
.L_x_2633:
[----:B------:R-:W-:Y:S05]  /*13bb0*/  BSYNC B0 ;  /* 0x0000000000007941 */ /* 0x000fea0003800000 */
.L_x_2632:
[----:B------:R-:W-:Y:S01]  /*13bc0*/  IMAD.MOV.U32 R13, RZ, RZ, R24 ;  /* 0x000000ffff0d7224 */ /* 0x000fe200078e0018 */
[----:B------:R-:W-:Y:S01]  /*13bd0*/  MOV R3, R14 ;  /* 0x0000000e00037202 */ /* 0x000fe20000000f00 */
[----:B------:R-:W-:Y:S02]  /*13be0*/  IMAD.MOV.U32 R12, RZ, RZ, RZ ;  /* 0x000000ffff0c7224 */ /* 0x000fe400078e00ff */
[----:B------:R-:W-:Y:S02]  /*13bf0*/  IMAD.MOV.U32 R11, RZ, RZ, 0x181f ;  /* 0x0000181fff0b7424 */ /* 0x000fe400078e00ff */
[----:B------:R-:W-:Y:S02]  /*13c00*/  IMAD.MOV.U32 R15, RZ, RZ, -0x1 ;  /* 0xffffffffff0f7424 */ /* 0x000fe400078e00ff */
[----:B------:R-:W-:Y:S02]  /*13c10*/  IMAD.SHL.U32 R5, R32, 0x2, RZ ;  /* 0x0000000220057824 */ /* 0x000fe400078e00ff */
[----:B------:R-:W-:-:S07]  /*13c20*/  IMAD R4, R7, 0x2, R22 ;  /* 0x0000000207047824 */ /* 0x000fce00078e0216 */
[----:B------:R-:W-:Y:S05]  /*13c30*/  WARPSYNC.COLLECTIVE R15, `(.L_x_2634) ;  /* 0x000000000f087348 */ /* 0x000fea0003c00000 */
[----:B------:R0:W1:Y:S02]  /*13c40*/  SHFL.IDX P6, R14, R13, R12, R11 ;  /* 0x0000000c0d0e7389 */ /* 0x00006400000c000b */
[----:B01----:R-:W-:Y:S01]  /*13c50*/  ENDCOLLECTIVE ;  /* 0x000000000000791b */ /* 0x003fe20003800000 */
.L_x_2634:
[----:B------:R-:W-:Y:S02]  /*13c60*/  ULDC UR4, c[0x0][0x2f4] ;  /* 0x0000bd0000047ab9 */ /* 0x000fe40000000800 */
        /* <DEDUP_REMOVED lines=12> */
.L_x_2635:
        /* <DEDUP_REMOVED lines=13> */
.L_x_2636:
[----:B------:R-:W-:Y:S02]  /*13e00*/  IMAD.MOV.U32 R13, RZ, RZ, R25 ;  /* 0x000000ffff0d7224 */ /* 0x000fe400078e0019 */
[----:B------:R-:W-:Y:S01]  /*13e10*/  IMAD.MOV.U32 R12, RZ, RZ, 0x2 ;  /* 0x00000002ff0c7424 */ /* 0x000fe200078e00ff */
[----:B------:R-:W-:-:S13]  /*13e20*/  IADD3 R2, P4, R14, R5, RZ ;  /* 0x000000050e027210 */ /* 0x000fda0007f9e0ff */
[----:B------:R-:W-:Y:S05]  /*13e30*/  WARPSYNC.COLLECTIVE R15, `(.L_x_2637) ;  /* 0x000000000f087348 */ /* 0x000fea0003c00000 */
[----:B------:R0:W1:Y:S02]  /*13e40*/  SHFL.IDX P6, R14, R13, R12, R11 ;  /* 0x0000000c0d0e7389 */ /* 0x00006400000c000b */
[----:B01----:R-:W-:Y:S01]  /*13e50*/  ENDCOLLECTIVE ;  /* 0x000000000000791b */ /* 0x003fe20003800000 */
.L_x_2637:
        /* <DEDUP_REMOVED lines=15> */
.L_x_2638:
[----:B------:R-:W-:Y:S02]  /*13f50*/  IMAD.MOV.U32 R13, RZ, RZ, R25 ;  /* 0x000000ffff0d7224 */ /* 0x000fe400078e0019 */
[----:B------:R-:W-:Y:S01]  /*13f60*/  IMAD.MOV.U32 R12, RZ, RZ, 0x3 ;  /* 0x00000003ff0c7424 */ /* 0x000fe200078e00ff */
[----:B------:R-:W-:-:S13]  /*13f70*/  IADD3 R2, P4, R14, R5, RZ ;  /* 0x000000050e027210 */ /* 0x000fda0007f9e0ff */
[----:B------:R-:W-:Y:S05]  /*13f80*/  WARPSYNC.COLLECTIVE R15, `(.L_x_2639) ;  /* 0x000000000f087348 */ /* 0x000fea0003c00000 */
[----:B------:R0:W1:Y:S02]  /*13f90*/  SHFL.IDX P6, R14, R13, R12, R11 ;  /* 0x0000000c0d0e7389 */ /* 0x00006400000c000b */
[----:B01----:R-:W-:Y:S01]  /*13fa0*/  ENDCOLLECTIVE ;  /* 0x000000000000791b */ /* 0x003fe20003800000 */
.L_x_2639:
        /* <DEDUP_REMOVED lines=15> */
.L_x_2640:
[----:B------:R-:W-:Y:S02]  /*140a0*/  IMAD.MOV.U32 R13, RZ, RZ, R25 ;  /* 0x000000ffff0d7224 */ /* 0x000fe400078e0019 */
[----:B------:R-:W-:Y:S01]  /*140b0*/  IMAD.MOV.U32 R12, RZ, RZ, 0x4 ;  /* 0x00000004ff0c7424 */ /* 0x000fe200078e00ff */
[----:B------:R-:W-:-:S13]  /*140c0*/  IADD3 R2, P4, R14, R5, RZ ;  /* 0x000000050e027210 */ /* 0x000fda0007f9e0ff */
[----:B------:R-:W-:Y:S05]  /*140d0*/  WARPSYNC.COLLECTIVE R15, `(.L_x_2641) ;  /* 0x000000000f087348 */ /* 0x000fea0003c00000 */
[----:B------:R0:W1:Y:S02]  /*140e0*/  SHFL.IDX P6, R14, R13, R12, R11 ;  /* 0x0000000c0d0e7389 */ /* 0x00006400000c000b */
[----:B01----:R-:W-:Y:S01]  /*140f0*/  ENDCOLLECTIVE ;  /* 0x000000000000791b */ /* 0x003fe20003800000 */
.L_x_2641:
        /* <DEDUP_REMOVED lines=15> */
.L_x_2642:
[----:B------:R-:W-:Y:S02]  /*141f0*/  IMAD.MOV.U32 R13, RZ, RZ, R25 ;  /* 0x000000ffff0d7224 */ /* 0x000fe400078e0019 */
[----:B------:R-:W-:Y:S01]  /*14200*/  IMAD.MOV.U32 R12, RZ, RZ, 0x5 ;  /* 0x00000005ff0c7424 */ /* 0x000fe200078e00ff */
[----:B------:R-:W-:-:S13]  /*14210*/  IADD3 R2, P4, R14, R5, RZ ;  /* 0x000000050e027210 */ /* 0x000fda0007f9e0ff */
[----:B------:R-:W-:Y:S05]  /*14220*/  WARPSYNC.COLLECTIVE R15, `(.L_x_2643) ;  /* 0x000000000f087348 */ /* 0x000fea0003c00000 */
[----:B------:R0:W1:Y:S02]  /*14230*/  SHFL.IDX P6, R14, R13, R12, R11 ;  /* 0x0000000c0d0e7389 */ /* 0x00006400000c000b */
[----:B01----:R-:W-:Y:S01]  /*14240*/  ENDCOLLECTIVE ;  /* 0x000000000000791b */ /* 0x003fe20003800000 */
.L_x_2643:
        /* <DEDUP_REMOVED lines=10> */
[----:B------:R-:W-:-:S07]  /*142f0*/  MOV R25, R14 ;  /* 0x0000000e00197202 */ /* 0x000fce0000000f00 */
[----:B0-----:R-:W-:Y:S05]  /*14300*/  WARPSYNC.COLLECTIVE R15, `(.L_x_2644) ;  /* 0x000000000f087348 */ /* 0x001fea0003c00000 */
[----:B------:R1:W2:Y:S02]  /*14310*/  SHFL.IDX P6, R14, R13, R12, R11 ;  /* 0x0000000c0d0e7389 */ /* 0x0002a400000c000b */
[----:B012---:R-:W-:Y:S01]  /*14320*/  ENDCOLLECTIVE ;  /* 0x000000000000791b */ /* 0x007fe20003800000 */
.L_x_2644:
[----:B------:R-:W-:Y:S05]  /*14330*/  BRA `(.L_x_2645) ;  /* 0xffffffbc00a07947 */ /* 0x000fea000383ffff */
.L_x_2539:
        /* <DEDUP_REMOVED lines=8> */
.L_x_2647:
[----:B------:R-:W-:Y:S05]  /*143c0*/  BSYNC B0 ;  /* 0x0000000000007941 */ /* 0x000fea0003800000 */
.L_x_2646:
        /* <DEDUP_REMOVED lines=9> */
.L_x_2648:
        /* <DEDUP_REMOVED lines=18> */
.L_x_2649:
[----:B------:R-:W-:Y:S01]  /*14580*/  IMAD.MOV.U32 R12, RZ, RZ, 0x2 ;  /* 0x00000002ff0c7424 */ /* 0x000fe200078e00ff */
[----:B------:R-:W-:-:S05]  /*14590*/  SEL R6, R14, RZ, P1 ;  /* 0x000000ff0e067207 */ /* 0x000fca0000800000 */
[----:B------:R-:W-:-:S04]  /*145a0*/  IMAD.IADD R6, R5, 0x1, R6 ;  /* 0x0000000105067824 */ /* 0x000fc800078e0206 */
[----:B------:R-:W-:-:S07]  /*145b0*/  IMAD.MOV.U32 R13, RZ, RZ, R6 ;  /* 0x000000ffff0d7224 */ /* 0x000fce00078e0006 */
[----:B------:R-:W-:Y:S05]  /*145c0*/  WARPSYNC.COLLECTIVE R15, `(.L_x_2650) ;  /* 0x000000000f087348 */ /* 0x000fea0003c00000 */
[----:B------:R0:W1:Y:S02]  /*145d0*/  SHFL.UP P6, R14, R13, R12, R11 ;  /* 0x0400000c0d0e7389 */ /* 0x00006400000c000b */
[----:B01----:R-:W-:Y:S01]  /*145e0*/  ENDCOLLECTIVE ;  /* 0x000000000000791b */ /* 0x003fe20003800000 */
.L_x_2650:
[----:B------:R-:W-:Y:S01]  /*145f0*/  IMAD.MOV.U32 R12, RZ, RZ, 0x4 ;  /* 0x00000004ff0c7424 */ /* 0x000fe200078e00ff */
[----:B------:R-:W-:-:S04]  /*14600*/  SEL R7, R14, RZ, P2 ;  /* 0x000000ff0e077207 */ /* 0x000fc80001000000 */
[----:B------:R-:W-:-:S05]  /*14610*/  IADD3 R7, R6, R7, RZ ;  /* 0x0000000706077210 */ /* 0x000fca0007ffe0ff */
[----:B------:R-:W-:-:S07]  /*14620*/  IMAD.MOV.U32 R13, RZ, RZ, R7 ;  /* 0x000000ffff0d7224 */ /* 0x000fce00078e0007 */
[----:B------:R-:W-:Y:S05]  /*14630*/  WARPSYNC.COLLECTIVE R15, `(.L_x_2651) ;  /* 0x000000000f087348 */ /* 0x000fea0003c00000 */
[----:B------:R0:W1:Y:S02]  /*14640*/  SHFL.UP P6, R14, R13, R12, R11 ;  /* 0x0400000c0d0e7389 */ /* 0x00006400000c000b */
[----:B01----:R-:W-:Y:S01]  /*14650*/  ENDCOLLECTIVE ;  /* 0x000000000000791b */ /* 0x003fe20003800000 */
.L_x_2651:
[----:B------:R-:W-:Y:S01]  /*14660*/  IMAD.MOV.U32 R12, RZ, RZ, 0x8 ;  /* 0x00000008ff0c7424 */ /* 0x000fe200078e00ff */
[----:B------:R-:W-:-:S05]  /*14670*/  SEL R2, R14, RZ, P3 ;  /* 0x000000ff0e027207 */ /* 0x000fca0001800000 */
[----:B------:R-:W-:-:S04]  /*14680*/  IMAD.IADD R2, R7, 0x1, R2 ;  /* 0x0000000107027824 */ /* 0x000fc800078e0202 */
[----:B------:R-:W-:-:S07]  /*14690*/  IMAD.MOV.U32 R13, RZ, RZ, R2 ;  /* 0x000000ffff0d7224 */ /* 0x000fce00078e0002 */
[----:B------:R-:W-:Y:S05]  /*146a0*/  WARPSYNC.COLLECTIVE R15, `(.L_x_2652) ;  /* 0x000000000f087348 */ /* 0x000fea0003c00000 */
[----:B------:R0:W1:Y:S02]  /*146b0*/  SHFL.UP P6, R14, R13, R12, R11 ;  /* 0x0400000c0d0e7389 */ /* 0x00006400000c000b */
[----:B01----:R-:W-:Y:S01]  /*146c0*/  ENDCOLLECTIVE ;  /* 0x000000000000791b */ /* 0x003fe20003800000 */
.L_x_2652:
[----:B------:R-:W-:Y:S01]  /*146d0*/  IMAD.MOV.U32 R12, RZ, RZ, 0x10 ;  /* 0x00000010ff0c7424 */ /* 0x000fe200078e00ff */
[----:B------:R-:W-:-:S05]  /*146e0*/  SEL R3, R14, RZ, P4 ;  /* 0x000000ff0e037207 */ /* 0x000fca0002000000 */
[----:B------:R-:W-:-:S04]  /*146f0*/  IMAD.IADD R3, R2, 0x1, R3 ;  /* 0x0000000102037824 */ /* 0x000fc800078e0203 */
[----:B------:R-:W-:-:S07]  /*14700*/  IMAD.MOV.U32 R13, RZ, RZ, R3 ;  /* 0x000000ffff0d7224 */ /* 0x000fce00078e0003 */
[----:B------:R-:W-:Y:S05]  /*14710*/  WARPSYNC.COLLECTIVE R15, `(.L_x_2653) ;  /* 0x000000000f087348 */ /* 0x000fea0003c00000 */
[----:B------:R0:W1:Y:S02]  /*14720*/  SHFL.UP P6, R14, R13, R12, R11 ;  /* 0x0400000c0d0e7389 */ /* 0x00006400000c000b */
[----:B01----:R-:W-:Y:S01]  /*14730*/  ENDCOLLECTIVE ;  /* 0x000000000000791b */ /* 0x003fe20003800000 */
.L_x_2653:
[----:B------:R-:W-:Y:S02]  /*14740*/  IMAD.MOV.U32 R12, RZ, RZ, 0x1f ;  /* 0x0000001fff0c7424 */ /* 0x000fe400078e00ff */
[----:B------:R-:W-:Y:S01]  /*14750*/  IMAD.MOV.U32 R11, RZ, RZ, 0x1f ;  /* 0x0000001fff0b7424 */ /* 0x000fe200078e00ff */
[----:B------:R-:W-:-:S05]  /*14760*/  SEL R6, R14, RZ, P5 ;  /* 0x000000ff0e067207 */ /* 0x000fca0002800000 */
[----:B------:R-:W-:-:S05]  /*14770*/  IMAD.IADD R6, R3, 0x1, R6 ;  /* 0x0000000103067824 */ /* 0x000fca00078e0206 */
[----:B------:R-:W-:-:S07]  /*14780*/  MOV R13, R6 ;  /* 0x00000006000d7202 */ /* 0x000fce0000000f00 */
[----:B------:R-:W-:Y:S05]  /*14790*/  WARPSYNC.COLLECTIVE R15, `(.L_x_2654) ;  /* 0x000000000f087348 */ /* 0x000fea0003c00000 */
[----:B------:R0:W1:Y:S02]  /*147a0*/  SHFL.IDX P6, R14, R13, R12, R11 ;  /* 0x0000000c0d0e7389 */ /* 0x00006400000c000b */
[----:B01----:R-:W-:Y:S01]  /*147b0*/  ENDCOLLECTIVE ;  /* 0x000000000000791b */ /* 0x003fe20003800000 */
.L_x_2654:
[----:B------:R-:W-:Y:S05]  /*147c0*/  BRA `(.L_x_2655) ;  /* 0xffffffbc00b07947 */ /* 0x000fea000383ffff */
.L_x_2544:
        /* <DEDUP_REMOVED lines=8> */
.L_x_2657:
[----:B------:R-:W-:Y:S05]  /*14850*/  BSYNC B0 ;  /* 0x0000000000007941 */ /* 0x000fea0003800000 */
.L_x_2656:
        /* <DEDUP_REMOVED lines=8> */
.L_x_2658:
[----:B------:R-:W-:Y:S01]  /*148e0*/  IMAD.MOV.U32 R12, RZ, RZ, 0x4 ;  /* 0x00000004ff0c7424 */ /* 0x000fe200078e00ff */
[----:B------:R-:W-:-:S05]  /*148f0*/  SEL R2, R14, RZ, P2 ;  /* 0x000000ff0e027207 */ /* 0x000fca0001000000 */
[----:B------:R-:W-:-:S04]  /*14900*/  IMAD.IADD R2, R13, 0x1, R2 ;  /* 0x000000010d027824 */ /* 0x000fc800078e0202 */
[----:B------:R-:W-:-:S07]  /*14910*/  IMAD.MOV.U32 R13, RZ, RZ, R2 ;  /* 0x000000ffff0d7224 */ /* 0x000fce00078e0002 */
[----:B------:R-:W-:Y:S05]  /*14920*/  WARPSYNC.COLLECTIVE R15, `(.L_x_2659) ;  /* 0x000000000f087348 */ /* 0x000fea0003c00000 */
[----:B------:R0:W1:Y:S02]  /*14930*/  SHFL.UP P6, R14, R13, R12, R11 ;  /* 0x0400000c0d0e7389 */ /* 0x00006400000c000b */
[----:B01----:R-:W-:Y:S01]  /*14940*/  ENDCOLLECTIVE ;  /* 0x000000000000791b */ /* 0x003fe20003800000 */
.L_x_2659:
[----:B------:R-:W-:Y:S01]  /*14950*/  IMAD.MOV.U32 R12, RZ, RZ, 0x8 ;  /* 0x00000008ff0c7424 */ /* 0x000fe200078e00ff */
[----:B------:R-:W-:-:S05]  /*14960*/  SEL R3, R14, RZ, P3 ;  /* 0x000000ff0e037207 */ /* 0x000fca0001800000 */
[----:B------:R-:W-:-:S04]  /*14970*/  IMAD.IADD R3, R2, 0x1, R3 ;  /* 0x0000000102037824 */ /* 0x000fc800078e0203 */
[----:B------:R-:W-:-:S07]  /*14980*/  IMAD.MOV.U32 R13, RZ, RZ, R3 ;  /* 0x000000ffff0d7224 */ /* 0x000fce00078e0003 */
[----:B------:R-:W-:Y:S05]  /*14990*/  WARPSYNC.COLLECTIVE R15, `(.L_x_2660) ;  /* 0x000000000f087348 */ /* 0x000fea0003c00000 */
[----:B------:R0:W1:Y:S02]  /*149a0*/  SHFL.UP P6, R14, R13, R12, R11 ;  /* 0x0400000c0d0e7389 */ /* 0x00006400000c000b */
[----:B01----:R-:W-:Y:S01]  /*149b0*/  ENDCOLLECTIVE ;  /* 0x000000000000791b */ /* 0x003fe20003800000 */
.L_x_2660:
[----:B------:R-:W-:Y:S01]  /*149c0*/  IMAD.MOV.U32 R12, RZ, RZ, 0x10 ;  /* 0x00000010ff0c7424 */ /* 0x000fe200078e00ff */
[----:B------:R-:W-:-:S05]  /*149d0*/  SEL R4, R14, RZ, P4 ;  /* 0x000000ff0e047207 */ /* 0x000fca0002000000 */
[----:B------:R-:W-:-:S04]  /*149e0*/  IMAD.IADD R4, R3, 0x1, R4 ;  /* 0x0000000103047824 */ /* 0x000fc800078e0204 */
[----:B------:R-:W-:-:S07]  /*149f0*/  IMAD.MOV.U32 R13, RZ, RZ, R4 ;  /* 0x000000ffff0d7224 */ /* 0x000fce00078e0004 */
[----:B------:R-:W-:Y:S05]  /*14a00*/  WARPSYNC.COLLECTIVE R15, `(.L_x_2661) ;  /* 0x000000000f087348 */ /* 0x000fea0003c00000 */
[----:B------:R0:W1:Y:S02]  /*14a10*/  SHFL.UP P6, R14, R13, R12, R11 ;  /* 0x0400000c0d0e7389 */ /* 0x00006400000c000b */
[----:B01----:R-:W-:Y:S01]  /*14a20*/  ENDCOLLECTIVE ;  /* 0x000000000000791b */ /* 0x003fe20003800000 */
.L_x_2661:
[----:B------:R-:W-:Y:S02]  /*14a30*/  IMAD.MOV.U32 R12, RZ, RZ, 0x1f ;  /* 0x0000001fff0c7424 */ /* 0x000fe400078e00ff */
[----:B------:R-:W-:Y:S01]  /*14a40*/  IMAD.MOV.U32 R11, RZ, RZ, 0x1f ;  /* 0x0000001fff0b7424 */ /* 0x000fe200078e00ff */
[----:B------:R-:W-:-:S04]  /*14a50*/  SEL R3, R14, RZ, P5 ;  /* 0x000000ff0e037207 */ /* 0x000fc80002800000 */
[----:B------:R-:W-:-:S05]  /*14a60*/  IADD3 R6, R4, R3, RZ ;  /* 0x0000000304067210 */ /* 0x000fca0007ffe0ff */
[----:B------:R-:W-:-:S07]  /*14a70*/  IMAD.MOV.U32 R13, RZ, RZ, R6 ;  /* 0x000000ffff0d7224 */ /* 0x000fce00078e0006 */
[----:B------:R-:W-:Y:S05]  /*14a80*/  WARPSYNC.COLLECTIVE R15, `(.L_x_2662) ;  /* 0x000000000f087348 */ /* 0x000fea0003c00000 */
[----:B------:R0:W1:Y:S02]  /*14a90*/  SHFL.IDX P6, R14, R13, R12, R11 ;  /* 0x0000000c0d0e7389 */ /* 0x00006400000c000b */
[----:B01----:R-:W-:Y:S01]  /*14aa0*/  ENDCOLLECTIVE ;  /* 0x000000000000791b */ /* 0x003fe20003800000 */
.L_x_2662:
[----:B------:R-:W-:Y:S05]  /*14ab0*/  BRA `(.L_x_2663) ;  /* 0xffffffbc00907947 */ /* 0x000fea000383ffff */
.L_x_2546:
[----:B------:R-:W-:Y:S01]  /*14ac0*/  BSSY B0, `(.L_x_2664) ;  /* 0x0000006000007945 */ /* 0x000fe20003800000 */
[----:B------:R-:W-:Y:S01]  /*14ad0*/  PLOP3.LUT P6, PT, P6, PT, PT, 0x8, 0x0 ;  /* 0x000000000000781c */ /* 0x000fe200037ce170 */
[----:B------:R-:W-:-:S12]  /*14ae0*/  IMAD.MOV.U32 R15, RZ, RZ, -0x1 ;  /* 0xffffffffff0f7424 */ /* 0x000fd800078e00ff */
[----:B0-----:R-:W-:Y:S05]  /*14af0*/  WARPSYNC.COLLECTIVE R15, `(.L_x_2665) ;  /* 0x000000000f087348 */ /* 0x001fea0003c00000 */
[----:B------:R-:W-:Y:S01]  /*14b00*/  VOTE.ANY R14, PT, P6 ;  /* 0x00000000000e7806 */ /* 0x000fe200030e0100 */
[----:B0-----:R-:W-:Y:S06]  /*14b10*/  ENDCOLLECTIVE ;  /* 0x000000000000791b */ /* 0x001fec0003800000 */
.L_x_2665:
[----:B------:R-:W-:Y:S05]  /*14b20*/  BSYNC B0 ;  /* 0x0000000000007941 */ /* 0x000fea0003800000 */
.L_x_2664:
        /* <DEDUP_REMOVED lines=9> */
.L_x_2666:
[----:B------:R-:W-:Y:S01]  /*14bc0*/  MOV R5, R14 ;  /* 0x0000000e00057202 */ /* 0x000fe20000000f00 */
[----:B------:R-:W-:Y:S06]  /*14bd0*/  BRA `(.L_x_2667) ;  /* 0xffffffbc00807947 */ /* 0x000fec000383ffff */
.L_x_2548:
[----:B------:R-:W-:Y:S01]  /*14be0*/  BSSY B0, `(.L_x_2668) ;  /* 0x0000007000007945 */ /* 0x000fe20003800000 */
[----:B------:R-:W-:Y:S02]  /*14bf0*/  IMAD.MOV.U32 R13, RZ, RZ, R6 ;  /* 0x000000ffff0d7224 */ /* 0x000fe400078e0006 */
[----:B------:R-:W-:Y:S02]  /*14c00*/  IMAD.MOV.U32 R11, RZ, RZ, 0x1f ;  /* 0x0000001fff0b7424 */ /* 0x000fe400078e00ff */
[----:B------:R-:W-:-:S07]  /*14c10*/  IMAD.MOV.U32 R15, RZ, RZ, -0x1 ;  /* 0xffffffffff0f7424 */ /* 0x000fce00078e00ff */
[----:B012---:R-:W-:Y:S05]  /*14c20*/  WARPSYNC.COLLECTIVE R15, `(.L_x_2669) ;  /* 0x000000000f087348 */ /* 0x007fea0003c00000 */
[----:B------:R3:W4:Y:S02]  /*14c30*/  SHFL.IDX P6, R14, R13, R12, R11 ;  /* 0x0000000c0d0e7389 */ /* 0x00072400000c000b */
[----:B01234-:R-:W-:Y:S01]  /*14c40*/  ENDCOLLECTIVE ;  /* 0x000000000000791b */ /* 0x01ffe20003800000 */
.L_x_2669:
[----:B------:R-:W-:Y:S05]  /*14c50*/  BSYNC B0 ;  /* 0x0000000000007941 */ /* 0x000fea0003800000 */
.L_x_2668:
[----:B------:R-:W-:Y:S05]  /*14c60*/  BRA `(.L_x_2547) ;  /* 0xffffffbc00787947 */ /* 0x000fea000383ffff */
.L_x_2552:
[----:B-1----:R1:W3:Y:S02]  /*14c70*/  SYNCS.PHASECHK.TRANS64.TRYWAIT P0, [R4+URZ+0x30820], R0 ;  /* 0x03082000040075a7 */ /* 0x0022e4000800017f */
[----:B---3--:R-:W-:Y:S05]  /*14c80*/  @!P0 NANOSLEEP.SYNCS 0x989680 ;  /* 0x009896800000895d */ /* 0x008fea0003900000 */
[----:B------:R-:W3:Y:S02]  /*14c90*/  @!P0 SYNCS.PHASECHK.TRANS64 P0, [R4+URZ+0x30820], R0 ;  /* 0x03082000040085a7 */ /* 0x000ee4000800007f */
[----:B---3--:R-:W-:Y:S05]  /*14ca0*/  @!P0 BRA `(.L_x_2552) ;  /* 0xfffffffc00f08947 */ /* 0x008fea000383ffff */
[----:B------:R-:W-:Y:S05]  /*14cb0*/  BRA `(.L_x_2670) ;  /* 0xffffffc000f07947 */ /* 0x000fea000383ffff */
.L_x_2553:
[----:B------:R-:W3:Y:S01]  /*14cc0*/  S2R R2, SR_TID.X ;  /* 0x0000000000027919 */ /* 0x000ee20000002100 */
[----:B------:R-:W-:Y:S01]  /*14cd0*/  BSSY B0, `(.L_x_2671) ;  /* 0x000000a000007945 */ /* 0x000fe20003800000 */
[----:B------:R-:W-:Y:S02]  /*14ce0*/  IMAD.MOV.U32 R12, RZ, RZ, RZ ;  /* 0x000000ffff0c7224 */ /* 0x000fe400078e00ff */
[----:B------:R-:W-:Y:S02]  /*14cf0*/  IMAD.MOV.U32 R11, RZ, RZ, 0x1f ;  /* 0x0000001fff0b7424 */ /* 0x000fe400078e00ff */
[----:B------:R-:W-:Y:S01]  /*14d00*/  IMAD.MOV.U32 R15, RZ, RZ, -0x1 ;  /* 0xffffffffff0f7424 */ /* 0x000fe200078e00ff */
[----:B---3--:R-:W-:-:S04]  /*14d10*/  SHF.R.U32.HI R2, RZ, 0x5, R2 ;  /* 0x00000005ff027819 */ /* 0x008fc80000011602 */
[----:B------:R-:W-:-:S05]  /*14d20*/  LOP3.LUT R2, R2, 0x3, RZ, 0xc0, !PT ;  /* 0x0000000302027812 */ /* 0x000fca00078ec0ff */
[----:B------:R-:W-:-:S07]  /*14d30*/  IMAD.MOV.U32 R13, RZ, RZ, R2 ;  /* 0x000000ffff0d7224 */ /* 0x000fce00078e0002 */
[----:B012---:R-:W-:Y:S05]  /*14d40*/  WARPSYNC.COLLECTIVE R15, `(.L_x_2672) ;  /* 0x000000000f087348 */ /* 0x007fea0003c00000 */
[----:B------:R3:W4:Y:S02]  /*14d50*/  SHFL.IDX P6, R14, R13, R12, R11 ;  /* 0x0000000c0d0e7389 */ /* 0x00072400000c000b */
[----:B01234-:R-:W-:Y:S01]  /*14d60*/  ENDCOLLECTIVE ;  /* 0x000000000000791b */ /* 0x01ffe20003800000 */
.L_x_2672:
[----:B------:R-:W-:Y:S05]  /*14d70*/  BSYNC B0 ;  /* 0x0000000000007941 */ /* 0x000fea0003800000 */
.L_x_2671:
[----:B------:R-:W-:Y:S05]  /*14d80*/  BRA `(.L_x_2673) ;  /* 0xffffffc000d87947 */ /* 0x000fea000383ffff */
.L_x_2556:
[----:B------:R-:W-:Y:S01]  /*14d90*/  BSSY B1, `(.L_x_2674) ;  /* 0x0000006000017945 */ /* 0x000fe20003800000 */
[----:B------:R-:W-:-:S07]  /*14da0*/  IMAD.MOV.U32 R15, RZ, RZ, -0x1 ;  /* 0xffffffffff0f7424 */ /* 0x000fce00078e00ff */
[----:B012---:R-:W-:Y:S05]  /*14db0*/  WARPSYNC.COLLECTIVE R15, `(.L_x_2675) ;  /* 0x000000000f0c7348 */ /* 0x007fea0003c00000 */
[----:B------:R-:W-:Y:S02]  /*14dc0*/  ELECT P6, UR62, PT ;  /* 0x00000000003e782f */ /* 0x000fe400038c0000 */
[----:B------:R-:W-:Y:S01]  /*14dd0*/  MOV R14, UR62 ;  /* 0x0000003e000e7c02 */ /* 0x000fe20008000f00 */
[----:B012---:R-:W-:Y:S10]  /*14de0*/  ENDCOLLECTIVE ;  /* 0x000000000000791b */ /* 0x007ff40003800000 */
.L_x_2675:
[----:B------:R-:W-:Y:S05]  /*14df0*/  BSYNC B1 ;  /* 0x0000000000017941 */ /* 0x000fea0003800000 */
.L_x_2674:
[----:B------:R-:W-:Y:S05]  /*14e00*/  BRA `(.L_x_2676) ;  /* 0xffffffc000d07947 */ /* 0x000fea000383ffff */
.L_x_2558:
[----:B-1----:R1:W3:Y:S02]  /*14e10*/  SYNCS.PHASECHK.TRANS64.TRYWAIT P1, [R5+URZ+0x30840], R0 ;  /* 0x03084000050075a7 */ /* 0x0022e4000802017f */
[----:B---3--:R-:W-:Y:S05]  /*14e20*/  @!P1 NANOSLEEP.SYNCS 0x989680 ;  /* 0x009896800000995d */ /* 0x008fea0003900000 */
[----:B------:R-:W3:Y:S02]  /*14e30*/  @!P1 SYNCS.PHASECHK.TRANS64 P1, [R5+URZ+0x30840], R0 ;  /* 0x03084000050095a7 */ /* 0x000ee4000802007f */
[----:B---3--:R-:W-:Y:S05]  /*14e40*/  @!P1 BRA `(.L_x_2558) ;  /* 0xfffffffc00f09947 */ /* 0x008fea000383ffff */
[----:B------:R-:W-:Y:S05]  /*14e50*/  BRA `(.L_x_2677) ;  /* 0xffffffc000f87947 */ /* 0x000fea000383ffff */
.L_x_2560:
[----:B---3--:R3:W4:Y:S02]  /*14e60*/  SYNCS.PHASECHK.TRANS64.TRYWAIT P1, [R27+URZ+0x30840], R2 ;  /* 0x030840021b0075a7 */ /* 0x008724000802017f */
[----:B----4-:R-:W-:Y:S05]  /*14e70*/  @!P1 NANOSLEEP.SYNCS 0x989680 ;  /* 0x009896800000995d */ /* 0x010fea0003900000 */
[----:B------:R-:W4:Y:S02]  /*14e80*/  @!P1 SYNCS.PHASECHK.TRANS64 P1, [R27+URZ+0x30840], R2 ;  /* 0x030840021b0095a7 */ /* 0x000f24000802007f */
[----:B----4-:R-:W-:Y:S05]  /*14e90*/  @!P1 BRA `(.L_x_2560) ;  /* 0xfffffffc00f09947 */ /* 0x010fea000383ffff */
[----:B------:R-:W-:Y:S05]  /*14ea0*/  BRA `(.L_x_2678) ;  /* 0xffffffc400047947 */ /* 0x000fea000383ffff */
.L_x_2562:
[----:B----4-:R4:W0:Y:S02]  /*14eb0*/  SYNCS.PHASECHK.TRANS64.TRYWAIT P1, [R5+URZ+0x30860], R0 ;  /* 0x03086000050075a7 */ /* 0x010824000802017f */
[----:B0-----:R-:W-:Y:S05]  /*14ec0*/  @!P1 NANOSLEEP.SYNCS 0x989680 ;  /* 0x009896800000995d */ /* 0x001fea0003900000 */
[----:B------:R-:W0:Y:S02]  /*14ed0*/  @!P1 SYNCS.PHASECHK.TRANS64 P1, [R5+URZ+0x30860], R0 ;  /* 0x03086000050095a7 */ /* 0x000e24000802007f */
[----:B0-----:R-:W-:Y:S05]  /*14ee0*/  @!P1 BRA `(.L_x_2562) ;  /* 0xfffffffc00f09947 */ /* 0x001fea000383ffff */
[----:B------:R-:W-:Y:S05]  /*14ef0*/  BRA `(.L_x_2679) ;  /* 0xffffffc400007947 */ /* 0x000fea000383ffff */
.L_x_2680:
        /* <DEDUP_REMOVED lines=16> */
.L_x_3239:


//--------------------- .text._ZN7cutlass13device_kernelIN5flash11enable_sm90INS1_16FlashAttnFwdSm90INS1_25CollectiveMainloopFwdSm90ILi2EN4cute5tupleIJNS5_1CILi1EEES8_S8_EEENS6_IJNS7_ILi128EEENS7_ILi96EEENS7_ILi192EEEEEELi192ENS_10bfloat16_tEfNS_4arch4Sm90ELb1ELb0ELb0ELb1ELb1ELb1ELb0ELb1ELb1ELb1ELb0ELb0EEENS1_21CollectiveEpilogueFwdINS6_IJSA_SC_SB_EEES9_SE_SG_Li256ELb1ELb1ELb0ELb0EEENS1_36VarlenDynamicPersistentTileSchedulerILi128ELi96ELi256ELi128ELb0ELb1ELb1ELb1ELb1ELb1EEEEEEEEEvNT_6ParamsE --------------------------
	.section	.text._ZN7cutlass13device_kernelIN5flash11enable_sm90INS1_16FlashAttnFwdSm90INS1_25CollectiveMainloopFwdSm90ILi2EN4cute5tupleIJNS5_1CILi1EEES8_S8_EEENS6_IJNS7_ILi128EEENS7_ILi96EEENS7_ILi192EEEEEELi192ENS_10bfloat16_tEfNS_4arch4Sm90ELb1ELb0ELb0ELb1ELb1ELb1ELb0ELb1ELb1ELb1ELb0ELb0EEENS1_21CollectiveEpilogueFwdINS6_IJSA_SC_SB_EEES9_SE_SG_Li256ELb1ELb1ELb0ELb0EEENS1_36VarlenDynamicPersistentTileSchedulerILi128ELi96ELi256ELi128ELb0ELb1ELb1ELb1ELb1ELb1EEEEEEEEEvNT_6ParamsE,"ax",@progbits
	.align	128
.text._ZN7cutlass13device_kernelIN5flash11enable_sm90INS1_16FlashAttnFwdSm90INS1_25CollectiveMainloopFwdSm90ILi2EN4cute5tupleIJNS5_1CILi1EEES8_S8_EEENS6_IJNS7_ILi128EEENS7_ILi96EEENS7_ILi192EEEEEELi192ENS_10bfloat16_tEfNS_4arch4Sm90ELb1ELb0ELb0ELb1ELb1ELb1ELb0ELb1ELb1ELb1ELb0ELb0EEENS1_21CollectiveEpilogueFwdINS6_IJSA_SC_SB_EEES9_SE_SG_Li256ELb1ELb1ELb0ELb0EEENS1_36VarlenDynamicPersistentTileSchedulerILi128ELi96ELi256ELi128ELb0ELb1ELb1ELb1ELb1ELb1EEEEEEEEEvNT_6ParamsE:
        .type           _ZN7cutlass13device_kernelIN5flash11enable_sm90INS1_16FlashAttnFwdSm90INS1_25CollectiveMainloopFwdSm90ILi2EN4cute5tupleIJNS5_1CILi1EEES8_S8_EEENS6_IJNS7_ILi128EEENS7_ILi96EEENS7_ILi192EEEEEELi192ENS_10bfloat16_tEfNS_4arch4Sm90ELb1ELb0ELb0ELb1ELb1ELb1ELb0ELb1ELb1ELb1ELb0ELb0EEENS1_21CollectiveEpilogueFwdINS6_IJSA_SC_SB_EEES9_SE_SG_Li256ELb1ELb1ELb0ELb0EEENS1_36VarlenDynamicPersistentTileSchedulerILi128ELi96ELi256ELi128ELb0ELb1ELb1ELb1ELb1ELb1EEEEEEEEEvNT_6ParamsE,@function
        .size           _ZN7cutlass13device_kernelIN5flash11enable_sm90INS1_16FlashAttnFwdSm90INS1_25CollectiveMainloopFwdSm90ILi2EN4cute5tupleIJNS5_1CILi1EEES8_S8_EEENS6_IJNS7_ILi128EEENS7_ILi96EEENS7_ILi192EEEEEELi192ENS_10bfloat16_tEfNS_4arch4Sm90ELb1ELb0ELb0ELb1ELb1ELb1ELb0ELb1ELb1ELb1ELb0ELb0EEENS1_21CollectiveEpilogueFwdINS6_IJSA_SC_SB_EEES9_SE_SG_Li256ELb1ELb1ELb0ELb0EEENS1_36VarlenDynamicPersistentTileSchedulerILi128ELi96ELi256ELi128ELb0ELb1ELb1ELb1ELb1ELb1EEEEEEEEEvNT_6ParamsE,(.L_x_3240 - _ZN7cutlass13device_kernelIN5flash11enable_sm90INS1_16FlashAttnFwdSm90INS1_25CollectiveMainloopFwdSm90ILi2EN4cute5tupleIJNS5_1CILi1EEES8_S8_EEENS6_IJNS7_ILi128EEENS7_ILi96EEENS7_ILi192EEEEEELi192ENS_10bfloat16_tEfNS_4arch4Sm90ELb1ELb0ELb0ELb1ELb1ELb1ELb0ELb1ELb1ELb1ELb0ELb0EEENS1_21CollectiveEpilogueFwdINS6_IJSA_SC_SB_EEES9_SE_SG_Li256ELb1ELb1ELb0ELb0EEENS1_36VarlenDynamicPersistentTileSchedulerILi128ELi96ELi256ELi128ELb0ELb1ELb1ELb1ELb1ELb1EEEEEEEEEvNT_6ParamsE)
        .other          _ZN7cutlass13device_kernelIN5flash11enable_sm90INS1_16FlashAttnFwdSm90INS1_25CollectiveMainloopFwdSm90ILi2EN4cute5tupleIJNS5_1CILi1EEES8_S8_EEENS6_IJNS7_ILi128EEENS7_ILi96EEENS7_ILi192EEEEEELi192ENS_10bfloat16_tEfNS_4arch4Sm90ELb1ELb0ELb0ELb1ELb1ELb1ELb0ELb1ELb1ELb1ELb0ELb0EEENS1_21CollectiveEpilogueFwdINS6_IJSA_SC_SB_EEES9_SE_SG_Li256ELb1ELb1ELb0ELb0EEENS1_36VarlenDynamicPersistentTileSchedulerILi128ELi96ELi256ELi128ELb0ELb1ELb1ELb1ELb1ELb1EEEEEEEEEvNT_6ParamsE,@"STO_CUDA_ENTRY STV_DEFAULT"
_ZN7cutlass13device_kernelIN5flash11enable_sm90INS1_16FlashAttnFwdSm90INS1_25CollectiveMainloopFwdSm90ILi2EN4cute5tupleIJNS5_1CILi1EEES8_S8_EEENS6_IJNS7_ILi128EEENS7_ILi96EEENS7_ILi192EEEEEELi192ENS_10bfloat16_tEfNS_4arch4Sm90ELb1ELb0ELb0ELb1ELb1ELb1ELb0ELb1ELb1ELb1ELb0ELb0EEENS1_21CollectiveEpilogueFwdINS6_IJSA_SC_SB_EEES9_SE_SG_Li256ELb1ELb1ELb0ELb0EEENS1_36VarlenDynamicPersistentTileSchedulerILi128ELi96ELi256ELi128ELb0ELb1ELb1ELb1ELb1ELb1EEEEEEEEEvNT_6ParamsE:
        /* <DEDUP_REMOVED lines=18> */
.L_x_2682:
[----:B------:R-:W-:Y:S05]  /*0120*/  BSYNC B0 ;  /* 0x0000000000007941 */ /* 0x000fea0003800000 */
.L_x_2681:
        /* <DEDUP_REMOVED lines=41> */
.L_x_2683:
        /* <DEDUP_REMOVED lines=22> */
.L_x_2684:
        /* <DEDUP_REMOVED lines=18> */
.L_x_2685:
        /* <DEDUP_REMOVED lines=22> */
.L_x_2686:
        /* <DEDUP_REMOVED lines=22> */
.L_x_2687:
[----:B------:R-:W-:Y:S01]  /*0900*/  PLOP3.LUT P0, PT, PT, PT, UP0, 0x80, 0x0 ;  /* 0x000000000000781c */ /* 0x000fe20003f0f008 */
[----:B------:R-:W-:Y:S01]  /*0910*/  UMOV UR60, 0x1 ;  /* 0x00000001003c7882 */ /* 0x000fe20000000000 */
[----:B------:R-:W-:Y:S01]  /*0920*/  NOP ;  /* 0x0000000000007918 */ /* 0x000fe20000000000 */
[----:B------:R-:W-:Y:S01]  /*0930*/  USEL UR60, UR60, 0x2, !UP0 ;  /* 0x000000023c3c7887 */ /* 0x000fe2000c000000 */
[----:B------:R-:W-:Y:S01]  /*0940*/  BSSY B9, `(.L_x_2688) ;  /* 0x00023ed000097945 */ /* 0x000fe20003800000 */
[----:B012-4-:R-:W-:Y:S08]  /*0950*/  BAR.SYNC.DEFER_BLOCKING 0x0 ;  /* 0x0000000000007b1d */ /* 0x017ff00000010000 */
[----:B------:R-:W-:Y:S05]  /*0960*/  @!P0 BRA `(.L_x_2689) ;  /* 0x000001cc00148947 */ /* 0x000fea0003800000 */
.L_x_2690:
        /* <DEDUP_REMOVED lines=17> */
[----:B------:R-:W-:Y:S01]  /*0a80*/  ULOP3.LUT UR5, UR60, 0x1, URZ, 0xfc, !UPT ;  /* 0x000000013c057892 */ /* 0x000fe2000f8efc3f */
[----:B------:R-:W-:Y:S02]  /*0a90*/  IMAD.MOV.U32 R19, RZ, RZ, RZ ;  /* 0x000000ffff137224 */ /* 0x000fe400078e00ff */
[----:B------:R-:W-:Y:S01]  /*0aa0*/  SHF.R.S32.HI R3, RZ, 0x1f, R0 ;  /* 0x0000001fff037819 */ /* 0x000fe20000011400 */
[----:B------:R-:W-:Y:S02]  /*0ab0*/  IMAD.MOV.U32 R205, RZ, RZ, RZ ;  /* 0x000000ffffcd7224 */ /* 0x000fe400078e00ff */
[----:B------:R-:W-:Y:S01]  /*0ac0*/  IMAD.MOV.U32 R200, RZ, RZ, RZ ;  /* 0x000000ffffc87224 */ /* 0x000fe200078e00ff */
[CC--:B------:R-:W-:Y:S01]  /*0ad0*/  LEA.HI R2, R3.reuse, R0.reuse, RZ, 0x7 ;  /* 0x0000000003027211 */ /* 0x0c0fe200078f38ff */
[----:B------:R-:W-:Y:S01]  /*0ae0*/  IMAD.MOV.U32 R197, RZ, RZ, RZ ;  /* 0x000000ffffc57224 */ /* 0x000fe200078e00ff */
[----:B------:R-:W-:-:S02]  /*0af0*/  LEA.HI R4, R3, R0, RZ, 0x4 ;  /* 0x0000000003047211 */ /* 0x000fc400078f20ff */
[----:B------:R-:W-:Y:S01]  /*0b00*/  LOP3.LUT R5, R2, 0xffffff80, RZ, 0xc0, !PT ;  /* 0xffffff8002057812 */ /* 0x000fe200078ec0ff */
[----:B------:R-:W-:Y:S01]  /*0b10*/  UIADD3 UR4, UR4, 0x12400, URZ ;  /* 0x0001240004047890 */ /* 0x000fe2000fffe03f */
[----:B------:R-:W-:-:S03]  /*0b20*/  SHF.R.S32.HI R12, RZ, 0x7, R2 ;  /* 0x00000007ff0c7819 */ /* 0x000fc60000011402 */
[----:B------:R-:W-:Y:S01]  /*0b30*/  IMAD.IADD R15, R0, 0x1, -R5 ;  /* 0x00000001000f7824 */ /* 0x000fe200078e0a05 */
[----:B------:R-:W-:Y:S02]  /*0b40*/  SHF.R.S32.HI R5, RZ, 0x4, R4 ;  /* 0x00000004ff057819 */ /* 0x000fe40000011404 */
[----:B------:R-:W-:Y:S02]  /*0b50*/  LEA.HI R2, R2, R12, RZ, 0x1 ;  /* 0x0000000c02027211 */ /* 0x000fe400078f08ff */
[----:B------:R-:W-:Y:S01]  /*0b60*/  SHF.R.S32.HI R7, RZ, 0x1f, R15 ;  /* 0x0000001fff077819 */ /* 0x000fe2000001140f */
[----:B------:R-:W-:Y:S01]  /*0b70*/  STL [R1+0x48], R15 ;  /* 0x0000480f01007387 */ /* 0x000fe20000100800 */
[----:B------:R-:W-:Y:S02]  /*0b80*/  LOP3.LUT R2, R2, 0x3fffffe, RZ, 0xc0, !PT ;  /* 0x03fffffe02027812 */ /* 0x000fe400078ec0ff */
[CC--:B------:R-:W-:Y:S01]  /*0b90*/  LEA.HI R8, R7.reuse, R15.reuse, RZ, 0x2 ;  /* 0x0000000f07087211 */ /* 0x0c0fe200078f10ff */
[----:B------:R0:W-:Y:S01]  /*0ba0*/  STL [R1+0x64], R12 ;  /* 0x0000640c01007387 */ /* 0x0001e20000100800 */
[----:B------:R-:W-:Y:S01]  /*0bb0*/  LEA.HI R7, R7, R15, RZ, 0x5 ;  /* 0x0000000f07077211 */ /* 0x000fe200078f28ff */
[----:B------:R-:W-:Y:S01]  /*0bc0*/  IMAD.IADD R2, R12, 0x1, -R2 ;  /* 0x000000010c027824 */ /* 0x000fe200078e0a02 */
[----:B------:R-:W-:-:S02]  /*0bd0*/  SHF.R.S32.HI R9, RZ, 0x2, R8 ;  /* 0x00000002ff097819 */ /* 0x000fc40000011408 */
[----:B------:R-:W-:Y:S02]  /*0be0*/  SHF.R.S32.HI R6, RZ, 0x1f, R8 ;  /* 0x0000001fff067819 */ /* 0x000fe40000011408 */
[----:B------:R-:W-:Y:S02]  /*0bf0*/  SHF.R.S32.HI R7, RZ, 0x5, R7 ;  /* 0x00000005ff077819 */ /* 0x000fe40000011407 */
[----:B------:R-:W-:Y:S02]  /*0c00*/  LEA.HI R10, R6, R9, RZ, 0x3 ;  /* 0x00000009060a7211 */ /* 0x000fe400078f18ff */
[----:B------:R-:W-:Y:S02]  /*0c10*/  LEA.HI R6, R4, R5, RZ, 0x1 ;  /* 0x0000000504067211 */ /* 0x000fe400078f08ff */
[----:B------:R-:W-:Y:S02]  /*0c20*/  LOP3.LUT R10, R10, 0xfffffff8, RZ, 0xc0, !PT ;  /* 0xfffffff80a0a7812 */ /* 0x000fe400078ec0ff */
[----:B------:R-:W-:-:S02]  /*0c30*/  LOP3.LUT R6, R6, 0x1ffffffe, RZ, 0xc0, !PT ;  /* 0x1ffffffe06067812 */ /* 0x000fc400078ec0ff */
[----:B------:R-:W-:Y:S01]  /*0c40*/  LOP3.LUT R222, R8, 0x7ffffffc, RZ, 0xc0, !PT ;  /* 0x7ffffffc08de7812 */ /* 0x000fe200078ec0ff */
[----:B------:R-:W-:Y:S02]  /*0c50*/  IMAD.IADD R10, R9, 0x1, -R10 ;  /* 0x00000001090a7824 */ /* 0x000fe400078e0a0a */
[----:B------:R-:W-:Y:S01]  /*0c60*/  IMAD.IADD R6, R5, 0x1, -R6 ;  /* 0x0000000105067824 */ /* 0x000fe200078e0a06 */
[-C--:B------:R-:W-:Y:S01]  /*0c70*/  LEA.HI R5, R3, R0.reuse, RZ, 0x5 ;  /* 0x0000000003057211 */ /* 0x080fe200078f28ff */
[----:B------:R-:W-:Y:S01]  /*0c80*/  IMAD R9, R7, 0x10, R10 ;  /* 0x0000001007097824 */ /* 0x000fe200078e020a */
[-C--:B------:R-:W-:Y:S01]  /*0c90*/  LEA.HI R10, R3, R0.reuse, RZ, 0x2 ;  /* 0x00000000030a7211 */ /* 0x080fe200078f10ff */
[----:B------:R-:W-:Y:S01]  /*0ca0*/  IMAD.IADD R222, R15, 0x1, -R222 ;  /* 0x000000010fde7824 */ /* 0x000fe200078e0ade */
[----:B------:R-:W-:Y:S01]  /*0cb0*/  LEA.HI R7, R3, R0, RZ, 0x3 ;  /* 0x0000000003077211 */ /* 0x000fe200078f18ff */
[----:B------:R-:W-:Y:S01]  /*0cc0*/  IMAD R14, R2, 0x40, R9 ;  /* 0x00000040020e7824 */ /* 0x000fe200078e0209 */
[----:B------:R-:W-:-:S02]  /*0cd0*/  SHF.R.S32.HI R204, RZ, 0x2, R10 ;  /* 0x00000002ffcc7819 */ /* 0x000fc4000001140a */
[----:B------:R-:W-:Y:S02]  /*0ce0*/  LOP3.LUT R3, R4, 0x3fffff0, RZ, 0xc0, !PT ;  /* 0x03fffff004037812 */ /* 0x000fe400078ec0ff */
[----:B------:R-:W-:Y:S02]  /*0cf0*/  SHF.R.S32.HI R4, RZ, 0x5, R5 ;  /* 0x00000005ff047819 */ /* 0x000fe40000011405 */
[----:B------:R-:W-:Y:S01]  /*0d00*/  LOP3.LUT R11, R10, 0xfffffffc, RZ, 0xc0, !PT ;  /* 0xfffffffc0a0b7812 */ /* 0x000fe200078ec0ff */
[----:B------:R-:W-:Y:S01]  /*0d10*/  IMAD.IADD R3, R0, 0x1, -R3 ;  /* 0x0000000100037824 */ /* 0x000fe200078e0a03 */
[----:B------:R-:W-:Y:S01]  /*0d20*/  LOP3.LUT R5, R7, 0xfffffff8, RZ, 0xc0, !PT ;  /* 0xfffffff807057812 */ /* 0x000fe200078ec0ff */
[----:B------:R-:W-:Y:S01]  /*0d30*/  IMAD.SHL.U32 R215, R4, 0x200, RZ ;  /* 0x0000020004d77824 */ /* 0x000fe200078e00ff */
[----:B------:R-:W-:Y:S01]  /*0d40*/  SHF.R.S32.HI R13, RZ, 0x1f, R10 ;  /* 0x0000001fff0d7819 */ /* 0x000fe2000001140a */
[----:B------:R-:W-:Y:S02]  /*0d50*/  VIADD R10, R204, 0x40 ;  /* 0x00000040cc0a7836 */ /* 0x000fe40000000000 */
[C---:B------:R-:W-:Y:S01]  /*0d60*/  IMAD.IADD R20, R0.reuse, 0x1, -R11 ;  /* 0x0000000100147824 */ /* 0x040fe200078e0a0b */
[----:B------:R-:W-:Y:S01]  /*0d70*/  LEA.HI R13, R13, R204, RZ, 0x3 ;  /* 0x000000cc0d0d7211 */ /* 0x000fe200078f18ff */
[----:B------:R-:W-:Y:S01]  /*0d80*/  IMAD.IADD R226, R0, 0x1, -R5 ;  /* 0x0000000100e27824 */ /* 0x000fe200078e0a05 */
[----:B------:R-:W-:Y:S01]  /*0d90*/  SHF.R.S32.HI R0, RZ, 0x1f, R10 ;  /* 0x0000001fff007819 */ /* 0x000fe2000001140a */
[----:B------:R-:W-:Y:S01]  /*0da0*/  IMAD.SHL.U32 R194, R20, 0x4, RZ ;  /* 0x0000000414c27824 */ /* 0x000fe200078e00ff */
[----:B------:R-:W-:Y:S01]  /*0db0*/  LOP3.LUT R13, R13, 0xfffffff8, RZ, 0xc0, !PT ;  /* 0xfffffff80d0d7812 */ /* 0x000fe200078ec0ff */
[----:B------:R-:W-:Y:S01]  /*0dc0*/  IMAD R3, R4, 0x10, R3 ;  /* 0x0000001004037824 */ /* 0x000fe200078e0203 */
[----:B------:R-:W-:Y:S01]  /*0dd0*/  LEA.HI R0, R0, R10, RZ, 0x3 ;  /* 0x0000000a00007211 */ /* 0x000fe200078f18ff */
[C---:B------:R-:W-:Y:S01]  /*0de0*/  VIADD R206, R194.reuse, 0x40 ;  /* 0x00000040c2ce7836 */ /* 0x040fe20000000000 */
[----:B------:R-:W-:Y:S01]  /*0df0*/  STL [R1+0x3c], R20 ;  /* 0x00003c1401007387 */ /* 0x000fe20000100800 */
[----:B------:R-:W-:-:S02]  /*0e00*/  VIADD R207, R194, 0x20 ;  /* 0x00000020c2cf7836 */ /* 0x000fc40000000000 */
[----:B------:R-:W-:Y:S01]  /*0e10*/  IMAD.SHL.U32 R0, R0, 0x40, RZ ;  /* 0x0000004000007824 */ /* 0x000fe200078e00ff */
[----:B------:R-:W-:Y:S01]  /*0e20*/  STL [R1+0x68], R14 ;  /* 0x0000680e01007387 */ /* 0x000fe20000100800 */
[----:B------:R-:W-:Y:S02]  /*0e30*/  IMAD.IADD R193, R194, 0x1, R206 ;  /* 0x00000001c2c17824 */ /* 0x000fe400078e02ce */
[----:B------:R-:W-:Y:S01]  /*0e40*/  IMAD.IADD R221, R204, 0x1, -R13 ;  /* 0x00000001ccdd7824 */ /* 0x000fe200078e0a0d */
[----:B------:R-:W-:Y:S01]  /*0e50*/  LOP3.LUT R216, R0, 0xfffffe00, RZ, 0xc0, !PT ;  /* 0xfffffe0000d87812 */ /* 0x000fe200078ec0ff */
[----:B------:R-:W-:Y:S01]  /*0e60*/  IMAD.IADD R196, R194, 0x1, R207 ;  /* 0x00000001c2c47824 */ /* 0x000fe200078e02cf */
[----:B------:R-:W-:Y:S01]  /*0e70*/  SHF.R.S32.HI R0, RZ, 0x1f, R193 ;  /* 0x0000001fff007819 */ /* 0x000fe200000114c1 */
[----:B------:R-:W-:Y:S01]  /*0e80*/  IMAD.SHL.U32 R213, R221, 0x40, RZ ;  /* 0x00000040ddd57824 */ /* 0x000fe200078e00ff */
[----:B------:R-:W-:Y:S01]  /*0e90*/  STL [R1+0x38], RZ ;  /* 0x000038ff01007387 */ /* 0x000fe20000100800 */
[----:B------:R-:W-:Y:S01]  /*0ea0*/  IMAD.SHL.U32 R211, R10, 0x40, RZ ;  /* 0x000000400ad37824 */ /* 0x000fe200078e00ff */
[-C--:B------:R-:W-:Y:S01]  /*0eb0*/  LEA.HI R4, R0, R193.reuse, RZ, 0x6 ;  /* 0x000000c100047211 */ /* 0x080fe200078f30ff */
[----:B0-----:R-:W-:Y:S01]  /*0ec0*/  IMAD R12, R3, 0x8, R6 ;  /* 0x00000008030c7824 */ /* 0x001fe200078e0206 */
[----:B------:R-:W-:Y:S01]  /*0ed0*/  SHF.R.S32.HI R3, RZ, 0x1f, R196 ;  /* 0x0000001fff037819 */ /* 0x000fe200000114c4 */
[----:B------:R-:W-:Y:S01]  /*0ee0*/  IMAD.SHL.U32 R217, R226, 0x8, RZ ;  /* 0x00000008e2d97824 */ /* 0x000fe200078e00ff */
[----:B------:R-:W-:Y:S01]  /*0ef0*/  LOP3.LUT R213, R213, 0x1c0, RZ, 0xc0, !PT ;  /* 0x000001c0d5d57812 */ /* 0x000fe200078ec0ff */
[----:B------:R-:W-:Y:S01]  /*0f00*/  IMAD.SHL.U32 R4, R4, 0x80, RZ ;  /* 0x0000008004047824 */ /* 0x000fe200078e00ff */
[----:B------:R-:W-:Y:S01]  /*0f10*/  LEA.HI R2, R0, R193, RZ, 0x3 ;  /* 0x000000c100027211 */ /* 0x000fe200078f18ff */
[----:B------:R-:W-:Y:S01]  /*0f20*/  IMAD.SHL.U32 R16, R20, 0x8, RZ ;  /* 0x0000000814107824 */ /* 0x000fe200078e00ff */
[----:B------:R-:W-:Y:S01]  /*0f30*/  LOP3.LUT R211, R211, 0x1c0, RZ, 0xc0, !PT ;  /* 0x000001c0d3d37812 */ /* 0x000fe200078ec0ff */
[----:B------:R-:W-:Y:S01]  /*0f40*/  VIADD R225, R217, 0x80 ;  /* 0x00000080d9e17836 */ /* 0x000fe20000000000 */
[-C--:B------:R-:W-:Y:S01]  /*0f50*/  LEA.HI R198, R3, R196.reuse, RZ, 0x3 ;  /* 0x000000c403c67211 */ /* 0x080fe200078f18ff */
[C---:B------:R-:W-:Y:S01]  /*0f60*/  VIADD R23, R16.reuse, 0x60 ;  /* 0x0000006010177836 */ /* 0x040fe20000000000 */
[----:B------:R-:W-:Y:S01]  /*0f70*/  SHF.R.U32.HI R214, RZ, 0x3, R213 ;  /* 0x00000003ffd67819 */ /* 0x000fe200000116d5 */
[C---:B------:R-:W-:Y:S01]  /*0f80*/  VIADD R22, R16.reuse, 0x80 ;  /* 0x0000008010167836 */ /* 0x040fe20000000000 */
[--C-:B------:R-:W-:Y:S01]  /*0f90*/  LOP3.LUT R5, R213, 0x38, R2.reuse, 0xf8, !PT ;  /* 0x00000038d5057812 */ /* 0x100fe200078ef802 */
[----:B------:R-:W-:Y:S01]  /*0fa0*/  VIADD R192, R16, 0xa0 ;  /* 0x000000a010c07836 */ /* 0x000fe20000000000 */
[----:B------:R-:W-:Y:S01]  /*0fb0*/  SHF.R.U32.HI R13, RZ, 0x3, R211 ;  /* 0x00000003ff0d7819 */ /* 0x000fe200000116d3 */
[C---:B------:R-:W-:Y:S01]  /*0fc0*/  VIADD R209, R194.reuse, 0x10 ;  /* 0x00000010c2d17836 */ /* 0x040fe20000000000 */
[----:B------:R-:W-:Y:S01]  /*0fd0*/  LOP3.LUT R10, R211, 0x38, R2, 0xf8, !PT ;  /* 0x00000038d30a7812 */ /* 0x000fe200078ef802 */
[----:B------:R-:W-:Y:S01]  /*0fe0*/  VIADD R224, R217, 0x40 ;  /* 0x00000040d9e07836 */ /* 0x000fe20000000000 */
[----:B------:R-:W-:Y:S01]  /*0ff0*/  LOP3.LUT R6, R211, 0x38, R198, 0xf8, !PT ;  /* 0x00000038d3067812 */ /* 0x000fe200078ef8c6 */
[C---:B------:R-:W-:Y:S01]  /*1000*/  VIADD R208, R194.reuse, 0x30 ;  /* 0x00000030c2d07836 */ /* 0x040fe20000000000 */
[----:B------:R-:W-:Y:S01]  /*1010*/  LEA.HI R3, R3, R196, RZ, 0x6 ;  /* 0x000000c403037211 */ /* 0x000fe200078f30ff */
[----:B------:R-:W-:Y:S01]  /*1020*/  VIADD R210, R194, 0x50 ;  /* 0x00000050c2d27836 */ /* 0x000fe20000000000 */
[----:B------:R-:W-:-:S02]  /*1030*/  LOP3.LUT R4, R4, 0xffffe000, RZ, 0xc0, !PT ;  /* 0xffffe00004047812 */ /* 0x000fc400078ec0ff */
[----:B------:R-:W-:Y:S01]  /*1040*/  LOP3.LUT R5, R5, R214, RZ, 0x3c, !PT ;  /* 0x000000d605057212 */ /* 0x000fe200078e3cff */
[----:B------:R-:W-:Y:S01]  /*1050*/  IMAD.SHL.U32 R0, R3, 0x80, RZ ;  /* 0x0000008003007824 */ /* 0x000fe200078e00ff */
[-C--:B------:R-:W-:Y:S02]  /*1060*/  LOP3.LUT R11, R10, R13.reuse, RZ, 0x3c, !PT ;  /* 0x0000000d0a0b7212 */ /* 0x080fe400078e3cff */
[----:B------:R-:W-:Y:S02]  /*1070*/  LOP3.LUT R9, R6, R13, RZ, 0x3c, !PT ;  /* 0x0000000d06097212 */ /* 0x000fe400078e3cff */
[-C--:B------:R-:W-:Y:S02]  /*1080*/  IADD3 R6, R5, R4.reuse, R215 ;  /* 0x0000000405067210 */ /* 0x080fe40007ffe0d7 */
[----:B------:R-:W-:Y:S01]  /*1090*/  IADD3 R11, R11, R4, R216 ;  /* 0x000000040b0b7210 */ /* 0x000fe20007ffe0d8 */
[----:B------:R-:W-:Y:S01]  /*10a0*/  IMAD.U32 R4, RZ, RZ, UR4 ;  /* 0x00000004ff047e24 */ /* 0x000fe2000f8e00ff */
[----:B------:R-:W-:-:S02]  /*10b0*/  SHF.R.S32.HI R5, RZ, 0x3, R7 ;  /* 0x00000003ff057819 */ /* 0x000fc40000011407 */
[----:B------:R-:W-:Y:S02]  /*10c0*/  LOP3.LUT R3, R213, 0x38, R198, 0xf8, !PT ;  /* 0x00000038d5037812 */ /* 0x000fe400078ef8c6 */
[----:B------:R-:W-:Y:S01]  /*10d0*/  LOP3.LUT R0, R0, 0xffffe000, RZ, 0xc0, !PT ;  /* 0xffffe00000007812 */ /* 0x000fe200078ec0ff */
[----:B------:R0:W-:Y:S01]  /*10e0*/  STL [R1+0x44], R5 ;  /* 0x0000440501007387 */ /* 0x0001e20000100800 */
[----:B------:R-:W-:Y:S02]  /*10f0*/  LOP3.LUT R3, R3, R214, RZ, 0x3c, !PT ;  /* 0x000000d603037212 */ /* 0x000fe400078e3cff */
[----:B------:R-:W-:Y:S01]  /*1100*/  SHF.R.S32.HI R199, RZ, 0x3, R2 ;  /* 0x00000003ffc77819 */ /* 0x000fe20000011402 */
[----:B------:R1:W-:Y:S01]  /*1110*/  STL [R1+0x60], R4 ;  /* 0x0000600401007387 */ /* 0x0003e20000100800 */
[-C--:B------:R-:W-:Y:S02]  /*1120*/  IADD3 R3, R3, R0.reuse, R215 ;  /* 0x0000000003037210 */ /* 0x080fe40007ffe0d7 */
[----:B------:R-:W-:Y:S01]  /*1130*/  IADD3 R9, R9, R0, R216 ;  /* 0x0000000009097210 */ /* 0x000fe20007ffe0d8 */
[----:B------:R-:W-:Y:S01]  /*1140*/  IMAD.U32 R0, RZ, RZ, UR5 ;  /* 0x00000005ff007e24 */ /* 0x000fe2000f8e00ff */
[----:B------:R-:W-:-:S02]  /*1150*/  LEA R2, R3, UR4, 0x1 ;  /* 0x0000000403027c11 */ /* 0x000fc4000f8e08ff */
[--C-:B0-----:R-:W-:Y:S02]  /*1160*/  LOP3.LUT R5, R211, 0x38, R16.reuse, 0xf8, !PT ;  /* 0x00000038d3057812 */ /* 0x101fe400078ef810 */
[----:B------:R-:W-:Y:S02]  /*1170*/  LEA R3, R6, UR4, 0x1 ;  /* 0x0000000406037c11 */ /* 0x000fe4000f8e08ff */
[----:B-1----:R-:W-:Y:S01]  /*1180*/  SHF.R.S32.HI R4, RZ, 0x1f, R225 ;  /* 0x0000001fff047819 */ /* 0x002fe200000114e1 */
[----:B------:R-:W-:Y:S01]  /*1190*/  IMAD.SHL.U32 R4, R12, 0x8, RZ ;  /* 0x000000080c047824 */ /* 0x000fe200078e00ff */
[----:B------:R-:W-:Y:S02]  /*11a0*/  LOP3.LUT R5, R216, R5, R13, 0xf6, !PT ;  /* 0x00000005d8057212 */ /* 0x000fe400078ef60d */
[----:B------:R-:W-:Y:S02]  /*11b0*/  LEA.HI R0, R20, R20, RZ, 0x1 ;  /* 0x0000001414007211 */ /* 0x000fe400078f08ff */
[----:B------:R0:W-:Y:S01]  /*11c0*/  STL [R1+0x6c], R4 ;  /* 0x00006c0401007387 */ /* 0x0001e20000100800 */
[----:B------:R-:W-:-:S02]  /*11d0*/  SHF.R.S32.HI R17, RZ, 0x1f, R16 ;  /* 0x0000001fff117819 */ /* 0x000fc40000011410 */
[----:B------:R-:W-:Y:S01]  /*11e0*/  LOP3.LUT R0, R0, 0x1ffffffe, RZ, 0xc0, !PT ;  /* 0x1ffffffe00007812 */ /* 0x000fe200078ec0ff */
[----:B------:R1:W-:Y:S01]  /*11f0*/  STL [R1+0x5c], R2 ;  /* 0x00005c0201007387 */ /* 0x0003e20000100800 */
[----:B------:R-:W-:Y:S02]  /*1200*/  SHF.R.S32.HI R203, RZ, 0x1f, R23 ;  /* 0x0000001fffcb7819 */ /* 0x000fe40000011417 */
[----:B------:R-:W-:Y:S01]  /*1210*/  SHF.R.S32.HI R202, RZ, 0x1f, R22 ;  /* 0x0000001fffca7819 */ /* 0x000fe20000011416 */
[----:B------:R-:W-:Y:S01]  /*1220*/  IMAD.IADD R0, R20, 0x1, -R0 ;  /* 0x0000000114007824 */ /* 0x000fe200078e0a00 */
[----:B------:R-:W-:Y:S02]  /*1230*/  SHF.R.S32.HI R201, RZ, 0x1f, R192 ;  /* 0x0000001fffc97819 */ /* 0x000fe400000114c0 */
[----:B0-----:R-:W-:Y:S01]  /*1240*/  LEA R4, R5, UR4, 0x1 ;  /* 0x0000000405047c11 */ /* 0x001fe2000f8e08ff */
[----:B------:R-:W-:Y:S01]  /*1250*/  IMAD R223, R0, 0x8, R14 ;  /* 0x0000000800df7824 */ /* 0x000fe200078e020e */
[----:B------:R-:W-:-:S02]  /*1260*/  SHF.R.S32.HI R198, RZ, 0x3, R198 ;  /* 0x00000003ffc67819 */ /* 0x000fc400000114c6 */
[----:B-1----:R-:W-:Y:S01]  /*1270*/  LEA R2, R11, UR4, 0x1 ;  /* 0x000000040b027c11 */ /* 0x002fe2000f8e08ff */
[----:B------:R0:W-:Y:S02]  /*1280*/  STL [R1+0x58], R4 ;  /* 0x0000580401007387 */ /* 0x0001e40000100800 */
[----:B0-----:R-:W-:-:S05]  /*1290*/  LEA R4, R9, UR4, 0x1 ;  /* 0x0000000409047c11 */ /* 0x001fca000f8e08ff */
[----:B------:R0:W-:Y:S04]  /*12a0*/  STL [R1+0x50], R4 ;  /* 0x0000500401007387 */ /* 0x0001e80000100800 */
[----:B------:R0:W-:Y:S04]  /*12b0*/  STL [R1+0x54], R3 ;  /* 0x0000540301007387 */ /* 0x0001e80000100800 */
[----:B------:R0:W-:Y:S02]  /*12c0*/  STL [R1+0x4c], R2 ;  /* 0x00004c0201007387 */ /* 0x0001e40000100800 */
.L_x_2927:
[----:B0---4-:R-:W0:Y:S01]  /*12d0*/  LDC.64 R2, c[0x0][0xc88] ;  /* 0x00032200ff027b82 */ /* 0x011e220000000a00 */
[----:B------:R-:W-:Y:S01]  /*12e0*/  ULDC.64 UR10, c[0x0][0x208] ;  /* 0x00008200000a7ab9 */ /* 0x000fe20000000a00 */
[----:B------:R-:W-:Y:S01]  /*12f0*/  ULDC.64 UR4, c[0x0][0xa28] ;  /* 0x00028a0000047ab9 */ /* 0x000fe20000000a00 */
[----:B------:R-:W-:Y:S01]  /*1300*/  ULDC.64 UR8, c[0x0][0xa18] ;  /* 0x0002860000087ab9 */ /* 0x000fe20000000a00 */
[----:B------:R-:W-:Y:S01]  /*1310*/  ULDC.64 UR6, c[0x0][0xa08] ;  /* 0x0002820000067ab9 */ /* 0x000fe20000000a00 */
[----:B0-----:R-:W-:-:S05]  /*1320*/  IMAD.WIDE R2, R31, 0x4, R2 ;  /* 0x000000041f027825 */ /* 0x001fca00078e0202 */
[----:B--2---:R-:W2:Y:S01]  /*1330*/  LDG.E R8, desc[UR10][R2.64] ;  /* 0x0000000a02087981 */ /* 0x004ea2000c1e1900 */
[----:B------:R-:W-:Y:S01]  /*1340*/  ISETP.NE.U32.AND P2, PT, RZ, UR4, PT ;  /* 0x00000004ff007c0c */ /* 0x000fe2000bf45070 */
[----:B------:R-:W-:Y:S01]  /*1350*/  IMAD.MOV.U32 R26, RZ, RZ, RZ ;  /* 0x000000ffff1a7224 */ /* 0x000fe200078e00ff */
[----:B------:R-:W-:Y:S02]  /*1360*/  ISETP.NE.U32.AND P1, PT, RZ, UR8, PT ;  /* 0x00000008ff007c0c */ /* 0x000fe4000bf25070 */
[----:B------:R-:W-:Y:S02]  /*1370*/  ISETP.NE.AND.EX P2, PT, RZ, UR5, PT, P2 ;  /* 0x00000005ff007c0c */ /* 0x000fe4000bf45320 */
[----:B------:R-:W-:Y:S02]  /*1380*/  ISETP.NE.AND.EX P1, PT, RZ, UR9, PT, P1 ;  /* 0x00000009ff007c0c */ /* 0x000fe4000bf25310 */
[----:B------:R-:W-:-:S04]  /*1390*/  ISETP.NE.U32.AND P0, PT, RZ, UR6, PT ;  /* 0x00000006ff007c0c */ /* 0x000fc8000bf05070 */
[----:B------:R-:W-:Y:S01]  /*13a0*/  ISETP.NE.AND.EX P0, PT, RZ, UR7, PT, P0 ;  /* 0x00000007ff007c0c */ /* 0x000fe2000bf05300 */
[----:B------:R-:W-:Y:S01]  /*13b0*/  IMAD.MOV.U32 R227, RZ, RZ, R30 ;  /* 0x000000ffffe37224 */ /* 0x000fe200078e001e */
[----:B--2---:R-:W-:Y:S01]  /*13c0*/  SHF.R.S32.HI R0, RZ, 0x1f, R8 ;  /* 0x0000001fff007819 */ /* 0x004fe20000011408 */
[----:B------:R-:W-:Y:S02]  /*13d0*/  STL [R1+0x4], R8 ;  /* 0x0000040801007387 */ /* 0x000fe40000100800 */
[C---:B------:R-:W-:Y:S01]  /*13e0*/  @P2 LEA R2, P3, R8.reuse, UR4, 0x2 ;  /* 0x0000000408022c11 */ /* 0x040fe2000f8610ff */
[----:B------:R-:W-:Y:S01]  /*13f0*/  ULDC UR4, c[0x0][0x288] ;  /* 0x0000a20000047ab9 */ /* 0x000fe20000000800 */
[C-C-:B------:R-:W-:Y:S01]  /*1400*/  SHF.L.U64.HI R229, R8.reuse, 0x2, R0.reuse ;  /* 0x0000000208e57819 */ /* 0x140fe20000010200 */
[----:B------:R0:W-:Y:S01]  /*1410*/  STL [R1+0x40], R0 ;  /* 0x0000400001007387 */ /* 0x0001e20000100800 */
[C---:B------:R-:W-:Y:S01]  /*1420*/  @P2 LEA.HI.X R3, R8.reuse, UR5, R0, 0x2, P3 ;  /* 0x0000000508032c11 */ /* 0x040fe200098f1400 */
[----:B------:R-:W-:-:S02]  /*1430*/  IMAD.SHL.U32 R228, R8, 0x4, RZ ;  /* 0x0000000408e47824 */ /* 0x000fc400078e00ff */
[----:B------:R-:W-:Y:S01]  /*1440*/  IMAD.U32 R219, RZ, RZ, UR4 ;  /* 0x00000004ffdb7e24 */ /* 0x000fe2000f8e00ff */
[----:B------:R-:W-:Y:S01]  /*1450*/  ULDC.64 UR4, c[0x0][0x418] ;  /* 0x0001060000047ab9 */ /* 0x000fe20000000a00 */
[----:B0-----:R-:W-:Y:S01]  /*1460*/  IMAD.MOV.U32 R0, RZ, RZ, RZ ;  /* 0x000000ffff007224 */ /* 0x001fe200078e00ff */
[----:B------:R-:W-:Y:S01]  /*1470*/  UISETP.NE.U32.AND UP0, UPT, UR4, URZ, UPT ;  /* 0x0000003f0400728c */ /* 0x000fe2000bf05070 */
[C---:B---3--:R-:W-:Y:S02]  /*1480*/  IADD3 R6, P4, R228.reuse, UR6, RZ ;  /* 0x00000006e4067c10 */ /* 0x048fe4000ff9e0ff */
[----:B------:R-:W-:Y:S02]  /*1490*/  ULDC UR4, c[0x0][0x424] ;  /* 0x0001090000047ab9 */ /* 0x000fe40000000800 */
[----:B------:R0:W5:Y:S01]  /*14a0*/  @P2 LDG.E R0, desc[UR10][R2.64] ;  /* 0x0000000a02002981 */ /* 0x000162000c1e1900 */
[----:B------:R-:W-:Y:S01]  /*14b0*/  @P1 IADD3 R4, P2, R228, UR8, RZ ;  /* 0x00000008e4041c10 */ /* 0x000fe2000ff5e0ff */
[----:B------:R-:W-:Y:S01]  /*14c0*/  UISETP.NE.AND.EX UP0, UPT, UR5, URZ, UPT, UP0 ;  /* 0x0000003f0500728c */ /* 0x000fe2000bf05300 */
[----:B------:R-:W-:-:S02]  /*14d0*/  IADD3.X R7, R229, UR7, RZ, P4, !PT ;  /* 0x00000007e5077c10 */ /* 0x000fc4000a7fe4ff */
[----:B------:R-:W-:Y:S01]  /*14e0*/  @P1 IADD3.X R5, R229, UR9, RZ, P2, !PT ;  /* 0x00000009e5051c10 */ /* 0x000fe200097fe4ff */
[----:B------:R-:W-:Y:S01]  /*14f0*/  ULDC.64 UR8, c[0x0][0xa20] ;  /* 0x0002880000087ab9 */ /* 0x000fe20000000a00 */
[----:B------:R-:W-:Y:S01]  /*1500*/  USEL UR4, UR4, 0x1, UP0 ;  /* 0x0000000104047887 */ /* 0x000fe20008000000 */
[----:B------:R-:W-:Y:S01]  /*1510*/  ISETP.NE.U32.AND P2, PT, RZ, UR8, PT ;  /* 0x00000008ff007c0c */ /* 0x000fe2000bf45070 */
[----:B------:R-:W-:Y:S01]  /*1520*/  ULDC UR5, c[0x0][0x2f0] ;  /* 0x0000bc0000057ab9 */ /* 0x000fe20000000800 */
[----:B------:R0:W5:Y:S01]  /*1530*/  @P0 LDG.E R26, desc[UR10][R6.64] ;  /* 0x0000000a061a0981 */ /* 0x000162000c1e1900 */
[----:B------:R-:W-:Y:S01]  /*1540*/  UIMAD UR4, UR4, UR5, URZ ;  /* 0x00000005040472a4 */ /* 0x000fe2000f8e023f */
[----:B------:R-:W-:Y:S02]  /*1550*/  ISETP.NE.AND.EX P2, PT, RZ, UR9, PT, P2 ;  /* 0x00000009ff007c0c */ /* 0x000fe4000bf45320 */
[----:B------:R0:W5:Y:S01]  /*1560*/  @P1 LDG.E R219, desc[UR10][R4.64] ;  /* 0x0000000a04db1981 */ /* 0x000162000c1e1900 */
[----:B------:R-:W-:Y:S01]  /*1570*/  ULDC UR5, c[0x0][0x348] ;  /* 0x0000d20000057ab9 */ /* 0x000fe20000000800 */
[----:B------:R-:W-:Y:S01]  /*1580*/  IMAD.MOV.U32 R24, RZ, RZ, R8 ;  /* 0x000000ffff187224 */ /* 0x000fe200078e0008 */
[----:B------:R-:W-:Y:S08]  /*1590*/  @P1 BRA `(.L_x_2692) ;  /* 0x0000000000281947 */ /* 0x000ff00003800000 */
[----:B------:R-:W-:Y:S02]  /*15a0*/  ULDC.64 UR6, c[0x0][0xa00] ;  /* 0x0002800000067ab9 */ /* 0x000fe40000000a00 */
[----:B------:R-:W-:-:S04]  /*15b0*/  ISETP.NE.U32.AND P1, PT, RZ, UR6, PT ;  /* 0x00000006ff007c0c */ /* 0x000fc8000bf25070 */
[----:B------:R-:W-:-:S13]  /*15c0*/  ISETP.NE.AND.EX P1, PT, RZ, UR7, PT, P1 ;  /* 0x00000007ff007c0c */ /* 0x000fda000bf25310 */
[----:B------:R-:W-:Y:S05]  /*15d0*/  @!P1 BRA `(.L_x_2692) ;  /* 0x0000000000189947 */ /* 0x000fea0003800000 */
[----:B0-----:R-:W0:Y:S01]  /*15e0*/  LDC.64 R2, c[0x0][0xa00] ;  /* 0x00028000ff027b82 */ /* 0x001e220000000a00 */
[----:B------:R-:W-:Y:S01]  /*15f0*/  ULDC.64 UR6, c[0x0][0x208] ;  /* 0x0000820000067ab9 */ /* 0x000fe20000000a00 */
[----:B0-----:R-:W-:-:S05]  /*1600*/  IMAD.WIDE R2, R24, 0x4, R2 ;  /* 0x0000000418027825 */ /* 0x001fca00078e0202 */
[----:B-----5:R-:W2:Y:S04]  /*1610*/  LDG.E R219, desc[UR6][R2.64] ;  /* 0x0000000602db7981 */ /* 0x020ea8000c1e1900 */
[----:B------:R-:W2:Y:S02]  /*1620*/  LDG.E R4, desc[UR6][R2.64+0x4] ;  /* 0x0000040602047981 */ /* 0x000ea4000c1e1900 */
[----:B--2---:R-:W-:-:S07]  /*1630*/  IMAD.IADD R219, R4, 0x1, -R219 ;  /* 0x0000000104db7824 */ /* 0x004fce00078e0adb */
.L_x_2692:
[----:B0-----:R-:W-:Y:S02]  /*1640*/  IMAD.U32 R2, RZ, RZ, UR5 ;  /* 0x00000005ff027e24 */ /* 0x001fe4000f8e00ff */
[----:B------:R-:W-:Y:S01]  /*1650*/  IMAD.U32 R27, RZ, RZ, UR4 ;  /* 0x00000004ff1b7e24 */ /* 0x000fe2000f8e00ff */
[----:B------:R-:W-:Y:S06]  /*1660*/  @!P2 BRA `(.L_x_2693) ;  /* 0x000000000014a947 */ /* 0x000fec0003800000 */
[----:B------:R-:W-:Y:S01]  /*1670*/  IADD3 R4, P0, R228, UR8, RZ ;  /* 0x00000008e4047c10 */ /* 0x000fe2000ff1e0ff */
[----:B------:R-:W-:-:S03]  /*1680*/  ULDC.64 UR4, c[0x0][0x208] ;  /* 0x0000820000047ab9 */ /* 0x000fc60000000a00 */
[----:B------:R-:W-:-:S05]  /*1690*/  IADD3.X R5, R229, UR9, RZ, P0, !PT ;  /* 0x00000009e5057c10 */ /* 0x000fca00087fe4ff */
[----:B------:R0:W5:Y:S01]  /*16a0*/  LDG.E R27, desc[UR4][R4.64] ;  /* 0x00000004041b7981 */ /* 0x000162000c1e1900 */
[----:B------:R-:W-:Y:S05]  /*16b0*/  BRA `(.L_x_2694) ;  /* 0x0000000000147947 */ /* 0x000fea0003800000 */
.L_x_2693:
[----:B------:R-:W-:Y:S05]  /*16c0*/  @!P0 BRA `(.L_x_2694) ;  /* 0x0000000000108947 */ /* 0x000fea0003800000 */
[----:B------:R-:W-:Y:S02]  /*16d0*/  ULDC.64 UR4, c[0x0][0x208] ;  /* 0x0000820000047ab9 */ /* 0x000fe40000000a00 */
[----:B------:R-:W2:Y:S04]  /*16e0*/  LDG.E R4, desc[UR4][R6.64] ;  /* 0x0000000406047981 */ /* 0x000ea8000c1e1900 */
[----:B------:R-:W2:Y:S02]  /*16f0*/  LDG.E R27, desc[UR4][R6.64+0x4] ;  /* 0x00000404061b7981 */ /* 0x000ea4000c1e1900 */
[----:B--2---:R-:W-:-:S07]  /*1700*/  IMAD.IADD R27, R27, 0x1, -R4 ;  /* 0x000000011b1b7824 */ /* 0x004fce00078e0a04 */
.L_x_2694:
[----:B------:R-:W-:Y:S01]  /*1710*/  ULDC.64 UR4, c[0x0][0xa10] ;  /* 0x0002840000047ab9 */ /* 0x000fe20000000a00 */
[----:B------:R-:W-:Y:S01]  /*1720*/  ULDC.64 UR6, c[0x0][0x208] ;  /* 0x0000820000067ab9 */ /* 0x000fe20000000a00 */
[----:B------:R-:W-:Y:S01]  /*1730*/  ISETP.NE.U32.AND P0, PT, RZ, UR4, PT ;  /* 0x00000004ff007c0c */ /* 0x000fe2000bf05070 */
[----:B------:R-:W1:Y:S03]  /*1740*/  LDC R9, c[0x0][0x448] ;  /* 0x00011200ff097b82 */ /* 0x000e660000000800 */
[----:B------:R-:W-:Y:S01]  /*1750*/  ISETP.NE.AND.EX P0, PT, RZ, UR5, PT, P0 ;  /* 0x00000005ff007c0c */ /* 0x000fe2000bf05300 */
[----:B------:R-:W-:-:S12]  /*1760*/  ULDC.64 UR4, c[0x0][0xa30] ;  /* 0x00028c0000047ab9 */ /* 0x000fd80000000a00 */
[----:B0-----:R-:W0:Y:S02]  /*1770*/  @P0 LDC.64 R4, c[0x0][0xa10] ;  /* 0x00028400ff040b82 */ /* 0x001e240000000a00 */
[----:B0-----:R-:W-:-:S05]  /*1780*/  @P0 IMAD.WIDE R4, R24, 0x4, R4 ;  /* 0x0000000418040825 */ /* 0x001fca00078e0204 */
[----:B------:R-:W2:Y:S04]  /*1790*/  @P0 LDG.E R3, desc[UR6][R4.64] ;  /* 0x0000000604030981 */ /* 0x000ea8000c1e1900 */
[----:B------:R0:W2:Y:S01]  /*17a0*/  @P0 LDG.E R8, desc[UR6][R4.64+0x4] ;  /* 0x0000040604080981 */ /* 0x0000a2000c1e1900 */
[----:B------:R-:W-:Y:S01]  /*17b0*/  ISETP.NE.U32.AND P1, PT, RZ, UR4, PT ;  /* 0x00000004ff007c0c */ /* 0x000fe2000bf25070 */
[----:B-----5:R-:W-:-:S03]  /*17c0*/  IMAD.MOV.U32 R137, RZ, RZ, R27 ;  /* 0x000000ffff897224 */ /* 0x020fc600078e001b */
[----:B------:R-:W-:-:S13]  /*17d0*/  ISETP.NE.AND.EX P1, PT, RZ, UR5, PT, P1 ;  /* 0x00000005ff007c0c */ /* 0x000fda000bf25310 */
[----:B------:R-:W-:-:S04]  /*17e0*/  @P1 IADD3 R6, P2, R228, UR4, RZ ;  /* 0x00000004e4061c10 */ /* 0x000fc8000ff5e0ff */
[----:B------:R-:W-:-:S05]  /*17f0*/  @P1 IADD3.X R7, R229, UR5, RZ, P2, !PT ;  /* 0x00000005e5071c10 */ /* 0x000fca00097fe4ff */
[----:B------:R3:W5:Y:S01]  /*1800*/  @P1 LDG.E R137, desc[UR6][R6.64] ;  /* 0x0000000606891981 */ /* 0x000762000c1e1900 */
[----:B-1----:R-:W-:Y:S01]  /*1810*/  ISETP.NE.AND P1, PT, R9, 0x1, PT ;  /* 0x000000010900780c */ /* 0x002fe20003f25270 */
[----:B------:R-:W-:Y:S01]  /*1820*/  IMAD.SHL.U32 R218, R29, 0x80, RZ ;  /* 0x000000801dda7824 */ /* 0x000fe200078e00ff */
[----:B------:R-:W-:Y:S01]  /*1830*/  PLOP3.LUT P2, PT, PT, PT, PT, 0x80, 0x0 ;  /* 0x000000000000781c */ /* 0x000fe20003f4f070 */
[----:B------:R-:W-:Y:S02]  /*1840*/  IMAD.IADD R11, R27, 0x1, -R0 ;  /* 0x000000011b0b7824 */ /* 0x000fe400078e0a00 */
[----:B0-----:R-:W-:-:S08]  /*1850*/  VIADD R4, R218, 0x7f ;  /* 0x0000007fda047836 */ /* 0x001fd00000000000 */
[----:B------:R-:W0:Y:S08]  /*1860*/  @P1 LDC R9, c[0x0][0x44c] ;  /* 0x00011300ff091b82 */ /* 0x000e300000000800 */
[----:B------:R-:W1:Y:S01]  /*1870*/  @P1 LDC R5, c[0x0][0x450] ;  /* 0x00011400ff051b82 */ /* 0x000e620000000800 */
[----:B0-----:R-:W-:-:S05]  /*1880*/  @P1 IMAD.HI.U32 R0, R4, R9, RZ ;  /* 0x0000000904001227 */ /* 0x001fca00078e00ff */
[----:B-1----:R-:W-:Y:S01]  /*1890*/  @P1 SHF.R.U32.HI R4, RZ, R5, R0 ;  /* 0x00000005ff041219 */ /* 0x002fe20000011600 */
[----:B--2---:R-:W-:-:S04]  /*18a0*/  @P0 IMAD.IADD R2, R8, 0x1, -R3 ;  /* 0x0000000108020824 */ /* 0x004fc800078e0a03 */
[----:B------:R-:W-:-:S04]  /*18b0*/  IMAD.IADD R220, R11, 0x1, R2 ;  /* 0x000000010bdc7824 */ /* 0x000fc800078e0202 */
[C---:B------:R-:W-:Y:S01]  /*18c0*/  VIADD R0, R220.reuse, 0x5f ;  /* 0x0000005fdc007836 */ /* 0x040fe20000000000 */
[----:B------:R-:W-:-:S03]  /*18d0*/  IADD3 R138, R220, 0x60, -R219 ;  /* 0x00000060dc8a7810 */ /* 0x000fc60007ffe8db */
[----:B------:R-:W-:-:S04]  /*18e0*/  IMAD.HI R0, R0, 0x2aaaaaab, RZ ;  /* 0x2aaaaaab00007827 */ /* 0x000fc800078e02ff */
[----:B------:R-:W-:Y:S01]  /*18f0*/  IMAD.IADD R4, R138, 0x1, R4 ;  /* 0x000000018a047824 */ /* 0x000fe200078e0204 */
[----:B------:R-:W-:-:S03]  /*1900*/  SHF.R.U32.HI R139, RZ, 0x1f, R0 ;  /* 0x0000001fff8b7819 */ /* 0x000fc60000011600 */
[----:B------:R-:W-:Y:S01]  /*1910*/  IMAD.HI R4, R4, 0x2aaaaaab, RZ ;  /* 0x2aaaaaab04047827 */ /* 0x000fe200078e02ff */
[----:B------:R-:W-:-:S03]  /*1920*/  LEA.HI.SX32 R139, R0, R139, 0x1c ;  /* 0x0000008b008b7211 */ /* 0x000fc600078fe2ff */
[----:B------:R-:W-:Y:S01]  /*1930*/  IMAD.MOV R0, RZ, RZ, -R11 ;  /* 0x000000ffff007224 */ /* 0x000fe200078e0a0b */
[----:B------:R-:W-:-:S04]  /*1940*/  SHF.R.U32.HI R3, RZ, 0x1f, R4 ;  /* 0x0000001fff037819 */ /* 0x000fc80000011604 */
[----:B------:R-:W-:-:S04]  /*1950*/  LEA.HI.SX32 R4, R4, R3, 0x1c ;  /* 0x0000000304047211 */ /* 0x000fc800078fe2ff */
[----:B------:R-:W-:-:S05]  /*1960*/  VIMNMX R4, R139, R4, PT ;  /* 0x000000048b047248 */ /* 0x000fca0003fe0100 */
[----:B------:R-:W-:Y:S01]  /*1970*/  IMAD R3, R4, 0x60, -R11 ;  /* 0x0000006004037824 */ /* 0x000fe200078e0a0b */
[----:B------:R-:W-:-:S04]  /*1980*/  VIMNMX R4, RZ, R0, !PT ;  /* 0x00000000ff047248 */ /* 0x000fc80007fe0100 */
        /* <DEDUP_REMOVED lines=10> */
[----:B---3--:R-:W-:Y:S05]  /*1a30*/  @!P0 BRA `(.L_x_2695) ;  /* 0x0000009400dc8947 */ /* 0x008fea0003800000 */
        /* <DEDUP_REMOVED lines=20> */
.L_x_2697:
[----:B------:R-:W-:Y:S05]  /*1b80*/  BSYNC B6 ;  /* 0x0000000000067941 */ /* 0x000fea0003800000 */
.L_x_2696:
        /* <DEDUP_REMOVED lines=20> */
.L_x_2699:
[----:B------:R-:W-:Y:S05]  /*1cd0*/  BSYNC B6 ;  /* 0x0000000000067941 */ /* 0x000fea0003800000 */
.L_x_2698:
[----:B------:R-:W-:Y:S01]  /*1ce0*/  ULDC.64 UR4, c[0x0][0x9f8] ;  /* 0x00027e0000047ab9 */ /* 0x000fe20000000a00 */
[----:B------:R-:W2:Y:S01]  /*1cf0*/  LDL R21, [R1+0x3c] ;  /* 0x00003c0001157983 */ /* 0x000ea20000100800 */
[----:B------:R-:W-:Y:S01]  /*1d00*/  ISETP.NE.U32.AND P0, PT, RZ, UR4, PT ;  /* 0x00000004ff007c0c */ /* 0x000fe2000bf05070 */
[----:B------:R-:W-:Y:S01]  /*1d10*/  ULDC.64 UR6, c[0x0][0x208] ;  /* 0x0000820000067ab9 */ /* 0x000fe20000000a00 */
[----:B------:R-:W0:Y:S01]  /*1d20*/  LDC.64 R96, c[0x0][0x3f8] ;  /* 0x0000fe00ff607b82 */ /* 0x000e220000000a00 */
[----:B------:R-:W3:Y:S01]  /*1d30*/  LDL.LU R20, [R1] ;  /* 0x0000000001147983 */ /* 0x000ee20000300800 */
[----:B------:R-:W-:-:S06]  /*1d40*/  ISETP.NE.AND.EX P0, PT, RZ, UR5, PT, P0 ;  /* 0x00000005ff007c0c */ /* 0x000fcc000bf05300 */
[----:B------:R-:W1:Y:S07]  /*1d50*/  LDC R15, c[0x0][0x3f4] ;  /* 0x0000fd00ff0f7b82 */ /* 0x000e6e0000000800 */
[----:B------:R-:W-:Y:S01]  /*1d60*/  @P0 IADD3 R4, P1, R228, UR4, RZ ;  /* 0x00000004e4040c10 */ /* 0x000fe2000ff3e0ff */
[----:B------:R-:W-:Y:S01]  /*1d70*/  ULDC UR4, c[0x0][0x2f4] ;  /* 0x0000bd0000047ab9 */ /* 0x000fe20000000800 */
[----:B------:R-:W4:Y:S02]  /*1d80*/  LDC.64 R90, c[0x0][0x408] ;  /* 0x00010200ff5a7b82 */ /* 0x000f240000000a00 */
[----:B------:R-:W-:-:S05]  /*1d90*/  @P0 IADD3.X R5, R229, UR5, RZ, P1, !PT ;  /* 0x00000005e5050c10 */ /* 0x000fca0008ffe4ff */
[----:B------:R1:W3:Y:S01]  /*1da0*/  @P0 LDG.E R24, desc[UR6][R4.64] ;  /* 0x0000000604180981 */ /* 0x0002e2000c1e1900 */
[----:B------:R-:W-:Y:S01]  /*1db0*/  ISETP.GE.AND P1, PT, R196, UR4, PT ;  /* 0x00000004c4007c0c */ /* 0x000fe2000bf26270 */
[----:B0-----:R-:W-:Y:S01]  /*1dc0*/  IMAD.WIDE.U32 R98, R204, R96, R16 ;  /* 0x00000060cc627225 */ /* 0x001fe200078e0010 */
[----:B------:R-:W-:Y:S01]  /*1dd0*/  ISETP.GE.AND P0, PT, R16, UR4, PT ;  /* 0x0000000410007c0c */ /* 0x000fe2000bf06270 */
[----:B------:R-:W0:Y:S01]  /*1de0*/  S2R R140, SR_TID.X ;  /* 0x00000000008c7919 */ /* 0x000e220000002100 */
[----:B------:R-:W-:Y:S01]  /*1df0*/  SEL R3, RZ, 0xffffffff, P1 ;  /* 0xffffffffff037807 */ /* 0x000fe20000800000 */
[----:B------:R-:W-:Y:S01]  /*1e00*/  IMAD.SHL.U32 R104, R96, 0x40, RZ ;  /* 0x0000004060687824 */ /* 0x000fe200078e00ff */
[----:B------:R-:W-:Y:S01]  /*1e10*/  SEL R0, RZ, 0x1, P0 ;  /* 0x00000001ff007807 */ /* 0x000fe20000000000 */
[----:B------:R-:W-:Y:S01]  /*1e20*/  IMAD.IADD R125, R26, 0x1, R27 ;  /* 0x000000011a7d7824 */ /* 0x000fe200078e021b */
[----:B------:R-:W-:Y:S01]  /*1e30*/  ISETP.GE.AND P0, PT, R193, UR4, PT ;  /* 0x00000004c1007c0c */ /* 0x000fe2000bf06270 */
[----:B------:R-:W-:Y:S01]  /*1e40*/  IMAD.SHL.U32 R3, R3, 0x2, RZ ;  /* 0x0000000203037824 */ /* 0x000fe200078e00ff */
[----:B------:R-:W-:Y:S01]  /*1e50*/  ISETP.GE.AND P1, PT, R23, UR4, PT ;  /* 0x0000000417007c0c */ /* 0x000fe2000bf26270 */
[----:B-1----:R-:W-:Y:S01]  /*1e60*/  IMAD.SHL.U32 R122, R15, 0x2, RZ ;  /* 0x000000020f7a7824 */ /* 0x002fe200078e00ff */
[----:B------:R-:W-:-:S02]  /*1e70*/  SHF.R.S32.HI R5, RZ, 0x1f, R204 ;  /* 0x0000001fff057819 */ /* 0x000fc400000114cc */
[----:B------:R-:W-:Y:S02]  /*1e80*/  LOP3.LUT R0, R3, 0x2, R0, 0xe2, !PT ;  /* 0x0000000203007812 */ /* 0x000fe400078ee200 */
[----:B------:R-:W-:Y:S01]  /*1e90*/  SEL R3, RZ, 0x4, P0 ;  /* 0x00000004ff037807 */ /* 0x000fe20000000000 */
[C---:B------:R-:W-:Y:S01]  /*1ea0*/  IMAD R6, R5.reuse, R96, RZ ;  /* 0x0000006005067224 */ /* 0x040fe200078e02ff */
[----:B------:R-:W-:Y:S01]  /*1eb0*/  SEL R4, RZ, 0x8, P1 ;  /* 0x00000008ff047807 */ /* 0x000fe20000800000 */
[-C--:B----4-:R-:W-:Y:S01]  /*1ec0*/  IMAD R5, R5, R90.reuse, RZ ;  /* 0x0000005a05057224 */ /* 0x090fe200078e02ff */
[----:B------:R-:W-:Y:S01]  /*1ed0*/  SHF.R.S32.HI R195, RZ, 0x1f, R194 ;  /* 0x0000001fffc37819 */ /* 0x000fe200000114c2 */
[----:B------:R-:W-:Y:S01]  /*1ee0*/  IMAD R7, R204, R97, R6 ;  /* 0x00000061cc077224 */ /* 0x000fe200078e0206 */
[----:B------:R-:W-:Y:S01]  /*1ef0*/  ISETP.GE.AND P2, PT, R22, UR4, PT ;  /* 0x0000000416007c0c */ /* 0x000fe2000bf46270 */
[----:B------:R-:W-:Y:S01]  /*1f00*/  IMAD.WIDE.U32 R92, R204, R90, R16 ;  /* 0x0000005acc5c7225 */ /* 0x000fe200078e0010 */
[----:B------:R-:W-:-:S02]  /*1f10*/  LOP3.LUT R0, R4, R0, R3, 0xfe, !PT ;  /* 0x0000000004007212 */ /* 0x000fc400078efe03 */
[----:B------:R-:W-:Y:S01]  /*1f20*/  SEL R3, RZ, 0x10, P2 ;  /* 0x00000010ff037807 */ /* 0x000fe20001000000 */
[----:B------:R-:W-:Y:S01]  /*1f30*/  IMAD.WIDE.U32 R100, R204, R96, R194 ;  /* 0x00000060cc647225 */ /* 0x000fe200078e00c2 */
[-C--:B------:R-:W-:Y:S02]  /*1f40*/  ISETP.GE.AND P0, PT, R16, R15.reuse, PT ;  /* 0x0000000f1000720c */ /* 0x080fe40003f06270 */
[----:B------:R-:W-:Y:S01]  /*1f50*/  ISETP.GE.AND P1, PT, R196, R15, PT ;  /* 0x0000000fc400720c */ /* 0x000fe20003f26270 */
[----:B------:R-:W-:Y:S01]  /*1f60*/  IMAD.IADD R101, R101, 0x1, R7 ;  /* 0x0000000165657824 */ /* 0x000fe200078e0207 */
[----:B------:R-:W-:Y:S01]  /*1f70*/  LOP3.LUT R9, R0, R3, RZ, 0xfc, !PT ;  /* 0x0000000300097212 */ /* 0x000fe200078efcff */
[----:B------:R-:W-:Y:S01]  /*1f80*/  IMAD.IADD R99, R7, 0x1, R99 ;  /* 0x0000000107637824 */ /* 0x000fe200078e0263 */
[----:B------:R-:W-:Y:S01]  /*1f90*/  ISETP.GE.AND P3, PT, R193, R15, PT ;  /* 0x0000000fc100720c */ /* 0x000fe20003f66270 */
[C---:B------:R-:W-:Y:S01]  /*1fa0*/  IMAD R7, R204.reuse, R91, R5 ;  /* 0x0000005bcc077224 */ /* 0x040fe200078e0205 */
[C---:B------:R-:W-:Y:S01]  /*1fb0*/  SEL R3, R15.reuse, RZ, P0 ;  /* 0x000000ff0f037207 */ /* 0x040fe20000000000 */
[----:B------:R-:W-:Y:S01]  /*1fc0*/  IMAD.WIDE.U32 R94, R204, R90, R194 ;  /* 0x0000005acc5e7225 */ /* 0x000fe200078e00c2 */
[----:B------:R-:W-:-:S02]  /*1fd0*/  SEL R5, R15, RZ, P1 ;  /* 0x000000ff0f057207 */ /* 0x000fc40000800000 */
[----:B------:R-:W-:Y:S01]  /*1fe0*/  SEL R0, R15, RZ, P3 ;  /* 0x000000ff0f007207 */ /* 0x000fe20001800000 */
[----:B------:R-:W-:Y:S01]  /*1ff0*/  IMAD.IADD R3, R16, 0x1, R3 ;  /* 0x0000000110037824 */ /* 0x000fe200078e0203 */
[----:B------:R-:W-:Y:S01]  /*2000*/  LOP3.LUT P2, RZ, R221, 0x4, RZ, 0xc0, !PT ;  /* 0x00000004ddff7812 */ /* 0x000fe2000784c0ff */
[----:B------:R-:W-:Y:S01]  /*2010*/  IMAD.IADD R5, R196, 0x1, R5 ;  /* 0x00000001c4057824 */ /* 0x000fe200078e0205 */
[----:B------:R-:W-:Y:S01]  /*2020*/  SHF.R.U32.HI R28, RZ, 0x3, R211 ;  /* 0x00000003ff1c7819 */ /* 0x000fe200000116d3 */
[----:B------:R-:W-:Y:S01]  /*2030*/  IMAD.IADD R11, R193, 0x1, R0 ;  /* 0x00000001c10b7824 */ /* 0x000fe200078e0200 */
[----:B------:R-:W-:Y:S01]  /*2040*/  SHF.R.S32.HI R0, RZ, 0x1f, R3 ;  /* 0x0000001fff007819 */ /* 0x000fe20000011403 */
[----:B------:R-:W-:Y:S01]  /*2050*/  IMAD.IADD R95, R95, 0x1, R7 ;  /* 0x000000015f5f7824 */ /* 0x000fe200078e0207 */
[----:B------:R-:W-:Y:S01]  /*2060*/  SHF.R.S32.HI R4, RZ, 0x1f, R5 ;  /* 0x0000001fff047819 */ /* 0x000fe20000011405 */
[----:B------:R-:W-:Y:S01]  /*2070*/  IMAD.IADD R93, R7, 0x1, R93 ;  /* 0x00000001075d7824 */ /* 0x000fe200078e025d */
[CC--:B------:R-:W-:Y:S01]  /*2080*/  LEA.HI R6, R0.reuse, R3.reuse, RZ, 0x3 ;  /* 0x0000000300067211 */ /* 0x0c0fe200078f18ff */
[----:B-----5:R-:W-:Y:S01]  /*2090*/  IMAD.WIDE.U32 R100, R137, R96, R100 ;  /* 0x0000006089647225 */ /* 0x020fe200078e0064 */
[----:B------:R-:W-:-:S02]  /*20a0*/  LEA.HI R0, R0, R3, RZ, 0x6 ;  /* 0x0000000300007211 */ /* 0x000fc400078f30ff */
[CC--:B------:R-:W-:Y:S01]  /*20b0*/  LEA.HI R3, R4.reuse, R5.reuse, RZ, 0x6 ;  /* 0x0000000504037211 */ /* 0x0c0fe200078f30ff */
[----:B------:R-:W-:Y:S01]  /*20c0*/  IMAD.WIDE.U32 R98, R137, R96, R98 ;  /* 0x0000006089627225 */ /* 0x000fe200078e0062 */
[----:B------:R-:W-:Y:S02]  /*20d0*/  LEA.HI R10, R4, R5, RZ, 0x3 ;  /* 0x00000005040a7211 */ /* 0x000fe400078f18ff */
[----:B------:R-:W-:Y:S01]  /*20e0*/  SHF.R.S32.HI R0, RZ, 0x6, R0 ;  /* 0x00000006ff007819 */ /* 0x000fe20000011400 */
[----:B------:R-:W-:Y:S01]  /*20f0*/  IMAD R127, R91, 0x60, RZ ;  /* 0x000000605b7f7824 */ /* 0x000fe200078e02ff */
[----:B------:R-:W-:Y:S01]  /*2100*/  SHF.R.S32.HI R4, RZ, 0x6, R3 ;  /* 0x00000006ff047819 */ /* 0x000fe20000011403 */
[----:B------:R-:W-:Y:S01]  /*2110*/  IMAD.SHL.U32 R106, R90, 0x40, RZ ;  /* 0x000000405a6a7824 */ /* 0x000fe200078e00ff */
[C---:B------:R-:W-:Y:S01]  /*2120*/  LOP3.LUT R3, R213.reuse, 0x38, R6, 0xf8, !PT ;  /* 0x00000038d5037812 */ /* 0x040fe200078ef806 */
[C---:B------:R-:W-:Y:S01]  /*2130*/  IMAD R135, R0.reuse, 0x1800, R215 ;  /* 0x0000180000877824 */ /* 0x040fe200078e02d7 */
[----:B------:R-:W-:Y:S01]  /*2140*/  SHF.R.S32.HI R12, RZ, 0x1f, R11 ;  /* 0x0000001fff0c7819 */ /* 0x000fe2000001140b */
[----:B------:R-:W-:Y:S01]  /*2150*/  IMAD R133, R0, 0x1800, R216 ;  /* 0x0000180000857824 */ /* 0x000fe200078e02d8 */
[----:B------:R-:W-:Y:S01]  /*2160*/  LOP3.LUT R5, R213, 0x38, R10, 0xf8, !PT ;  /* 0x00000038d5057812 */ /* 0x000fe200078ef80a */
[C---:B------:R-:W-:Y:S01]  /*2170*/  IMAD R134, R4.reuse, 0x1800, R215 ;  /* 0x0000180004867824 */ /* 0x040fe200078e02d7 */
[----:B------:R-:W-:Y:S01]  /*2180*/  LOP3.LUT R0, R3, R214, RZ, 0x3c, !PT ;  /* 0x000000d603007212 */ /* 0x000fe200078e3cff */
[----:B------:R-:W-:Y:S01]  /*2190*/  IMAD R130, R4, 0x1800, R216 ;  /* 0x0000180004827824 */ /* 0x000fe200078e02d8 */
[----:B------:R-:W-:Y:S01]  /*21a0*/  LOP3.LUT R7, R211, 0x38, R6, 0xf8, !PT ;  /* 0x00000038d3077812 */ /* 0x000fe200078ef806 */
[----:B------:R-:W-:Y:S01]  /*21b0*/  IMAD.WIDE.U32 R94, R137, R90, R94 ;  /* 0x0000005a895e7225 */ /* 0x000fe200078e005e */
[----:B------:R-:W-:-:S02]  /*21c0*/  LEA.HI R14, R12, R11, RZ, 0x3 ;  /* 0x0000000b0c0e7211 */ /* 0x000fc400078f18ff */
[----:B------:R-:W-:Y:S01]  /*21d0*/  LOP3.LUT R5, R5, R214, RZ, 0x3c, !PT ;  /* 0x000000d605057212 */ /* 0x000fe200078e3cff */
[----:B------:R-:W-:Y:S01]  /*21e0*/  IMAD.IADD R135, R135, 0x1, R0 ;  /* 0x0000000187877824 */ /* 0x000fe200078e0200 */
[----:B------:R-:W-:Y:S01]  /*21f0*/  LEA.HI R11, R12, R11, RZ, 0x6 ;  /* 0x0000000b0c0b7211 */ /* 0x000fe200078f30ff */
[----:B------:R-:W-:Y:S01]  /*2200*/  IMAD.WIDE.U32 R92, R137, R90, R92 ;  /* 0x0000005a895c7225 */ /* 0x000fe200078e005c */
[----:B------:R-:W-:Y:S02]  /*2210*/  LOP3.LUT R8, R7, R28, RZ, 0x3c, !PT ;  /* 0x0000001c07087212 */ /* 0x000fe400078e3cff */
[----:B------:R-:W-:Y:S01]  /*2220*/  LOP3.LUT R0, R211, 0x38, R10, 0xf8, !PT ;  /* 0x00000038d3007812 */ /* 0x000fe200078ef80a */
[----:B------:R-:W-:Y:S01]  /*2230*/  IMAD.IADD R134, R134, 0x1, R5 ;  /* 0x0000000186867824 */ /* 0x000fe200078e0205 */
[----:B------:R-:W-:Y:S01]  /*2240*/  SHF.R.S32.HI R13, RZ, 0x1f, R137 ;  /* 0x0000001fff0d7819 */ /* 0x000fe20000011489 */
[----:B------:R-:W-:Y:S01]  /*2250*/  IMAD.IADD R133, R133, 0x1, R8 ;  /* 0x0000000185857824 */ /* 0x000fe200078e0208 */
[----:B------:R-:W-:-:S02]  /*2260*/  SHF.R.S32.HI R11, RZ, 0x6, R11 ;  /* 0x00000006ff0b7819 */ /* 0x000fc4000001140b */
[--C-:B------:R-:W-:Y:S01]  /*2270*/  LOP3.LUT R3, R213, 0x38, R14.reuse, 0xf8, !PT ;  /* 0x00000038d5037812 */ /* 0x100fe200078ef80e */
[----:B------:R-:W-:Y:S01]  /*2280*/  IMAD R8, R13, R96, RZ ;  /* 0x000000600d087224 */ /* 0x000fe200078e02ff */
[----:B------:R-:W-:Y:S01]  /*2290*/  LOP3.LUT R5, R0, R28, RZ, 0x3c, !PT ;  /* 0x0000001c00057212 */ /* 0x000fe200078e3cff */
[----:B------:R-:W-:Y:S01]  /*22a0*/  IMAD R131, R11, 0x1800, R215 ;  /* 0x000018000b837824 */ /* 0x000fe200078e02d7 */
[----:B------:R-:W-:Y:S01]  /*22b0*/  LOP3.LUT R7, R211, 0x38, R14, 0xf8, !PT ;  /* 0x00000038d3077812 */ /* 0x000fe200078ef80e */
[----:B------:R-:W-:Y:S01]  /*22c0*/  IMAD R129, R11, 0x1800, R216 ;  /* 0x000018000b817824 */ /* 0x000fe200078e02d8 */
[----:B------:R-:W-:Y:S01]  /*22d0*/  LOP3.LUT R0, R3, R214, RZ, 0x3c, !PT ;  /* 0x000000d603007212 */ /* 0x000fe200078e3cff */
[----:B------:R-:W-:Y:S01]  /*22e0*/  IMAD.IADD R130, R130, 0x1, R5 ;  /* 0x0000000182827824 */ /* 0x000fe200078e0205 */
[----:B------:R-:W-:Y:S01]  /*22f0*/  LOP3.LUT R4, R7, R28, RZ, 0x3c, !PT ;  /* 0x0000001c07047212 */ /* 0x000fe200078e3cff */
[----:B------:R-:W-:Y:S01]  /*2300*/  IMAD R5, R97, 0x60, RZ ;  /* 0x0000006061057824 */ /* 0x000fe200078e02ff */
[----:B------:R-:W-:Y:S01]  /*2310*/  SHF.L.U64.HI R103, R96, 0x6, R97 ;  /* 0x0000000660677819 */ /* 0x000fe20000010261 */
[----:B------:R-:W-:Y:S01]  /*2320*/  IMAD R7, R137, R97, R8 ;  /* 0x0000006189077224 */ /* 0x000fe200078e0208 */
[----:B------:R-:W-:Y:S01]  /*2330*/  LOP3.LUT R3, R213, 0x18, R16, 0xf8, !PT ;  /* 0x00000018d5037812 */ /* 0x000fe200078ef810 */
[----:B------:R-:W-:Y:S01]  /*2340*/  IMAD.IADD R131, R131, 0x1, R0 ;  /* 0x0000000183837824 */ /* 0x000fe200078e0200 */
[----:B------:R-:W-:Y:S01]  /*2350*/  SHF.L.U64.HI R105, R90, 0x6, R91 ;  /* 0x000000065a697819 */ /* 0x000fe2000001025b */
[----:B------:R-:W-:Y:S01]  /*2360*/  IMAD.WIDE.U32 R96, R96, 0x60, RZ ;  /* 0x0000006060607825 */ /* 0x000fe200078e00ff */
[----:B------:R-:W-:-:S02]  /*2370*/  LOP3.LUT R128, R3, R214, RZ, 0x3c, !PT ;  /* 0x000000d603807212 */ /* 0x000fc400078e3cff */
[----:B------:R-:W-:Y:S01]  /*2380*/  SHF.R.S32.HI R113, RZ, 0x3, R6 ;  /* 0x00000003ff717819 */ /* 0x000fe20000011406 */
[----:B------:R-:W-:Y:S01]  /*2390*/  IMAD R0, R13, R90, RZ ;  /* 0x0000005a0d007224 */ /* 0x000fe200078e02ff */
[----:B------:R-:W-:Y:S01]  /*23a0*/  SHF.R.S32.HI R112, RZ, 0x3, R10 ;  /* 0x00000003ff707819 */ /* 0x000fe2000001140a */
[----:B------:R-:W-:Y:S01]  /*23b0*/  IMAD.IADD R126, R97, 0x1, R5 ;  /* 0x00000001617e7824 */ /* 0x000fe200078e0205 */
[----:B------:R-:W-:Y:S01]  /*23c0*/  LOP3.LUT R5, R6, 0xfffffff8, RZ, 0xc0, !PT ;  /* 0xfffffff806057812 */ /* 0x000fe200078ec0ff */
[----:B------:R-:W-:Y:S01]  /*23d0*/  IMAD R11, R137, R91, R0 ;  /* 0x0000005b890b7224 */ /* 0x000fe200078e0200 */
[----:B------:R-:W-:Y:S01]  /*23e0*/  LOP3.LUT R6, R10, 0xfffffff8, RZ, 0xc0, !PT ;  /* 0xfffffff80a067812 */ /* 0x000fe200078ec0ff */
[----:B------:R-:W-:Y:S01]  /*23f0*/  IMAD.IADD R102, R101, 0x1, R7 ;  /* 0x0000000165667824 */ /* 0x000fe200078e0207 */
[----:B------:R-:W-:Y:S01]  /*2400*/  SHF.R.S32.HI R0, RZ, 0x1f, R30 ;  /* 0x0000001fff007819 */ /* 0x000fe2000001141e */
[----:B------:R-:W-:Y:S01]  /*2410*/  IMAD.IADD R3, R7, 0x1, R99 ;  /* 0x0000000107037824 */ /* 0x000fe200078e0263 */
[----:B------:R-:W-:Y:S01]  /*2420*/  LOP3.LUT R7, R14, 0xfffffff8, RZ, 0xc0, !PT ;  /* 0xfffffff80e077812 */ /* 0x000fe200078ec0ff */
[----:B------:R-:W-:Y:S01]  /*2430*/  IMAD.WIDE.U32 R90, R90, 0x60, RZ ;  /* 0x000000605a5a7825 */ /* 0x000fe200078e00ff */
[----:B0-----:R-:W-:-:S02]  /*2440*/  LEA.HI R140, R140, 0x8, RZ, 0x19 ;  /* 0x000000088c8c7811 */ /* 0x001fc400078fc8ff */
[----:B------:R-:W-:Y:S01]  /*2450*/  SHF.R.S32.HI R111, RZ, 0x3, R14 ;  /* 0x00000003ff6f7819 */ /* 0x000fe2000001140e */
[----:B------:R-:W-:Y:S01]  /*2460*/  IMAD.IADD R129, R129, 0x1, R4 ;  /* 0x0000000181817824 */ /* 0x000fe200078e0204 */
[----:B------:R-:W-:Y:S01]  /*2470*/  SHF.R.S32.HI R109, RZ, 0x1f, R5 ;  /* 0x0000001fff6d7819 */ /* 0x000fe20000011405 */
[----:B------:R-:W-:Y:S01]  /*2480*/  IMAD.IADD R128, R215, 0x1, R128 ;  /* 0x00000001d7807824 */ /* 0x000fe200078e0280 */
[----:B------:R-:W-:Y:S01]  /*2490*/  SHF.R.S32.HI R108, RZ, 0x1f, R6 ;  /* 0x0000001fff6c7819 */ /* 0x000fe20000011406 */
[----:B------:R-:W-:Y:S01]  /*24a0*/  IMAD.IADD R127, R91, 0x1, R127 ;  /* 0x000000015b7f7824 */ /* 0x000fe200078e027f */
[----:B------:R-:W-:Y:S01]  /*24b0*/  SHF.R.S32.HI R107, RZ, 0x1f, R7 ;  /* 0x0000001fff6b7819 */ /* 0x000fe20000011407 */
[----:B------:R-:W-:Y:S02]  /*24c0*/  IMAD.IADD R89, R95, 0x1, R11 ;  /* 0x000000015f597824 */ /* 0x000fe400078e020b */
[----:B------:R-:W-:Y:S02]  /*24d0*/  IMAD.IADD R4, R11, 0x1, R93 ;  /* 0x000000010b047824 */ /* 0x000fe400078e025d */
[----:B--2---:R-:W-:Y:S01]  /*24e0*/  IMAD R110, R21, 0x40, R204 ;  /* 0x00000040156e7824 */ /* 0x004fe200078e02cc */
[----:B---3--:R-:W-:-:S04]  /*24f0*/  LOP3.LUT R20, R20, 0xfffffffe, RZ, 0xc0, !PT ;  /* 0xfffffffe14147812 */ /* 0x008fc800078ec0ff */
[----:B------:R-:W-:-:S04]  /*2500*/  @P3 LOP3.LUT R20, R20, 0x1, RZ, 0xfc, !PT ;  /* 0x0000000114143812 */ /* 0x000fc800078efcff */
[----:B------:R-:W-:-:S04]  /*2510*/  LOP3.LUT R20, R20, 0xfffffffb, RZ, 0xc0, !PT ;  /* 0xfffffffb14147812 */ /* 0x000fc800078ec0ff */
[----:B------:R-:W-:Y:S02]  /*2520*/  @P2 LOP3.LUT R20, R20, 0x4, RZ, 0xfc, !PT ;  /* 0x0000000414142812 */ /* 0x000fe400078efcff */
[----:B------:R-:W-:-:S03]  /*2530*/  ISETP.GE.AND P2, PT, R192, UR4, PT ;  /* 0x00000004c0007c0c */ /* 0x000fc6000bf46270 */
[----:B------:R0:W-:Y:S01]  /*2540*/  STL [R1], R20 ;  /* 0x0000001401007387 */ /* 0x0001e20000100800 */
[----:B------:R-:W-:-:S04]  /*2550*/  SEL R8, RZ, 0x20, P2 ;  /* 0x00000020ff087807 */ /* 0x000fc80001000000 */
[C---:B------:R-:W-:Y:S02]  /*2560*/  LOP3.LUT R26, R9.reuse, R8, RZ, 0xfc, !PT ;  /* 0x00000008091a7212 */ /* 0x040fe400078efcff */
[----:B------:R-:W-:Y:S02]  /*2570*/  LOP3.LUT R8, R9, 0x1, RZ, 0xc0, !PT ;  /* 0x0000000109087812 */ /* 0x000fe400078ec0ff */
[C---:B------:R-:W-:Y:S02]  /*2580*/  LOP3.LUT R9, R26.reuse, 0x2, RZ, 0xc0, !PT ;  /* 0x000000021a097812 */ /* 0x040fe400078ec0ff */
[C---:B------:R-:W-:Y:S02]  /*2590*/  LOP3.LUT R10, R26.reuse, 0x4, RZ, 0xc0, !PT ;  /* 0x000000041a0a7812 */ /* 0x040fe400078ec0ff */
[C---:B0-----:R-:W-:Y:S02]  /*25a0*/  LOP3.LUT R20, R26.reuse, 0x8, RZ, 0xc0, !PT ;  /* 0x000000081a147812 */ /* 0x041fe400078ec0ff */
[----:B------:R-:W-:-:S02]  /*25b0*/  LOP3.LUT R21, R26, 0x10, RZ, 0xc0, !PT ;  /* 0x000000101a157812 */ /* 0x000fc400078ec0ff */
[----:B------:R-:W-:Y:S02]  /*25c0*/  SHF.R.S32.HI R124, RZ, 0x1f, R24 ;  /* 0x0000001fff7c7819 */ /* 0x000fe40000011418 */
[----:B------:R-:W-:-:S07]  /*25d0*/  LOP3.LUT R26, R26, 0x20, RZ, 0xc0, !PT ;  /* 0x000000201a1a7812 */ /* 0x000fce00078ec0ff */
.L_x_2805:
[----:B--2---:R-:W2:Y:S01]  /*25e0*/  LDL.LU R33, [R1] ;  /* 0x0000000001217983 */ /* 0x004ea20000300800 */
[----:B------:R-:W0:Y:S01]  /*25f0*/  LDC R32, c[0x0][0x430] ;  /* 0x00010c00ff207b82 */ /* 0x000e220000000800 */
[----:B------:R-:W-:Y:S01]  /*2600*/  IADD3 R25, R25, -0x1, RZ ;  /* 0xffffffff19197810 */ /* 0x000fe20007ffe0ff */
[----:B------:R-:W-:Y:S01]  /*2610*/  IMAD.MOV.U32 R27, RZ, RZ, RZ ;  /* 0x000000ffff1b7224 */ /* 0x000fe200078e00ff */
[----:B------:R-:W-:-:S03]  /*2620*/  ULDC.64 UR4, c[0x0][0x208] ;  /* 0x0000820000047ab9 */ /* 0x000fc60000000a00 */
        /* <DEDUP_REMOVED lines=28> */
[----:B------:R-:W-:-:S04]  /*27f0*/  IMAD R28, R32, R11, R36 ;  /* 0x0000000b201c7224 */ /* 0x000fc800078e0224 */
[C---:B------:R-:W-:Y:S02]  /*2800*/  @P4 VIADD R31, R29.reuse, 0xffffffe0 ;  /* 0xffffffe01d1f4836 */ /* 0x040fe40000000000 */
[--C-:B------:R-:W-:Y:S02]  /*2810*/  IMAD R29, R29, 0x2, R114.reuse ;  /* 0x000000021d1d7824 */ /* 0x100fe400078e0272 */
        /* <DEDUP_REMOVED lines=20> */
[C---:B------:R-:W-:Y:S01]  /*2960*/  IMAD R15, R27.reuse, UR5, R14 ;  /* 0x000000051b0f7c24 */ /* 0x040fe2000f8e020e */
[----:B------:R-:W-:Y:S01]  /*2970*/  VIMNMX R86, R86, 0x60, PT ;  /* 0x0000006056567848 */ /* 0x000fe20003fe0100 */
        /* <DEDUP_REMOVED lines=8> */
[-C--:B------:R-:W-:Y:S01]  /*2a00*/  IMAD R14, R126, R25.reuse, RZ ;  /* 0x000000197e0e7224 */ /* 0x080fe200078e02ff */
[----:B------:R-:W-:Y:S01]  /*2a10*/  LEA R118, P3, R32, UR4, 0x1 ;  /* 0x0000000420767c11 */ /* 0x000fe2000f8608ff */
[----:B------:R-:W-:Y:S02]  /*2a20*/  IMAD.IADD R115, R33, 0x1, R115 ;  /* 0x0000000121737824 */ /* 0x000fe400078e0273 */
[----:B------:R-:W-:Y:S02]  /*2a30*/  IMAD R35, R11, R96, R14 ;  /* 0x000000600b237224 */ /* 0x000fe400078e020e */
[----:B------:R-:W-:Y:S01]  /*2a40*/  IMAD.WIDE.U32 R14, R96, R25, RZ ;  /* 0x00000019600e7225 */ /* 0x000fe200078e00ff */
[----:B------:R-:W-:-:S03]  /*2a50*/  LEA.HI.X R115, R32, UR5, R115, 0x1, P3 ;  /* 0x0000000520737c11 */ /* 0x000fc600098f0c73 */
        /* <DEDUP_REMOVED lines=24> */
[----:B------:R-:W-:Y:S01]  /*2be0*/  ULDC.64 UR6, c[0x0][0x208] ;  /* 0x0000820000067ab9 */ /* 0x000fe20000000a00 */
        /* <DEDUP_REMOVED lines=36> */
.L_x_2704:
[----:B------:R-:W-:Y:S05]  /*2e30*/  BSYNC B1 ;  /* 0x0000000000017941 */ /* 0x000fea0003800000 */
.L_x_2703:
        /* <DEDUP_REMOVED lines=21> */
[----:B------:R-:W-:Y:S01]  /*2f90*/  IADD3.X R13, R102, R11, R103, P2, P5 ;  /* 0x0000000b660d7210 */ /* 0x000fe200017ea467 */
[----:B------:R-:W-:Y:S01]  /*2fa0*/  ULDC.64 UR6, c[0x0][0x208] ;  /* 0x0000820000067ab9 */ /* 0x000fe20000000a00 */
        /* <DEDUP_REMOVED lines=35> */
.L_x_2706:
[----:B------:R-:W-:Y:S05]  /*31e0*/  BSYNC B1 ;  /* 0x0000000000017941 */ /* 0x000fea0003800000 */
.L_x_2705:
[----:B------:R-:W-:Y:S01]  /*31f0*/  IMAD.MOV.U32 R11, RZ, RZ, R60 ;  /* 0x000000ffff0b7224 */ /* 0x000fe200078e003c */
[----:B------:R-:W-:Y:S01]  /*3200*/  ULOP3.LUT UR4, UR60, 0x1, URZ, 0xfc, !UPT ;  /* 0x000000013c047892 */ /* 0x000fe2000f8efc3f */
        /* <DEDUP_REMOVED lines=63> */
[----:B------:R-:W-:Y:S01]  /*3600*/  UISETP.NE.AND UP0, UPT, UR4, 0x3, UPT ;  /* 0x000000030400788c */ /* 0x000fe2000bf05270 */
        /* <DEDUP_REMOVED lines=27> */
[----:B------:R-:W-:Y:S02]  /*37c0*/  PRMT R156, R14, 0x7610, R156 ;  /* 0x000076100e9c7816 */ /* 0x000fe4000000009c */
[----:B------:R-:W-:Y:S02]  /*37d0*/  PRMT R158, R13, 0x7610, R158 ;  /* 0x000076100d9e7816 */ /* 0x000fe4000000009e */
[----:B------:R-:W-:Y:S02]  /*37e0*/  PRMT R163, R12, 0x7610, R163 ;  /* 0x000076100ca37816 */ /* 0x000fe400000000a3 */
[----:B------:R-:W-:Y:S01]  /*37f0*/  PRMT R168, R11, 0x7610, R168 ;  /* 0x000076100ba87816 */ /* 0x000fe200000000a8 */
[----:B------:R-:W-:Y:S06]  /*3800*/  @!P2 BRA `(.L_x_2707) ;  /* 0x000000000004a947 */ /* 0x000fec0003800000 */
[----:B------:R-:W-:Y:S01]  /*3810*/  BPT.TRAP 0x1 ;  /* 0x000000040000795c */ /* 0x000fe20000300000 */
.L_x_2707:
[----:B------:R-:W-:Y:S01]  /*3820*/  IMAD R87, R19, 0x8, R18 ;  /* 0x0000000813577824 */ /* 0x000fe200078e0212 */
[----:B------:R-:W-:Y:S01]  /*3830*/  SHF.L.U32 R88, R205, 0x1f, RZ ;  /* 0x0000001fcd587819 */ /* 0x000fe200000006ff */
[----:B------:R-:W-:Y:S03]  /*3840*/  BSSY B1, `(.L_x_2708) ;  /* 0x0000003000017945 */ /* 0x000fe60003800000 */
[----:B------:R-:W0:Y:S02]  /*3850*/  SYNCS.PHASECHK.TRANS64.TRYWAIT P5, [R87+URZ+0x30890], R88 ;  /* 0x03089058570075a7 */ /* 0x000e2400080a017f */
[----:B0-----:R-:W-:Y:S05]  /*3860*/  @!P5 BRA `(.L_x_2709) ;  /* 0x0000020c00f0d947 */ /* 0x001fea0003800000 */
.L_x_3052:
[----:B------:R-:W-:Y:S05]  /*3870*/  BSYNC B1 ;  /* 0x0000000000017941 */ /* 0x000fea0003800000 */
.L_x_2708:
[----:B------:R-:W-:-:S03]  /*3880*/  UMOV UR4, 0xffffffff ;  /* 0xffffffff00047882 */ /* 0x000fc60000000000 */
[----:B------:R-:W-:Y:S05]  /*3890*/  BRA.DIV UR4, `(.L_x_2710) ;  /* 0x0000020e04f87947 */ /* 0x000fea000b800000 */
[----:B------:R1:W2:Y:S04]  /*38a0*/  SHFL.IDX PT, R82, R115, RZ, 0x1c1f ;  /* 0x001c1fff73527589 */ /* 0x0002a800000e0000 */
[----:B------:R1:W3:Y:S02]  /*38b0*/  SHFL.IDX PT, R11, R118, RZ, 0x1c1f ;  /* 0x001c1fff760b7589 */ /* 0x0002e400000e0000 */
.L_x_3056:
        /* <DEDUP_REMOVED lines=56> */
.L_x_2716:
[----:B------:R-:W-:Y:S05]  /*3c40*/  BSYNC B3 ;  /* 0x0000000000037941 */ /* 0x000fea0003800000 */
.L_x_2715:
[----:B------:R-:W-:Y:S02]  /*3c50*/  ULDC.64 UR4, c[0x0][0x208] ;  /* 0x0000820000047ab9 */ /* 0x000fe40000000a00 */
[----:B0-----:R4:W-:Y:S03]  /*3c60*/  ST.E.128 desc[UR4][R80.64], R12 ;  /* 0x0000000c50007985 */ /* 0x0019e6000c101d04 */
.L_x_2714:
[----:B------:R-:W-:Y:S05]  /*3c70*/  BSYNC B2 ;  /* 0x0000000000027941 */ /* 0x000fea0003800000 */
.L_x_2713:
        /* <DEDUP_REMOVED lines=12> */
[----:B------:R-:W-:Y:S02]  /*3d40*/  SHF.R.U64 R72, R74, 0x10, R75 ;  /* 0x000000104a487819 */ /* 0x000fe4000000124b */
        /* <DEDUP_REMOVED lines=8> */
[CC--:B------:R-:W-:Y:S01]  /*3dd0*/  FMUL.FTZ R152, R78.reuse, R79.reuse ;  /* 0x0000004f4e987220 */ /* 0x0c0fe20000410000 */
[----:B------:R-:W-:Y:S01]  /*3de0*/  SHF.R.U32.HI R73, RZ, 0x10, R73 ;  /* 0x00000010ff497819 */ /* 0x000fe20000011649 */
[-C--:B------:R-:W-:Y:S01]  /*3df0*/  FMUL.FTZ R154, R78, R80.reuse ;  /* 0x000000504e9a7220 */ /* 0x080fe20000410000 */
[----:B------:R-:W-:Y:S01]  /*3e00*/  IMAD.U32 R75, R13, 0x10000, RZ ;  /* 0x000100000d4b7824 */ /* 0x000fe200078e00ff */
[----:B------:R-:W-:Y:S01]  /*3e10*/  PRMT R78, R180, 0x5410, R81 ;  /* 0x00005410b44e7816 */ /* 0x000fe20000000051 */
[----:B------:R-:W-:Y:S01]  /*3e20*/  IMAD.U32 R81, R12, 0x10000, RZ ;  /* 0x000100000c517824 */ /* 0x000fe200078e00ff */
[----:B------:R-:W-:Y:S01]  /*3e30*/  PRMT R73, R177, 0x5410, R73 ;  /* 0x00005410b1497816 */ /* 0x000fe20000000049 */
[C---:B------:R-:W-:Y:S01]  /*3e40*/  FFMA.FTZ R80, R75.reuse, R80, -R152 ;  /* 0x000000504b507223 */ /* 0x040fe20000010898 */
[----:B------:R-:W-:Y:S01]  /*3e50*/  LOP3.LUT R13, R14, 0xffff0000, RZ, 0xc0, !PT ;  /* 0xffff00000e0d7812 */ /* 0x000fe200078ec0ff */
[----:B------:R-:W-:Y:S01]  /*3e60*/  FFMA.FTZ R75, R75, R79, R154 ;  /* 0x0000004f4b4b7223 */ /* 0x000fe2000001009a */
[C---:B------:R-:W-:Y:S01]  /*3e70*/  IMAD.U32 R152, R78.reuse, 0x10000, RZ ;  /* 0x000100004e987824 */ /* 0x040fe200078e00ff */
[----:B------:R-:W-:Y:S01]  /*3e80*/  LOP3.LUT R78, R78, 0xffff0000, RZ, 0xc0, !PT ;  /* 0xffff00004e4e7812 */ /* 0x000fe200078ec0ff */
[C---:B------:R-:W-:Y:S01]  /*3e90*/  IMAD.U32 R154, R73.reuse, 0x10000, RZ ;  /* 0x00010000499a7824 */ /* 0x040fe200078e00ff */
[----:B------:R-:W-:Y:S01]  /*3ea0*/  LOP3.LUT R73, R73, 0xffff0000, RZ, 0xc0, !PT ;  /* 0xffff000049497812 */ /* 0x000fe200078ec0ff */
[----:B------:R-:W-:-:S02]  /*3eb0*/  IMAD.U32 R79, R14, 0x10000, RZ ;  /* 0x000100000e4f7824 */ /* 0x000fc400078e00ff */
[----:B------:R-:W-:Y:S01]  /*3ec0*/  FMUL.FTZ R160, R13, R152 ;  /* 0x000000980da07220 */ /* 0x000fe20000410000 */
[----:B------:R-:W-:Y:S01]  /*3ed0*/  LOP3.LUT R14, R15, 0xffff0000, RZ, 0xc0, !PT ;  /* 0xffff00000f0e7812 */ /* 0x000fe200078ec0ff */
[-C--:B------:R-:W-:Y:S01]  /*3ee0*/  FMUL.FTZ R162, R13, R154.reuse ;  /* 0x0000009a0da27220 */ /* 0x080fe20000410000 */
[----:B------:R-:W-:Y:S01]  /*3ef0*/  LOP3.LUT R12, R12, 0xffff0000, RZ, 0xc0, !PT ;  /* 0xffff00000c0c7812 */ /* 0x000fe200078ec0ff */
[----:B------:R-:W-:Y:S01]  /*3f00*/  FFMA.FTZ R160, R79, R154, -R160 ;  /* 0x0000009a4fa07223 */ /* 0x000fe200000108a0 */
[----:B------:R-:W-:Y:S02]  /*3f10*/  IMAD.U32 R15, R15, 0x10000, RZ ;  /* 0x000100000f0f7824 */ /* 0x000fe400078e00ff */
[----:B------:R-:W-:Y:S01]  /*3f20*/  FFMA.FTZ R79, R79, R152, R162 ;  /* 0x000000984f4f7223 */ /* 0x000fe200000100a2 */
[C---:B------:R-:W-:Y:S01]  /*3f30*/  FMUL.FTZ R152, R14.reuse, R78 ;  /* 0x0000004e0e987220 */ /* 0x040fe20000410000 */
[-C--:B------:R-:W-:Y:S01]  /*3f40*/  FMUL.FTZ R13, R14, R73.reuse ;  /* 0x000000490e0d7220 */ /* 0x080fe20000410000 */
        /* <DEDUP_REMOVED lines=8> */
[----:B------:R-:W-:Y:S01]  /*3fd0*/  F2FP.BF16.F32.PACK_AB R15, R13, R152 ;  /* 0x000000980d0f723e */ /* 0x000fe200000010ff */
[----:B------:R-:W-:Y:S01]  /*3fe0*/  IMAD.MOV.U32 R13, RZ, RZ, R75 ;  /* 0x000000ffff0d7224 */ /* 0x000fe200078e004b */
[----:B------:R-:W-:Y:S01]  /*3ff0*/  F2FP.BF16.F32.PACK_AB R12, R153, R14 ;  /* 0x0000000e990c723e */ /* 0x000fe200000010ff */
[----:B------:R-:W-:-:S07]  /*4000*/  IMAD.MOV.U32 R14, RZ, RZ, R160 ;  /* 0x000000ffff0e7224 */ /* 0x000fce00078e00a0 */
.L_x_2720:
[----:B------:R-:W-:Y:S05]  /*4010*/  BSYNC B3 ;  /* 0x0000000000037941 */ /* 0x000fea0003800000 */
.L_x_2719:
[----:B------:R-:W-:Y:S02]  /*4020*/  ULDC.64 UR4, c[0x0][0x208] ;  /* 0x0000820000047ab9 */ /* 0x000fe40000000a00 */
[----:B0-----:R0:W-:Y:S03]  /*4030*/  ST.E.128 desc[UR4][R76.64], R12 ;  /* 0x0000000c4c007985 */ /* 0x0011e6000c101d04 */
.L_x_2718:
[----:B------:R-:W-:Y:S05]  /*4040*/  BSYNC B2 ;  /* 0x0000000000027941 */ /* 0x000fea0003800000 */
.L_x_2717:
        /* <DEDUP_REMOVED lines=56> */
.L_x_2724:
[----:B------:R-:W-:Y:S05]  /*43d0*/  BSYNC B3 ;  /* 0x0000000000037941 */ /* 0x000fea0003800000 */
.L_x_2723:
[----:B------:R-:W-:Y:S02]  /*43e0*/  ULDC.64 UR4, c[0x0][0x208] ;  /* 0x0000820000047ab9 */ /* 0x000fe40000000a00 */
[----:B----4-:R0:W-:Y:S03]  /*43f0*/  ST.E.128 desc[UR4][R72.64], R12 ;  /* 0x0000000c48007985 */ /* 0x0101e6000c101d04 */
.L_x_2722:
[----:B------:R-:W-:Y:S05]  /*4400*/  BSYNC B2 ;  /* 0x0000000000027941 */ /* 0x000fea0003800000 */
.L_x_2721:
        /* <DEDUP_REMOVED lines=37> */
[----:B------:R-:W-:Y:S01]  /*4660*/  FFMA.FTZ R80, R65, R75, -R80 ;  /* 0x0000004b41507223 */ /* 0x000fe20000010850 */
[----:B------:R-:W-:Y:S01]  /*4670*/  SHF.L.U32 R71, R71, 0x10, RZ ;  /* 0x0000001047477819 */ /* 0x000fe200000006ff */
[----:B------:R-:W-:Y:S01]  /*4680*/  FFMA.FTZ R65, R65, R73, R14 ;  /* 0x0000004941417223 */ /* 0x000fe2000001000e */
[----:B------:R-:W-:Y:S01]  /*4690*/  LOP3.LUT R15, R66, 0xffff0000, RZ, 0xc0, !PT ;  /* 0xffff0000420f7812 */ /* 0x000fe200078ec0ff */
[----:B------:R-:W-:Y:S01]  /*46a0*/  FMUL.FTZ R73, R64, R67 ;  /* 0x0000004340497220 */ /* 0x000fe20000410000 */
[C---:B------:R-:W-:Y:S01]  /*46b0*/  FMUL.FTZ R14, R12.reuse, R70 ;  /* 0x000000460c0e7220 */ /* 0x040fe20000410000 */
[----:B------:R-:W-:Y:S01]  /*46c0*/  FMUL.FTZ R75, R12, R71 ;  /* 0x000000470c4b7220 */ /* 0x000fe20000410000 */
[----:B------:R-:W-:Y:S01]  /*46d0*/  F2FP.BF16.F32.PACK_AB R80, R65, R80 ;  /* 0x000000504150723e */ /* 0x000fe200000010ff */
[----:B------:R-:W-:Y:S01]  /*46e0*/  FMUL.FTZ R64, R64, R15 ;  /* 0x0000000f40407220 */ /* 0x000fe20000410000 */
[C---:B------:R-:W-:Y:S01]  /*46f0*/  FFMA.FTZ R14, R13.reuse, R71, -R14 ;  /* 0x000000470d0e7223 */ /* 0x040fe2000001080e */
[----:B------:R-:W-:Y:S01]  /*4700*/  FFMA.FTZ R75, R13, R70, R75 ;  /* 0x000000460d4b7223 */ /* 0x000fe2000001004b */
[C---:B------:R-:W-:Y:S01]  /*4710*/  FFMA.FTZ R73, R72.reuse, R15, -R73 ;  /* 0x0000000f48497223 */ /* 0x040fe20000010849 */
[----:B------:R-:W-:Y:S01]  /*4720*/  FFMA.FTZ R64, R72, R67, R64 ;  /* 0x0000004348407223 */ /* 0x000fe20000010040 */
[----:B------:R-:W-:-:S02]  /*4730*/  F2FP.BF16.F32.PACK_AB R13, R77, R78 ;  /* 0x0000004e4d0d723e */ /* 0x000fc400000010ff */
[----:B------:R-:W-:Y:S01]  /*4740*/  F2FP.BF16.F32.PACK_AB R12, R75, R14 ;  /* 0x0000000e4b0c723e */ /* 0x000fe200000010ff */
[----:B------:R-:W-:Y:S01]  /*4750*/  IMAD.MOV.U32 R14, RZ, RZ, R80 ;  /* 0x000000ffff0e7224 */ /* 0x000fe200078e0050 */
[----:B------:R-:W-:-:S07]  /*4760*/  F2FP.BF16.F32.PACK_AB R15, R64, R73 ;  /* 0x00000049400f723e */ /* 0x000fce00000010ff */
.L_x_2728:
[----:B------:R-:W-:Y:S05]  /*4770*/  BSYNC B3 ;  /* 0x0000000000037941 */ /* 0x000fea0003800000 */
.L_x_2727:
[----:B------:R-:W-:Y:S02]  /*4780*/  ULDC.64 UR4, c[0x0][0x208] ;  /* 0x0000820000047ab9 */ /* 0x000fe40000000a00 */
[----:B----4-:R0:W-:Y:S03]  /*4790*/  ST.E.128 desc[UR4][R68.64], R12 ;  /* 0x0000000c44007985 */ /* 0x0101e6000c101d04 */
.L_x_2726:
[----:B------:R-:W-:Y:S05]  /*47a0*/  BSYNC B2 ;  /* 0x0000000000027941 */ /* 0x000fea0003800000 */
.L_x_2725:
        /* <DEDUP_REMOVED lines=12> */
[----:B------:R-:W-:Y:S02]  /*4870*/  SHF.R.U32.HI R63, RZ, 0x10, R63 ;  /* 0x00000010ff3f7819 */ /* 0x000fe4000001163f */
[----:B------:R-:W-:Y:S02]  /*4880*/  PRMT R171, R171, 0x5410, R62 ;  /* 0x00005410abab7816 */ /* 0x000fe4000000003e */
[----:B------:R-:W-:Y:S01]  /*4890*/  PRMT R169, R169, 0x5410, R66 ;  /* 0x00005410a9a97816 */ /* 0x000fe20000000042 */
[----:B------:R-:W-:Y:S01]  /*48a0*/  IMAD.U32 R66, R13, 0x10000, RZ ;  /* 0x000100000d427824 */ /* 0x000fe200078e00ff */
[----:B------:R-:W-:-:S02]  /*48b0*/  SHF.R.U32.HI R67, RZ, 0x10, R61 ;  /* 0x00000010ff437819 */ /* 0x000fc4000001163d */
[----:B------:R-:W-:Y:S02]  /*48c0*/  PRMT R172, R172, 0x5410, R63 ;  /* 0x00005410acac7816 */ /* 0x000fe4000000003f */
[----:B------:R-:W-:Y:S01]  /*48d0*/  LOP3.LUT R68, R13, 0xffff0000, RZ, 0xc0, !PT ;  /* 0xffff00000d447812 */ /* 0x000fe200078ec0ff */
[----:B------:R-:W-:Y:S01]  /*48e0*/  IMAD.U32 R13, R12, 0x10000, RZ ;  /* 0x000100000c0d7824 */ /* 0x000fe200078e00ff */
[----:B------:R-:W-:Y:S01]  /*48f0*/  LOP3.LUT R69, R171, 0xffff0000, RZ, 0xc0, !PT ;  /* 0xffff0000ab457812 */ /* 0x000fe200078ec0ff */
[----:B------:R-:W-:Y:S01]  /*4900*/  IMAD.U32 R62, R172, 0x10000, RZ ;  /* 0x00010000ac3e7824 */ /* 0x000fe200078e00ff */
[----:B------:R-:W-:Y:S01]  /*4910*/  LOP3.LUT R63, R169, 0xffff0000, RZ, 0xc0, !PT ;  /* 0xffff0000a93f7812 */ /* 0x000fe200078ec0ff */
[----:B------:R-:W-:Y:S01]  /*4920*/  IMAD.U32 R171, R171, 0x10000, RZ ;  /* 0x00010000abab7824 */ /* 0x000fe200078e00ff */
[----:B------:R-:W-:Y:S01]  /*4930*/  PRMT R170, R170, 0x5410, R67 ;  /* 0x00005410aaaa7816 */ /* 0x000fe20000000043 */
[----:B------:R-:W-:Y:S01]  /*4940*/  FMUL.FTZ R71, R68, R69 ;  /* 0x0000004544477220 */ /* 0x000fe20000410000 */
[----:B------:R-:W-:Y:S01]  /*4950*/  LOP3.LUT R61, R14, 0xffff0000, RZ, 0xc0, !PT ;  /* 0xffff00000e3d7812 */ /* 0x000fe200078ec0ff */
[----:B------:R-:W-:Y:S01]  /*4960*/  FMUL.FTZ R68, R68, R63 ;  /* 0x0000003f44447220 */ /* 0x000fe20000410000 */
[----:B------:R-:W-:Y:S01]  /*4970*/  LOP3.LUT R14, R15, 0xffff0000, RZ, 0xc0, !PT ;  /* 0xffff00000f0e7812 */ /* 0x000fe200078ec0ff */
[----:B------:R-:W-:-:S02]  /*4980*/  IMAD.U32 R67, R170, 0x10000, RZ ;  /* 0x00010000aa437824 */ /* 0x000fc400078e00ff */
[C---:B------:R-:W-:Y:S01]  /*4990*/  FFMA.FTZ R63, R66.reuse, R63, -R71 ;  /* 0x0000003f423f7223 */ /* 0x040fe20000010847 */
[CC--:B------:R-:W-:Y:S01]  /*49a0*/  FMUL.FTZ R73, R61.reuse, R62.reuse ;  /* 0x0000003e3d497220 */ /* 0x0c0fe20000410000 */
[----:B------:R-:W-:Y:S01]  /*49b0*/  FFMA.FTZ R66, R66, R69, R68 ;  /* 0x0000004542427223 */ /* 0x000fe20000010044 */
[-C--:B------:R-:W-:Y:S01]  /*49c0*/  FMUL.FTZ R69, R61, R67.reuse ;  /* 0x000000433d457220 */ /* 0x080fe20000410000 */
[----:B------:R-:W-:Y:S01]  /*49d0*/  LOP3.LUT R172, R172, 0xffff0000, RZ, 0xc0, !PT ;  /* 0xffff0000acac7812 */ /* 0x000fe200078ec0ff */
[----:B------:R-:W-:Y:S01]  /*49e0*/  FFMA.FTZ R61, R60, R67, -R73 ;  /* 0x000000433c3d7223 */ /* 0x000fe20000010849 */
[----:B------:R-:W-:Y:S01]  /*49f0*/  LOP3.LUT R170, R170, 0xffff0000, RZ, 0xc0, !PT ;  /* 0xffff0000aaaa7812 */ /* 0x000fe200078ec0ff */
[----:B------:R-:W-:Y:S01]  /*4a00*/  IMAD.U32 R169, R169, 0x10000, RZ ;  /* 0x00010000a9a97824 */ /* 0x000fe200078e00ff */
[----:B------:R-:W-:Y:S01]  /*4a10*/  LOP3.LUT R12, R12, 0xffff0000, RZ, 0xc0, !PT ;  /* 0xffff00000c0c7812 */ /* 0x000fe200078ec0ff */
[----:B------:R-:W-:Y:S01]  /*4a20*/  FFMA.FTZ R60, R60, R62, R69 ;  /* 0x0000003e3c3c7223 */ /* 0x000fe20000010045 */
[C---:B------:R-:W-:Y:S01]  /*4a30*/  FMUL.FTZ R62, R14.reuse, R172 ;  /* 0x000000ac0e3e7220 */ /* 0x040fe20000410000 */
[----:B------:R-:W-:Y:S01]  /*4a40*/  FMUL.FTZ R67, R14, R170 ;  /* 0x000000aa0e437220 */ /* 0x000fe20000410000 */
[----:B------:R-:W-:-:S02]  /*4a50*/  IMAD.U32 R15, R15, 0x10000, RZ ;  /* 0x000100000f0f7824 */ /* 0x000fc400078e00ff */
[C---:B------:R-:W-:Y:S01]  /*4a60*/  FMUL.FTZ R14, R12.reuse, R171 ;  /* 0x000000ab0c0e7220 */ /* 0x040fe20000410000 */
[----:B------:R-:W-:Y:S01]  /*4a70*/  FMUL.FTZ R12, R12, R169 ;  /* 0x000000a90c0c7220 */ /* 0x000fe20000410000 */
        /* <DEDUP_REMOVED lines=8> */
[----:B------:R-:W-:Y:S01]  /*4b00*/  F2FP.BF16.F32.PACK_AB R15, R67, R62 ;  /* 0x0000003e430f723e */ /* 0x000fe200000010ff */
[----:B------:R-:W-:-:S07]  /*4b10*/  IMAD.MOV.U32 R14, RZ, RZ, R60 ;  /* 0x000000ffff0e7224 */ /* 0x000fce00078e003c */
.L_x_2732:
[----:B------:R-:W-:Y:S05]  /*4b20*/  BSYNC B3 ;  /* 0x0000000000037941 */ /* 0x000fea0003800000 */
.L_x_2731:
[----:B------:R-:W-:Y:S02]  /*4b30*/  ULDC.64 UR4, c[0x0][0x208] ;  /* 0x0000820000047ab9 */ /* 0x000fe40000000a00 */
[----:B----4-:R0:W-:Y:S03]  /*4b40*/  ST.E.128 desc[UR4][R64.64], R12 ;  /* 0x0000000c40007985 */ /* 0x0101e6000c101d04 */
.L_x_2730:
[----:B------:R-:W-:Y:S05]  /*4b50*/  BSYNC B2 ;  /* 0x0000000000027941 */ /* 0x000fea0003800000 */
.L_x_2729:
        /* <DEDUP_REMOVED lines=8> */
[--C-:B------:R-:W-:Y:S02]  /*4be0*/  SHF.R.U64 R63, R58, 0x10, R59.reuse ;  /* 0x000000103a3f7819 */ /* 0x100fe4000000123b */
[----:B------:R-:W-:Y:S02]  /*4bf0*/  SHF.R.U32.HI R58, RZ, 0x10, R59 ;  /* 0x00000010ff3a7819 */ /* 0x000fe4000001163b */
[--C-:B------:R-:W-:Y:S01]  /*4c00*/  SHF.R.U64 R65, R56, 0x10, R57.reuse ;  /* 0x0000001038417819 */ /* 0x100fe20000001239 */
[----:B----4-:R-:W-:Y:S01]  /*4c10*/  IMAD.U32 R56, R14, 0x10000, RZ ;  /* 0x000100000e387824 */ /* 0x010fe200078e00ff */
[----:B------:R-:W-:Y:S02]  /*4c20*/  SHF.R.U32.HI R62, RZ, 0x10, R57 ;  /* 0x00000010ff3e7819 */ /* 0x000fe40000011639 */
[----:B------:R-:W-:Y:S01]  /*4c30*/  PRMT R167, R167, 0x5410, R58 ;  /* 0x00005410a7a77816 */ /* 0x000fe2000000003a */
[----:B------:R-:W-:Y:S01]  /*4c40*/  IMAD.U32 R58, R13, 0x10000, RZ ;  /* 0x000100000d3a7824 */ /* 0x000fe200078e00ff */
[----:B------:R-:W-:-:S02]  /*4c50*/  PRMT R164, R164, 0x5410, R65 ;  /* 0x00005410a4a47816 */ /* 0x000fc40000000041 */
[----:B------:R-:W-:Y:S01]  /*4c60*/  PRMT R165, R165, 0x5410, R62 ;  /* 0x00005410a5a57816 */ /* 0x000fe2000000003e */
[----:B------:R-:W-:Y:S01]  /*4c70*/  IMAD.U32 R64, R167, 0x10000, RZ ;  /* 0x00010000a7407824 */ /* 0x000fe200078e00ff */
[----:B------:R-:W-:Y:S02]  /*4c80*/  PRMT R166, R166, 0x5410, R63 ;  /* 0x00005410a6a67816 */ /* 0x000fe4000000003f */
[----:B------:R-:W-:Y:S01]  /*4c90*/  LOP3.LUT R57, R14, 0xffff0000, RZ, 0xc0, !PT ;  /* 0xffff00000e397812 */ /* 0x000fe200078ec0ff */
[C---:B------:R-:W-:Y:S01]  /*4ca0*/  IMAD.U32 R14, R15.reuse, 0x10000, RZ ;  /* 0x000100000f0e7824 */ /* 0x040fe200078e00ff */
[----:B------:R-:W-:Y:S01]  /*4cb0*/  LOP3.LUT R11, R15, 0xffff0000, RZ, 0xc0, !PT ;  /* 0xffff00000f0b7812 */ /* 0x000fe200078ec0ff */
[----:B------:R-:W-:Y:S01]  /*4cc0*/  IMAD.U32 R62, R165, 0x10000, RZ ;  /* 0x00010000a53e7824 */ /* 0x000fe200078e00ff */
[----:B------:R-:W-:Y:S01]  /*4cd0*/  LOP3.LUT R15, R13, 0xffff0000, RZ, 0xc0, !PT ;  /* 0xffff00000d0f7812 */ /* 0x000fe200078ec0ff */
[C---:B------:R-:W-:Y:S01]  /*4ce0*/  FMUL.FTZ R67, R57.reuse, R64 ;  /* 0x0000004039437220 */ /* 0x040fe20000410000 */
[----:B------:R-:W-:Y:S01]  /*4cf0*/  LOP3.LUT R63, R166, 0xffff0000, RZ, 0xc0, !PT ;  /* 0xffff0000a63f7812 */ /* 0x000fe200078ec0ff */
[----:B------:R-:W-:Y:S01]  /*4d00*/  FMUL.FTZ R57, R57, R62 ;  /* 0x0000003e39397220 */ /* 0x000fe20000410000 */
[----:B------:R-:W-:Y:S01]  /*4d10*/  LOP3.LUT R59, R164, 0xffff0000, RZ, 0xc0, !PT ;  /* 0xffff0000a43b7812 */ /* 0x000fe200078ec0ff */
[C---:B------:R-:W-:Y:S01]  /*4d20*/  IMAD.U32 R13, R12.reuse, 0x10000, RZ ;  /* 0x000100000c0d7824 */ /* 0x040fe200078e00ff */
[----:B------:R-:W-:Y:S01]  /*4d30*/  LOP3.LUT R167, R167, 0xffff0000, RZ, 0xc0, !PT ;  /* 0xffff0000a7a77812 */ /* 0x000fe200078ec0ff */
[----:B------:R-:W-:Y:S01]  /*4d40*/  FMUL.FTZ R65, R15, R63 ;  /* 0x0000003f0f417220 */ /* 0x000fe20000410000 */
[----:B------:R-:W-:Y:S01]  /*4d50*/  LOP3.LUT R165, R165, 0xffff0000, RZ, 0xc0, !PT ;  /* 0xffff0000a5a57812 */ /* 0x000fe200078ec0ff */
[-C--:B------:R-:W-:Y:S01]  /*4d60*/  FMUL.FTZ R66, R15, R59.reuse ;  /* 0x0000003b0f427220 */ /* 0x080fe20000410000 */
[----:B------:R-:W-:Y:S01]  /*4d70*/  LOP3.LUT R15, R12, 0xffff0000, RZ, 0xc0, !PT ;  /* 0xffff00000c0f7812 */ /* 0x000fe200078ec0ff */
[----:B------:R-:W-:Y:S01]  /*4d80*/  FFMA.FTZ R12, R58, R59, -R65 ;  /* 0x0000003b3a0c7223 */ /* 0x000fe20000010841 */
[----:B------:R-:W-:-:S02]  /*4d90*/  IMAD.U32 R166, R166, 0x10000, RZ ;  /* 0x00010000a6a67824 */ /* 0x000fc400078e00ff */
[----:B------:R-:W-:Y:S01]  /*4da0*/  FFMA.FTZ R63, R58, R63, R66 ;  /* 0x0000003f3a3f7223 */ /* 0x000fe20000010042 */
[----:B------:R-:W-:Y:S01]  /*4db0*/  FFMA.FTZ R64, R56, R64, R57 ;  /* 0x0000004038407223 */ /* 0x000fe20000010039 */
[----:B------:R-:W-:Y:S02]  /*4dc0*/  IMAD.U32 R164, R164, 0x10000, RZ ;  /* 0x00010000a4a47824 */ /* 0x000fe400078e00ff */
[C---:B------:R-:W-:Y:S01]  /*4dd0*/  FMUL.FTZ R57, R11.reuse, R167 ;  /* 0x000000a70b397220 */ /* 0x040fe20000410000 */
[-C--:B------:R-:W-:Y:S01]  /*4de0*/  FMUL.FTZ R58, R11, R165.reuse ;  /* 0x000000a50b3a7220 */ /* 0x080fe20000410000 */
[----:B------:R-:W-:Y:S01]  /*4df0*/  FFMA.FTZ R67, R56, R62, -R67 ;  /* 0x0000003e38437223 */ /* 0x000fe20000010843 */
        /* <DEDUP_REMOVED lines=10> */
[----:B------:R-:W-:-:S07]  /*4ea0*/  IMAD.MOV.U32 R15, RZ, RZ, R57 ;  /* 0x000000ffff0f7224 */ /* 0x000fce00078e0039 */
.L_x_2734:
[----:B------:R-:W-:Y:S05]  /*4eb0*/  BSYNC B2 ;  /* 0x0000000000027941 */ /* 0x000fea0003800000 */
.L_x_2733:
[----:B------:R-:W-:Y:S02]  /*4ec0*/  ULDC.64 UR4, c[0x0][0x208] ;  /* 0x0000820000047ab9 */ /* 0x000fe40000000a00 */
[----:B----4-:R0:W-:Y:S03]  /*4ed0*/  ST.E.128 desc[UR4][R60.64], R12 ;  /* 0x0000000c3c007985 */ /* 0x0101e6000c101d04 */
.L_x_2712:
[----:B------:R-:W-:Y:S05]  /*4ee0*/  BSYNC B1 ;  /* 0x0000000000017941 */ /* 0x000fea0003800000 */
.L_x_2711:
[----:B------:R-:W-:-:S03]  /*4ef0*/  UMOV UR4, 0xffffffff ;  /* 0xffffffff00047882 */ /* 0x000fc60000000000 */
[----:B------:R-:W-:Y:S05]  /*4f00*/  BRA.DIV UR4, `(.L_x_2735) ;  /* 0x000001fa04a87947 */ /* 0x000fea000b800000 */
[----:B-1----:R-:W1:Y:S04]  /*4f10*/  SHFL.IDX PT, R115, R115, 0x1, 0x1c1f ;  /* 0x003c1f0073737f89 */ /* 0x002e6800000e0000 */
[----:B------:R-:W0:Y:S02]  /*4f20*/  SHFL.IDX PT, R118, R118, 0x1, 0x1c1f ;  /* 0x003c1f0076767f89 */ /* 0x000e2400000e0000 */
.L_x_3060:
        /* <DEDUP_REMOVED lines=10> */
[----:B------:R-:W-:Y:S02]  /*4fd0*/  SHF.R.U64 R60, R52, 0x10, R53 ;  /* 0x00000010343c7819 */ /* 0x000fe40000001235 */
[--C-:B------:R-:W-:Y:S02]  /*4fe0*/  SHF.R.U64 R52, R54, 0x10, R55.reuse ;  /* 0x0000001036347819 */ /* 0x100fe40000001237 */
[----:B------:R-:W-:Y:S02]  /*4ff0*/  SHF.R.U32.HI R55, RZ, 0x10, R55 ;  /* 0x00000010ff377819 */ /* 0x000fe40000011637 */
[----:B------:R-:W-:Y:S02]  /*5000*/  PRMT R163, R163, 0x5410, R52 ;  /* 0x00005410a3a37816 */ /* 0x000fe40000000034 */
[----:B------:R-:W-:Y:S01]  /*5010*/  SHF.R.U32.HI R58, RZ, 0x10, R53 ;  /* 0x00000010ff3a7819 */ /* 0x000fe20000011635 */
[----:B----4-:R-:W-:Y:S01]  /*5020*/  IMAD.U32 R53, R14, 0x10000, RZ ;  /* 0x000100000e357824 */ /* 0x010fe200078e00ff */
[----:B------:R-:W-:-:S02]  /*5030*/  PRMT R159, R159, 0x5410, R60 ;  /* 0x000054109f9f7816 */ /* 0x000fc4000000003c */
[----:B------:R-:W-:Y:S02]  /*5040*/  PRMT R168, R168, 0x5410, R55 ;  /* 0x00005410a8a87816 */ /* 0x000fe40000000037 */
[----:B------:R-:W-:Y:S02]  /*5050*/  LOP3.LUT R52, R13, 0xffff0000, RZ, 0xc0, !PT ;  /* 0xffff00000d347812 */ /* 0x000fe400078ec0ff */
[----:B------:R-:W-:Y:S01]  /*5060*/  LOP3.LUT R59, R163, 0xffff0000, RZ, 0xc0, !PT ;  /* 0xffff0000a33b7812 */ /* 0x000fe200078ec0ff */
[----:B------:R-:W-:Y:S01]  /*5070*/  IMAD.U32 R60, R168, 0x10000, RZ ;  /* 0x00010000a83c7824 */ /* 0x000fe200078e00ff */
[----:B------:R-:W-:Y:S01]  /*5080*/  PRMT R161, R161, 0x5410, R58 ;  /* 0x00005410a1a17816 */ /* 0x000fe2000000003a */
[----:B------:R-:W-:Y:S01]  /*5090*/  IMAD.U32 R163, R163, 0x10000, RZ ;  /* 0x00010000a3a37824 */ /* 0x000fe200078e00ff */
[----:B------:R-:W-:Y:S01]  /*50a0*/  LOP3.LUT R55, R159, 0xffff0000, RZ, 0xc0, !PT ;  /* 0xffff00009f377812 */ /* 0x000fe200078ec0ff */
[----:B------:R-:W-:Y:S01]  /*50b0*/  FMUL.FTZ R62, R52, R59 ;  /* 0x0000003b343e7220 */ /* 0x000fe20000410000 */
[----:B------:R-:W-:Y:S01]  /*50c0*/  LOP3.LUT R54, R14, 0xffff0000, RZ, 0xc0, !PT ;  /* 0xffff00000e367812 */ /* 0x000fe200078ec0ff */
[C---:B------:R-:W-:Y:S01]  /*50d0*/  IMAD.U32 R14, R15.reuse, 0x10000, RZ ;  /* 0x000100000f0e7824 */ /* 0x040fe200078e00ff */
[----:B---3--:R-:W-:Y:S01]  /*50e0*/  LOP3.LUT R11, R15, 0xffff0000, RZ, 0xc0, !PT ;  /* 0xffff00000f0b7812 */ /* 0x008fe200078ec0ff */
[----:B------:R-:W-:-:S02]  /*50f0*/  IMAD.U32 R15, R13, 0x10000, RZ ;  /* 0x000100000d0f7824 */ /* 0x000fc400078e00ff */
[-C--:B------:R-:W-:Y:S01]  /*5100*/  FMUL.FTZ R52, R52, R55.reuse ;  /* 0x0000003734347220 */ /* 0x080fe20000410000 */
[C---:B------:R-:W-:Y:S01]  /*5110*/  IMAD.U32 R13, R12.reuse, 0x10000, RZ ;  /* 0x000100000c0d7824 */ /* 0x040fe200078e00ff */
[----:B------:R-:W-:Y:S01]  /*5120*/  LOP3.LUT R12, R12, 0xffff0000, RZ, 0xc0, !PT ;  /* 0xffff00000c0c7812 */ /* 0x000fe200078ec0ff */
[----:B------:R-:W-:Y:S01]  /*5130*/  IMAD.U32 R58, R161, 0x10000, RZ ;  /* 0x00010000a13a7824 */ /* 0x000fe200078e00ff */
[----:B------:R-:W-:Y:S01]  /*5140*/  LOP3.LUT R168, R168, 0xffff0000, RZ, 0xc0, !PT ;  /* 0xffff0000a8a87812 */ /* 0x000fe200078ec0ff */
[----:B------:R-:W-:Y:S01]  /*5150*/  IMAD.U32 R159, R159, 0x10000, RZ ;  /* 0x000100009f9f7824 */ /* 0x000fe200078e00ff */
[----:B------:R-:W-:Y:S01]  /*5160*/  LOP3.LUT R161, R161, 0xffff0000, RZ, 0xc0, !PT ;  /* 0xffff0000a1a17812 */ /* 0x000fe200078ec0ff */
[C---:B------:R-:W-:Y:S01]  /*5170*/  FFMA.FTZ R62, R15.reuse, R55, -R62 ;  /* 0x000000370f3e7223 */ /* 0x040fe2000001083e */
[----:B------:R-:W-:Y:S01]  /*5180*/  FFMA.FTZ R15, R15, R59, R52 ;  /* 0x0000003b0f0f7223 */ /* 0x000fe20000010034 */
[C---:B------:R-:W-:Y:S01]  /*5190*/  FMUL.FTZ R55, R11.reuse, R168 ;  /* 0x000000a80b377220 */ /* 0x040fe20000410000 */
[----:B------:R-:W-:Y:S01]  /*51a0*/  FMUL.FTZ R52, R12, R163 ;  /* 0x000000a30c347220 */ /* 0x000fe20000410000 */
[----:B------:R-:W-:Y:S01]  /*51b0*/  FMUL.FTZ R64, R54, R60 ;  /* 0x0000003c36407220 */ /* 0x000fe20000410000 */
[----:B------:R-:W-:Y:S01]  /*51c0*/  FMUL.FTZ R11, R11, R161 ;  /* 0x000000a10b0b7220 */ /* 0x000fe20000410000 */
[----:B------:R-:W-:Y:S01]  /*51d0*/  FMUL.FTZ R12, R12, R159 ;  /* 0x0000009f0c0c7220 */ /* 0x000fe20000410000 */
[-C--:B------:R-:W-:Y:S01]  /*51e0*/  FMUL.FTZ R54, R54, R58.reuse ;  /* 0x0000003a36367220 */ /* 0x080fe20000410000 */
[C---:B------:R-:W-:Y:S01]  /*51f0*/  FFMA.FTZ R55, R14.reuse, R161, -R55 ;  /* 0x000000a10e377223 */ /* 0x040fe20000010837 */
[----:B------:R-:W-:Y:S01]  /*5200*/  FFMA.FTZ R52, R13, R159, -R52 ;  /* 0x0000009f0d347223 */ /* 0x000fe20000010834 */
[----:B------:R-:W-:Y:S01]  /*5210*/  FFMA.FTZ R64, R53, R58, -R64 ;  /* 0x0000003a35407223 */ /* 0x000fe20000010840 */
[----:B------:R-:W-:Y:S01]  /*5220*/  FFMA.FTZ R14, R14, R168, R11 ;  /* 0x000000a80e0e7223 */ /* 0x000fe2000001000b */
[----:B------:R-:W-:Y:S01]  /*5230*/  FFMA.FTZ R13, R13, R163, R12 ;  /* 0x000000a30d0d7223 */ /* 0x000fe2000001000c */
[----:B------:R-:W-:Y:S01]  /*5240*/  FFMA.FTZ R53, R53, R60, R54 ;  /* 0x0000003c35357223 */ /* 0x000fe20000010036 */
[----:B------:R-:W-:-:S02]  /*5250*/  F2FP.BF16.F32.PACK_AB R62, R15, R62 ;  /* 0x0000003e0f3e723e */ /* 0x000fc400000010ff */
[----:B------:R-:W-:Y:S02]  /*5260*/  F2FP.BF16.F32.PACK_AB R15, R14, R55 ;  /* 0x000000370e0f723e */ /* 0x000fe400000010ff */
[----:B------:R-:W-:Y:S01]  /*5270*/  F2FP.BF16.F32.PACK_AB R12, R13, R52 ;  /* 0x000000340d0c723e */ /* 0x000fe200000010ff */
[----:B------:R-:W-:Y:S01]  /*5280*/  IMAD.MOV.U32 R13, RZ, RZ, R62 ;  /* 0x000000ffff0d7224 */ /* 0x000fe200078e003e */
[----:B------:R-:W-:-:S07]  /*5290*/  F2FP.BF16.F32.PACK_AB R14, R53, R64 ;  /* 0x00000040350e723e */ /* 0x000fce00000010ff */
.L_x_2740:
[----:B------:R-:W-:Y:S05]  /*52a0*/  BSYNC B2 ;  /* 0x0000000000027941 */ /* 0x000fea0003800000 */
.L_x_2739:
[----:B------:R-:W-:Y:S02]  /*52b0*/  ULDC.64 UR4, c[0x0][0x208] ;  /* 0x0000820000047ab9 */ /* 0x000fe40000000a00 */
[----:B----4-:R0:W-:Y:S03]  /*52c0*/  ST.E.128 desc[UR4][R56.64], R12 ;  /* 0x0000000c38007985 */ /* 0x0101e6000c101d04 */
.L_x_2738:
[----:B------:R-:W-:Y:S05]  /*52d0*/  BSYNC B1 ;  /* 0x0000000000017941 */ /* 0x000fea0003800000 */
.L_x_2737:
        /* <DEDUP_REMOVED lines=57> */
.L_x_2744:
[----:B------:R-:W-:Y:S05]  /*5670*/  BSYNC B2 ;  /* 0x0000000000027941 */ /* 0x000fea0003800000 */
.L_x_2743:
[----:B------:R-:W-:Y:S02]  /*5680*/  ULDC.64 UR4, c[0x0][0x208] ;  /* 0x0000820000047ab9 */ /* 0x000fe40000000a00 */
[----:B----4-:R0:W-:Y:S03]  /*5690*/  ST.E.128 desc[UR4][R52.64], R12 ;  /* 0x0000000c34007985 */ /* 0x0101e6000c101d04 */
.L_x_2742:
[----:B------:R-:W-:Y:S05]  /*56a0*/  BSYNC B1 ;  /* 0x0000000000017941 */ /* 0x000fea0003800000 */
.L_x_2741:
        /* <DEDUP_REMOVED lines=57> */
.L_x_2748:
[----:B------:R-:W-:Y:S05]  /*5a40*/  BSYNC B2 ;  /* 0x0000000000027941 */ /* 0x000fea0003800000 */
.L_x_2747:
[----:B------:R-:W-:Y:S02]  /*5a50*/  ULDC.64 UR4, c[0x0][0x208] ;  /* 0x0000820000047ab9 */ /* 0x000fe40000000a00 */
[----:B----4-:R0:W-:Y:S03]  /*5a60*/  ST.E.128 desc[UR4][R48.64], R12 ;  /* 0x0000000c30007985 */ /* 0x0101e6000c101d04 */
.L_x_2746:
[----:B------:R-:W-:Y:S05]  /*5a70*/  BSYNC B1 ;  /* 0x0000000000017941 */ /* 0x000fea0003800000 */
.L_x_2745:
        /* <DEDUP_REMOVED lines=11> */
[--C-:B---3--:R-:W-:Y:S02]  /*5b30*/  SHF.R.U64 R11, R42, 0x10, R43.reuse ;  /* 0x000000102a0b7819 */ /* 0x108fe4000000122b */
        /* <DEDUP_REMOVED lines=43> */
.L_x_2752:
[----:B------:R-:W-:Y:S05]  /*5df0*/  BSYNC B2 ;  /* 0x0000000000027941 */ /* 0x000fea0003800000 */
.L_x_2751:
[----:B------:R-:W-:Y:S02]  /*5e00*/  ULDC.64 UR4, c[0x0][0x208] ;  /* 0x0000820000047ab9 */ /* 0x000fe40000000a00 */
[----:B----4-:R0:W-:Y:S03]  /*5e10*/  ST.E.128 desc[UR4][R44.64], R12 ;  /* 0x0000000c2c007985 */ /* 0x0101e6000c101d04 */
.L_x_2750:
[----:B------:R-:W-:Y:S05]  /*5e20*/  BSYNC B1 ;  /* 0x0000000000017941 */ /* 0x000fea0003800000 */
.L_x_2749:
        /* <DEDUP_REMOVED lines=55> */
.L_x_2756:
[----:B------:R-:W-:Y:S05]  /*61a0*/  BSYNC B2 ;  /* 0x0000000000027941 */ /* 0x000fea0003800000 */
.L_x_2755:
[----:B------:R-:W-:Y:S02]  /*61b0*/  ULDC.64 UR4, c[0x0][0x208] ;  /* 0x0000820000047ab9 */ /* 0x000fe40000000a00 */
[----:B----4-:R0:W-:Y:S03]  /*61c0*/  ST.E.128 desc[UR4][R40.64], R12 ;  /* 0x0000000c28007985 */ /* 0x0101e6000c101d04 */
.L_x_2754:
[----:B------:R-:W-:Y:S05]  /*61d0*/  BSYNC B1 ;  /* 0x0000000000017941 */ /* 0x000fea0003800000 */
.L_x_2753:
        /* <DEDUP_REMOVED lines=54> */
.L_x_2758:
[----:B------:R-:W-:Y:S05]  /*6540*/  BSYNC B1 ;  /* 0x0000000000017941 */ /* 0x000fea0003800000 */
.L_x_2757:
[----:B------:R-:W-:Y:S02]  /*6550*/  ULDC.64 UR4, c[0x0][0x208] ;  /* 0x0000820000047ab9 */ /* 0x000fe40000000a00 */
[----:B----4-:R0:W-:Y:S01]  /*6560*/  ST.E.128 desc[UR4][R36.64], R12 ;  /* 0x0000000c24007985 */ /* 0x0101e2000c101d04 */
[----:B------:R-:W-:Y:S05]  /*6570*/  BRA `(.L_x_2736) ;  /* 0x0000004000dc7947 */ /* 0x000fea0003800000 */
.L_x_2702:
        /* <DEDUP_REMOVED lines=22> */
[C---:B------:R-:W-:Y:S02]  /*66e0*/  LEA R56, P2, R32.reuse, UR4, 0x1 ;  /* 0x0000000420387c11 */ /* 0x040fe4000f8408ff */
[----:B------:R-:W-:Y:S01]  /*66f0*/  CS2R R52, SRZ ;  /* 0x0000000000347805 */ /* 0x000fe2000001ff00 */
[----:B------:R-:W-:Y:S01]  /*6700*/  ULDC.64 UR6, c[0x0][0x208] ;  /* 0x0000820000067ab9 */ /* 0x000fe20000000a00 */
        /* <DEDUP_REMOVED lines=23> */
.L_x_2760:
[----:B------:R-:W-:Y:S05]  /*6880*/  BSYNC B1 ;  /* 0x0000000000017941 */ /* 0x000fea0003800000 */
.L_x_2759:
        /* <DEDUP_REMOVED lines=24> */
[----:B------:R-:W-:Y:S01]  /*6a10*/  CS2R R76, SRZ ;  /* 0x00000000004c7805 */ /* 0x000fe2000001ff00 */
[----:B------:R-:W-:Y:S01]  /*6a20*/  ULDC.64 UR6, c[0x0][0x208] ;  /* 0x0000820000067ab9 */ /* 0x000fe20000000a00 */
        /* <DEDUP_REMOVED lines=23> */
.L_x_2762:
[----:B------:R-:W-:Y:S05]  /*6ba0*/  BSYNC B1 ;  /* 0x0000000000017941 */ /* 0x000fea0003800000 */
.L_x_2761:
[----:B------:R-:W-:Y:S01]  /*6bb0*/  IMAD.MOV.U32 R11, RZ, RZ, R32 ;  /* 0x000000ffff0b7224 */ /* 0x000fe200078e0020 */
[----:B------:R-:W-:Y:S01]  /*6bc0*/  ULOP3.LUT UR4, UR60, 0x1, URZ, 0xfc, !UPT ;  /* 0x000000013c047892 */ /* 0x000fe2000f8efc3f */
        /* <DEDUP_REMOVED lines=28> */
[----:B------:R-:W-:Y:S01]  /*6d90*/  MOV R14, R49 ;  /* 0x00000031000e7202 */ /* 0x000fe20000000f00 */
        /* <DEDUP_REMOVED lines=15> */
[----:B------:R-:W-:Y:S01]  /*6e90*/  PLOP3.LUT P2, PT, PT, PT, UP0, 0x80, 0x0 ;  /* 0x000000000000781c */ /* 0x000fe20003f4f008 */
        /* <DEDUP_REMOVED lines=31> */
[----:B------:R-:W-:-:S04]  /*7090*/  PRMT R159, R12, 0x5410, R11 ;  /* 0x000054100c9f7816 */ /* 0x000fc8000000000b */
[----:B------:R-:W-:Y:S01]  /*70a0*/  PRMT R158, R14, 0x5410, R13 ;  /* 0x000054100e9e7816 */ /* 0x000fe2000000000d */
[----:B------:R-:W-:Y:S06]  /*70b0*/  @!P2 BRA `(.L_x_2763) ;  /* 0x000000000004a947 */ /* 0x000fec0003800000 */
[----:B------:R-:W-:Y:S01]  /*70c0*/  BPT.TRAP 0x1 ;  /* 0x000000040000795c */ /* 0x000fe20000300000 */
.L_x_2763:
[----:B------:R-:W-:Y:S01]  /*70d0*/  IMAD R87, R19, 0x8, R18 ;  /* 0x0000000813577824 */ /* 0x000fe200078e0212 */
[----:B------:R-:W-:Y:S01]  /*70e0*/  SHF.L.U32 R88, R205, 0x1f, RZ ;  /* 0x0000001fcd587819 */ /* 0x000fe200000006ff */
[----:B------:R-:W0:Y:S01]  /*70f0*/  LDC R132, c[0x0][0x2f4] ;  /* 0x0000bd00ff847b82 */ /* 0x000e220000000800 */
[----:B------:R-:W-:Y:S02]  /*7100*/  BSSY B1, `(.L_x_2764) ;  /* 0x0000003000017945 */ /* 0x000fe40003800000 */
[----:B------:R-:W1:Y:S02]  /*7110*/  SYNCS.PHASECHK.TRANS64.TRYWAIT P5, [R87+URZ+0x30890], R88 ;  /* 0x03089058570075a7 */ /* 0x000e6400080a017f */
[----:B-1----:R-:W-:Y:S05]  /*7120*/  @!P5 BRA `(.L_x_2765) ;  /* 0x000001d8006cd947 */ /* 0x002fea0003800000 */
.L_x_3061:
[----:B------:R-:W-:Y:S05]  /*7130*/  BSYNC B1 ;  /* 0x0000000000017941 */ /* 0x000fea0003800000 */
.L_x_2764:
[----:B------:R-:W-:Y:S01]  /*7140*/  UMOV UR4, 0xffffffff ;  /* 0xffffffff00047882 */ /* 0x000fe20000000000 */
[----:B0-----:R-:W-:Y:S02]  /*7150*/  IMAD.IADD R136, R132, 0x1, -R122 ;  /* 0x0000000184887824 */ /* 0x001fe400078e0a7a */
[----:B------:R-:W-:Y:S05]  /*7160*/  BRA.DIV UR4, `(.L_x_2766) ;  /* 0x000001da04707947 */ /* 0x000fea000b800000 */
[----:B------:R0:W2:Y:S04]  /*7170*/  SHFL.IDX PT, R117, R115, RZ, 0x1c1f ;  /* 0x001c1fff73757589 */ /* 0x0000a800000e0000 */
[----:B------:R0:W3:Y:S02]  /*7180*/  SHFL.IDX PT, R11, R118, RZ, 0x1c1f ;  /* 0x001c1fff760b7589 */ /* 0x0000e400000e0000 */
.L_x_3065:
        /* <DEDUP_REMOVED lines=26> */
[----:B------:R-:W2:Y:S04]  /*7330*/  LDS.128 R80, [R80+0x1e400] ;  /* 0x01e4000050507984 */ /* 0x000ea80000000c00 */
[----:B------:R-:W3:Y:S01]  /*7340*/  LDS.128 R12, [R12+0x1e400] ;  /* 0x01e400000c0c7984 */ /* 0x000ee20000000c00 */
[----:B------:R-:W-:Y:S05]  /*7350*/  @P3 BRA `(.L_x_2772) ;  /* 0x0000000400743947 */ /* 0x000fea0003800000 */
[--C-:B------:R-:W-:Y:S02]  /*7360*/  SHF.R.U64 R150, R40, 0x10, R41.reuse ;  /* 0x0000001028967819 */ /* 0x100fe40000001229 */
[----:B------:R-:W-:Y:S02]  /*7370*/  SHF.R.U32.HI R149, RZ, 0x10, R41 ;  /* 0x00000010ff957819 */ /* 0x000fe40000011629 */
[----:B------:R-:W-:Y:S02]  /*7380*/  SHF.R.U32.HI R41, RZ, 0x10, R53 ;  /* 0x00000010ff297819 */ /* 0x000fe40000011635 */
[----:B------:R-:W-:Y:S02]  /*7390*/  PRMT R149, R152, 0x5410, R149 ;  /* 0x0000541098957816 */ /* 0x000fe40000000095 */
[----:B------:R-:W-:Y:S01]  /*73a0*/  PRMT R41, R153, 0x5410, R41 ;  /* 0x0000541099297816 */ /* 0x000fe20000000029 */
[----:B--2---:R-:W-:Y:S01]  /*73b0*/  IMAD.U32 R153, R81, 0x10000, RZ ;  /* 0x0001000051997824 */ /* 0x004fe200078e00ff */
[--C-:B------:R-:W-:Y:S01]  /*73c0*/  SHF.R.U64 R40, R42, 0x10, R43.reuse ;  /* 0x000000102a287819 */ /* 0x100fe2000000122b */
[----:B---3--:R-:W-:Y:S01]  /*73d0*/  IMAD.U32 R42, R13, 0x10000, RZ ;  /* 0x000100000d2a7824 */ /* 0x008fe200078e00ff */
[----:B------:R-:W-:Y:S01]  /*73e0*/  SHF.R.U32.HI R151, RZ, 0x10, R43 ;  /* 0x00000010ff977819 */ /* 0x000fe2000001162b */
[----:B------:R-:W-:Y:S01]  /*73f0*/  IMAD.U32 R152, R41, 0x10000, RZ ;  /* 0x0001000029987824 */ /* 0x000fe200078e00ff */
[----:B------:R-:W-:Y:S01]  /*7400*/  LOP3.LUT R81, R81, 0xffff0000, RZ, 0xc0, !PT ;  /* 0xffff000051517812 */ /* 0x000fe200078ec0ff */
[----:B------:R-:W-:Y:S01]  /*7410*/  IMAD.U32 R43, R149, 0x10000, RZ ;  /* 0x00010000952b7824 */ /* 0x000fe200078e00ff */
[----:B------:R-:W-:Y:S01]  /*7420*/  SHF.R.U64 R52, R52, 0x10, R53 ;  /* 0x0000001034347819 */ /* 0x000fe20000001235 */
[CC--:B------:R-:W-:Y:S01]  /*7430*/  FMUL.FTZ R154, R153.reuse, R152.reuse ;  /* 0x00000098999a7220 */ /* 0x0c0fe20000410000 */
[----:B------:R-:W-:Y:S01]  /*7440*/  SHF.R.U32.HI R53, RZ, 0x10, R55 ;  /* 0x00000010ff357819 */ /* 0x000fe20000011637 */
[-C--:B------:R-:W-:Y:S01]  /*7450*/  FMUL.FTZ R153, R153, R43.reuse ;  /* 0x0000002b99997220 */ /* 0x080fe20000410000 */
[----:B------:R-:W-:Y:S01]  /*7460*/  LOP3.LUT R13, R13, 0xffff0000, RZ, 0xc0, !PT ;  /* 0xffff00000d0d7812 */ /* 0x000fe200078ec0ff */
[----:B------:R-:W-:Y:S01]  /*7470*/  FFMA.FTZ R43, R42, R43, -R154 ;  /* 0x0000002b2a2b7223 */ /* 0x000fe2000001089a */
[----:B------:R-:W-:Y:S01]  /*7480*/  PRMT R53, R168, 0x5410, R53 ;  /* 0x00005410a8357816 */ /* 0x000fe20000000035 */
[----:B------:R-:W-:Y:S01]  /*7490*/  FFMA.FTZ R42, R42, R152, R153 ;  /* 0x000000982a2a7223 */ /* 0x000fe20000010099 */
[----:B------:R-:W-:Y:S01]  /*74a0*/  LOP3.LUT R152, R149, 0xffff0000, RZ, 0xc0, !PT ;  /* 0xffff000095987812 */ /* 0x000fe200078ec0ff */
[----:B------:R-:W-:Y:S01]  /*74b0*/  IMAD.U32 R153, R83, 0x10000, RZ ;  /* 0x0001000053997824 */ /* 0x000fe200078e00ff */
[----:B------:R-:W-:-:S02]  /*74c0*/  LOP3.LUT R149, R41, 0xffff0000, RZ, 0xc0, !PT ;  /* 0xffff000029957812 */ /* 0x000fc400078ec0ff */
[----:B------:R-:W-:Y:S02]  /*74d0*/  PRMT R151, R165, 0x5410, R151 ;  /* 0x00005410a5977816 */ /* 0x000fe40000000097 */
[----:B------:R-:W-:Y:S01]  /*74e0*/  LOP3.LUT R83, R83, 0xffff0000, RZ, 0xc0, !PT ;  /* 0xffff000053537812 */ /* 0x000fe200078ec0ff */
[CC--:B------:R-:W-:Y:S01]  /*74f0*/  FMUL.FTZ R41, R81.reuse, R149.reuse ;  /* 0x0000009551297220 */ /* 0x0c0fe20000410000 */
[-C--:B------:R-:W-:Y:S01]  /*7500*/  FMUL.FTZ R81, R81, R152.reuse ;  /* 0x0000009851517220 */ /* 0x080fe20000410000 */
[----:B------:R-:W-:Y:S02]  /*7510*/  PRMT R52, R172, 0x5432, R52 ;  /* 0x00005432ac347816 */ /* 0x000fe40000000034 */
[C---:B------:R-:W-:Y:S01]  /*7520*/  FFMA.FTZ R41, R13.reuse, R152, -R41 ;  /* 0x000000980d297223 */ /* 0x040fe20000010829 */
[----:B------:R-:W-:Y:S01]  /*7530*/  FFMA.FTZ R13, R13, R149, R81 ;  /* 0x000000950d0d7223 */ /* 0x000fe20000010051 */
[----:B------:R-:W-:Y:S01]  /*7540*/  IMAD.U32 R152, R53, 0x10000, RZ ;  /* 0x0001000035987824 */ /* 0x000fe200078e00ff */
[----:B------:R-:W-:Y:S01]  /*7550*/  PRMT R150, R170, 0x5432, R150 ;  /* 0x00005432aa967816 */ /* 0x000fe20000000096 */
[----:B------:R-:W-:Y:S01]  /*7560*/  IMAD.U32 R149, R151, 0x10000, RZ ;  /* 0x0001000097957824 */ /* 0x000fe200078e00ff */
[----:B------:R-:W-:Y:S01]  /*7570*/  SHF.R.U64 R54, R54, 0x10, R55 ;  /* 0x0000001036367819 */ /* 0x000fe20000001237 */
[----:B------:R-:W-:-:S02]  /*7580*/  IMAD.U32 R81, R15, 0x10000, RZ ;  /* 0x000100000f517824 */ /* 0x000fc400078e00ff */
[CC--:B------:R-:W-:Y:S01]  /*7590*/  FMUL.FTZ R154, R153.reuse, R152.reuse ;  /* 0x00000098999a7220 */ /* 0x0c0fe20000410000 */
[-C--:B------:R-:W-:Y:S01]  /*75a0*/  FMUL.FTZ R153, R153, R149.reuse ;  /* 0x0000009599997220 */ /* 0x080fe20000410000 */
[----:B------:R-:W-:Y:S02]  /*75b0*/  LOP3.LUT R15, R15, 0xffff0000, RZ, 0xc0, !PT ;  /* 0xffff00000f0f7812 */ /* 0x000fe400078ec0ff */
[C---:B------:R-:W-:Y:S01]  /*75c0*/  FFMA.FTZ R149, R81.reuse, R149, -R154 ;  /* 0x0000009551957223 */ /* 0x040fe2000001089a */
[----:B------:R-:W-:Y:S01]  /*75d0*/  FFMA.FTZ R81, R81, R152, R153 ;  /* 0x0000009851517223 */ /* 0x000fe20000010099 */
[----:B------:R-:W-:Y:S01]  /*75e0*/  LOP3.LUT R152, R151, 0xffff0000, RZ, 0xc0, !PT ;  /* 0xffff000097987812 */ /* 0x000fe200078ec0ff */
[C---:B------:R-:W-:Y:S01]  /*75f0*/  IMAD.U32 R153, R150.reuse, 0x10000, RZ ;  /* 0x0001000096997824 */ /* 0x040fe200078e00ff */
[----:B------:R-:W-:Y:S02]  /*7600*/  LOP3.LUT R151, R53, 0xffff0000, RZ, 0xc0, !PT ;  /* 0xffff000035977812 */ /* 0x000fe400078ec0ff */
[----:B------:R-:W-:-:S02]  /*7610*/  LOP3.LUT R150, R150, 0xffff0000, RZ, 0xc0, !PT ;  /* 0xffff000096967812 */ /* 0x000fc400078ec0ff */
[----:B------:R-:W-:Y:S01]  /*7620*/  LOP3.LUT R55, R12, 0xffff0000, RZ, 0xc0, !PT ;  /* 0xffff00000c377812 */ /* 0x000fe200078ec0ff */
[CC--:B------:R-:W-:Y:S01]  /*7630*/  FMUL.FTZ R53, R83.reuse, R151.reuse ;  /* 0x0000009753357220 */ /* 0x0c0fe20000410000 */
[-C--:B------:R-:W-:Y:S01]  /*7640*/  FMUL.FTZ R83, R83, R152.reuse ;  /* 0x0000009853537220 */ /* 0x080fe20000410000 */
[----:B------:R-:W-:Y:S02]  /*7650*/  PRMT R54, R171, 0x5432, R54 ;  /* 0x00005432ab367816 */ /* 0x000fe40000000036 */
[C---:B------:R-:W-:Y:S01]  /*7660*/  FFMA.FTZ R53, R15.reuse, R152, -R53 ;  /* 0x000000980f357223 */ /* 0x040fe20000010835 */
[----:B------:R-:W-:Y:S01]  /*7670*/  FFMA.FTZ R15, R15, R151, R83 ;  /* 0x000000970f0f7223 */ /* 0x000fe20000010053 */
[C---:B------:R-:W-:Y:S01]  /*7680*/  IMAD.U32 R152, R80.reuse, 0x10000, RZ ;  /* 0x0001000050987824 */ /* 0x040fe200078e00ff */
[----:B------:R-:W-:Y:S01]  /*7690*/  LOP3.LUT R80, R80, 0xffff0000, RZ, 0xc0, !PT ;  /* 0xffff000050507812 */ /* 0x000fe200078ec0ff */
[C---:B------:R-:W-:Y:S01]  /*76a0*/  IMAD.U32 R151, R52.reuse, 0x10000, RZ ;  /* 0x0001000034977824 */ /* 0x040fe200078e00ff */
[----:B------:R-:W-:Y:S01]  /*76b0*/  LOP3.LUT R52, R52, 0xffff0000, RZ, 0xc0, !PT ;  /* 0xffff000034347812 */ /* 0x000fe200078ec0ff */
[----:B------:R-:W-:Y:S01]  /*76c0*/  IMAD.U32 R83, R12, 0x10000, RZ ;  /* 0x000100000c537824 */ /* 0x000fe200078e00ff */
[----:B------:R-:W-:Y:S01]  /*76d0*/  PRMT R40, R169, 0x5432, R40 ;  /* 0x00005432a9287816 */ /* 0x000fe20000000028 */
[C---:B------:R-:W-:Y:S01]  /*76e0*/  FMUL.FTZ R154, R152.reuse, R151 ;  /* 0x00000097989a7220 */ /* 0x040fe20000410000 */
[-C--:B------:R-:W-:Y:S01]  /*76f0*/  FMUL.FTZ R152, R152, R153.reuse ;  /* 0x0000009998987220 */ /* 0x080fe20000410000 */
[C---:B------:R-:W-:Y:S01]  /*7700*/  FMUL.FTZ R12, R80.reuse, R52 ;  /* 0x00000034500c7220 */ /* 0x040fe20000410000 */
[----:B------:R-:W-:Y:S01]  /*7710*/  FMUL.FTZ R80, R80, R150 ;  /* 0x0000009650507220 */ /* 0x000fe20000410000 */
[C---:B------:R-:W-:Y:S01]  /*7720*/  FFMA.FTZ R154, R83.reuse, R153, -R154 ;  /* 0x00000099539a7223 */ /* 0x040fe2000001089a */
[----:B------:R-:W-:Y:S01]  /*7730*/  FFMA.FTZ R152, R83, R151, R152 ;  /* 0x0000009753987223 */ /* 0x000fe20000010098 */
[----:B------:R-:W-:-:S02]  /*7740*/  IMAD.U32 R151, R82, 0x10000, RZ ;  /* 0x0001000052977824 */ /* 0x000fc400078e00ff */
[C---:B------:R-:W-:Y:S01]  /*7750*/  FFMA.FTZ R52, R55.reuse, R52, R80 ;  /* 0x0000003437347223 */ /* 0x040fe20000010050 */
[----:B------:R-:W-:Y:S02]  /*7760*/  IMAD.U32 R80, R54, 0x10000, RZ ;  /* 0x0001000036507824 */ /* 0x000fe400078e00ff */
[----:B------:R-:W-:Y:S01]  /*7770*/  FFMA.FTZ R12, R55, R150, -R12 ;  /* 0x00000096370c7223 */ /* 0x000fe2000001080c */
[----:B------:R-:W-:Y:S01]  /*7780*/  IMAD.U32 R83, R40, 0x10000, RZ ;  /* 0x0001000028537824 */ /* 0x000fe200078e00ff */
[----:B------:R-:W-:Y:S01]  /*7790*/  LOP3.LUT R82, R82, 0xffff0000, RZ, 0xc0, !PT ;  /* 0xffff000052527812 */ /* 0x000fe200078ec0ff */
[C---:B------:R-:W-:Y:S01]  /*77a0*/  FMUL.FTZ R150, R151.reuse, R80 ;  /* 0x0000005097967220 */ /* 0x040fe20000410000 */
[----:B------:R-:W-:Y:S02]  /*77b0*/  IMAD.U32 R55, R14, 0x10000, RZ ;  /* 0x000100000e377824 */ /* 0x000fe400078e00ff */
[-C--:B------:R-:W-:Y:S01]  /*77c0*/  FMUL.FTZ R151, R151, R83.reuse ;  /* 0x0000005397977220 */ /* 0x080fe20000410000 */
[----:B------:R-:W-:Y:S01]  /*77d0*/  LOP3.LUT R54, R54, 0xffff0000, RZ, 0xc0, !PT ;  /* 0xffff000036367812 */ /* 0x000fe200078ec0ff */
[----:B------:R-:W-:-:S02]  /*77e0*/  FFMA.FTZ R150, R55, R83, -R150 ;  /* 0x0000005337967223 */ /* 0x000fc40000010896 */
[----:B------:R-:W-:Y:S01]  /*77f0*/  FFMA.FTZ R151, R55, R80, R151 ;  /* 0x0000005037977223 */ /* 0x000fe20000010097 */
[----:B------:R-:W-:Y:S01]  /*7800*/  LOP3.LUT R40, R40, 0xffff0000, RZ, 0xc0, !PT ;  /* 0xffff000028287812 */ /* 0x000fe200078ec0ff */
[----:B------:R-:W-:Y:S01]  /*7810*/  FMUL.FTZ R55, R82, R54 ;  /* 0x0000003652377220 */ /* 0x000fe20000410000 */
[----:B------:R-:W-:Y:S02]  /*7820*/  LOP3.LUT R14, R14, 0xffff0000, RZ, 0xc0, !PT ;  /* 0xffff00000e0e7812 */ /* 0x000fe400078ec0ff */
[----:B------:R-:W-:Y:S01]  /*7830*/  F2FP.BF16.F32.PACK_AB R41, R41, R43 ;  /* 0x0000002b2929723e */ /* 0x000fe200000010ff */
[-C--:B------:R-:W-:Y:S01]  /*7840*/  FMUL.FTZ R82, R82, R40.reuse ;  /* 0x0000002852527220 */ /* 0x080fe20000410000 */
[----:B------:R-:W-:Y:S01]  /*7850*/  F2FP.BF16.F32.PACK_AB R53, R53, R149 ;  /* 0x000000953535723e */ /* 0x000fe200000010ff */
[C---:B------:R-:W-:Y:S01]  /*7860*/  FFMA.FTZ R55, R14.reuse, R40, -R55 ;  /* 0x000000280e377223 */ /* 0x040fe20000010837 */
[----:B------:R-:W-:Y:S01]  /*7870*/  F2FP.BF16.F32.PACK_AB R42, R13, R42 ;  /* 0x0000002a0d2a723e */ /* 0x000fe200000010ff */
[----:B------:R-:W-:Y:S01]  /*7880*/  FFMA.FTZ R82, R14, R54, R82 ;  /* 0x000000360e527223 */ /* 0x000fe20000010052 */
[----:B------:R-:W-:Y:S01]  /*7890*/  F2FP.BF16.F32.PACK_AB R52, R52, R152 ;  /* 0x000000983434723e */ /* 0x000fe200000010ff */
[----:B------:R-:W-:Y:S01]  /*78a0*/  IMAD.MOV.U32 R13, RZ, RZ, R41 ;  /* 0x000000ffff0d7224 */ /* 0x000fe200078e0029 */
[----:B------:R-:W-:-:S02]  /*78b0*/  F2FP.BF16.F32.PACK_AB R55, R55, R150 ;  /* 0x000000963737723e */ /* 0x000fc400000010ff */
[----:B------:R-:W-:Y:S01]  /*78c0*/  F2FP.BF16.F32.PACK_AB R83, R15, R81 ;  /* 0x000000510f53723e */ /* 0x000fe200000010ff */
[----:B------:R-:W-:Y:S01]  /*78d0*/  IMAD.MOV.U32 R80, RZ, RZ, R52 ;  /* 0x000000ffff507224 */ /* 0x000fe200078e0034 */
[----:B------:R-:W-:Y:S01]  /*78e0*/  F2FP.BF16.F32.PACK_AB R12, R12, R154 ;  /* 0x0000009a0c0c723e */ /* 0x000fe200000010ff */
[----:B------:R-:W-:Y:S01]  /*78f0*/  IMAD.MOV.U32 R81, RZ, RZ, R42 ;  /* 0x000000ffff517224 */ /* 0x000fe200078e002a */
[----:B------:R-:W-:Y:S01]  /*7900*/  F2FP.BF16.F32.PACK_AB R82, R82, R151 ;  /* 0x000000975252723e */ /* 0x000fe200000010ff */
[----:B------:R-:W-:Y:S02]  /*7910*/  IMAD.MOV.U32 R14, RZ, RZ, R55 ;  /* 0x000000ffff0e7224 */ /* 0x000fe400078e0037 */
[----:B------:R-:W-:-:S07]  /*7920*/  IMAD.MOV.U32 R15, RZ, RZ, R53 ;  /* 0x000000ffff0f7224 */ /* 0x000fce00078e0035 */
.L_x_2772:
[----:B------:R-:W-:Y:S05]  /*7930*/  BSYNC B3 ;  /* 0x0000000000037941 */ /* 0x000fea0003800000 */
.L_x_2771:
[C---:B------:R-:W-:Y:S01]  /*7940*/  ISETP.GE.AND P3, PT, R148.reuse, R132, PT ;  /* 0x000000849400720c */ /* 0x040fe20003f66270 */
[----:B------:R-:W-:Y:S02]  /*7950*/  ULDC.64 UR4, c[0x0][0x208] ;  /* 0x0000820000047ab9 */ /* 0x000fe40000000a00 */
[----:B---3--:R3:W-:Y:S10]  /*7960*/  ST.E.128 desc[UR4][R120.64], R12 ;  /* 0x0000000c78007985 */ /* 0x0087f4000c101d04 */
[----:B------:R-:W-:-:S05]  /*7970*/  @!P3 IMAD.WIDE R40, R148, 0x2, R116 ;  /* 0x000000029428b825 */ /* 0x000fca00078e0274 */
[----:B--2---:R3:W-:Y:S02]  /*7980*/  @!P3 ST.E.128 desc[UR4][R40.64], R80 ;  /* 0x000000502800b985 */ /* 0x0047e4000c101d04 */
.L_x_2770:
[----:B------:R-:W-:Y:S05]  /*7990*/  BSYNC B2 ;  /* 0x0000000000027941 */ /* 0x000fea0003800000 */
.L_x_2769:
        /* <DEDUP_REMOVED lines=37> */
[----:B------:R-:W-:Y:S01]  /*7bf0*/  FMUL.FTZ R121, R120, R83 ;  /* 0x0000005378797220 */ /* 0x000fe20000410000 */
[----:B------:R-:W-:Y:S01]  /*7c00*/  SHF.R.U64 R48, R48, 0x10, R49 ;  /* 0x0000001030307819 */ /* 0x000fe20000001231 */
[-C--:B------:R-:W-:Y:S01]  /*7c10*/  FMUL.FTZ R120, R120, R82.reuse ;  /* 0x0000005278787220 */ /* 0x080fe20000410000 */
[----:B------:R-:W-:Y:S01]  /*7c20*/  PRMT R37, R164, 0x5410, R37 ;  /* 0x00005410a4257816 */ /* 0x000fe20000000025 */
        /* <DEDUP_REMOVED lines=9> */
[----:B------:R-:W-:-:S02]  /*7cc0*/  SHF.R.U64 R38, R38, 0x10, R39 ;  /* 0x0000001026267819 */ /* 0x000fc40000001227 */
[C---:B------:R-:W-:Y:S01]  /*7cd0*/  FFMA.FTZ R55, R13.reuse, R83, -R55 ;  /* 0x000000530d377223 */ /* 0x040fe20000010837 */
[----:B------:R-:W-:Y:S01]  /*7ce0*/  FFMA.FTZ R13, R13, R80, R41 ;  /* 0x000000500d0d7223 */ /* 0x000fe20000010029 */
[----:B------:R-:W-:Y:S01]  /*7cf0*/  SHF.R.U32.HI R41, RZ, 0x10, R51 ;  /* 0x00000010ff297819 */ /* 0x000fe20000011633 */
[----:B------:R-:W-:Y:S01]  /*7d00*/  IMAD.U32 R83, R15, 0x10000, RZ ;  /* 0x000100000f537824 */ /* 0x000fe200078e00ff */
[----:B------:R-:W-:Y:S01]  /*7d10*/  SHF.R.U32.HI R80, RZ, 0x10, R39 ;  /* 0x00000010ff507819 */ /* 0x000fe20000011627 */
[----:B------:R-:W-:Y:S01]  /*7d20*/  IMAD.U32 R39, R14, 0x10000, RZ ;  /* 0x000100000e277824 */ /* 0x000fe200078e00ff */
        /* <DEDUP_REMOVED lines=8> */
[----:B------:R-:W-:Y:S01]  /*7db0*/  PRMT R50, R164, 0x5432, R50 ;  /* 0x00005432a4327816 */ /* 0x000fe20000000032 */
[-C--:B------:R-:W-:Y:S01]  /*7dc0*/  FMUL.FTZ R49, R43, R41.reuse ;  /* 0x000000292b317220 */ /* 0x080fe20000410000 */
[----:B------:R-:W-:Y:S01]  /*7dd0*/  FMUL.FTZ R121, R121, R148 ;  /* 0x0000009479797220 */ /* 0x000fe20000410000 */
[----:B------:R-:W-:Y:S01]  /*7de0*/  FMUL.FTZ R43, R43, R36 ;  /* 0x000000242b2b7220 */ /* 0x000fe20000410000 */
[----:B------:R-:W-:Y:S01]  /*7df0*/  FFMA.FTZ R148, R83, R148, -R149 ;  /* 0x0000009453947223 */ /* 0x000fe20000010895 */
[----:B------:R-:W-:Y:S01]  /*7e00*/  FFMA.FTZ R36, R15, R36, -R49 ;  /* 0x000000240f247223 */ /* 0x000fe20000010831 */
[----:B------:R-:W-:Y:S01]  /*7e10*/  FFMA.FTZ R121, R83, R120, R121 ;  /* 0x0000007853797223 */ /* 0x000fe20000010079 */
[----:B------:R-:W-:Y:S01]  /*7e20*/  FFMA.FTZ R15, R15, R41, R43 ;  /* 0x000000290f0f7223 */ /* 0x000fe2000001002b */
[----:B------:R-:W-:Y:S01]  /*7e30*/  PRMT R41, R166, 0x5432, R48 ;  /* 0x00005432a6297816 */ /* 0x000fe20000000030 */
[C---:B------:R-:W-:Y:S01]  /*7e40*/  IMAD.U32 R83, R40.reuse, 0x10000, RZ ;  /* 0x0001000028537824 */ /* 0x040fe200078e00ff */
[----:B------:R-:W-:Y:S01]  /*7e50*/  LOP3.LUT R40, R40, 0xffff0000, RZ, 0xc0, !PT ;  /* 0xffff000028287812 */ /* 0x000fe200078ec0ff */
[C---:B------:R-:W-:Y:S01]  /*7e60*/  IMAD.U32 R49, R37.reuse, 0x10000, RZ ;  /* 0x0001000025317824 */ /* 0x040fe200078e00ff */
[----:B------:R-:W-:Y:S01]  /*7e70*/  LOP3.LUT R37, R37, 0xffff0000, RZ, 0xc0, !PT ;  /* 0xffff000025257812 */ /* 0x000fe200078ec0ff */
[C---:B------:R-:W-:Y:S01]  /*7e80*/  IMAD.U32 R48, R41.reuse, 0x10000, RZ ;  /* 0x0001000029307824 */ /* 0x040fe200078e00ff */
[----:B------:R-:W-:Y:S01]  /*7e90*/  LOP3.LUT R41, R41, 0xffff0000, RZ, 0xc0, !PT ;  /* 0xffff000029297812 */ /* 0x000fe200078ec0ff */
[C---:B------:R-:W-:Y:S01]  /*7ea0*/  IMAD.U32 R43, R12.reuse, 0x10000, RZ ;  /* 0x000100000c2b7824 */ /* 0x040fe200078e00ff */
[----:B------:R-:W-:Y:S01]  /*7eb0*/  LOP3.LUT R12, R12, 0xffff0000, RZ, 0xc0, !PT ;  /* 0xffff00000c0c7812 */ /* 0x000fe200078ec0ff */
[C---:B------:R-:W-:Y:S01]  /*7ec0*/  FMUL.FTZ R80, R83.reuse, R48 ;  /* 0x0000003053507220 */ /* 0x040fe20000410000 */
[----:B------:R-:W-:Y:S01]  /*7ed0*/  FMUL.FTZ R83, R83, R49 ;  /* 0x0000003153537220 */ /* 0x000fe20000410000 */
[----:B------:R-:W-:-:S02]  /*7ee0*/  PRMT R38, R165, 0x5432, R38 ;  /* 0x00005432a5267816 */ /* 0x000fc40000000026 */
[C---:B------:R-:W-:Y:S01]  /*7ef0*/  FFMA.FTZ R80, R43.reuse, R49, -R80 ;  /* 0x000000312b507223 */ /* 0x040fe20000010850 */
[----:B------:R-:W-:Y:S01]  /*7f00*/  FFMA.FTZ R83, R43, R48, R83 ;  /* 0x000000302b537223 */ /* 0x000fe20000010053 */
[----:B------:R-:W-:Y:S01]  /*7f10*/  FMUL.FTZ R48, R40, R41 ;  /* 0x0000002928307220 */ /* 0x000fe20000410000 */
[----:B------:R-:W-:Y:S01]  /*7f20*/  LOP3.LUT R43, R14, 0xffff0000, RZ, 0xc0, !PT ;  /* 0xffff00000e2b7812 */ /* 0x000fe200078ec0ff */
[-C--:B------:R-:W-:Y:S01]  /*7f30*/  FMUL.FTZ R40, R40, R37.reuse ;  /* 0x0000002528287220 */ /* 0x080fe20000410000 */
        /* <DEDUP_REMOVED lines=8> */
[C---:B------:R-:W-:Y:S01]  /*7fc0*/  FMUL.FTZ R12, R14.reuse, R37 ;  /* 0x000000250e0c7220 */ /* 0x040fe20000410000 */
[-C--:B------:R-:W-:Y:S01]  /*7fd0*/  FMUL.FTZ R41, R14, R49.reuse ;  /* 0x000000310e297220 */ /* 0x080fe20000410000 */
[C---:B------:R-:W-:Y:S01]  /*7fe0*/  FMUL.FTZ R14, R42.reuse, R50 ;  /* 0x000000322a0e7220 */ /* 0x040fe20000410000 */
[----:B------:R-:W-:Y:S01]  /*7ff0*/  F2FP.BF16.F32.PACK_AB R55, R55, R82 ;  /* 0x000000523737723e */ /* 0x000fe200000010ff */
[-C--:B------:R-:W-:Y:S01]  /*8000*/  FMUL.FTZ R42, R42, R38.reuse ;  /* 0x000000262a2a7220 */ /* 0x080fe20000410000 */
[C---:B------:R-:W-:Y:S01]  /*8010*/  FFMA.FTZ R12, R39.reuse, R49, -R12 ;  /* 0x00000031270c7223 */ /* 0x040fe2000001080c */
[----:B------:R-:W-:Y:S01]  /*8020*/  FFMA.FTZ R41, R39, R37, R41 ;  /* 0x0000002527297223 */ /* 0x000fe20000010029 */
[C---:B------:R-:W-:Y:S01]  /*8030*/  FFMA.FTZ R14, R43.reuse, R38, -R14 ;  /* 0x000000262b0e7223 */ /* 0x040fe2000001080e */
[----:B------:R-:W-:Y:S01]  /*8040*/  FFMA.FTZ R42, R43, R50, R42 ;  /* 0x000000322b2a7223 */ /* 0x000fe2000001002a */
[----:B------:R-:W-:-:S02]  /*8050*/  F2FP.BF16.F32.PACK_AB R36, R36, R148 ;  /* 0x000000942424723e */ /* 0x000fc400000010ff */
[----:B------:R-:W-:Y:S01]  /*8060*/  F2FP.BF16.F32.PACK_AB R81, R13, R81 ;  /* 0x000000510d51723e */ /* 0x000fe200000010ff */
[----:B------:R-:W-:Y:S01]  /*8070*/  IMAD.MOV.U32 R13, RZ, RZ, R55 ;  /* 0x000000ffff0d7224 */ /* 0x000fe200078e0037 */
[----:B------:R-:W-:Y:S01]  /*8080*/  F2FP.BF16.F32.PACK_AB R121, R15, R121 ;  /* 0x000000790f79723e */ /* 0x000fe200000010ff */
[----:B------:R-:W-:Y:S01]  /*8090*/  IMAD.MOV.U32 R15, RZ, RZ, R36 ;  /* 0x000000ffff0f7224 */ /* 0x000fe200078e0024 */
[----:B------:R-:W-:Y:S02]  /*80a0*/  F2FP.BF16.F32.PACK_AB R48, R48, R80 ;  /* 0x000000503030723e */ /* 0x000fe400000010ff */
[----:B------:R-:W-:Y:S01]  /*80b0*/  F2FP.BF16.F32.PACK_AB R14, R14, R12 ;  /* 0x0000000c0e0e723e */ /* 0x000fe200000010ff */
[----:B------:R-:W-:Y:S01]  /*80c0*/  IMAD.MOV.U32 R43, RZ, RZ, R121 ;  /* 0x000000ffff2b7224 */ /* 0x000fe200078e0079 */
[----:B------:R-:W-:Y:S01]  /*80d0*/  F2FP.BF16.F32.PACK_AB R42, R42, R41 ;  /* 0x000000292a2a723e */ /* 0x000fe200000010ff */
[----:B------:R-:W-:Y:S01]  /*80e0*/  IMAD.MOV.U32 R12, RZ, RZ, R48 ;  /* 0x000000ffff0c7224 */ /* 0x000fe200078e0030 */
[----:B------:R-:W-:Y:S01]  /*80f0*/  F2FP.BF16.F32.PACK_AB R40, R40, R83 ;  /* 0x000000532828723e */ /* 0x000fe200000010ff */
[----:B------:R-:W-:-:S07]  /*8100*/  IMAD.MOV.U32 R41, RZ, RZ, R81 ;  /* 0x000000ffff297224 */ /* 0x000fce00078e0051 */
.L_x_2776:
[----:B------:R-:W-:Y:S05]  /*8110*/  BSYNC B3 ;  /* 0x0000000000037941 */ /* 0x000fea0003800000 */
.L_x_2775:
[C---:B------:R-:W-:Y:S01]  /*8120*/  ISETP.GE.AND P3, PT, R54.reuse, R132, PT ;  /* 0x000000843600720c */ /* 0x040fe20003f66270 */
[----:B------:R-:W-:Y:S02]  /*8130*/  ULDC.64 UR4, c[0x0][0x208] ;  /* 0x0000820000047ab9 */ /* 0x000fe40000000a00 */
[----:B--2---:R4:W-:Y:S10]  /*8140*/  ST.E.128 desc[UR4][R52.64], R12 ;  /* 0x0000000c34007985 */ /* 0x0049f4000c101d04 */
[----:B------:R-:W-:-:S05]  /*8150*/  @!P3 IMAD.WIDE R36, R54, 0x2, R116 ;  /* 0x000000023624b825 */ /* 0x000fca00078e0274 */
[----:B---3--:R4:W-:Y:S02]  /*8160*/  @!P3 ST.E.128 desc[UR4][R36.64], R40 ;  /* 0x000000282400b985 */ /* 0x0089e4000c101d04 */
.L_x_2774:
[----:B------:R-:W-:Y:S05]  /*8170*/  BSYNC B2 ;  /* 0x0000000000027941 */ /* 0x000fea0003800000 */
.L_x_2773:
        /* <DEDUP_REMOVED lines=31> */
[----:B------:R-:W-:Y:S01]  /*8370*/  SHF.R.U64 R35, R44, 0x10, R45 ;  /* 0x000000102c237819 */ /* 0x000fe2000000122d */
[----:B--2---:R-:W-:Y:S01]  /*8380*/  IMAD.U32 R51, R15, 0x10000, RZ ;  /* 0x000100000f337824 */ /* 0x004fe200078e00ff */
[----:B------:R-:W-:Y:S01]  /*8390*/  SHF.R.U64 R32, R32, 0x10, R33 ;  /* 0x0000001020207819 */ /* 0x000fe20000001221 */
[----:B------:R-:W-:Y:S01]  /*83a0*/  IMAD.U32 R53, R38, 0x10000, RZ ;  /* 0x0001000026357824 */ /* 0x000fe200078e00ff */
[----:B------:R-:W-:Y:S01]  /*83b0*/  SHF.R.U32.HI R44, RZ, 0x10, R45 ;  /* 0x00000010ff2c7819 */ /* 0x000fe2000001162d */
        /* <DEDUP_REMOVED lines=9> */
[C---:B------:R-:W-:Y:S02]  /*8450*/  PRMT R35, R161.reuse, 0x5432, R35 ;  /* 0x00005432a1237816 */ /* 0x040fe40000000023 */
[----:B------:R-:W-:Y:S01]  /*8460*/  PRMT R161, R161, 0x5410, R43 ;  /* 0x00005410a1a17816 */ /* 0x000fe2000000002b */
[CC--:B------:R-:W-:Y:S01]  /*8470*/  FMUL.FTZ R43, R48.reuse, R54.reuse ;  /* 0x00000036302b7220 */ /* 0x0c0fe20000410000 */
[----:B------:R-:W-:Y:S01]  /*8480*/  LOP3.LUT R49, R37, 0xffff0000, RZ, 0xc0, !PT ;  /* 0xffff000025317812 */ /* 0x000fe200078ec0ff */
[-C--:B------:R-:W-:Y:S01]  /*8490*/  FMUL.FTZ R48, R48, R55.reuse ;  /* 0x0000003730307220 */ /* 0x080fe20000410000 */
[----:B------:R-:W-:Y:S01]  /*84a0*/  LOP3.LUT R44, R44, 0xffff0000, RZ, 0xc0, !PT ;  /* 0xffff00002c2c7812 */ /* 0x000fe200078ec0ff */
[C---:B------:R-:W-:Y:S01]  /*84b0*/  FFMA.FTZ R43, R45.reuse, R55, -R43 ;  /* 0x000000372d2b7223 */ /* 0x040fe2000001082b */
[----:B------:R-:W-:Y:S01]  /*84c0*/  PRMT R42, R160, 0x5432, R42 ;  /* 0x00005432a02a7816 */ /* 0x000fe2000000002a */
[----:B------:R-:W-:Y:S01]  /*84d0*/  FFMA.FTZ R48, R45, R54, R48 ;  /* 0x000000362d307223 */ /* 0x000fe20000010030 */
[----:B------:R-:W-:Y:S01]  /*84e0*/  PRMT R46, R162, 0x5410, R46 ;  /* 0x00005410a22e7816 */ /* 0x000fe2000000002e */
[-C--:B------:R-:W-:Y:S01]  /*84f0*/  FMUL.FTZ R80, R49, R44.reuse ;  /* 0x0000002c31507220 */ /* 0x080fe20000410000 */
[----:B------:R-:W-:Y:S01]  /*8500*/  LOP3.LUT R33, R33, 0xffff0000, RZ, 0xc0, !PT ;  /* 0xffff000021217812 */ /* 0x000fe200078ec0ff */
[----:B------:R-:W-:Y:S01]  /*8510*/  IMAD.U32 R45, R42, 0x10000, RZ ;  /* 0x000100002a2d7824 */ /* 0x000fe200078e00ff */
[----:B------:R-:W-:Y:S01]  /*8520*/  LOP3.LUT R47, R13, 0xffff0000, RZ, 0xc0, !PT ;  /* 0xffff00000d2f7812 */ /* 0x000fe200078ec0ff */
[----:B------:R-:W-:Y:S01]  /*8530*/  IMAD.U32 R55, R46, 0x10000, RZ ;  /* 0x000100002e377824 */ /* 0x000fe200078e00ff */
[----:B------:R-:W-:Y:S01]  /*8540*/  PRMT R32, R163, 0x5410, R32 ;  /* 0x00005410a3207816 */ /* 0x000fe20000000020 */
[----:B------:R-:W-:Y:S01]  /*8550*/  FMUL.FTZ R49, R49, R33 ;  /* 0x0000002131317220 */ /* 0x000fe20000410000 */
[----:B------:R-:W-:Y:S01]  /*8560*/  LOP3.LUT R39, R39, 0xffff0000, RZ, 0xc0, !PT ;  /* 0xffff000027277812 */ /* 0x000fe200078ec0ff */
[----:B------:R-:W-:Y:S01]  /*8570*/  IMAD.U32 R37, R36, 0x10000, RZ ;  /* 0x0001000024257824 */ /* 0x000fe200078e00ff */
[----:B------:R-:W-:Y:S01]  /*8580*/  LOP3.LUT R46, R46, 0xffff0000, RZ, 0xc0, !PT ;  /* 0xffff00002e2e7812 */ /* 0x000fe200078ec0ff */
[----:B------:R-:W-:Y:S01]  /*8590*/  FFMA.FTZ R49, R47, R44, R49 ;  /* 0x0000002c2f317223 */ /* 0x000fe20000010031 */
[----:B------:R-:W-:Y:S01]  /*85a0*/  LOP3.LUT R42, R42, 0xffff0000, RZ, 0xc0, !PT ;  /* 0xffff00002a2a7812 */ /* 0x000fe200078ec0ff */
[----:B------:R-:W-:-:S02]  /*85b0*/  IMAD.U32 R54, R35, 0x10000, RZ ;  /* 0x0001000023367824 */ /* 0x000fc400078e00ff */
[----:B------:R-:W-:Y:S01]  /*85c0*/  FFMA.FTZ R80, R47, R33, -R80 ;  /* 0x000000212f507223 */ /* 0x000fe20000010850 */
[----:B------:R-:W-:Y:S02]  /*85d0*/  IMAD.U32 R44, R32, 0x10000, RZ ;  /* 0x00010000202c7824 */ /* 0x000fe400078e00ff */
[C---:B------:R-:W-:Y:S01]  /*85e0*/  FMUL.FTZ R120, R39.reuse, R46 ;  /* 0x0000002e27787220 */ /* 0x040fe20000410000 */
[----:B------:R-:W-:Y:S01]  /*85f0*/  FMUL.FTZ R82, R39, R42 ;  /* 0x0000002a27527220 */ /* 0x000fe20000410000 */
[----:B------:R-:W-:Y:S01]  /*8600*/  LOP3.LUT R36, R36, 0xffff0000, RZ, 0xc0, !PT ;  /* 0xffff000024247812 */ /* 0x000fe200078ec0ff */
[----:B------:R-:W-:Y:S01]  /*8610*/  FMUL.FTZ R33, R52, R55 ;  /* 0x0000003734217220 */ /* 0x000fe20000410000 */
[----:B------:R-:W-:Y:S01]  /*8620*/  LOP3.LUT R35, R35, 0xffff0000, RZ, 0xc0, !PT ;  /* 0xffff000023237812 */ /* 0x000fe200078ec0ff */
[----:B------:R-:W-:Y:S01]  /*8630*/  IMAD.U32 R13, R12, 0x10000, RZ ;  /* 0x000100000c0d7824 */ /* 0x000fe200078e00ff */
[----:B------:R-:W-:Y:S01]  /*8640*/  LOP3.LUT R39, R32, 0xffff0000, RZ, 0xc0, !PT ;  /* 0xffff000020277812 */ /* 0x000fe200078ec0ff */
[C---:B------:R-:W-:Y:S01]  /*8650*/  FMUL.FTZ R32, R37.reuse, R54 ;  /* 0x0000003625207220 */ /* 0x040fe20000410000 */
[-C--:B------:R-:W-:Y:S01]  /*8660*/  FMUL.FTZ R37, R37, R44.reuse ;  /* 0x0000002c25257220 */ /* 0x080fe20000410000 */
[----:B------:R-:W-:Y:S01]  /*8670*/  LOP3.LUT R12, R12, 0xffff0000, RZ, 0xc0, !PT ;  /* 0xffff00000c0c7812 */ /* 0x000fe200078ec0ff */
[-C--:B------:R-:W-:Y:S01]  /*8680*/  FMUL.FTZ R52, R52, R45.reuse ;  /* 0x0000002d34347220 */ /* 0x080fe20000410000 */
[----:B------:R-:W-:Y:S01]  /*8690*/  FFMA.FTZ R33, R51, R45, -R33 ;  /* 0x0000002d33217223 */ /* 0x000fe20000010821 */
[----:B------:R-:W-:Y:S01]  /*86a0*/  FMUL.FTZ R45, R36, R35 ;  /* 0x00000023242d7220 */ /* 0x000fe20000410000 */
[----:B------:R-:W-:Y:S01]  /*86b0*/  PRMT R34, R163, 0x5432, R34 ;  /* 0x00005432a3227816 */ /* 0x000fe20000000022 */
[C---:B------:R-:W-:Y:S01]  /*86c0*/  FFMA.FTZ R32, R13.reuse, R44, -R32 ;  /* 0x0000002c0d207223 */ /* 0x040fe20000010820 */
[----:B------:R-:W-:Y:S01]  /*86d0*/  FFMA.FTZ R37, R13, R54, R37 ;  /* 0x000000360d257223 */ /* 0x000fe20000010025 */
[----:B------:R-:W-:Y:S01]  /*86e0*/  LOP3.LUT R15, R15, 0xffff0000, RZ, 0xc0, !PT ;  /* 0xffff00000f0f7812 */ /* 0x000fe200078ec0ff */
[C---:B------:R-:W-:Y:S01]  /*86f0*/  IMAD.U32 R13, R161.reuse, 0x10000, RZ ;  /* 0x00010000a10d7824 */ /* 0x040fe200078e00ff */
[----:B------:R-:W-:Y:S01]  /*8700*/  LOP3.LUT R38, R38, 0xffff0000, RZ, 0xc0, !PT ;  /* 0xffff000026267812 */ /* 0x000fe200078ec0ff */
[-C--:B------:R-:W-:Y:S01]  /*8710*/  FMUL.FTZ R47, R36, R39.reuse ;  /* 0x00000027242f7220 */ /* 0x080fe20000410000 */
[----:B------:R-:W-:Y:S01]  /*8720*/  LOP3.LUT R161, R161, 0xffff0000, RZ, 0xc0, !PT ;  /* 0xffff0000a1a17812 */ /* 0x000fe200078ec0ff */
[----:B------:R-:W-:Y:S01]  /*8730*/  FFMA.FTZ R45, R12, R39, -R45 ;  /* 0x000000270c2d7223 */ /* 0x000fe2000001082d */
[C---:B------:R-:W-:Y:S01]  /*8740*/  LOP3.LUT R39, R34.reuse, 0xffff0000, RZ, 0xc0, !PT ;  /* 0xffff000022277812 */ /* 0x040fe200078ec0ff */
[----:B------:R-:W-:Y:S01]  /*8750*/  IMAD.U32 R36, R34, 0x10000, RZ ;  /* 0x0001000022247824 */ /* 0x000fe200078e00ff */
[----:B------:R-:W-:Y:S01]  /*8760*/  LOP3.LUT R14, R14, 0xffff0000, RZ, 0xc0, !PT ;  /* 0xffff00000e0e7812 */ /* 0x000fe200078ec0ff */
[----:B------:R-:W-:Y:S01]  /*8770*/  FFMA.FTZ R42, R15, R42, -R120 ;  /* 0x0000002a0f2a7223 */ /* 0x000fe20000010878 */
[----:B------:R-:W-:Y:S01]  /*8780*/  FFMA.FTZ R12, R12, R35, R47 ;  /* 0x000000230c0c7223 */ /* 0x000fe2000001002f */
[----:B------:R-:W-:Y:S01]  /*8790*/  FFMA.FTZ R52, R51, R55, R52 ;  /* 0x0000003733347223 */ /* 0x000fe20000010034 */
[----:B------:R-:W-:Y:S01]  /*87a0*/  FFMA.FTZ R15, R15, R46, R82 ;  /* 0x0000002e0f0f7223 */ /* 0x000fe20000010052 */
[C---:B------:R-:W-:Y:S01]  /*87b0*/  FMUL.FTZ R47, R38.reuse, R161 ;  /* 0x000000a1262f7220 */ /* 0x040fe20000410000 */
[C---:B------:R-:W-:Y:S01]  /*87c0*/  FMUL.FTZ R35, R53.reuse, R13 ;  /* 0x0000000d35237220 */ /* 0x040fe20000410000 */
[-C--:B------:R-:W-:Y:S01]  /*87d0*/  FMUL.FTZ R34, R53, R36.reuse ;  /* 0x0000002435227220 */ /* 0x080fe20000410000 */
[-C--:B------:R-:W-:Y:S01]  /*87e0*/  FMUL.FTZ R38, R38, R39.reuse ;  /* 0x0000002726267220 */ /* 0x080fe20000410000 */
[----:B------:R-:W-:Y:S01]  /*87f0*/  FFMA.FTZ R47, R14, R39, -R47 ;  /* 0x000000270e2f7223 */ /* 0x000fe2000001082f */
[C---:B------:R-:W-:Y:S01]  /*8800*/  FFMA.FTZ R36, R50.reuse, R36, -R35 ;  /* 0x0000002432247223 */ /* 0x040fe20000010823 */
[----:B------:R-:W-:Y:S01]  /*8810*/  F2FP.BF16.F32.PACK_AB R39, R15, R52 ;  /* 0x000000340f27723e */ /* 0x000fe200000010ff */
        /* <DEDUP_REMOVED lines=8> */
[----:B------:R-:W-:Y:S01]  /*88a0*/  IMAD.MOV.U32 R36, RZ, RZ, R15 ;  /* 0x000000ffff247224 */ /* 0x000fe200078e000f */
[----:B------:R-:W-:Y:S01]  /*88b0*/  F2FP.BF16.F32.PACK_AB R38, R38, R13 ;  /* 0x0000000d2626723e */ /* 0x000fe200000010ff */
[----:B------:R-:W-:-:S02]  /*88c0*/  IMAD.MOV.U32 R12, RZ, RZ, R42 ;  /* 0x000000ffff0c7224 */ /* 0x000fc400078e002a */
[----:B------:R-:W-:Y:S02]  /*88d0*/  IMAD.MOV.U32 R13, RZ, RZ, R43 ;  /* 0x000000ffff0d7224 */ /* 0x000fe400078e002b */
[----:B------:R-:W-:Y:S02]  /*88e0*/  IMAD.MOV.U32 R37, RZ, RZ, R48 ;  /* 0x000000ffff257224 */ /* 0x000fe400078e0030 */
[----:B------:R-:W-:-:S07]  /*88f0*/  IMAD.MOV.U32 R15, RZ, RZ, R33 ;  /* 0x000000ffff0f7224 */ /* 0x000fce00078e0021 */
.L_x_2778:
[----:B------:R-:W-:Y:S05]  /*8900*/  BSYNC B2 ;  /* 0x0000000000027941 */ /* 0x000fea0003800000 */
.L_x_2777:
[C---:B------:R-:W-:Y:S01]  /*8910*/  ISETP.GE.AND P3, PT, R11.reuse, R132, PT ;  /* 0x000000840b00720c */ /* 0x040fe20003f66270 */
[----:B------:R-:W-:Y:S02]  /*8920*/  ULDC.64 UR4, c[0x0][0x208] ;  /* 0x0000820000047ab9 */ /* 0x000fe40000000a00 */
[----:B--2---:R2:W-:Y:S10]  /*8930*/  ST.E.128 desc[UR4][R40.64], R12 ;  /* 0x0000000c28007985 */ /* 0x0045f4000c101d04 */
[----:B------:R-:W-:-:S05]  /*8940*/  @!P3 IMAD.WIDE R116, R11, 0x2, R116 ;  /* 0x000000020b74b825 */ /* 0x000fca00078e0274 */
[----:B---3--:R2:W-:Y:S02]  /*8950*/  @!P3 ST.E.128 desc[UR4][R116.64], R36 ;  /* 0x000000247400b985 */ /* 0x0085e4000c101d04 */
.L_x_2768:
[----:B------:R-:W-:Y:S05]  /*8960*/  BSYNC B1 ;  /* 0x0000000000017941 */ /* 0x000fea0003800000 */
.L_x_2767:
[----:B------:R-:W-:-:S03]  /*8970*/  UMOV UR4, 0xffffffff ;  /* 0xffffffff00047882 */ /* 0x000fc60000000000 */
[----:B------:R-:W-:Y:S05]  /*8980*/  BRA.DIV UR4, `(.L_x_2779) ;  /* 0x000001c204b47947 */ /* 0x000fea000b800000 */
[----:B0-----:R-:W0:Y:S04]  /*8990*/  SHFL.IDX PT, R115, R115, 0x1, 0x1c1f ;  /* 0x003c1f0073737f89 */ /* 0x001e2800000e0000 */
[----:B--2-4-:R2:W4:Y:S02]  /*89a0*/  SHFL.IDX PT, R36, R118, 0x1, 0x1c1f ;  /* 0x003c1f0076247f89 */ /* 0x01452400000e0000 */
.L_x_3069:
        /* <DEDUP_REMOVED lines=17> */
[----:B------:R-:W-:-:S02]  /*8ac0*/  ISETP.GE.AND P3, PT, R41, R132, PT ;  /* 0x000000842900720c */ /* 0x000fc40003f66270 */
        /* <DEDUP_REMOVED lines=15> */
[----:B------:R-:W-:Y:S01]  /*8bc0*/  SHF.R.U64 R44, R76, 0x10, R77 ;  /* 0x000000104c2c7819 */ /* 0x000fe2000000124d */
[----:B------:R-:W-:Y:S01]  /*8bd0*/  IMAD.U32 R52, R35, 0x10000, RZ ;  /* 0x0001000023347824 */ /* 0x000fe200078e00ff */
[----:B------:R-:W-:Y:S01]  /*8be0*/  SHF.R.U32.HI R64, RZ, 0x10, R65 ;  /* 0x00000010ff407819 */ /* 0x000fe20000011641 */
[----:B---3--:R-:W-:Y:S01]  /*8bf0*/  IMAD.U32 R50, R15, 0x10000, RZ ;  /* 0x000100000f327824 */ /* 0x008fe200078e00ff */
[----:B------:R-:W-:Y:S01]  /*8c00*/  SHF.R.U32.HI R76, RZ, 0x10, R77 ;  /* 0x00000010ff4c7819 */ /* 0x000fe2000001164d */
[----:B------:R-:W-:Y:S01]  /*8c10*/  IMAD.U32 R45, R13, 0x10000, RZ ;  /* 0x000100000d2d7824 */ /* 0x000fe200078e00ff */
[----:B------:R-:W-:Y:S01]  /*8c20*/  PRMT R64, R157, 0x5432, R64 ;  /* 0x000054329d407816 */ /* 0x000fe20000000040 */
[----:B------:R-:W-:Y:S01]  /*8c30*/  IMAD.U32 R49, R14, 0x10000, RZ ;  /* 0x000100000e317824 */ /* 0x000fe200078e00ff */
[----:B------:R-:W-:-:S02]  /*8c40*/  PRMT R76, R159, 0x5432, R76 ;  /* 0x000054329f4c7816 */ /* 0x000fc4000000004c */
[----:B------:R-:W-:Y:S02]  /*8c50*/  SHF.R.U64 R43, R78, 0x10, R79 ;  /* 0x000000104e2b7819 */ /* 0x000fe4000000124f */
[----:B0-----:R-:W-:Y:S01]  /*8c60*/  SHF.R.U64 R11, R66, 0x10, R67 ;  /* 0x00000010420b7819 */ /* 0x001fe20000001243 */
[----:B------:R-:W-:Y:S01]  /*8c70*/  IMAD.U32 R54, R76, 0x10000, RZ ;  /* 0x000100004c367824 */ /* 0x000fe200078e00ff */
[----:B------:R-:W-:Y:S02]  /*8c80*/  SHF.R.U32.HI R79, RZ, 0x10, R79 ;  /* 0x00000010ff4f7819 */ /* 0x000fe4000001164f */
[----:B------:R-:W-:Y:S01]  /*8c90*/  PRMT R159, R159, 0x5410, R44 ;  /* 0x000054109f9f7816 */ /* 0x000fe2000000002c */
[----:B------:R-:W-:Y:S01]  /*8ca0*/  IMAD.U32 R44, R64, 0x10000, RZ ;  /* 0x00010000402c7824 */ /* 0x000fe200078e00ff */
[----:B------:R-:W-:Y:S01]  /*8cb0*/  SHF.R.U32.HI R67, RZ, 0x10, R67 ;  /* 0x00000010ff437819 */ /* 0x000fe20000011643 */
[----:B------:R-:W-:Y:S01]  /*8cc0*/  FMUL.FTZ R66, R47, R54 ;  /* 0x000000362f427220 */ /* 0x000fe20000410000 */
[----:B------:R-:W-:Y:S01]  /*8cd0*/  LOP3.LUT R48, R33, 0xffff0000, RZ, 0xc0, !PT ;  /* 0xffff000021307812 */ /* 0x000fe200078ec0ff */
[----:B------:R-:W-:Y:S01]  /*8ce0*/  IMAD.U32 R33, R32, 0x10000, RZ ;  /* 0x0001000020217824 */ /* 0x000fe200078e00ff */
[----:B------:R-:W-:Y:S01]  /*8cf0*/  LOP3.LUT R55, R76, 0xffff0000, RZ, 0xc0, !PT ;  /* 0xffff00004c377812 */ /* 0x000fe200078ec0ff */
[-C--:B------:R-:W-:Y:S01]  /*8d00*/  FMUL.FTZ R76, R47, R44.reuse ;  /* 0x0000002c2f4c7220 */ /* 0x080fe20000410000 */
[----:B------:R-:W-:Y:S01]  /*8d10*/  PRMT R79, R158, 0x5432, R79 ;  /* 0x000054329e4f7816 */ /* 0x000fe2000000004f */
[----:B------:R-:W-:Y:S01]  /*8d20*/  FFMA.FTZ R44, R45, R44, -R66 ;  /* 0x0000002c2d2c7223 */ /* 0x000fe20000010842 */
[----:B------:R-:W-:Y:S01]  /*8d30*/  PRMT R67, R156, 0x5432, R67 ;  /* 0x000054329c437816 */ /* 0x000fe20000000043 */
[----:B------:R-:W-:Y:S01]  /*8d40*/  FMUL.FTZ R77, R48, R55 ;  /* 0x00000037304d7220 */ /* 0x000fe20000410000 */
[----:B------:R-:W-:Y:S01]  /*8d50*/  LOP3.LUT R47, R64, 0xffff0000, RZ, 0xc0, !PT ;  /* 0xffff0000402f7812 */ /* 0x000fe200078ec0ff */
[----:B------:R-:W-:Y:S01]  /*8d60*/  IMAD.U32 R65, R79, 0x10000, RZ ;  /* 0x000100004f417824 */ /* 0x000fe200078e00ff */
[----:B------:R-:W-:Y:S01]  /*8d70*/  LOP3.LUT R46, R13, 0xffff0000, RZ, 0xc0, !PT ;  /* 0xffff00000d2e7812 */ /* 0x000fe200078ec0ff */
[----:B------:R-:W-:Y:S01]  /*8d80*/  IMAD.U32 R53, R67, 0x10000, RZ ;  /* 0x0001000043357824 */ /* 0x000fe200078e00ff */
[----:B------:R-:W-:Y:S01]  /*8d90*/  PRMT R42, R157, 0x5410, R42 ;  /* 0x000054109d2a7816 */ /* 0x000fe2000000002a */
[----:B------:R-:W-:Y:S01]  /*8da0*/  FMUL.FTZ R81, R48, R47 ;  /* 0x0000002f30517220 */ /* 0x000fe20000410000 */
[----:B------:R-:W-:-:S02]  /*8db0*/  IMAD.U32 R64, R159, 0x10000, RZ ;  /* 0x000100009f407824 */ /* 0x000fc400078e00ff */
[----:B------:R-:W-:Y:S01]  /*8dc0*/  FFMA.FTZ R47, R46, R47, -R77 ;  /* 0x0000002f2e2f7223 */ /* 0x000fe2000001084d */
[C---:B------:R-:W-:Y:S01]  /*8dd0*/  FMUL.FTZ R77, R52.reuse, R65 ;  /* 0x00000041344d7220 */ /* 0x040fe20000410000 */
[----:B------:R-:W-:Y:S01]  /*8de0*/  FMUL.FTZ R52, R52, R53 ;  /* 0x0000003534347220 */ /* 0x000fe20000410000 */
[----:B------:R-:W-:Y:S01]  /*8df0*/  LOP3.LUT R32, R32, 0xffff0000, RZ, 0xc0, !PT ;  /* 0xffff000020207812 */ /* 0x000fe200078ec0ff */
[----:B------:R-:W-:Y:S01]  /*8e00*/  FFMA.FTZ R46, R46, R55, R81 ;  /* 0x000000372e2e7223 */ /* 0x000fe20000010051 */
[C---:B------:R-:W-:Y:S01]  /*8e10*/  FFMA.FTZ R48, R50.reuse, R53, -R77 ;  /* 0x0000003532307223 */ /* 0x040fe2000001084d */
[----:B------:R-:W-:Y:S01]  /*8e20*/  FFMA.FTZ R50, R50, R65, R52 ;  /* 0x0000004132327223 */ /* 0x000fe20000010034 */
[----:B------:R-:W-:Y:S01]  /*8e30*/  IMAD.U32 R52, R42, 0x10000, RZ ;  /* 0x000100002a347824 */ /* 0x000fe200078e00ff */
[----:B------:R-:W-:Y:S01]  /*8e40*/  LOP3.LUT R159, R159, 0xffff0000, RZ, 0xc0, !PT ;  /* 0xffff00009f9f7812 */ /* 0x000fe200078ec0ff */
[----:B------:R-:W-:Y:S01]  /*8e50*/  IMAD.U32 R13, R12, 0x10000, RZ ;  /* 0x000100000c0d7824 */ /* 0x000fe200078e00ff */
[----:B------:R-:W-:Y:S01]  /*8e60*/  LOP3.LUT R53, R42, 0xffff0000, RZ, 0xc0, !PT ;  /* 0xffff00002a357812 */ /* 0x000fe200078ec0ff */
[----:B------:R-:W-:Y:S01]  /*8e70*/  FFMA.FTZ R45, R45, R54, R76 ;  /* 0x000000362d2d7223 */ /* 0x000fe2000001004c */
[----:B------:R-:W-:Y:S01]  /*8e80*/  PRMT R43, R158, 0x5410, R43 ;  /* 0x000054109e2b7816 */ /* 0x000fe2000000002b */
[----:B------:R-:W-:Y:S01]  /*8e90*/  FMUL.FTZ R42, R33, R64 ;  /* 0x00000040212a7220 */ /* 0x000fe20000410000 */
[----:B------:R-:W-:Y:S01]  /*8ea0*/  LOP3.LUT R35, R35, 0xffff0000, RZ, 0xc0, !PT ;  /* 0xffff000023237812 */ /* 0x000fe200078ec0ff */
[-C--:B------:R-:W-:Y:S01]  /*8eb0*/  FMUL.FTZ R55, R33, R52.reuse ;  /* 0x0000003421377220 */ /* 0x080fe20000410000 */
[----:B------:R-:W-:Y:S01]  /*8ec0*/  PRMT R11, R156, 0x5410, R11 ;  /* 0x000054109c0b7816 */ /* 0x000fe2000000000b */
[C---:B------:R-:W-:Y:S01]  /*8ed0*/  FMUL.FTZ R65, R32.reuse, R159 ;  /* 0x0000009f20417220 */ /* 0x040fe20000410000 */
[----:B------:R-:W-:Y:S01]  /*8ee0*/  LOP3.LUT R66, R79, 0xffff0000, RZ, 0xc0, !PT ;  /* 0xffff00004f427812 */ /* 0x000fe200078ec0ff */
[----:B------:R-:W-:Y:S01]  /*8ef0*/  FFMA.FTZ R33, R13, R52, -R42 ;  /* 0x000000340d217223 */ /* 0x000fe2000001082a */
[----:B------:R-:W-:Y:S01]  /*8f00*/  LOP3.LUT R54, R67, 0xffff0000, RZ, 0xc0, !PT ;  /* 0xffff000043367812 */ /* 0x000fe200078ec0ff */
[-C--:B------:R-:W-:Y:S01]  /*8f10*/  FMUL.FTZ R67, R32, R53.reuse ;  /* 0x0000003520437220 */ /* 0x080fe20000410000 */
[----:B------:R-:W-:Y:S01]  /*8f20*/  LOP3.LUT R12, R12, 0xffff0000, RZ, 0xc0, !PT ;  /* 0xffff00000c0c7812 */ /* 0x000fe200078ec0ff */
[----:B------:R-:W-:Y:S01]  /*8f30*/  FFMA.FTZ R55, R13, R64, R55 ;  /* 0x000000400d377223 */ /* 0x000fe20000010037 */
[----:B------:R-:W-:Y:S01]  /*8f40*/  LOP3.LUT R51, R14, 0xffff0000, RZ, 0xc0, !PT ;  /* 0xffff00000e337812 */ /* 0x000fe200078ec0ff */
[C---:B------:R-:W-:Y:S01]  /*8f50*/  IMAD.U32 R14, R34.reuse, 0x10000, RZ ;  /* 0x00010000220e7824 */ /* 0x040fe200078e00ff */
[----:B------:R-:W-:Y:S01]  /*8f60*/  LOP3.LUT R15, R15, 0xffff0000, RZ, 0xc0, !PT ;  /* 0xffff00000f0f7812 */ /* 0x000fe200078ec0ff */
[----:B------:R-:W-:Y:S01]  /*8f70*/  IMAD.U32 R32, R43, 0x10000, RZ ;  /* 0x000100002b207824 */ /* 0x000fe200078e00ff */
[----:B------:R-:W-:Y:S01]  /*8f80*/  LOP3.LUT R34, R34, 0xffff0000, RZ, 0xc0, !PT ;  /* 0xffff000022227812 */ /* 0x000fe200078ec0ff */
[----:B------:R-:W-:Y:S01]  /*8f90*/  FMUL.FTZ R76, R35, R66 ;  /* 0x00000042234c7220 */ /* 0x000fe20000410000 */
[----:B------:R-:W-:Y:S01]  /*8fa0*/  IMAD.U32 R13, R11, 0x10000, RZ ;  /* 0x000100000b0d7824 */ /* 0x000fe200078e00ff */
[----:B------:R-:W-:Y:S01]  /*8fb0*/  LOP3.LUT R43, R43, 0xffff0000, RZ, 0xc0, !PT ;  /* 0xffff00002b2b7812 */ /* 0x000fe200078ec0ff */
[-C--:B------:R-:W-:Y:S01]  /*8fc0*/  FMUL.FTZ R78, R35, R54.reuse ;  /* 0x00000036234e7220 */ /* 0x080fe20000410000 */
[----:B------:R-:W-:Y:S01]  /*8fd0*/  LOP3.LUT R11, R11, 0xffff0000, RZ, 0xc0, !PT ;  /* 0xffff00000b0b7812 */ /* 0x000fe200078ec0ff */
[----:B------:R-:W-:Y:S01]  /*8fe0*/  FFMA.FTZ R42, R12, R53, -R65 ;  /* 0x000000350c2a7223 */ /* 0x000fe20000010841 */
[C---:B------:R-:W-:Y:S01]  /*8ff0*/  FFMA.FTZ R35, R15.reuse, R54, -R76 ;  /* 0x000000360f237223 */ /* 0x040fe2000001084c */
[C---:B------:R-:W-:Y:S01]  /*9000*/  FMUL.FTZ R52, R14.reuse, R32 ;  /* 0x000000200e347220 */ /* 0x040fe20000410000 */
[----:B------:R-:W-:Y:S01]  /*9010*/  FMUL.FTZ R53, R14, R13 ;  /* 0x0000000d0e357220 */ /* 0x000fe20000410000 */
[----:B------:R-:W-:Y:S01]  /*9020*/  FFMA.FTZ R15, R15, R66, R78 ;  /* 0x000000420f0f7223 */ /* 0x000fe2000001004e */
[C---:B------:R-:W-:Y:S01]  /*9030*/  FMUL.FTZ R14, R34.reuse, R43 ;  /* 0x0000002b220e7220 */ /* 0x040fe20000410000 */
[----:B------:R-:W-:Y:S01]  /*9040*/  FMUL.FTZ R34, R34, R11 ;  /* 0x0000000b22227220 */ /* 0x000fe20000410000 */
[----:B------:R-:W-:Y:S01]  /*9050*/  FFMA.FTZ R12, R12, R159, R67 ;  /* 0x0000009f0c0c7223 */ /* 0x000fe20000010043 */
[----:B------:R-:W-:Y:S01]  /*9060*/  F2FP.BF16.F32.PACK_AB R35, R35, R48 ;  /* 0x000000302323723e */ /* 0x000fe200000010ff */
        /* <DEDUP_REMOVED lines=13> */
[----:B------:R-:W-:Y:S02]  /*9140*/  F2FP.BF16.F32.PACK_AB R14, R11, R52 ;  /* 0x000000340b0e723e */ /* 0x000fe400000010ff */
[----:B------:R-:W-:-:S07]  /*9150*/  F2FP.BF16.F32.PACK_AB R34, R34, R53 ;  /* 0x000000352222723e */ /* 0x000fce00000010ff */
.L_x_2783:
[----:B------:R-:W-:Y:S05]  /*9160*/  BSYNC B2 ;  /* 0x0000000000027941 */ /* 0x000fea0003800000 */
.L_x_2782:
[----:B------:R-:W-:Y:S02]  /*9170*/  ULDC.64 UR4, c[0x0][0x208] ;  /* 0x0000820000047ab9 */ /* 0x000fe40000000a00 */
[----:B---3--:R3:W-:Y:S04]  /*9180*/  ST.E.128 desc[UR4][R38.64], R12 ;  /* 0x0000000c26007985 */ /* 0x0087e8000c101d04 */
[----:B----4-:R3:W-:Y:S02]  /*9190*/  @!P3 ST.E.128 desc[UR4][R40.64], R32 ;  /* 0x000000202800b985 */ /* 0x0107e4000c101d04 */
.L_x_2781:
[----:B------:R-:W-:Y:S05]  /*91a0*/  BSYNC B1 ;  /* 0x0000000000017941 */ /* 0x000fea0003800000 */
.L_x_2780:
        /* <DEDUP_REMOVED lines=31> */
[--C-:B------:R-:W-:Y:S01]  /*93a0*/  SHF.R.U64 R60, R72, 0x10, R73.reuse ;  /* 0x00000010483c7819 */ /* 0x100fe20000001249 */
[----:B------:R-:W-:Y:S01]  /*93b0*/  IMAD.U32 R52, R35, 0x10000, RZ ;  /* 0x0001000023347824 */ /* 0x000fe200078e00ff */
        /* <DEDUP_REMOVED lines=8> */
[----:B------:R-:W-:-:S02]  /*9440*/  PRMT R146, R146, 0x5432, R61 ;  /* 0x0000543292927816 */ /* 0x000fc4000000003d */
[----:B------:R-:W-:Y:S01]  /*9450*/  SHF.R.U64 R54, R74, 0x10, R75 ;  /* 0x000000104a367819 */ /* 0x000fe2000000124b */
[----:B------:R-:W-:Y:S01]  /*9460*/  IMAD.U32 R55, R53, 0x10000, RZ ;  /* 0x0001000035377824 */ /* 0x000fe200078e00ff */
[----:B------:R-:W-:Y:S02]  /*9470*/  SHF.R.U64 R64, R62, 0x10, R63 ;  /* 0x000000103e407819 */ /* 0x000fe4000000123f */
[----:B------:R-:W-:Y:S01]  /*9480*/  SHF.R.U32.HI R74, RZ, 0x10, R75 ;  /* 0x00000010ff4a7819 */ /* 0x000fe2000001164b */
[----:B------:R-:W-:Y:S01]  /*9490*/  FMUL.FTZ R61, R46, R55 ;  /* 0x000000372e3d7220 */ /* 0x000fe20000410000 */
[----:B------:R-:W-:Y:S01]  /*94a0*/  LOP3.LUT R48, R35, 0xffff0000, RZ, 0xc0, !PT ;  /* 0xffff000023307812 */ /* 0x000fe200078ec0ff */
[----:B------:R-:W-:Y:S01]  /*94b0*/  IMAD.U32 R35, R146, 0x10000, RZ ;  /* 0x0001000092237824 */ /* 0x000fe200078e00ff */
[----:B------:R-:W-:Y:S02]  /*94c0*/  SHF.R.U32.HI R62, RZ, 0x10, R63 ;  /* 0x00000010ff3e7819 */ /* 0x000fe4000001163f */
[----:B------:R-:W-:-:S02]  /*94d0*/  LOP3.LUT R51, R33, 0xffff0000, RZ, 0xc0, !PT ;  /* 0xffff000021337812 */ /* 0x000fc400078ec0ff */
        /* <DEDUP_REMOVED lines=11> */
[----:B------:R-:W-:Y:S01]  /*9590*/  PRMT R155, R155, 0x5410, R60 ;  /* 0x000054109b9b7816 */ /* 0x000fe2000000003c */
[C---:B------:R-:W-:Y:S01]  /*95a0*/  FMUL.FTZ R60, R51.reuse, R54 ;  /* 0x00000036333c7220 */ /* 0x040fe20000410000 */
[----:B------:R-:W-:Y:S01]  /*95b0*/  FMUL.FTZ R62, R51, R46 ;  /* 0x0000002e333e7220 */ /* 0x000fe20000410000 */
[C---:B------:R-:W-:Y:S01]  /*95c0*/  FMUL.FTZ R51, R52.reuse, R61 ;  /* 0x0000003d34337220 */ /* 0x040fe20000410000 */
[----:B------:R-:W-:Y:S01]  /*95d0*/  LOP3.LUT R47, R13, 0xffff0000, RZ, 0xc0, !PT ;  /* 0xffff00000d2f7812 */ /* 0x000fe200078ec0ff */
[-C--:B------:R-:W-:Y:S01]  /*95e0*/  FMUL.FTZ R52, R52, R53.reuse ;  /* 0x0000003534347220 */ /* 0x080fe20000410000 */
[----:B------:R-:W-:Y:S01]  /*95f0*/  LOP3.LUT R147, R147, 0xffff0000, RZ, 0xc0, !PT ;  /* 0xffff000093937812 */ /* 0x000fe200078ec0ff */
[C---:B------:R-:W-:Y:S01]  /*9600*/  FFMA.FTZ R53, R50.reuse, R53, -R51 ;  /* 0x0000003532357223 */ /* 0x040fe20000010833 */
[----:B------:R-:W-:Y:S01]  /*9610*/  LOP3.LUT R145, R145, 0xffff0000, RZ, 0xc0, !PT ;  /* 0xffff000091917812 */ /* 0x000fe200078ec0ff */
[----:B------:R-:W-:Y:S01]  /*9620*/  FFMA.FTZ R52, R50, R61, R52 ;  /* 0x0000003d32347223 */ /* 0x000fe20000010034 */
[----:B------:R-:W-:-:S02]  /*9630*/  IMAD.U32 R51, R155, 0x10000, RZ ;  /* 0x000100009b337824 */ /* 0x000fc400078e00ff */
[----:B------:R-:W-:Y:S01]  /*9640*/  FFMA.FTZ R46, R47, R46, -R60 ;  /* 0x0000002e2f2e7223 */ /* 0x000fe2000001083c */
[----:B------:R-:W-:Y:S02]  /*9650*/  IMAD.U32 R50, R49, 0x10000, RZ ;  /* 0x0001000031327824 */ /* 0x000fe400078e00ff */
[----:B------:R-:W-:Y:S01]  /*9660*/  FFMA.FTZ R47, R47, R54, R62 ;  /* 0x000000362f2f7223 */ /* 0x000fe2000001003e */
[C---:B------:R-:W-:Y:S01]  /*9670*/  FMUL.FTZ R54, R48.reuse, R147 ;  /* 0x0000009330367220 */ /* 0x040fe20000410000 */
[----:B------:R-:W-:Y:S01]  /*9680*/  FMUL.FTZ R60, R48, R145 ;  /* 0x00000091303c7220 */ /* 0x000fe20000410000 */
[----:B------:R-:W-:Y:S01]  /*9690*/  LOP3.LUT R43, R15, 0xffff0000, RZ, 0xc0, !PT ;  /* 0xffff00000f2b7812 */ /* 0x000fe200078ec0ff */
[----:B------:R-:W-:Y:S01]  /*96a0*/  FMUL.FTZ R48, R42, R51 ;  /* 0x000000332a307220 */ /* 0x000fe20000410000 */
[----:B------:R-:W-:Y:S01]  /*96b0*/  IMAD.U32 R13, R12, 0x10000, RZ ;  /* 0x000100000c0d7824 */ /* 0x000fe200078e00ff */
[----:B------:R-:W-:Y:S01]  /*96c0*/  LOP3.LUT R32, R32, 0xffff0000, RZ, 0xc0, !PT ;  /* 0xffff000020207812 */ /* 0x000fe200078ec0ff */
[----:B------:R-:W-:Y:S01]  /*96d0*/  FMUL.FTZ R42, R42, R50 ;  /* 0x000000322a2a7220 */ /* 0x000fe20000410000 */
[----:B------:R-:W-:Y:S01]  /*96e0*/  LOP3.LUT R155, R155, 0xffff0000, RZ, 0xc0, !PT ;  /* 0xffff00009b9b7812 */ /* 0x000fe200078ec0ff */
[----:B------:R-:W-:Y:S01]  /*96f0*/  FFMA.FTZ R54, R43, R145, -R54 ;  /* 0x000000912b367223 */ /* 0x000fe20000010836 */
[----:B------:R-:W-:Y:S01]  /*9700*/  LOP3.LUT R49, R49, 0xffff0000, RZ, 0xc0, !PT ;  /* 0xffff000031317812 */ /* 0x000fe200078ec0ff */
[----:B------:R-:W-:Y:S01]  /*9710*/  FFMA.FTZ R147, R43, R147, R60 ;  /* 0x000000932b937223 */ /* 0x000fe2000001003c */
[----:B------:R-:W-:Y:S01]  /*9720*/  FFMA.FTZ R42, R13, R51, R42 ;  /* 0x000000330d2a7223 */ /* 0x000fe2000001002a */
[----:B------:R-:W-:Y:S01]  /*9730*/  LOP3.LUT R12, R12, 0xffff0000, RZ, 0xc0, !PT ;  /* 0xffff00000c0c7812 */ /* 0x000fe200078ec0ff */
[----:B------:R-:W-:Y:S01]  /*9740*/  FMUL.FTZ R43, R32, R155 ;  /* 0x0000009b202b7220 */ /* 0x000fe20000410000 */
[----:B------:R-:W-:Y:S01]  /*9750*/  LOP3.LUT R15, R14, 0xffff0000, RZ, 0xc0, !PT ;  /* 0xffff00000e0f7812 */ /* 0x000fe200078ec0ff */
[----:B------:R-:W-:Y:S01]  /*9760*/  FMUL.FTZ R51, R32, R49 ;  /* 0x0000003120337220 */ /* 0x000fe20000410000 */
[----:B------:R-:W-:-:S02]  /*9770*/  IMAD.U32 R14, R34, 0x10000, RZ ;  /* 0x00010000220e7824 */ /* 0x000fc400078e00ff */
[----:B------:R-:W-:Y:S01]  /*9780*/  FFMA.FTZ R48, R13, R50, -R48 ;  /* 0x000000320d307223 */ /* 0x000fe20000010830 */
[----:B------:R-:W-:Y:S01]  /*9790*/  IMAD.U32 R32, R45, 0x10000, RZ ;  /* 0x000100002d207824 */ /* 0x000fe200078e00ff */
[----:B------:R-:W-:Y:S01]  /*97a0*/  LOP3.LUT R34, R34, 0xffff0000, RZ, 0xc0, !PT ;  /* 0xffff000022227812 */ /* 0x000fe200078ec0ff */
[----:B------:R-:W-:Y:S01]  /*97b0*/  IMAD.U32 R13, R33, 0x10000, RZ ;  /* 0x00010000210d7824 */ /* 0x000fe200078e00ff */
[----:B------:R-:W-:Y:S01]  /*97c0*/  LOP3.LUT R45, R45, 0xffff0000, RZ, 0xc0, !PT ;  /* 0xffff00002d2d7812 */ /* 0x000fe200078ec0ff */
[C---:B------:R-:W-:Y:S01]  /*97d0*/  FFMA.FTZ R43, R12.reuse, R49, -R43 ;  /* 0x000000310c2b7223 */ /* 0x040fe2000001082b */
[----:B------:R-:W-:Y:S01]  /*97e0*/  LOP3.LUT R33, R33, 0xffff0000, RZ, 0xc0, !PT ;  /* 0xffff000021217812 */ /* 0x000fe200078ec0ff */
[----:B------:R-:W-:Y:S01]  /*97f0*/  FFMA.FTZ R51, R12, R155, R51 ;  /* 0x0000009b0c337223 */ /* 0x000fe20000010033 */
[CC--:B------:R-:W-:Y:S01]  /*9800*/  FMUL.FTZ R12, R14.reuse, R32.reuse ;  /* 0x000000200e0c7220 */ /* 0x0c0fe20000410000 */
        /* <DEDUP_REMOVED lines=16> */
[----:B------:R-:W-:-:S07]  /*9910*/  F2FP.BF16.F32.PACK_AB R34, R34, R49 ;  /* 0x000000312222723e */ /* 0x000fce00000010ff */
.L_x_2787:
[----:B------:R-:W-:Y:S05]  /*9920*/  BSYNC B2 ;  /* 0x0000000000027941 */ /* 0x000fea0003800000 */
.L_x_2786:
[----:B------:R-:W-:Y:S02]  /*9930*/  ULDC.64 UR4, c[0x0][0x208] ;  /* 0x0000820000047ab9 */ /* 0x000fe40000000a00 */
[----:B---3--:R3:W-:Y:S04]  /*9940*/  ST.E.128 desc[UR4][R38.64], R12 ;  /* 0x0000000c26007985 */ /* 0x0087e8000c101d04 */
[----:B----4-:R3:W-:Y:S02]  /*9950*/  @!P3 ST.E.128 desc[UR4][R40.64], R32 ;  /* 0x000000202800b985 */ /* 0x0107e4000c101d04 */
.L_x_2785:
[----:B------:R-:W-:Y:S05]  /*9960*/  BSYNC B1 ;  /* 0x0000000000017941 */ /* 0x000fea0003800000 */
.L_x_2784:
        /* <DEDUP_REMOVED lines=28> */
[----:B------:R-:W-:Y:S01]  /*9b30*/  SHF.R.U64 R49, R56, 0x10, R57 ;  /* 0x0000001038317819 */ /* 0x000fe20000001239 */
[----:B---3--:R-:W-:Y:S01]  /*9b40*/  IMAD.U32 R45, R33, 0x10000, RZ ;  /* 0x00010000212d7824 */ /* 0x008fe200078e00ff */
[----:B------:R-:W-:Y:S01]  /*9b50*/  SHF.R.U32.HI R51, RZ, 0x10, R69 ;  /* 0x00000010ff337819 */ /* 0x000fe20000011645 */
[----:B0-----:R-:W-:Y:S01]  /*9b60*/  IMAD.U32 R41, R13, 0x10000, RZ ;  /* 0x000100000d297824 */ /* 0x001fe200078e00ff */
[----:B------:R-:W-:Y:S01]  /*9b70*/  SHF.R.U32.HI R57, RZ, 0x10, R57 ;  /* 0x00000010ff397819 */ /* 0x000fe20000011639 */
[----:B------:R-:W-:Y:S01]  /*9b80*/  IMAD.U32 R47, R35, 0x10000, RZ ;  /* 0x00010000232f7824 */ /* 0x000fe200078e00ff */
[----:B------:R-:W-:Y:S01]  /*9b90*/  PRMT R48, R142, 0x5410, R49 ;  /* 0x000054108e307816 */ /* 0x000fe20000000031 */
[----:B------:R-:W-:Y:S01]  /*9ba0*/  IMAD.U32 R43, R32, 0x10000, RZ ;  /* 0x00010000202b7824 */ /* 0x000fe200078e00ff */
[----:B------:R-:W-:Y:S01]  /*9bb0*/  PRMT R51, R144, 0x5432, R51 ;  /* 0x0000543290337816 */ /* 0x000fe20000000033 */
[----:B------:R-:W-:Y:S01]  /*9bc0*/  IMAD.U32 R40, R12, 0x10000, RZ ;  /* 0x000100000c287824 */ /* 0x000fe200078e00ff */
[----:B------:R-:W-:-:S02]  /*9bd0*/  SHF.R.U64 R50, R58, 0x10, R59 ;  /* 0x000000103a327819 */ /* 0x000fc4000000123b */
[----:B------:R-:W-:Y:S01]  /*9be0*/  PRMT R142, R142, 0x5432, R57 ;  /* 0x000054328e8e7816 */ /* 0x000fe20000000039 */
[----:B------:R-:W-:Y:S01]  /*9bf0*/  IMAD.U32 R52, R51, 0x10000, RZ ;  /* 0x0001000033347824 */ /* 0x000fe200078e00ff */
[----:B------:R-:W-:Y:S02]  /*9c00*/  SHF.R.U64 R53, R68, 0x10, R69 ;  /* 0x0000001044357819 */ /* 0x000fe40000001245 */
[--C-:B------:R-:W-:Y:S02]  /*9c10*/  SHF.R.U64 R54, R70, 0x10, R71.reuse ;  /* 0x0000001046367819 */ /* 0x100fe40000001247 */
[----:B------:R-:W-:Y:S02]  /*9c20*/  SHF.R.U32.HI R70, RZ, 0x10, R71 ;  /* 0x00000010ff467819 */ /* 0x000fe40000011647 */
[----:B------:R-:W-:Y:S01]  /*9c30*/  PRMT R49, R141, 0x5410, R50 ;  /* 0x000054108d317816 */ /* 0x000fe20000000032 */
[----:B------:R-:W-:Y:S01]  /*9c40*/  IMAD.U32 R50, R142, 0x10000, RZ ;  /* 0x000100008e327824 */ /* 0x000fe200078e00ff */
[----:B------:R-:W-:-:S02]  /*9c50*/  PRMT R144, R144, 0x5410, R53 ;  /* 0x0000541090907816 */ /* 0x000fc40000000035 */
[----:B------:R-:W-:Y:S01]  /*9c60*/  SHF.R.U32.HI R58, RZ, 0x10, R59 ;  /* 0x00000010ff3a7819 */ /* 0x000fe2000001163b */
[----:B------:R-:W-:Y:S01]  /*9c70*/  FMUL.FTZ R56, R45, R50 ;  /* 0x000000322d387220 */ /* 0x000fe20000410000 */
[----:B------:R-:W-:Y:S02]  /*9c80*/  LOP3.LUT R46, R33, 0xffff0000, RZ, 0xc0, !PT ;  /* 0xffff0000212e7812 */ /* 0x000fe400078ec0ff */
[----:B------:R-:W-:Y:S01]  /*9c90*/  PRMT R53, R143, 0x5410, R54 ;  /* 0x000054108f357816 */ /* 0x000fe20000000036 */
[-C--:B------:R-:W-:Y:S01]  /*9ca0*/  FMUL.FTZ R54, R45, R52.reuse ;  /* 0x000000342d367220 */ /* 0x080fe20000410000 */
[----:B------:R-:W-:Y:S01]  /*9cb0*/  LOP3.LUT R51, R51, 0xffff0000, RZ, 0xc0, !PT ;  /* 0xffff000033337812 */ /* 0x000fe200078ec0ff */
[----:B------:R-:W-:Y:S01]  /*9cc0*/  FFMA.FTZ R56, R41, R52, R56 ;  /* 0x0000003429387223 */ /* 0x000fe20000010038 */
[----:B------:R-:W-:Y:S01]  /*9cd0*/  PRMT R143, R143, 0x5432, R70 ;  /* 0x000054328f8f7816 */ /* 0x000fe20000000046 */
[----:B------:R-:W-:Y:S01]  /*9ce0*/  FFMA.FTZ R54, R41, R50, -R54 ;  /* 0x0000003229367223 */ /* 0x000fe20000010836 */
[----:B------:R-:W-:Y:S01]  /*9cf0*/  LOP3.LUT R45, R142, 0xffff0000, RZ, 0xc0, !PT ;  /* 0xffff00008e2d7812 */ /* 0x000fe200078ec0ff */
[C---:B------:R-:W-:Y:S01]  /*9d00*/  FMUL.FTZ R55, R46.reuse, R51 ;  /* 0x000000332e377220 */ /* 0x040fe20000410000 */
[----:B------:R-:W-:Y:S01]  /*9d10*/  LOP3.LUT R42, R13, 0xffff0000, RZ, 0xc0, !PT ;  /* 0xffff00000d2a7812 */ /* 0x000fe200078ec0ff */
[----:B------:R-:W-:Y:S01]  /*9d20*/  IMAD.U32 R50, R143, 0x10000, RZ ;  /* 0x000100008f327824 */ /* 0x000fe200078e00ff */
[----:B------:R-:W-:Y:S01]  /*9d30*/  PRMT R141, R141, 0x5432, R58 ;  /* 0x000054328d8d7816 */ /* 0x000fe2000000003a */
[-C--:B------:R-:W-:Y:S01]  /*9d40*/  FMUL.FTZ R57, R46, R45.reuse ;  /* 0x0000002d2e397220 */ /* 0x080fe20000410000 */
[----:B------:R-:W-:Y:S01]  /*9d50*/  LOP3.LUT R44, R32, 0xffff0000, RZ, 0xc0, !PT ;  /* 0xffff0000202c7812 */ /* 0x000fe200078ec0ff */
[----:B------:R-:W-:Y:S01]  /*9d60*/  FFMA.FTZ R55, R42, R45, -R55 ;  /* 0x0000002d2a377223 */ /* 0x000fe20000010837 */
[----:B------:R-:W-:-:S02]  /*9d70*/  IMAD.U32 R32, R15, 0x10000, RZ ;  /* 0x000100000f207824 */ /* 0x000fc400078e00ff */
[-C--:B------:R-:W-:Y:S01]  /*9d80*/  FMUL.FTZ R45, R47, R50.reuse ;  /* 0x000000322f2d7220 */ /* 0x080fe20000410000 */
[----:B------:R-:W-:Y:S02]  /*9d90*/  IMAD.U32 R41, R141, 0x10000, RZ ;  /* 0x000100008d297824 */ /* 0x000fe400078e00ff */
[----:B------:R-:W-:Y:S01]  /*9da0*/  FFMA.FTZ R57, R42, R51, R57 ;  /* 0x000000332a397223 */ /* 0x000fe20000010039 */
[----:B------:R-:W-:Y:S02]  /*9db0*/  LOP3.LUT R35, R35, 0xffff0000, RZ, 0xc0, !PT ;  /* 0xffff000023237812 */ /* 0x000fe400078ec0ff */
[----:B------:R-:W-:Y:S01]  /*9dc0*/  LOP3.LUT R46, R143, 0xffff0000, RZ, 0xc0, !PT ;  /* 0xffff00008f2e7812 */ /* 0x000fe200078ec0ff */
[-C--:B------:R-:W-:Y:S01]  /*9dd0*/  FMUL.FTZ R47, R47, R41.reuse ;  /* 0x000000292f2f7220 */ /* 0x080fe20000410000 */
[----:B------:R-:W-:Y:S01]  /*9de0*/  LOP3.LUT R42, R141, 0xffff0000, RZ, 0xc0, !PT ;  /* 0xffff00008d2a7812 */ /* 0x000fe200078ec0ff */
[----:B------:R-:W-:Y:S01]  /*9df0*/  FFMA.FTZ R45, R32, R41, -R45 ;  /* 0x00000029202d7223 */ /* 0x000fe2000001082d */
[----:B------:R-:W-:Y:S01]  /*9e00*/  IMAD.U32 R41, R144, 0x10000, RZ ;  /* 0x0001000090297824 */ /* 0x000fe200078e00ff */
[----:B------:R-:W-:Y:S01]  /*9e10*/  LOP3.LUT R33, R15, 0xffff0000, RZ, 0xc0, !PT ;  /* 0xffff00000f217812 */ /* 0x000fe200078ec0ff */
[----:B------:R-:W-:Y:S01]  /*9e20*/  FFMA.FTZ R47, R32, R50, R47 ;  /* 0x00000032202f7223 */ /* 0x000fe2000001002f */
[C---:B------:R-:W-:Y:S01]  /*9e30*/  FMUL.FTZ R50, R35.reuse, R46 ;  /* 0x0000002e23327220 */ /* 0x040fe20000410000 */
[----:B------:R-:W-:Y:S01]  /*9e40*/  FMUL.FTZ R52, R35, R42 ;  /* 0x0000002a23347220 */ /* 0x000fe20000410000 */
[----:B------:R-:W-:-:S02]  /*9e50*/  IMAD.U32 R32, R48, 0x10000, RZ ;  /* 0x0001000030207824 */ /* 0x000fc400078e00ff */
[-C--:B------:R-:W-:Y:S01]  /*9e60*/  FMUL.FTZ R35, R43, R41.reuse ;  /* 0x000000292b237220 */ /* 0x080fe20000410000 */
[----:B------:R-:W-:Y:S01]  /*9e70*/  LOP3.LUT R144, R144, 0xffff0000, RZ, 0xc0, !PT ;  /* 0xffff000090907812 */ /* 0x000fe200078ec0ff */
[C---:B------:R-:W-:Y:S01]  /*9e80*/  FFMA.FTZ R50, R33.reuse, R42, -R50 ;  /* 0x0000002a21327223 */ /* 0x040fe20000010832 */
[----:B------:R-:W-:Y:S01]  /*9e90*/  FFMA.FTZ R52, R33, R46, R52 ;  /* 0x0000002e21347223 */ /* 0x000fe20000010034 */
[----:B------:R-:W-:Y:S02]  /*9ea0*/  IMAD.U32 R15, R34, 0x10000, RZ ;  /* 0x00010000220f7824 */ /* 0x000fe400078e00ff */
[-C--:B------:R-:W-:Y:S01]  /*9eb0*/  FMUL.FTZ R42, R43, R32.reuse ;  /* 0x000000202b2a7220 */ /* 0x080fe20000410000 */
[----:B------:R-:W-:Y:S01]  /*9ec0*/  FFMA.FTZ R35, R40, R32, -R35 ;  /* 0x0000002028237223 */ /* 0x000fe20000010823 */
[----:B------:R-:W-:Y:S01]  /*9ed0*/  IMAD.U32 R33, R53, 0x10000, RZ ;  /* 0x0001000035217824 */ /* 0x000fe200078e00ff */
[----:B------:R-:W-:Y:S01]  /*9ee0*/  LOP3.LUT R13, R12, 0xffff0000, RZ, 0xc0, !PT ;  /* 0xffff00000c0d7812 */ /* 0x000fe200078ec0ff */
[----:B------:R-:W-:Y:S01]  /*9ef0*/  IMAD.U32 R32, R49, 0x10000, RZ ;  /* 0x0001000031207824 */ /* 0x000fe200078e00ff */
[----:B------:R-:W-:Y:S01]  /*9f00*/  LOP3.LUT R34, R34, 0xffff0000, RZ, 0xc0, !PT ;  /* 0xffff000022227812 */ /* 0x000fe200078ec0ff */
[----:B------:R-:W-:Y:S01]  /*9f10*/  FMUL.FTZ R46, R44, R144 ;  /* 0x000000902c2e7220 */ /* 0x000fe20000410000 */
[----:B------:R-:W-:Y:S01]  /*9f20*/  LOP3.LUT R48, R48, 0xffff0000, RZ, 0xc0, !PT ;  /* 0xffff000030307812 */ /* 0x000fe200078ec0ff */
[----:B------:R-:W-:Y:S01]  /*9f30*/  IMAD.U32 R12, R14, 0x10000, RZ ;  /* 0x000100000e0c7824 */ /* 0x000fe200078e00ff */
[----:B------:R-:W-:Y:S01]  /*9f40*/  LOP3.LUT R53, R53, 0xffff0000, RZ, 0xc0, !PT ;  /* 0xffff000035357812 */ /* 0x000fe200078ec0ff */
[----:B------:R-:W-:Y:S01]  /*9f50*/  FFMA.FTZ R42, R40, R41, R42 ;  /* 0x00000029282a7223 */ /* 0x000fe2000001002a */
[----:B------:R-:W-:Y:S01]  /*9f60*/  LOP3.LUT R49, R49, 0xffff0000, RZ, 0xc0, !PT ;  /* 0xffff000031317812 */ /* 0x000fe200078ec0ff */
[C---:B------:R-:W-:Y:S01]  /*9f70*/  FMUL.FTZ R41, R15.reuse, R33 ;  /* 0x000000210f297220 */ /* 0x040fe20000410000 */
[----:B------:R-:W-:Y:S01]  /*9f80*/  LOP3.LUT R14, R14, 0xffff0000, RZ, 0xc0, !PT ;  /* 0xffff00000e0e7812 */ /* 0x000fe200078ec0ff */
[----:B------:R-:W-:Y:S01]  /*9f90*/  FMUL.FTZ R40, R15, R32 ;  /* 0x000000200f287220 */ /* 0x000fe20000410000 */
[CC--:B------:R-:W-:Y:S01]  /*9fa0*/  FFMA.FTZ R46, R13.reuse, R48.reuse, -R46 ;  /* 0x000000300d2e7223 */ /* 0x0c0fe2000001082e */
[----:B------:R-:W-:Y:S01]  /*9fb0*/  FMUL.FTZ R15, R34, R53 ;  /* 0x00000035220f7220 */ /* 0x000fe20000410000 */
[----:B------:R-:W-:Y:S01]  /*9fc0*/  FMUL.FTZ R44, R44, R48 ;  /* 0x000000302c2c7220 */ /* 0x000fe20000410000 */
[----:B------:R-:W-:Y:S01]  /*9fd0*/  FMUL.FTZ R34, R34, R49 ;  /* 0x0000003122227220 */ /* 0x000fe20000410000 */
[C---:B------:R-:W-:Y:S01]  /*9fe0*/  FFMA.FTZ R41, R12.reuse, R32, -R41 ;  /* 0x000000200c297223 */ /* 0x040fe20000010829 */
[----:B------:R-:W-:Y:S01]  /*9ff0*/  FFMA.FTZ R40, R12, R33, R40 ;  /* 0x000000210c287223 */ /* 0x000fe20000010028 */
[----:B------:R-:W-:Y:S01]  /*a000*/  FFMA.FTZ R12, R14, R49, -R15 ;  /* 0x000000310e0c7223 */ /* 0x000fe2000001080f */
[----:B------:R-:W-:Y:S01]  /*a010*/  FFMA.FTZ R13, R13, R144, R44 ;  /* 0x000000900d0d7223 */ /* 0x000fe2000001002c */
[----:B------:R-:W-:Y:S01]  /*a020*/  F2FP.BF16.F32.PACK_AB R35, R46, R35 ;  /* 0x000000232e23723e */ /* 0x000fe200000010ff */
        /* <DEDUP_REMOVED lines=11> */
.L_x_2789:
[----:B------:R-:W-:Y:S05]  /*a0e0*/  BSYNC B1 ;  /* 0x0000000000017941 */ /* 0x000fea0003800000 */
.L_x_2788:
[----:B------:R-:W-:Y:S01]  /*a0f0*/  ISETP.GE.AND P3, PT, R11, R132, PT ;  /* 0x000000840b00720c */ /* 0x000fe20003f66270 */
[----:B------:R-:W-:Y:S02]  /*a100*/  ULDC.64 UR4, c[0x0][0x208] ;  /* 0x0000820000047ab9 */ /* 0x000fe40000000a00 */
[----:B0-----:R0:W-:Y:S10]  /*a110*/  ST.E.128 desc[UR4][R38.64], R12 ;  /* 0x0000000c26007985 */ /* 0x0011f4000c101d04 */
[----:B------:R-:W-:Y:S05]  /*a120*/  @P3 BRA `(.L_x_2736) ;  /* 0x0000000400f03947 */ /* 0x000fea0003800000 */
[----:B------:R-:W-:Y:S01]  /*a130*/  IMAD.WIDE R36, R11, 0x2, R36 ;  /* 0x000000020b247825 */ /* 0x000fe200078e0224 */
[----:B------:R-:W-:-:S04]  /*a140*/  ULDC.64 UR4, c[0x0][0x208] ;  /* 0x0000820000047ab9 */ /* 0x000fc80000000a00 */
[----:B---3--:R3:W-:Y:S01]  /*a150*/  ST.E.128 desc[UR4][R36.64], R32 ;  /* 0x0000002024007985 */ /* 0x0087e2000c101d04 */
[----:B------:R-:W-:Y:S05]  /*a160*/  BRA `(.L_x_2736) ;  /* 0x0000000400e07947 */ /* 0x000fea0003800000 */
.L_x_2701:
[----:B------:R-:W-:-:S04]  /*a170*/  ULOP3.LUT UR4, UR60, 0x1, URZ, 0xfc, !UPT ;  /* 0x000000013c047892 */ /* 0x000fc8000f8efc3f */
[----:B------:R-:W-:-:S06]  /*a180*/  UISETP.NE.AND UP0, UPT, UR4, 0x3, UPT ;  /* 0x000000030400788c */ /* 0x000fcc000bf05270 */
[----:B------:R-:W-:-:S13]  /*a190*/  PLOP3.LUT P2, PT, PT, PT, UP0, 0x80, 0x0 ;  /* 0x000000000000781c */ /* 0x000fda0003f4f008 */
[----:B------:R-:W-:Y:S05]  /*a1a0*/  @!P2 BRA `(.L_x_2790) ;  /* 0x000000000004a947 */ /* 0x000fea0003800000 */
[----:B------:R-:W-:Y:S01]  /*a1b0*/  BPT.TRAP 0x1 ;  /* 0x000000040000795c */ /* 0x000fe20000300000 */
.L_x_2790:
[----:B------:R-:W-:Y:S01]  /*a1c0*/  IMAD R87, R19, 0x8, R18 ;  /* 0x0000000813577824 */ /* 0x000fe200078e0212 */
[----:B------:R-:W-:Y:S01]  /*a1d0*/  SHF.L.U32 R88, R205, 0x1f, RZ ;  /* 0x0000001fcd587819 */ /* 0x000fe200000006ff */
[----:B------:R-:W-:Y:S01]  /*a1e0*/  BSSY B1, `(.L_x_2791) ;  /* 0x0000004000017945 */ /* 0x000fe20003800000 */
[----:B------:R-:W-:Y:S02]  /*a1f0*/  SHF.R.S32.HI R84, RZ, 0x1f, R28 ;  /* 0x0000001fff547819 */ /* 0x000fe4000001141c */
[----:B------:R-:W0:Y:S02]  /*a200*/  SYNCS.PHASECHK.TRANS64.TRYWAIT P3, [R87+URZ+0x30890], R88 ;  /* 0x03089058570075a7 */ /* 0x000e24000806017f */
[----:B0-----:R-:W-:Y:S05]  /*a210*/  @!P3 BRA `(.L_x_2792) ;  /* 0x000001a800dcb947 */ /* 0x001fea0003800000 */
.L_x_3070:
[----:B------:R-:W-:Y:S05]  /*a220*/  BSYNC B1 ;  /* 0x0000000000017941 */ /* 0x000fea0003800000 */
.L_x_2791:
        /* <DEDUP_REMOVED lines=19> */
[----:B------:R-:W-:Y:S01]  /*a360*/  LEA R40, P3, R12, UR4, 0x1 ;  /* 0x000000040c287c11 */ /* 0x000fe2000f8608ff */
[----:B------:R-:W-:Y:S01]  /*a370*/  IMAD.IADD R42, R86, 0x1, -R204 ;  /* 0x00000001562a7824 */ /* 0x000fe200078e0acc */
[----:B------:R-:W-:Y:S02]  /*a380*/  UMOV UR4, 0xffffffff ;  /* 0xffffffff00047882 */ /* 0x000fe40000000000 */
[----:B------:R-:W-:Y:S02]  /*a390*/  LEA.HI.X R41, R12, UR5, R15, 0x1, P3 ;  /* 0x000000050c297c11 */ /* 0x000fe400098f0c0f */
[----:B------:R-:W-:Y:S01]  /*a3a0*/  ISETP.GE.AND P3, PT, R42, 0x1, PT ;  /* 0x000000012a00780c */ /* 0x000fe20003f66270 */
[----:B------:R-:W-:-:S12]  /*a3b0*/  BRA.DIV UR4, `(.L_x_2793) ;  /* 0x000001aa04887947 */ /* 0x000fd8000b800000 */
[----:B------:R1:W2:Y:S04]  /*a3c0*/  SHFL.IDX PT, R39, R41, RZ, 0x1c1f ;  /* 0x001c1fff29277589 */ /* 0x0002a800000e0000 */
[----:B------:R1:W3:Y:S02]  /*a3d0*/  SHFL.IDX PT, R38, R40, RZ, 0x1c1f ;  /* 0x001c1fff28267589 */ /* 0x0002e400000e0000 */
.L_x_3074:
[----:B------:R-:W-:Y:S04]  /*a3e0*/  BSSY B1, `(.L_x_2794) ;  /* 0x0000026000017945 */ /* 0x000fe80003800000 */
[----:B------:R-:W-:Y:S05]  /*a3f0*/  @!P3 BRA `(.L_x_2795) ;  /* 0x000000000090b947 */ /* 0x000fea0003800000 */
[----:B------:R-:W-:Y:S01]  /*a400*/  ULDC UR4, c[0x0][0x2f4] ;  /* 0x0000bd0000047ab9 */ /* 0x000fe20000000800 */
[----:B------:R-:W-:Y:S01]  /*a410*/  ULDC.64 UR6, c[0x0][0x208] ;  /* 0x0000820000067ab9 */ /* 0x000fe20000000a00 */
        /* <DEDUP_REMOVED lines=34> */
.L_x_2795:
[----:B------:R-:W-:Y:S05]  /*a640*/  BSYNC B1 ;  /* 0x0000000000017941 */ /* 0x000fea0003800000 */
.L_x_2794:
[----:B------:R-:W-:-:S03]  /*a650*/  UMOV UR4, 0xffffffff ;  /* 0xffffffff00047882 */ /* 0x000fc60000000000 */
[----:B------:R-:W-:Y:S05]  /*a660*/  BRA.DIV UR4, `(.L_x_2796) ;  /* 0x000001aa04287947 */ /* 0x000fea000b800000 */
[----:B--2---:R2:W0:Y:S04]  /*a670*/  SHFL.IDX PT, R39, R41, 0x1, 0x1c1f ;  /* 0x003c1f0029277f89 */ /* 0x00442800000e0000 */
[----:B---3--:R2:W3:Y:S02]  /*a680*/  SHFL.IDX PT, R38, R40, 0x1, 0x1c1f ;  /* 0x003c1f0028267f89 */ /* 0x0084e400000e0000 */
.L_x_3078:
[----:B------:R-:W-:-:S13]  /*a690*/  ISETP.GE.AND P3, PT, R42, 0x41, PT ;  /* 0x000000412a00780c */ /* 0x000fda0003f66270 */
[----:B------:R-:W-:Y:S05]  /*a6a0*/  @!P3 BRA `(.L_x_2736) ;  /* 0x000000000090b947 */ /* 0x000fea0003800000 */
[----:B------:R-:W-:Y:S01]  /*a6b0*/  ULDC UR4, c[0x0][0x2f4] ;  /* 0x0000bd0000047ab9 */ /* 0x000fe20000000800 */
[----:B------:R-:W-:Y:S01]  /*a6c0*/  ULDC.64 UR6, c[0x0][0x208] ;  /* 0x0000820000067ab9 */ /* 0x000fe20000000a00 */
        /* <DEDUP_REMOVED lines=34> */
.L_x_2736:
[----:B------:R-:W-:Y:S05]  /*a8f0*/  BSYNC B0 ;  /* 0x0000000000007941 */ /* 0x000fea0003800000 */
.L_x_2700:
        /* <DEDUP_REMOVED lines=17> */
.L_x_2798:
[----:B------:R-:W-:Y:S05]  /*aa10*/  BSYNC B0 ;  /* 0x0000000000007941 */ /* 0x000fea0003800000 */
.L_x_2797:
[----:B------:R-:W3:Y:S01]  /*aa20*/  SYNCS.PHASECHK.TRANS64.TRYWAIT P2, [R87+URZ+0x308b0], R88 ;  /* 0x0308b058570075a7 */ /* 0x000ee2000804017f */
[----:B------:R-:W-:Y:S01]  /*aa30*/  ULDC UR61, c[0x0][0x2f4] ;  /* 0x0000bd00003d7ab9 */ /* 0x000fe20000000800 */
[----:B------:R-:W-:Y:S04]  /*aa40*/  BSSY B0, `(.L_x_2799) ;  /* 0x0000002000007945 */ /* 0x000fe80003800000 */
[----:B---3--:R-:W-:Y:S05]  /*aa50*/  @!P2 BRA `(.L_x_2800) ;  /* 0x000001a40078a947 */ /* 0x008fea0003800000 */
.L_x_3079:
[----:B------:R-:W-:Y:S05]  /*aa60*/  BSYNC B0 ;  /* 0x0000000000007941 */ /* 0x000fea0003800000 */
.L_x_2799:
[----:B------:R-:W-:Y:S01]  /*aa70*/  ULDC.64 UR4, c[0x0][0x328] ;  /* 0x0000ca0000047ab9 */ /* 0x000fe20000000a00 */
[----:B------:R-:W-:Y:S01]  /*aa80*/  IMAD.IADD R86, R86, 0x1, -R204 ;  /* 0x0000000156567824 */ /* 0x000fe200078e0acc */
[----:B------:R-:W-:Y:S01]  /*aa90*/  BSSY B0, `(.L_x_2801) ;  /* 0x0000037000007945 */ /* 0x000fe20003800000 */
[----:B0-----:R-:W-:Y:S02]  /*aaa0*/  IMAD R11, R84, UR4, RZ ;  /* 0x00000004540b7c24 */ /* 0x001fe4000f8e02ff */
[----:B----4-:R-:W-:-:S04]  /*aab0*/  IMAD.WIDE.U32 R12, R28, UR4, RZ ;  /* 0x000000041c0c7c25 */ /* 0x010fc8000f8e00ff */
[----:B------:R-:W-:Y:S01]  /*aac0*/  IMAD R11, R28, UR5, R11 ;  /* 0x000000051c0b7c24 */ /* 0x000fe2000f8e020b */
[----:B------:R-:W-:Y:S02]  /*aad0*/  ULDC.64 UR4, c[0x0][0x338] ;  /* 0x0000ce0000047ab9 */ /* 0x000fe40000000a00 */
[----:B------:R-:W-:Y:S02]  /*aae0*/  IMAD R14, R85, UR4, RZ ;  /* 0x00000004550e7c24 */ /* 0x000fe4000f8e02ff */
        /* <DEDUP_REMOVED lines=16> */
[----:B------:R-:W-:Y:S01]  /*abf0*/  ISETP.GE.AND P5, PT, R16, UR61, PT ;  /* 0x0000003d10007c0c */ /* 0x000fe2000bfa6270 */
[----:B------:R-:W-:Y:S01]  /*ac00*/  ULDC.64 UR4, c[0x0][0x208] ;  /* 0x0000820000047ab9 */ /* 0x000fe20000000a00 */
        /* <DEDUP_REMOVED lines=12> */
[----:B-12---:R-:W-:-:S04]  /*acd0*/  @!P5 IMAD.SHL.U32 R41, R198, 0x8, RZ ;  /* 0x00000008c629d824 */ /* 0x006fc800078e00ff */
[----:B0-----:R-:W-:-:S05]  /*ace0*/  @!P5 IMAD.WIDE R38, R41, 0x2, R36 ;  /* 0x000000022926d825 */ /* 0x001fca00078e0224 */
[----:B----4-:R0:W-:Y:S01]  /*acf0*/  @!P5 ST.E.128 desc[UR4][R38.64], R12 ;  /* 0x0000000c2600d985 */ /* 0x0101e2000c101d04 */
[----:B------:R-:W-:-:S13]  /*ad00*/  ISETP.GE.AND P5, PT, R193, UR61, PT ;  /* 0x0000003dc1007c0c */ /* 0x000fda000bfa6270 */
[----:B------:R-:W1:Y:S01]  /*ad10*/  @!P5 LDS.128 R12, [R29+0x3000] ;  /* 0x003000001d0cd984 */ /* 0x000e620000000c00 */
[----:B------:R-:W-:Y:S02]  /*ad20*/  @!P5 IMAD.SHL.U32 R41, R199, 0x8, RZ ;  /* 0x00000008c729d824 */ /* 0x000fe400078e00ff */
[----:B0-----:R-:W-:Y:S02]  /*ad30*/  @!P5 IMAD.MOV.U32 R38, RZ, RZ, R36 ;  /* 0x000000ffff26d224 */ /* 0x001fe400078e0024 */
[----:B------:R-:W-:Y:S02]  /*ad40*/  @!P5 IMAD.MOV.U32 R39, RZ, RZ, R37 ;  /* 0x000000ffff27d224 */ /* 0x000fe400078e0025 */
[----:B------:R-:W-:-:S05]  /*ad50*/  @!P5 IMAD.WIDE R38, R41, 0x2, R38 ;  /* 0x000000022926d825 */ /* 0x000fca00078e0226 */
[----:B-1----:R-:W-:Y:S01]  /*ad60*/  @!P5 ST.E.128 desc[UR4][R38.64], R12 ;  /* 0x0000000c2600d985 */ /* 0x002fe2000c101d04 */
        /* <DEDUP_REMOVED lines=9> */
.L_x_2802:
[----:B------:R-:W-:Y:S05]  /*ae00*/  BSYNC B0 ;  /* 0x0000000000007941 */ /* 0x000fea0003800000 */
.L_x_2801:
[----:B------:R-:W-:Y:S01]  /*ae10*/  ISETP.GE.AND P2, PT, R86, 0x41, PT ;  /* 0x000000415600780c */ /* 0x000fe20003f46270 */
[----:B0-----:R0:W0:Y:S01]  /*ae20*/  SHFL.IDX PT, R37, R11, 0x1, 0x1c1f ;  /* 0x003c1f000b257f89 */ /* 0x00102200000e0000 */
[----:B------:R-:W-:Y:S03]  /*ae30*/  BSSY B0, `(.L_x_2803) ;  /* 0x0000024000007945 */ /* 0x000fe60003800000 */
[----:B----4-:R4:W0:Y:S08]  /*ae40*/  SHFL.IDX PT, R36, R27, 0x1, 0x1c1f ;  /* 0x003c1f001b247f89 */ /* 0x01083000000e0000 */
[----:B----4-:R-:W-:Y:S05]  /*ae50*/  @!P2 BRA `(.L_x_2804) ;  /* 0x000000000084a947 */ /* 0x010fea0003800000 */
[----:B------:R-:W-:Y:S01]  /*ae60*/  ISETP.GE.AND P5, PT, R16, UR61, PT ;  /* 0x0000003d10007c0c */ /* 0x000fe2000bfa6270 */
[----:B------:R-:W-:Y:S01]  /*ae70*/  ULDC.64 UR4, c[0x0][0x208] ;  /* 0x0000820000047ab9 */ /* 0x000fe20000000a00 */
        /* <DEDUP_REMOVED lines=31> */
.L_x_2804:
[----:B------:R-:W-:Y:S05]  /*b070*/  BSYNC B0 ;  /* 0x0000000000007941 */ /* 0x000fea0003800000 */
.L_x_2803:
        /* <DEDUP_REMOVED lines=19> */
.L_x_2695:
[----:B------:R-:W0:Y:S01]  /*b1b0*/  LDC R0, c[0x0][0x448] ;  /* 0x00011200ff007b82 */ /* 0x000e220000000800 */
[----:B------:R-:W-:Y:S01]  /*b1c0*/  VIADD R3, R218, 0x7f ;  /* 0x0000007fda037836 */ /* 0x000fe20000000000 */
[----:B------:R-:W-:Y:S01]  /*b1d0*/  BSSY B0, `(.L_x_2806) ;  /* 0x0000044000007945 */ /* 0x000fe20003800000 */
[----:B--2---:R-:W-:Y:S02]  /*b1e0*/  CS2R R118, SRZ ;  /* 0x0000000000767805 */ /* 0x004fe4000001ff00 */
        /* <DEDUP_REMOVED lines=8> */
[----:B------:R-:W-:Y:S01]  /*b270*/  IMAD.MOV.U32 R103, RZ, RZ, RZ ;  /* 0x000000ffff677224 */ /* 0x000fe200078e00ff */
[----:B------:R-:W-:Y:S02]  /*b280*/  CS2R R98, SRZ ;  /* 0x0000000000627805 */ /* 0x000fe4000001ff00 */
[----:B------:R-:W-:Y:S02]  /*b290*/  CS2R R100, SRZ ;  /* 0x0000000000647805 */ /* 0x000fe4000001ff00 */
[----:B------:R-:W-:Y:S02]  /*b2a0*/  CS2R R78, SRZ ;  /* 0x00000000004e7805 */ /* 0x000fe4000001ff00 */
        /* <DEDUP_REMOVED lines=8> */
[----:B0-----:R-:W-:-:S02]  /*b330*/  ISETP.NE.AND P0, PT, R0, 0x1, PT ;  /* 0x000000010000780c */ /* 0x001fc40003f05270 */
[----:B------:R-:W-:Y:S02]  /*b340*/  CS2R R122, SRZ ;  /* 0x00000000007a7805 */ /* 0x000fe4000001ff00 */
[----:B------:R-:W-:Y:S02]  /*b350*/  CS2R R80, SRZ ;  /* 0x0000000000507805 */ /* 0x000fe4000001ff00 */
[----:B------:R-:W-:Y:S02]  /*b360*/  CS2R R124, SRZ ;  /* 0x00000000007c7805 */ /* 0x000fe4000001ff00 */
[----:B------:R-:W-:Y:S02]  /*b370*/  CS2R R76, SRZ ;  /* 0x00000000004c7805 */ /* 0x000fe4000001ff00 */
[----:B------:R-:W-:Y:S02]  /*b380*/  MOV R73, RZ ;  /* 0x000000ff00497202 */ /* 0x000fe40000000f00 */
[----:B------:R-:W-:-:S02]  /*b390*/  CS2R R126, SRZ ;  /* 0x00000000007e7805 */ /* 0x000fc4000001ff00 */
[----:B------:R-:W-:Y:S02]  /*b3a0*/  CS2R R68, SRZ ;  /* 0x0000000000447805 */ /* 0x000fe4000001ff00 */
[----:B------:R-:W-:Y:S02]  /*b3b0*/  CS2R R120, SRZ ;  /* 0x0000000000787805 */ /* 0x000fe4000001ff00 */
[----:B------:R-:W-:Y:S02]  /*b3c0*/  CS2R R64, SRZ ;  /* 0x0000000000407805 */ /* 0x000fe4000001ff00 */
[----:B------:R-:W-:Y:S02]  /*b3d0*/  CS2R R128, SRZ ;  /* 0x0000000000807805 */ /* 0x000fe4000001ff00 */
[----:B------:R-:W-:Y:S02]  /*b3e0*/  CS2R R60, SRZ ;  /* 0x00000000003c7805 */ /* 0x000fe4000001ff00 */
[----:B------:R-:W-:Y:S01]  /*b3f0*/  CS2R R56, SRZ ;  /* 0x0000000000387805 */ /* 0x000fe2000001ff00 */
[----:B------:R-:W0:Y:S01]  /*b400*/  @P0 LDC R0, c[0x0][0x44c] ;  /* 0x00011300ff000b82 */ /* 0x000e220000000800 */
[----:B------:R-:W-:-:S02]  /*b410*/  CS2R R130, SRZ ;  /* 0x0000000000827805 */ /* 0x000fc4000001ff00 */
[----:B------:R-:W-:Y:S02]  /*b420*/  CS2R R50, SRZ ;  /* 0x0000000000327805 */ /* 0x000fe4000001ff00 */
[----:B------:R-:W-:Y:S02]  /*b430*/  CS2R R52, SRZ ;  /* 0x0000000000347805 */ /* 0x000fe4000001ff00 */
[----:B------:R-:W-:Y:S02]  /*b440*/  CS2R R48, SRZ ;  /* 0x0000000000307805 */ /* 0x000fe4000001ff00 */
[----:B------:R-:W-:Y:S02]  /*b450*/  CS2R R132, SRZ ;  /* 0x0000000000847805 */ /* 0x000fe4000001ff00 */
[----:B------:R-:W-:Y:S02]  /*b460*/  CS2R R42, SRZ ;  /* 0x00000000002a7805 */ /* 0x000fe4000001ff00 */
[----:B------:R-:W-:Y:S01]  /*b470*/  CS2R R44, SRZ ;  /* 0x00000000002c7805 */ /* 0x000fe2000001ff00 */
[----:B------:R-:W1:Y:S01]  /*b480*/  @P0 LDC R5, c[0x0][0x450] ;  /* 0x00011400ff050b82 */ /* 0x000e620000000800 */
[----:B------:R-:W-:-:S02]  /*b490*/  CS2R R40, SRZ ;  /* 0x0000000000287805 */ /* 0x000fc4000001ff00 */
[----:B------:R-:W-:Y:S02]  /*b4a0*/  CS2R R134, SRZ ;  /* 0x0000000000867805 */ /* 0x000fe4000001ff00 */
[----:B------:R-:W-:Y:S02]  /*b4b0*/  CS2R R34, SRZ ;  /* 0x0000000000227805 */ /* 0x000fe4000001ff00 */
[----:B------:R-:W-:Y:S02]  /*b4c0*/  CS2R R36, SRZ ;  /* 0x0000000000247805 */ /* 0x000fe4000001ff00 */
[----:B------:R-:W-:Y:S01]  /*b4d0*/  CS2R R32, SRZ ;  /* 0x0000000000207805 */ /* 0x000fe2000001ff00 */
[----:B------:R-:W-:Y:S01]  /*b4e0*/  IMAD.MOV.U32 R8, RZ, RZ, RZ ;  /* 0x000000ffff087224 */ /* 0x000fe200078e00ff */
[----:B------:R-:W-:Y:S01]  /*b4f0*/  CS2R R26, SRZ ;  /* 0x00000000001a7805 */ /* 0x000fe2000001ff00 */
[----:B------:R-:W-:Y:S02]  /*b500*/  IMAD.MOV.U32 R136, RZ, RZ, RZ ;  /* 0x000000ffff887224 */ /* 0x000fe400078e00ff */
[----:B0-----:R-:W-:-:S05]  /*b510*/  @P0 IMAD.HI.U32 R0, R3, R0, RZ ;  /* 0x0000000003000227 */ /* 0x001fca00078e00ff */
[----:B-1----:R-:W-:Y:S02]  /*b520*/  @P0 SHF.R.U32.HI R3, RZ, R5, R0 ;  /* 0x00000005ff030219 */ /* 0x002fe40000011600 */
[----:B------:R-:W-:Y:S02]  /*b530*/  CS2R R4, SRZ ;  /* 0x0000000000047805 */ /* 0x000fe4000001ff00 */
[----:B------:R-:W-:Y:S01]  /*b540*/  PLOP3.LUT P0, PT, PT, PT, PT, 0x80, 0x0 ;  /* 0x000000000000781c */ /* 0x000fe20003f0f070 */
[----:B------:R-:W-:Y:S02]  /*b550*/  IMAD.IADD R3, R138, 0x1, R3 ;  /* 0x000000018a037824 */ /* 0x000fe400078e0203 */
[----:B------:R-:W-:Y:S02]  /*b560*/  IMAD.MOV.U32 R138, RZ, RZ, RZ ;  /* 0x000000ffff8a7224 */ /* 0x000fe400078e00ff */
[----:B------:R-:W-:-:S05]  /*b570*/  IMAD.HI R3, R3, 0x2aaaaaab, RZ ;  /* 0x2aaaaaab03037827 */ /* 0x000fca00078e02ff */
[----:B------:R-:W-:-:S04]  /*b580*/  SHF.R.U32.HI R0, RZ, 0x1f, R3 ;  /* 0x0000001fff007819 */ /* 0x000fc80000011603 */
[----:B------:R-:W-:Y:S02]  /*b590*/  LEA.HI.SX32 R0, R3, R0, 0x1c ;  /* 0x0000000003007211 */ /* 0x000fe400078fe2ff */
[----:B------:R-:W-:Y:S02]  /*b5a0*/  CS2R R2, SRZ ;  /* 0x0000000000027805 */ /* 0x000fe4000001ff00 */
[----:B------:R-:W-:Y:S01]  /*b5b0*/  VIMNMX R72, R139, R0, PT ;  /* 0x000000008b487248 */ /* 0x000fe20003fe0100 */
[----:B------:R-:W-:-:S03]  /*b5c0*/  IMAD.MOV.U32 R0, RZ, RZ, RZ ;  /* 0x000000ffff007224 */ /* 0x000fc600078e00ff */
[----:B------:R-:W-:Y:S01]  /*b5d0*/  ISETP.GE.AND P1, PT, R72, 0x1, PT ;  /* 0x000000014800780c */ /* 0x000fe20003f26270 */
[----:B------:R-:W-:-:S12]  /*b5e0*/  @P2 BRA `(.L_x_2807) ;  /* 0x0000000000082947 */ /* 0x000fd80003800000 */
[----:B------:R-:W0:Y:S02]  /*b5f0*/  FENCE.VIEW.ASYNC.G ;  /* 0x00000000000073c6 */ /* 0x000e240000000100 */
[----:B0-----:R-:W-:Y:S06]  /*b600*/  BAR.ARV 0xc, 0x180 ;  /* 0x0306000000007b1d */ /* 0x001fec0000002000 */
.L_x_2807:
[----:B------:R-:W-:Y:S05]  /*b610*/  BSYNC B0 ;  /* 0x0000000000007941 */ /* 0x000fea0003800000 */
.L_x_2806:
[----:B------:R-:W-:Y:S01]  /*b620*/  CS2R R24, SRZ ;  /* 0x0000000000187805 */ /* 0x000fe2000001ff00 */
[----:B------:R-:W-:Y:S06]  /*b630*/  @!P1 BRA `(.L_x_2808) ;  /* 0x000000f400f09947 */ /* 0x000fec0003800000 */
        /* <DEDUP_REMOVED lines=29> */
.L_x_2809:
        /* <DEDUP_REMOVED lines=13> */
.L_x_2813:
[----:B-1----:R1:W2:Y:S02]  /*b8e0*/  SYNCS.PHASECHK.TRANS64.TRYWAIT P0, [R18+URZ+0x30800], R3 ;  /* 0x03080003120075a7 */ /* 0x0022a4000800017f */
[----:B--2---:R-:W-:Y:S05]  /*b8f0*/  @!P0 NANOSLEEP.SYNCS 0x989680 ;  /* 0x009896800000895d */ /* 0x004fea0003900000 */
[----:B------:R-:W2:Y:S02]  /*b900*/  @!P0 SYNCS.PHASECHK.TRANS64 P0, [R18+URZ+0x30800], R3 ;  /* 0x03080003120085a7 */ /* 0x000ea4000800007f */
[----:B--2---:R-:W-:Y:S05]  /*b910*/  @!P0 BRA `(.L_x_2813) ;  /* 0xfffffffc00f08947 */ /* 0x004fea000383ffff */
.L_x_2812:
[----:B------:R-:W-:Y:S05]  /*b920*/  BSYNC B0 ;  /* 0x0000000000007941 */ /* 0x000fea0003800000 */
.L_x_2811:
[----:B------:R-:W-:Y:S05]  /*b930*/  BRA `(.L_x_2814) ;  /* 0x0000007400787947 */ /* 0x000fea0003800000 */
.L_x_2810:
        /* <DEDUP_REMOVED lines=32> */
.L_x_2815:
[----:B------:R-:W-:Y:S01]  /*bb40*/  ULDC.U8 UR4, c[0x0][0x410] ;  /* 0x0001040000047ab9 */ /* 0x000fe20000000000 */
[----:B------:R-:W-:Y:S01]  /*bb50*/  BSSY B0, `(.L_x_2816) ;  /* 0x0000734000007945 */ /* 0x000fe20003800000 */
[----:B------:R-:W-:Y:S01]  /*bb60*/  ISETP.NE.AND P0, PT, RZ, UR4, PT ;  /* 0x00000004ff007c0c */ /* 0x000fe2000bf05270 */
[----:B------:R-:W-:-:S12]  /*bb70*/  IMAD.IADD R62, R204, 0x1, R218 ;  /* 0x00000001cc3e7824 */ /* 0x000fd800078e02da */
        /* <DEDUP_REMOVED lines=41> */
.L_x_3085:
        /* <DEDUP_REMOVED lines=20> */
[----:B------:R-:W-:Y:S01]  /*bf50*/  ISETP.GE.AND P2, PT, R207, UR4, PT ;  /* 0x00000004cf007c0c */ /* 0x000fe2000bf46270 */
[----:B------:R-:W-:Y:S01]  /*bf60*/  ULDC.64 UR6, c[0x0][0x208] ;  /* 0x0000820000067ab9 */ /* 0x000fe20000000a00 */
        /* <DEDUP_REMOVED lines=61> */
.L_x_2820:
[----:B------:R-:W-:Y:S05]  /*c340*/  BSYNC B1 ;  /* 0x0000000000017941 */ /* 0x000fea0003800000 */
.L_x_2819:
        /* <DEDUP_REMOVED lines=55> */
.L_x_3091:
[----:B------:R-:W-:Y:S01]  /*c6c0*/  VIADD R62, R62, 0x40 ;  /* 0x000000403e3e7836 */ /* 0x000fe20000000000 */
[----:B-1----:R-:W-:Y:S01]  /*c6d0*/  LOP3.LUT R7, R213, 0x18, R16, 0xf8, !PT ;  /* 0x00000018d5077812 */ /* 0x002fe200078ef810 */
[----:B------:R-:W-:Y:S01]  /*c6e0*/  BSSY B1, `(.L_x_2822) ;  /* 0x0000054000017945 */ /* 0x000fe20003800000 */
[----:B------:R-:W-:Y:S02]  /*c6f0*/  LOP3.LUT P0, RZ, R221, 0x4, RZ, 0xc0, !PT ;  /* 0x00000004ddff7812 */ /* 0x000fe4000780c0ff */
[----:B------:R-:W-:Y:S02]  /*c700*/  CS2R R12, SRZ ;  /* 0x00000000000c7805 */ /* 0x000fe4000001ff00 */
[----:B------:R-:W-:Y:S02]  /*c710*/  ISETP.GE.AND P1, PT, R62, R85, PT ;  /* 0x000000553e00720c */ /* 0x000fe40003f26270 */
[----:B------:R-:W-:Y:S02]  /*c720*/  CS2R R20, SRZ ;  /* 0x0000000000147805 */ /* 0x000fe4000001ff00 */
[----:B------:R-:W-:-:S02]  /*c730*/  LOP3.LUT R6, R7, R214, RZ, 0x3c, !PT ;  /* 0x000000d607067212 */ /* 0x000fc400078e3cff */
[----:B------:R-:W-:Y:S02]  /*c740*/  CS2R R26, SRZ ;  /* 0x00000000001a7805 */ /* 0x000fe4000001ff00 */
[----:B------:R-:W-:Y:S02]  /*c750*/  CS2R R34, SRZ ;  /* 0x0000000000227805 */ /* 0x000fe4000001ff00 */
[----:B------:R-:W-:Y:S02]  /*c760*/  CS2R R42, SRZ ;  /* 0x00000000002a7805 */ /* 0x000fe4000001ff00 */
[----:B------:R-:W-:Y:S01]  /*c770*/  CS2R R44, SRZ ;  /* 0x00000000002c7805 */ /* 0x000fe2000001ff00 */
[----:B------:R-:W-:Y:S01]  /*c780*/  IMAD.IADD R7, R215, 0x1, R6 ;  /* 0x00000001d7077824 */ /* 0x000fe200078e0206 */
[----:B------:R-:W-:Y:S02]  /*c790*/  CS2R R36, SRZ ;  /* 0x0000000000247805 */ /* 0x000fe4000001ff00 */
[----:B------:R-:W-:-:S02]  /*c7a0*/  CS2R R28, SRZ ;  /* 0x00000000001c7805 */ /* 0x000fc4000001ff00 */
[----:B------:R-:W-:Y:S02]  /*c7b0*/  CS2R R24, SRZ ;  /* 0x0000000000187805 */ /* 0x000fe4000001ff00 */
[----:B----4-:R-:W-:Y:S01]  /*c7c0*/  CS2R R14, SRZ ;  /* 0x00000000000e7805 */ /* 0x010fe2000001ff00 */
[----:B------:R-:W-:Y:S01]  /*c7d0*/  IMAD R62, R7, 0x2, R18 ;  /* 0x00000002073e7824 */ /* 0x000fe200078e0212 */
        /* <DEDUP_REMOVED lines=68> */
.L_x_2823:
[----:B------:R-:W-:Y:S05]  /*cc20*/  BSYNC B1 ;  /* 0x0000000000017941 */ /* 0x000fea0003800000 */
.L_x_2822:
        /* <DEDUP_REMOVED lines=18> */
[----:B------:R-:W-:Y:S02]  /*cd50*/  PRMT R71, R7, 0x7610, R71 ;  /* 0x0000761007477816 */ /* 0x000fe40000000047 */
[----:B------:R-:W-:Y:S02]  /*cd60*/  MOV R7, R35 ;  /* 0x0000002300077202 */ /* 0x000fe40000000f00 */
        /* <DEDUP_REMOVED lines=36> */
[----:B------:R-:W-:Y:S01]  /*cfb0*/  IMAD.MOV.U32 R4, RZ, RZ, R10 ;  /* 0x000000ffff047224 */ /* 0x000fe200078e000a */
[----:B0-----:R-:W-:Y:S06]  /*cfc0*/  @!P0 BRA `(.L_x_2825) ;  /* 0x0000018400148947 */ /* 0x001fec0003800000 */
.L_x_3092:
[----:B------:R-:W-:Y:S05]  /*cfd0*/  BSYNC B1 ;  /* 0x0000000000017941 */ /* 0x000fea0003800000 */
.L_x_2824:
        /* <DEDUP_REMOVED lines=59> */
.L_x_2829:
[----:B------:R-:W-:Y:S05]  /*d390*/  BSYNC B2 ;  /* 0x0000000000027941 */ /* 0x000fea0003800000 */
.L_x_2828:
        /* <DEDUP_REMOVED lines=48> */
.L_x_2831:
[----:B------:R-:W-:Y:S05]  /*d6a0*/  BSYNC B2 ;  /* 0x0000000000027941 */ /* 0x000fea0003800000 */
.L_x_2830:
[----:B------:R-:W-:Y:S04]  /*d6b0*/  BSSY B2, `(.L_x_2832) ;  /* 0x0000030000027945 */ /* 0x000fe80003800000 */
[----:B------:R-:W-:Y:S05]  /*d6c0*/  @P2 BRA `(.L_x_2833) ;  /* 0x0000000000b82947 */ /* 0x000fea0003800000 */
[----:B01----:R-:W0:Y:S01]  /*d6d0*/  LDS.128 R4, [R62+0x16400] ;  /* 0x016400003e047984 */ /* 0x003e220000000c00 */
        /* <DEDUP_REMOVED lines=45> */
.L_x_2833:
[----:B------:R-:W-:Y:S05]  /*d9b0*/  BSYNC B2 ;  /* 0x0000000000027941 */ /* 0x000fea0003800000 */
.L_x_2832:
[----:B------:R-:W-:Y:S04]  /*d9c0*/  BSSY B2, `(.L_x_2834) ;  /* 0x0000030000027945 */ /* 0x000fe80003800000 */
[----:B------:R-:W-:Y:S05]  /*d9d0*/  @P3 BRA `(.L_x_2835) ;  /* 0x0000000000b83947 */ /* 0x000fea0003800000 */
[----:B012---:R-:W0:Y:S01]  /*d9e0*/  LDS.128 R4, [R0+0x4000] ;  /* 0x0040000000047984 */ /* 0x007e220000000c00 */
        /* <DEDUP_REMOVED lines=45> */
.L_x_2835:
[----:B------:R-:W-:Y:S05]  /*dcc0*/  BSYNC B2 ;  /* 0x0000000000027941 */ /* 0x000fea0003800000 */
.L_x_2834:
        /* <DEDUP_REMOVED lines=48> */
.L_x_2837:
[----:B------:R-:W-:Y:S05]  /*dfd0*/  BSYNC B2 ;  /* 0x0000000000027941 */ /* 0x000fea0003800000 */
.L_x_2836:
[----:B------:R-:W-:Y:S05]  /*dfe0*/  @P5 BRA `(.L_x_2827) ;  /* 0x0000000000b85947 */ /* 0x000fea0003800000 */
[----:B01234-:R-:W0:Y:S01]  /*dff0*/  LDS.128 R4, [R0+0x8000] ;  /* 0x0080000000047984 */ /* 0x01fe220000000c00 */
        /* <DEDUP_REMOVED lines=45> */
.L_x_2827:
[----:B------:R-:W-:Y:S05]  /*e2d0*/  BSYNC B1 ;  /* 0x0000000000017941 */ /* 0x000fea0003800000 */
.L_x_2826:
        /* <DEDUP_REMOVED lines=58> */
.L_x_2840:
[----:B------:R-:W-:Y:S05]  /*e680*/  BSYNC B1 ;  /* 0x0000000000017941 */ /* 0x000fea0003800000 */
.L_x_2839:
        /* <DEDUP_REMOVED lines=48> */
.L_x_2842:
[----:B------:R-:W-:Y:S05]  /*e990*/  BSYNC B1 ;  /* 0x0000000000017941 */ /* 0x000fea0003800000 */
.L_x_2841:
        /* <DEDUP_REMOVED lines=48> */
.L_x_2844:
[----:B------:R-:W-:Y:S05]  /*eca0*/  BSYNC B1 ;  /* 0x0000000000017941 */ /* 0x000fea0003800000 */
.L_x_2843:
        /* <DEDUP_REMOVED lines=48> */
.L_x_2846:
[----:B------:R-:W-:Y:S05]  /*efb0*/  BSYNC B1 ;  /* 0x0000000000017941 */ /* 0x000fea0003800000 */
.L_x_2845:
        /* <DEDUP_REMOVED lines=48> */
.L_x_2848:
[----:B------:R-:W-:Y:S05]  /*f2c0*/  BSYNC B1 ;  /* 0x0000000000017941 */ /* 0x000fea0003800000 */
.L_x_2847:
        /* <DEDUP_REMOVED lines=10> */
[----:B------:R-:W-:Y:S02]  /*f370*/  SHF.L.U32 R11, R65, 0x10, RZ ;  /* 0x00000010410b7819 */ /* 0x000fe400000006ff */
[----:B------:R-:W-:Y:S02]  /*f380*/  LOP3.LUT R63, R63, 0xffff0000, RZ, 0xc0, !PT ;  /* 0xffff00003f3f7812 */ /* 0x000fe400078ec0ff */
[----:B------:R-:W-:Y:S02]  /*f390*/  LOP3.LUT R65, R65, 0xffff0000, RZ, 0xc0, !PT ;  /* 0xffff000041417812 */ /* 0x000fe400078ec0ff */
[----:B------:R-:W-:Y:S02]  /*f3a0*/  PRMT R12, R3, 0x5410, R12 ;  /* 0x00005410030c7816 */ /* 0x000fe4000000000c */
[C---:B0-----:R-:W-:Y:S01]  /*f3b0*/  LOP3.LUT R9, R6.reuse, 0xffff0000, RZ, 0xc0, !PT ;  /* 0xffff000006097812 */ /* 0x041fe200078ec0ff */
[C---:B------:R-:W-:Y:S01]  /*f3c0*/  IMAD.U32 R10, R7.reuse, 0x10000, RZ ;  /* 0x00010000070a7824 */ /* 0x040fe200078e00ff */
[----:B------:R-:W-:Y:S01]  /*f3d0*/  LOP3.LUT R7, R7, 0xffff0000, RZ, 0xc0, !PT ;  /* 0xffff000007077812 */ /* 0x000fe200078ec0ff */
[----:B------:R-:W-:-:S02]  /*f3e0*/  IMAD.U32 R8, R6, 0x10000, RZ ;  /* 0x0001000006087824 */ /* 0x000fc400078e00ff */
[C---:B------:R-:W-:Y:S01]  /*f3f0*/  FMUL.FTZ R15, R9.reuse, R13 ;  /* 0x0000000d090f7220 */ /* 0x040fe20000410000 */
[----:B------:R-:W-:Y:S01]  /*f400*/  FMUL.FTZ R14, R9, R11 ;  /* 0x0000000b090e7220 */ /* 0x000fe20000410000 */
[C---:B------:R-:W-:Y:S01]  /*f410*/  FMUL.FTZ R9, R7.reuse, R63 ;  /* 0x0000003f07097220 */ /* 0x040fe20000410000 */
[----:B------:R-:W-:Y:S02]  /*f420*/  IMAD.U32 R3, R4, 0x10000, RZ ;  /* 0x0001000004037824 */ /* 0x000fe400078e00ff */
[C---:B------:R-:W-:Y:S01]  /*f430*/  FFMA.FTZ R15, R8.reuse, R11, -R15 ;  /* 0x0000000b080f7223 */ /* 0x040fe2000001080f */
[----:B------:R-:W-:Y:S01]  /*f440*/  FFMA.FTZ R14, R8, R13, R14 ;  /* 0x0000000d080e7223 */ /* 0x000fe2000001000e */
[-C--:B------:R-:W-:Y:S01]  /*f450*/  FMUL.FTZ R11, R7, R65.reuse ;  /* 0x00000041070b7220 */ /* 0x080fe20000410000 */
        /* <DEDUP_REMOVED lines=23> */
.L_x_2817:
        /* <DEDUP_REMOVED lines=35> */
.L_x_3098:
        /* <DEDUP_REMOVED lines=27> */
[----:B------:R-:W-:Y:S01]  /*f9b0*/  ULDC.64 UR6, c[0x0][0x208] ;  /* 0x0000820000067ab9 */ /* 0x000fe20000000a00 */
        /* <DEDUP_REMOVED lines=26> */
.L_x_2851:
[----:B------:R-:W-:Y:S05]  /*fb60*/  BSYNC B1 ;  /* 0x0000000000017941 */ /* 0x000fea0003800000 */
.L_x_2850:
        /* <DEDUP_REMOVED lines=55> */
.L_x_3104:
        /* <DEDUP_REMOVED lines=27> */
[----:B------:R-:W-:Y:S01]  /*10090*/  ULDC.64 UR6, c[0x0][0x208] ;  /* 0x0000820000067ab9 */ /* 0x000fe20000000a00 */
[----:B------:R-:W-:Y:S02]  /*100a0*/  @!P2 IMAD.SHL.U32 R63, R16, 0x2, RZ ;  /* 0x00000002103fa824 */ /* 0x000fe400078e00ff */
[----:B------:R-:W-:-:S02]  /*100b0*/  @!P3 IMAD.SHL.U32 R71, R198, 0x8, RZ ;  /* 0x00000008c647b824 */ /* 0x000fc400078e00ff */
[----:B------:R-:W-:Y:S01]  /*100c0*/  @!P4 IMAD.SHL.U32 R65, R199, 0x8, RZ ;  /* 0x00000008c741c824 */ /* 0x000fe200078e00ff */
[-C--:B------:R-:W-:Y:S01]  /*100d0*/  @!P2 IADD3 R60, P0, R0, R63.reuse, RZ ;  /* 0x0000003f003ca210 */ /* 0x080fe20007f1e0ff */
[----:B------:R-:W-:Y:S01]  /*100e0*/  @!P3 IMAD.WIDE R66, R71, 0x2, R4 ;  /* 0x000000024742b825 */ /* 0x000fe200078e0204 */
[----:B0-----:R-:W-:Y:S02]  /*100f0*/  @!P2 IADD3 R62, P1, R20, R63, RZ ;  /* 0x0000003f143ea210 */ /* 0x001fe40007f3e0ff */
[----:B------:R-:W-:Y:S01]  /*10100*/  @!P2 SHF.L.U64.HI R0, R16, 0x1, R17 ;  /* 0x000000011000a819 */ /* 0x000fe20000010211 */
[----:B------:R-:W-:Y:S01]  /*10110*/  @!P4 IMAD.WIDE R68, R65, 0x2, R4 ;  /* 0x000000024144c825 */ /* 0x000fe200078e0204 */
[----:B------:R-:W-:Y:S02]  /*10120*/  CS2R R12, SRZ ;  /* 0x00000000000c7805 */ /* 0x000fe4000001ff00 */
[----:B------:R-:W-:Y:S02]  /*10130*/  CS2R R14, SRZ ;  /* 0x00000000000e7805 */ /* 0x000fe4000001ff00 */
[----:B------:R-:W-:-:S02]  /*10140*/  CS2R R48, SRZ ;  /* 0x0000000000307805 */ /* 0x000fc4000001ff00 */
[----:B------:R-:W-:Y:S02]  /*10150*/  CS2R R50, SRZ ;  /* 0x0000000000327805 */ /* 0x000fe4000001ff00 */
[----:B------:R-:W-:Y:S02]  /*10160*/  CS2R R4, SRZ ;  /* 0x0000000000047805 */ /* 0x000fe4000001ff00 */
        /* <DEDUP_REMOVED lines=11> */
.L_x_2854:
[----:B------:R-:W-:Y:S05]  /*10220*/  BSYNC B1 ;  /* 0x0000000000017941 */ /* 0x000fea0003800000 */
.L_x_2853:
[----:B-1----:R-:W3:Y:S01]  /*10230*/  LDL R60, [R1+0x38] ;  /* 0x00003800013c7983 */ /* 0x002ee20000100800 */
[----:B--2--5:R-:W-:Y:S01]  /*10240*/  IMAD.MOV.U32 R3, RZ, RZ, R4 ;  /* 0x000000ffff037224 */ /* 0x024fe200078e0004 */
[----:B------:R-:W-:Y:S01]  /*10250*/  VIADDMNMX R73, R73, -R218, 0x80, PT ;  /* 0x0000008049497446 */ /* 0x000fe200038009da */
[----:B0-----:R-:W-:Y:S01]  /*10260*/  IMAD.MOV.U32 R20, RZ, RZ, R5 ;  /* 0x000000ffff147224 */ /* 0x001fe200078e0005 */
[----:B------:R-:W-:Y:S01]  /*10270*/  BSSY B1, `(.L_x_2855) ;  /* 0x0000033000017945 */ /* 0x000fe20003800000 */
        /* <DEDUP_REMOVED lines=23> */
[----:B------:R-:W-:Y:S01]  /*103f0*/  ISETP.GE.AND P1, PT, R204, R73, PT ;  /* 0x00000049cc00720c */ /* 0x000fe20003f26270 */
[----:B------:R-:W-:-:S02]  /*10400*/  IMAD.MOV.U32 R62, RZ, RZ, R55 ;  /* 0x000000ffff3e7224 */ /* 0x000fc400078e0037 */
[----:B------:R-:W-:Y:S02]  /*10410*/  IMAD.MOV.U32 R63, RZ, RZ, R56 ;  /* 0x000000ffff3f7224 */ /* 0x000fe400078e0038 */
[----:B------:R-:W-:Y:S01]  /*10420*/  IMAD.MOV.U32 R64, RZ, RZ, R57 ;  /* 0x000000ffff407224 */ /* 0x000fe200078e0039 */
[----:B------:R-:W-:Y:S01]  /*10430*/  PRMT R81, R62, 0x7610, R81 ;  /* 0x000076103e517816 */ /* 0x000fe20000000051 */
[----:B------:R-:W-:Y:S01]  /*10440*/  IMAD.MOV.U32 R62, RZ, RZ, R59 ;  /* 0x000000ffff3e7224 */ /* 0x000fe200078e003b */
[----:B------:R-:W-:Y:S02]  /*10450*/  PRMT R68, R63, 0x7610, R68 ;  /* 0x000076103f447816 */ /* 0x000fe40000000044 */
[----:B------:R-:W-:Y:S02]  /*10460*/  PRMT R69, R64, 0x7610, R69 ;  /* 0x0000761040457816 */ /* 0x000fe40000000045 */
[----:B---3--:R-:W-:-:S04]  /*10470*/  LEA.HI R0, R60, R60, RZ, 0x1 ;  /* 0x0000003c3c007211 */ /* 0x008fc800078f08ff */
        /* <DEDUP_REMOVED lines=8> */
[----:B------:R-:W-:Y:S02]  /*10500*/  PRMT R77, R0, 0x7610, R77 ;  /* 0x00007610004d7816 */ /* 0x000fe4000000004d */
[----:B------:R-:W-:Y:S01]  /*10510*/  PRMT R98, R60, 0x7610, R98 ;  /* 0x000076103c627816 */ /* 0x000fe20000000062 */
[----:B------:R-:W-:Y:S01]  /*10520*/  IMAD.MOV.U32 R60, RZ, RZ, R54 ;  /* 0x000000ffff3c7224 */ /* 0x000fe200078e0036 */
[----:B------:R-:W-:-:S02]  /*10530*/  PRMT R0, R3, 0x7610, R0 ;  /* 0x0000761003007816 */ /* 0x000fc40000000000 */
[----:B------:R-:W-:Y:S02]  /*10540*/  PRMT R3, R20, 0x7610, R3 ;  /* 0x0000761014037816 */ /* 0x000fe40000000003 */
[----:B------:R-:W-:Y:S01]  /*10550*/  PRMT R20, R21, 0x7610, R20 ;  /* 0x0000761015147816 */ /* 0x000fe20000000014 */
[----:B------:R-:W-:Y:S01]  /*10560*/  IMAD.MOV.U32 R21, RZ, RZ, R15 ;  /* 0x000000ffff157224 */ /* 0x000fe200078e000f */
[----:B------:R-:W-:Y:S01]  /*10570*/  PRMT R80, R60, 0x7610, R80 ;  /* 0x000076103c507816 */ /* 0x000fe20000000050 */
[----:B------:R-:W-:Y:S01]  /*10580*/  IMAD.MOV.U32 R60, RZ, RZ, R58 ;  /* 0x000000ffff3c7224 */ /* 0x000fe200078e003a */
[----:B0-----:R-:W-:Y:S06]  /*10590*/  @!P0 BRA `(.L_x_2856) ;  /* 0x0000015000988947 */ /* 0x001fec0003800000 */
.L_x_3105:
[----:B------:R-:W-:Y:S05]  /*105a0*/  BSYNC B1 ;  /* 0x0000000000017941 */ /* 0x000fea0003800000 */
.L_x_2855:
        /* <DEDUP_REMOVED lines=12> */
[--C-:B------:R-:W-:Y:S02]  /*10670*/  SHF.R.U64 R114, R32, 0x10, R33.reuse ;  /* 0x0000001020727819 */ /* 0x100fe40000001221 */
[----:B------:R-:W-:Y:S02]  /*10680*/  LOP3.LUT R60, R61, R214, RZ, 0x3c, !PT ;  /* 0x000000d63d3c7212 */ /* 0x000fe400078e3cff */
[----:B------:R-:W-:Y:S02]  /*10690*/  SHF.R.U32.HI R113, RZ, 0x10, R33 ;  /* 0x00000010ff717819 */ /* 0x000fe40000011621 */
[----:B------:R-:W-:Y:S01]  /*106a0*/  SHF.R.U64 R33, R34, 0x10, R35 ;  /* 0x0000001022217819 */ /* 0x000fe20000001223 */
[----:B------:R-:W-:Y:S01]  /*106b0*/  IMAD.IADD R107, R215, 0x1, R60 ;  /* 0x00000001d76b7824 */ /* 0x000fe200078e023c */
[----:B------:R-:W-:-:S02]  /*106c0*/  SHF.R.U64 R34, R44, 0x10, R45 ;  /* 0x000000102c227819 */ /* 0x000fc4000000122d */
[----:B------:R-:W-:Y:S01]  /*106d0*/  SHF.R.U32.HI R119, RZ, 0x10, R45 ;  /* 0x00000010ff777819 */ /* 0x000fe2000001162d */
[----:B------:R-:W-:Y:S01]  /*106e0*/  IMAD R107, R107, 0x2, R18 ;  /* 0x000000026b6b7824 */ /* 0x000fe200078e0212 */
[----:B------:R-:W-:Y:S02]  /*106f0*/  PRMT R117, R109, 0x5410, R34 ;  /* 0x000054106d757816 */ /* 0x000fe40000000022 */
[--C-:B------:R-:W-:Y:S02]  /*10700*/  SHF.R.U64 R45, R46, 0x10, R47.reuse ;  /* 0x000000102e2d7819 */ /* 0x100fe4000000122f */
[----:B------:R-:W-:Y:S01]  /*10710*/  PRMT R115, R111, 0x5410, R114 ;  /* 0x000054106f737816 */ /* 0x000fe20000000072 */
[----:B------:R-:W-:Y:S01]  /*10720*/  IMAD.U32 R120, R117, 0x10000, RZ ;  /* 0x0001000075787824 */ /* 0x000fe200078e00ff */
[----:B------:R-:W-:Y:S02]  /*10730*/  SHF.R.U32.HI R46, RZ, 0x10, R47 ;  /* 0x00000010ff2e7819 */ /* 0x000fe4000001162f */
[----:B------:R-:W-:-:S02]  /*10740*/  PRMT R119, R110, 0x5410, R119 ;  /* 0x000054106e777816 */ /* 0x000fc40000000077 */
[----:B------:R-:W-:Y:S02]  /*10750*/  SHF.R.U32.HI R32, RZ, 0x10, R35 ;  /* 0x00000010ff207819 */ /* 0x000fe40000011623 */
[----:B------:R-:W-:Y:S01]  /*10760*/  PRMT R35, R75, 0x5432, R46 ;  /* 0x000054324b237816 */ /* 0x000fe2000000002e */
[----:B------:R-:W-:Y:S01]  /*10770*/  IMAD.U32 R122, R119, 0x10000, RZ ;  /* 0x00010000777a7824 */ /* 0x000fe200078e00ff */
[----:B------:R-:W-:Y:S02]  /*10780*/  PRMT R116, R112, 0x5410, R113 ;  /* 0x0000541070747816 */ /* 0x000fe40000000071 */
[----:B------:R-:W-:Y:S01]  /*10790*/  PRMT R32, R77, 0x5432, R32 ;  /* 0x000054324d207816 */ /* 0x000fe20000000020 */
[----:B------:R-:W-:Y:S01]  /*107a0*/  IMAD.U32 R121, R35, 0x10000, RZ ;  /* 0x0001000023797824 */ /* 0x000fe200078e00ff */
[----:B------:R-:W-:Y:S02]  /*107b0*/  LOP3.LUT R117, R117, 0xffff0000, RZ, 0xc0, !PT ;  /* 0xffff000075757812 */ /* 0x000fe400078ec0ff */
[----:B------:R-:W-:-:S02]  /*107c0*/  LOP3.LUT R119, R119, 0xffff0000, RZ, 0xc0, !PT ;  /* 0xffff000077777812 */ /* 0x000fc400078ec0ff */
[----:B------:R-:W-:Y:S02]  /*107d0*/  PRMT R45, R74, 0x5432, R45 ;  /* 0x000054324a2d7816 */ /* 0x000fe4000000002d */
        /* <DEDUP_REMOVED lines=15> */
[----:B------:R-:W-:Y:S01]  /*108d0*/  IMAD.U32 R60, R115, 0x10000, RZ ;  /* 0x00010000733c7824 */ /* 0x000fe200078e00ff */
[C---:B------:R-:W-:Y:S01]  /*108e0*/  LOP3.LUT R34, R62.reuse, 0xffff0000, RZ, 0xc0, !PT ;  /* 0xffff00003e227812 */ /* 0x040fe200078ec0ff */
[----:B------:R-:W-:Y:S01]  /*108f0*/  IMAD.U32 R44, R62, 0x10000, RZ ;  /* 0x000100003e2c7824 */ /* 0x000fe200078e00ff */
[C---:B------:R-:W-:Y:S01]  /*10900*/  LOP3.LUT R62, R63.reuse, 0xffff0000, RZ, 0xc0, !PT ;  /* 0xffff00003f3e7812 */ /* 0x040fe200078ec0ff */
        /* <DEDUP_REMOVED lines=8> */
[----:B------:R-:W-:Y:S01]  /*10990*/  IMAD.U32 R114, R67, 0x10000, RZ ;  /* 0x0001000043727824 */ /* 0x000fe200078e00ff */
[C---:B------:R-:W-:Y:S01]  /*109a0*/  LOP3.LUT R46, R66.reuse, 0xffff0000, RZ, 0xc0, !PT ;  /* 0xffff0000422e7812 */ /* 0x040fe200078ec0ff */
[----:B------:R-:W-:-:S02]  /*109b0*/  IMAD.U32 R65, R66, 0x10000, RZ ;  /* 0x0001000042417824 */ /* 0x000fc400078e00ff */
[----:B------:R-:W-:Y:S01]  /*109c0*/  FFMA.FTZ R47, R109, R60, -R118 ;  /* 0x0000003c6d2f7223 */ /* 0x000fe20000010876 */
[----:B------:R-:W-:Y:S01]  /*109d0*/  IMAD.U32 R111, R61, 0x10000, RZ ;  /* 0x000100003d6f7824 */ /* 0x000fe200078e00ff */
[----:B------:R-:W-:Y:S01]  /*109e0*/  LOP3.LUT R66, R67, 0xffff0000, RZ, 0xc0, !PT ;  /* 0xffff000043427812 */ /* 0x000fe200078ec0ff */
[----:B------:R-:W-:Y:S02]  /*109f0*/  IMAD.U32 R118, R116, 0x10000, RZ ;  /* 0x0001000074767824 */ /* 0x000fe400078e00ff */
[----:B------:R-:W-:Y:S01]  /*10a00*/  FMUL.FTZ R126, R113, R122 ;  /* 0x0000007a717e7220 */ /* 0x000fe20000410000 */
[----:B------:R-:W-:Y:S01]  /*10a10*/  FFMA.FTZ R60, R109, R120, R124 ;  /* 0x000000786d3c7223 */ /* 0x000fe2000001007c */
[----:B------:R-:W-:Y:S02]  /*10a20*/  IMAD.U32 R67, R32, 0x10000, RZ ;  /* 0x0001000020437824 */ /* 0x000fe400078e00ff */
[C---:B------:R-:W-:Y:S01]  /*10a30*/  FMUL.FTZ R109, R114.reuse, R121 ;  /* 0x00000079726d7220 */ /* 0x040fe20000410000 */
[-C--:B------:R-:W-:Y:S01]  /*10a40*/  FMUL.FTZ R120, R113, R118.reuse ;  /* 0x0000007671787220 */ /* 0x080fe20000410000 */
[----:B------:R-:W-:Y:S01]  /*10a50*/  FFMA.FTZ R126, R111, R118, -R126 ;  /* 0x000000766f7e7223 */ /* 0x000fe2000001087e */
[-C--:B------:R-:W-:Y:S01]  /*10a60*/  FMUL.FTZ R114, R114, R67.reuse ;  /* 0x0000004372727220 */ /* 0x080fe20000410000 */
[----:B------:R-:W-:Y:S01]  /*10a70*/  FFMA.FTZ R118, R112, R67, -R109 ;  /* 0x0000004370767223 */ /* 0x000fe2000001086d */
[----:B------:R-:W-:Y:S01]  /*10a80*/  FMUL.FTZ R67, R63, R117 ;  /* 0x000000753f437220 */ /* 0x000fe20000410000 */
[----:B------:R-:W-:Y:S01]  /*10a90*/  LOP3.LUT R116, R116, 0xffff0000, RZ, 0xc0, !PT ;  /* 0xffff000074747812 */ /* 0x000fe200078ec0ff */
[----:B------:R-:W-:Y:S01]  /*10aa0*/  FFMA.FTZ R121, R112, R121, R114 ;  /* 0x0000007970797223 */ /* 0x000fe20000010072 */
[----:B------:R-:W-:Y:S01]  /*10ab0*/  LOP3.LUT R61, R61, 0xffff0000, RZ, 0xc0, !PT ;  /* 0xffff00003d3d7812 */ /* 0x000fe200078ec0ff */
[----:B------:R-:W-:Y:S01]  /*10ac0*/  FFMA.FTZ R112, R110, R115, -R67 ;  /* 0x000000736e707223 */ /* 0x000fe20000010843 */
[----:B------:R-:W-:Y:S01]  /*10ad0*/  FMUL.FTZ R114, R64, R119 ;  /* 0x0000007740727220 */ /* 0x000fe20000410000 */
[----:B------:R-:W-:Y:S01]  /*10ae0*/  FMUL.FTZ R109, R63, R115 ;  /* 0x000000733f6d7220 */ /* 0x000fe20000410000 */
[----:B------:R-:W-:-:S02]  /*10af0*/  IMAD.U32 R67, R45, 0x10000, RZ ;  /* 0x000100002d437824 */ /* 0x000fc400078e00ff */
[----:B------:R-:W-:Y:S01]  /*10b00*/  FMUL.FTZ R64, R64, R116 ;  /* 0x0000007440407220 */ /* 0x000fe20000410000 */
[----:B------:R-:W-:Y:S02]  /*10b10*/  IMAD.U32 R63, R33, 0x10000, RZ ;  /* 0x00010000213f7824 */ /* 0x000fe400078e00ff */
[----:B------:R-:W-:Y:S01]  /*10b20*/  FFMA.FTZ R120, R111, R122, R120 ;  /* 0x0000007a6f787223 */ /* 0x000fe20000010078 */
[----:B------:R-:W-:Y:S01]  /*10b30*/  FMUL.FTZ R113, R65, R67 ;  /* 0x0000004341717220 */ /* 0x000fe20000410000 */
        /* <DEDUP_REMOVED lines=11> */
[----:B------:R-:W-:Y:S01]  /*10bf0*/  FFMA.FTZ R109, R110, R117, R109 ;  /* 0x000000756e6d7223 */ /* 0x000fe2000001006d */
        /* <DEDUP_REMOVED lines=16> */
.L_x_2860:
[----:B------:R-:W-:Y:S05]  /*10d00*/  BSYNC B2 ;  /* 0x0000000000027941 */ /* 0x000fea0003800000 */
.L_x_2859:
        /* <DEDUP_REMOVED lines=33> */
[----:B------:R-:W-:Y:S01]  /*10f20*/  IMAD.U32 R42, R45, 0x10000, RZ ;  /* 0x000100002d2a7824 */ /* 0x000fe200078e00ff */
[----:B0-----:R-:W-:Y:S01]  /*10f30*/  SHF.L.U32 R61, R47, 0x10, RZ ;  /* 0x000000102f3d7819 */ /* 0x001fe200000006ff */
[----:B------:R-:W-:Y:S01]  /*10f40*/  IMAD.U32 R43, R46, 0x10000, RZ ;  /* 0x000100002e2b7824 */ /* 0x000fe200078e00ff */
        /* <DEDUP_REMOVED lines=69> */
.L_x_2862:
[----:B------:R-:W-:Y:S05]  /*113a0*/  BSYNC B2 ;  /* 0x0000000000027941 */ /* 0x000fea0003800000 */
.L_x_2861:
        /* <DEDUP_REMOVED lines=104> */
.L_x_2858:
[----:B------:R-:W-:Y:S05]  /*11a30*/  BSYNC B1 ;  /* 0x0000000000017941 */ /* 0x000fea0003800000 */
.L_x_2857:
[----:B---3--:R-:W-:-:S05]  /*11a40*/  VIADD R24, R204, 0x40 ;  /* 0x00000040cc187836 */ /* 0x008fca0000000000 */
[----:B------:R-:W-:-:S13]  /*11a50*/  ISETP.GE.AND P0, PT, R24, R73, PT ;  /* 0x000000491800720c */ /* 0x000fda0003f06270 */
[----:B------:R-:W-:Y:S05]  /*11a60*/  @P0 BRA `(.L_x_2838) ;  /* 0x0000001400080947 */ /* 0x000fea0003800000 */
[----:B-12---:R-:W1:Y:S01]  /*11a70*/  LDC R33, c[0x0][0x3f4] ;  /* 0x0000fd00ff217b82 */ /* 0x006e620000000800 */
[----:B------:R-:W-:Y:S01]  /*11a80*/  BSSY B1, `(.L_x_2863) ;  /* 0x000006e000017945 */ /* 0x000fe20003800000 */
[----:B------:R-:W-:Y:S02]  /*11a90*/  SHF.R.U32.HI R44, RZ, 0x3, R211 ;  /* 0x00000003ff2c7819 */ /* 0x000fe400000116d3 */
[-C--:B-1----:R-:W-:Y:S02]  /*11aa0*/  ISETP.GE.AND P0, PT, R16, R33.reuse, PT ;  /* 0x000000211000720c */ /* 0x082fe40003f06270 */
[-C--:B------:R-:W-:Y:S02]  /*11ab0*/  ISETP.GE.AND P1, PT, R196, R33.reuse, PT ;  /* 0x00000021c400720c */ /* 0x080fe40003f26270 */
[----:B------:R-:W-:-:S09]  /*11ac0*/  ISETP.GE.AND P2, PT, R193, R33, PT ;  /* 0x00000021c100720c */ /* 0x000fd20003f46270 */
[----:B------:R-:W-:Y:S05]  /*11ad0*/  @P0 BRA `(.L_x_2864) ;  /* 0x0000000400a00947 */ /* 0x000fea0003800000 */
        /* <DEDUP_REMOVED lines=104> */
.L_x_2864:
[----:B------:R-:W-:Y:S05]  /*12160*/  BSYNC B1 ;  /* 0x0000000000017941 */ /* 0x000fea0003800000 */
.L_x_2863:
        /* <DEDUP_REMOVED lines=17> */
[----:B------:R-:W-:-:S02]  /*12280*/  IADD3 R25, R5, R6, R216 ;  /* 0x0000000605197210 */ /* 0x000fc40007ffe0d8 */
        /* <DEDUP_REMOVED lines=87> */
.L_x_2866:
[----:B------:R-:W-:Y:S05]  /*12800*/  BSYNC B1 ;  /* 0x0000000000017941 */ /* 0x000fea0003800000 */
.L_x_2865:
[----:B------:R-:W-:Y:S05]  /*12810*/  @P2 BRA `(.L_x_2838) ;  /* 0x00000004009c2947 */ /* 0x000fea0003800000 */
[----:B------:R-:W3:Y:S01]  /*12820*/  LDL R34, [R1+0x4c] ;  /* 0x00004c0001227983 */ /* 0x000ee20000100800 */
[----:B------:R-:W-:Y:S02]  /*12830*/  LEA.HI R33, R33, R199, RZ, 0x1d ;  /* 0x000000c721217211 */ /* 0x000fe400078fe8ff */
[----:B-1----:R-:W-:Y:S02]  /*12840*/  SHF.R.U64 R25, R12, 0x10, R13 ;  /* 0x000000100c197819 */ /* 0x002fe4000000120d */
[----:B--2---:R-:W-:Y:S01]  /*12850*/  SHF.R.S32.HI R6, RZ, 0x1f, R33 ;  /* 0x0000001fff067819 */ /* 0x004fe20000011421 */
[----:B------:R-:W-:Y:S01]  /*12860*/  IMAD.SHL.U32 R4, R33, 0x8, RZ ;  /* 0x0000000821047824 */ /* 0x000fe200078e00ff */
[----:B------:R-:W-:Y:S02]  /*12870*/  SHF.R.U32.HI R28, RZ, 0x10, R13 ;  /* 0x00000010ff1c7819 */ /* 0x000fe4000001160d */
[----:B------:R-:W-:Y:S02]  /*12880*/  LEA.HI R6, R6, R33, RZ, 0x3 ;  /* 0x0000002106067211 */ /* 0x000fe400078f18ff */
[----:B------:R-:W-:-:S02]  /*12890*/  LOP3.LUT R4, R211, 0x38, R4, 0xf8, !PT ;  /* 0x00000038d3047812 */ /* 0x000fc400078ef804 */
[----:B------:R-:W-:Y:S01]  /*128a0*/  SHF.R.U64 R13, R14, 0x10, R15 ;  /* 0x000000100e0d7819 */ /* 0x000fe2000000120f */
[----:B------:R-:W-:Y:S01]  /*128b0*/  IMAD.SHL.U32 R6, R6, 0x400, RZ ;  /* 0x0000040006067824 */ /* 0x000fe200078e00ff */
[----:B------:R-:W-:Y:S02]  /*128c0*/  LOP3.LUT R5, R4, R44, RZ, 0x3c, !PT ;  /* 0x0000002c04057212 */ /* 0x000fe400078e3cff */
[----:B------:R-:W-:Y:S02]  /*128d0*/  SHF.R.U64 R29, R56, 0x10, R57 ;  /* 0x00000010381d7819 */ /* 0x000fe40000001239 */
[----:B------:R-:W-:Y:S02]  /*128e0*/  LOP3.LUT R6, R6, 0x7fffe000, RZ, 0xc0, !PT ;  /* 0x7fffe00006067812 */ /* 0x000fe400078ec0ff */
[----:B------:R-:W-:Y:S02]  /*128f0*/  SHF.R.U64 R27, R58, 0x10, R59 ;  /* 0x000000103a1b7819 */ /* 0x000fe4000000123b */
[----:B------:R-:W-:-:S02]  /*12900*/  IADD3 R9, R5, R6, R216 ;  /* 0x0000000605097210 */ /* 0x000fc40007ffe0d8 */
[----:B------:R-:W-:Y:S02]  /*12910*/  SHF.R.U32.HI R14, RZ, 0x10, R15 ;  /* 0x00000010ff0e7819 */ /* 0x000fe4000001160f */
[----:B------:R-:W-:Y:S01]  /*12920*/  PRMT R26, R0, 0x5410, R25 ;  /* 0x00005410001a7816 */ /* 0x000fe20000000019 */
[----:B------:R-:W-:Y:S01]  /*12930*/  IMAD R24, R9, 0x2, R18 ;  /* 0x0000000209187824 */ /* 0x000fe200078e0212 */
[----:B------:R-:W-:Y:S02]  /*12940*/  PRMT R68, R68, 0x5410, R29 ;  /* 0x0000541044447816 */ /* 0x000fe4000000001d */
[----:B------:R-:W-:Y:S01]  /*12950*/  PRMT R70, R70, 0x5410, R27 ;  /* 0x0000541046467816 */ /* 0x000fe2000000001b */
[----:B------:R-:W-:Y:S01]  /*12960*/  IMAD.U32 R27, R26, 0x10000, RZ ;  /* 0x000100001a1b7824 */ /* 0x000fe200078e00ff */
[----:B------:R-:W1:Y:S01]  /*12970*/  LDS.128 R8, [R24+0x12400] ;  /* 0x0124000018087984 */ /* 0x000e620000000c00 */
[----:B------:R-:W-:Y:S01]  /*12980*/  PRMT R31, R21, 0x5410, R14 ;  /* 0x00005410151f7816 */ /* 0x000fe2000000000e */
[----:B------:R-:W-:Y:S01]  /*12990*/  IMAD.U32 R25, R68, 0x10000, RZ ;  /* 0x0001000044197824 */ /* 0x000fe200078e00ff */
[----:B------:R-:W-:-:S02]  /*129a0*/  SHF.R.U32.HI R56, RZ, 0x10, R57 ;  /* 0x00000010ff387819 */ /* 0x000fc40000011639 */
[----:B------:R-:W-:Y:S01]  /*129b0*/  PRMT R28, R3, 0x5410, R28 ;  /* 0x00005410031c7816 */ /* 0x000fe2000000001c */
[----:B------:R-:W-:Y:S01]  /*129c0*/  IMAD.U32 R32, R31, 0x10000, RZ ;  /* 0x000100001f207824 */ /* 0x000fe200078e00ff */
[----:B------:R-:W-:Y:S02]  /*129d0*/  SHF.R.U32.HI R58, RZ, 0x10, R59 ;  /* 0x00000010ff3a7819 */ /* 0x000fe4000001163b */
[----:B------:R-:W-:Y:S01]  /*129e0*/  PRMT R69, R69, 0x5410, R56 ;  /* 0x0000541045457816 */ /* 0x000fe20000000038 */
[----:B------:R-:W-:Y:S01]  /*129f0*/  IMAD.U32 R29, R28, 0x10000, RZ ;  /* 0x000100001c1d7824 */ /* 0x000fe200078e00ff */
[----:B------:R-:W-:Y:S02]  /*12a00*/  PRMT R71, R71, 0x5410, R58 ;  /* 0x0000541047477816 */ /* 0x000fe4000000003a */
[----:B------:R-:W-:Y:S02]  /*12a10*/  PRMT R30, R20, 0x5410, R13 ;  /* 0x00005410141e7816 */ /* 0x000fe4000000000d */
[----:B------:R-:W-:-:S02]  /*12a20*/  LOP3.LUT R26, R26, 0xffff0000, RZ, 0xc0, !PT ;  /* 0xffff00001a1a7812 */ /* 0x000fc400078ec0ff */
        /* <DEDUP_REMOVED lines=27> */
[----:B------:R-:W-:Y:S01]  /*12be0*/  FMUL.FTZ R27, R21, R0 ;  /* 0x00000000151b7220 */ /* 0x000fe20000410000 */
[----:B------:R-:W-:Y:S01]  /*12bf0*/  FFMA.FTZ R15, R12, R29, R15 ;  /* 0x0000001d0c0f7223 */ /* 0x000fe2000001000f */
[C---:B------:R-:W-:Y:S01]  /*12c00*/  FMUL.FTZ R12, R8.reuse, R68 ;  /* 0x00000044080c7220 */ /* 0x040fe20000410000 */
[C---:B------:R-:W-:Y:S01]  /*12c10*/  FFMA.FTZ R21, R13.reuse, R0, -R14 ;  /* 0x000000000d157223 */ /* 0x040fe2000001080e */
[----:B------:R-:W-:Y:S01]  /*12c20*/  FMUL.FTZ R0, R8, R26 ;  /* 0x0000001a08007220 */ /* 0x000fe20000410000 */
[----:B------:R-:W-:Y:S01]  /*12c30*/  FFMA.FTZ R27, R13, R32, R27 ;  /* 0x000000200d1b7223 */ /* 0x000fe2000001001b */
[----:B------:R-:W-:-:S02]  /*12c40*/  IMAD.U32 R8, R30, 0x10000, RZ ;  /* 0x000100001e087824 */ /* 0x000fc400078e00ff */
[----:B------:R-:W-:Y:S01]  /*12c50*/  FMUL.FTZ R13, R9, R28 ;  /* 0x0000001c090d7220 */ /* 0x000fe20000410000 */
[----:B------:R-:W-:Y:S01]  /*12c60*/  FFMA.FTZ R68, R3, R68, -R0 ;  /* 0x0000004403447223 */ /* 0x000fe20000010800 */
[-C--:B------:R-:W-:Y:S01]  /*12c70*/  FMUL.FTZ R9, R9, R69.reuse ;  /* 0x0000004509097220 */ /* 0x080fe20000410000 */
[----:B------:R-:W-:Y:S02]  /*12c80*/  IMAD.U32 R0, R70, 0x10000, RZ ;  /* 0x0001000046007824 */ /* 0x000fe400078e00ff */
[----:B------:R-:W-:Y:S01]  /*12c90*/  FFMA.FTZ R12, R3, R26, R12 ;  /* 0x0000001a030c7223 */ /* 0x000fe2000001000c */
[----:B------:R-:W-:Y:S02]  /*12ca0*/  IMAD.U32 R5, R6, 0x10000, RZ ;  /* 0x0001000006057824 */ /* 0x000fe400078e00ff */
[----:B------:R-:W-:Y:S01]  /*12cb0*/  FMUL.FTZ R26, R20, R8 ;  /* 0x00000008141a7220 */ /* 0x000fe20000410000 */
[C---:B------:R-:W-:Y:S01]  /*12cc0*/  FFMA.FTZ R28, R4.reuse, R28, R9 ;  /* 0x0000001c041c7223 */ /* 0x040fe20000010009 */
[----:B------:R-:W-:Y:S01]  /*12cd0*/  FFMA.FTZ R14, R4, R69, -R13 ;  /* 0x00000045040e7223 */ /* 0x000fe2000001080d */
[-C--:B------:R-:W-:Y:S01]  /*12ce0*/  FMUL.FTZ R20, R20, R0.reuse ;  /* 0x0000000014147220 */ /* 0x080fe20000410000 */
[----:B------:R-:W-:Y:S01]  /*12cf0*/  LOP3.LUT R9, R30, 0xffff0000, RZ, 0xc0, !PT ;  /* 0xffff00001e097812 */ /* 0x000fe200078ec0ff */
[C---:B------:R-:W-:Y:S01]  /*12d00*/  FFMA.FTZ R26, R5.reuse, R0, -R26 ;  /* 0x00000000051a7223 */ /* 0x040fe2000001081a */
[----:B------:R-:W-:Y:S01]  /*12d10*/  LOP3.LUT R3, R70, 0xffff0000, RZ, 0xc0, !PT ;  /* 0xffff000046037812 */ /* 0x000fe200078ec0ff */
[----:B------:R-:W-:Y:S01]  /*12d20*/  FFMA.FTZ R20, R5, R8, R20 ;  /* 0x0000000805147223 */ /* 0x000fe20000010014 */
[----:B------:R-:W-:Y:S01]  /*12d30*/  LOP3.LUT R4, R31, 0xffff0000, RZ, 0xc0, !PT ;  /* 0xffff00001f047812 */ /* 0x000fe200078ec0ff */
[C---:B------:R-:W-:Y:S01]  /*12d40*/  FMUL.FTZ R5, R10.reuse, R9 ;  /* 0x000000090a057220 */ /* 0x040fe20000410000 */
[----:B------:R-:W-:Y:S01]  /*12d50*/  LOP3.LUT R0, R71, 0xffff0000, RZ, 0xc0, !PT ;  /* 0xffff000047007812 */ /* 0x000fe200078ec0ff */
[----:B------:R-:W-:Y:S01]  /*12d60*/  FMUL.FTZ R10, R10, R3 ;  /* 0x000000030a0a7220 */ /* 0x000fe20000410000 */
[----:B------:R-:W-:Y:S01]  /*12d70*/  LOP3.LUT R6, R6, 0xffff0000, RZ, 0xc0, !PT ;  /* 0xffff000006067812 */ /* 0x000fe200078ec0ff */
[----:B------:R-:W-:Y:S01]  /*12d80*/  FMUL.FTZ R8, R11, R4 ;  /* 0x000000040b087220 */ /* 0x000fe20000410000 */
[----:B------:R-:W-:Y:S01]  /*12d90*/  LOP3.LUT R7, R7, 0xffff0000, RZ, 0xc0, !PT ;  /* 0xffff000007077812 */ /* 0x000fe200078ec0ff */
[----:B------:R-:W-:-:S02]  /*12da0*/  FMUL.FTZ R13, R11, R0 ;  /* 0x000000000b0d7220 */ /* 0x000fc40000410000 */
[C---:B------:R-:W-:Y:S01]  /*12db0*/  FFMA.FTZ R3, R6.reuse, R3, -R5 ;  /* 0x0000000306037223 */ /* 0x040fe20000010805 */
[----:B------:R-:W-:Y:S01]  /*12dc0*/  FFMA.FTZ R11, R6, R9, R10 ;  /* 0x00000009060b7223 */ /* 0x000fe2000001000a */
[C---:B------:R-:W-:Y:S01]  /*12dd0*/  FFMA.FTZ R0, R7.reuse, R0, -R8 ;  /* 0x0000000007007223 */ /* 0x040fe20000010808 */
[----:B------:R-:W-:Y:S01]  /*12de0*/  FFMA.FTZ R30, R7, R4, R13 ;  /* 0x00000004071e7223 */ /* 0x000fe2000001000d */
[----:B------:R-:W-:Y:S02]  /*12df0*/  F2FP.BF16.F32.PACK_AB R4, R68, R33 ;  /* 0x000000214404723e */ /* 0x000fe400000010ff */
[----:B------:R-:W-:Y:S02]  /*12e00*/  F2FP.BF16.F32.PACK_AB R5, R14, R25 ;  /* 0x000000190e05723e */ /* 0x000fe400000010ff */
[----:B------:R-:W-:Y:S02]  /*12e10*/  F2FP.BF16.F32.PACK_AB R6, R3, R26 ;  /* 0x0000001a0306723e */ /* 0x000fe400000010ff */
[----:B------:R-:W-:-:S02]  /*12e20*/  F2FP.BF16.F32.PACK_AB R10, R11, R20 ;  /* 0x000000140b0a723e */ /* 0x000fc400000010ff */
[----:B------:R-:W-:Y:S02]  /*12e30*/  F2FP.BF16.F32.PACK_AB R7, R0, R21 ;  /* 0x000000150007723e */ /* 0x000fe400000010ff */
[----:B------:R-:W-:Y:S02]  /*12e40*/  F2FP.BF16.F32.PACK_AB R8, R12, R35 ;  /* 0x000000230c08723e */ /* 0x000fe400000010ff */
[----:B------:R-:W-:Y:S01]  /*12e50*/  F2FP.BF16.F32.PACK_AB R9, R28, R15 ;  /* 0x0000000f1c09723e */ /* 0x000fe200000010ff */
[----:B------:R3:W-:Y:S01]  /*12e60*/  STS.128 [R34], R4 ;  /* 0x0000000422007388 */ /* 0x0007e20000000c00 */
[----:B------:R-:W-:-:S05]  /*12e70*/  F2FP.BF16.F32.PACK_AB R11, R30, R27 ;  /* 0x0000001b1e0b723e */ /* 0x000fca00000010ff */
[----:B------:R3:W-:Y:S02]  /*12e80*/  STS.128 [R24+0x12400], R8 ;  /* 0x0124000818007388 */ /* 0x0007e40000000c00 */
.L_x_2838:
[----:B------:R-:W-:Y:S05]  /*12e90*/  BSYNC B0 ;  /* 0x0000000000007941 */ /* 0x000fea0003800000 */
.L_x_2816:
        /* <DEDUP_REMOVED lines=8> */
.L_x_2814:
[----:B------:R-:W-:-:S06]  /*12f20*/  ULOP3.LUT UR4, UR60, 0x1, URZ, 0xfc, !UPT ;  /* 0x000000013c047892 */ /* 0x000fcc000f8efc3f */
[----:B01-3--:R-:W-:-:S05]  /*12f30*/  IMAD.U32 R0, RZ, RZ, UR4 ;  /* 0x00000004ff007e24 */ /* 0x00bfca000f8e00ff */
[----:B------:R-:W-:-:S13]  /*12f40*/  ISETP.NE.AND P0, PT, R0, 0x3, PT ;  /* 0x000000030000780c */ /* 0x000fda0003f05270 */
[----:B------:R-:W-:Y:S05]  /*12f50*/  @!P0 BRA `(.L_x_2867) ;  /* 0x0000000000048947 */ /* 0x000fea0003800000 */
[----:B------:R-:W-:Y:S01]  /*12f60*/  BPT.TRAP 0x1 ;  /* 0x000000040000795c */ /* 0x000fe20000300000 */
.L_x_2867:
[----:B------:R-:W-:Y:S01]  /*12f70*/  IMAD R0, R197, 0x8, R18 ;  /* 0x00000008c5007824 */ /* 0x000fe200078e0212 */
[----:B------:R-:W-:-:S04]  /*12f80*/  SHF.L.U32 R3, R200, 0x1f, RZ ;  /* 0x0000001fc8037819 */ /* 0x000fc800000006ff */
[----:B------:R0:W1:Y:S01]  /*12f90*/  SYNCS.PHASECHK.TRANS64.TRYWAIT P1, [R0+URZ+0x30830], R3 ;  /* 0x03083003000075a7 */ /* 0x000062000802017f */
[----:B------:R-:W-:Y:S05]  /*12fa0*/  @!P0 BRA `(.L_x_2868) ;  /* 0x0000000000048947 */ /* 0x000fea0003800000 */
[----:B------:R-:W-:Y:S01]  /*12fb0*/  BPT.TRAP 0x1 ;  /* 0x000000040000795c */ /* 0x000fe20000300000 */
.L_x_2868:
[----:B-1----:R-:W-:Y:S05]  /*12fc0*/  @P1 BRA `(.L_x_2869) ;  /* 0x0000000000081947 */ /* 0x002fea0003800000 */
[----:B------:R-:W1:Y:S02]  /*12fd0*/  SYNCS.PHASECHK.TRANS64.TRYWAIT P1, [R0+URZ+0x30830], R3 ;  /* 0x03083003000075a7 */ /* 0x000e64000802017f */
[----:B-1----:R-:W-:Y:S05]  /*12fe0*/  @!P1 BRA `(.L_x_2870) ;  /* 0x0000012800189947 */ /* 0x002fea0003800000 */
.L_x_2869:
[----:B------:R-:W-:Y:S05]  /*12ff0*/  WARPSYNC.ALL ;  /* 0x0000000000007948 */ /* 0x000fea0003800000 */
[----:B01----:R-:W-:Y:S01]  /*13000*/  VIADD R3, R18, 0x1e400 ;  /* 0x0001e40012037836 */ /* 0x003fe20000000000 */
[----:B------:R-:W-:Y:S01]  /*13010*/  R2UR UR4, R2 ;  /* 0x00000000020472ca */ /* 0x000fe200000e0000 */
[----:B--2-4-:R-:W-:Y:S01]  /*13020*/  WARPGROUP.ARRIVE ;  /* 0x00000000000079c5 */ /* 0x014fe20000000000 */
[----:B------:R-:W-:Y:S01]  /*13030*/  UMOV UR9, 0x40000040 ;  /* 0x4000004000097882 */ /* 0x000fe20000000000 */
[----:B------:R-:W-:Y:S01]  /*13040*/  IMAD.MOV.U32 R5, RZ, RZ, 0x40000040 ;  /* 0x40000040ff057424 */ /* 0x000fe200078e00ff */
[----:B------:R-:W-:Y:S01]  /*13050*/  SHF.R.U32.HI R3, RZ, 0x4, R3 ;  /* 0x00000004ff037819 */ /* 0x000fe20000011603 */
[----:B------:R-:W-:Y:S01]  /*13060*/  IMAD.U32 R7, RZ, RZ, UR9 ;  /* 0x00000009ff077e24 */ /* 0x000fe2000f8e00ff */
[----:B------:R-:W-:Y:S01]  /*13070*/  UMOV UR57, 0x40000040 ;  /* 0x4000004000397882 */ /* 0x000fe20000000000 */
[----:B------:R-:W-:Y:S01]  /*13080*/  UMOV UR53, 0x40000040 ;  /* 0x4000004000357882 */ /* 0x000fe20000000000 */
[----:B------:R-:W-:Y:S01]  /*13090*/  LOP3.LUT R3, R3, 0x3fff, RZ, 0xc0, !PT ;  /* 0x00003fff03037812 */ /* 0x000fe200078ec0ff */
[----:B------:R-:W-:Y:S01]  /*130a0*/  UMOV UR49, 0x40000040 ;  /* 0x4000004000317882 */ /* 0x000fe20000000000 */
[----:B------:R-:W-:Y:S01]  /*130b0*/  UMOV UR45, 0x40000040 ;  /* 0x40000040002d7882 */ /* 0x000fe20000000000 */
[----:B------:R-:W-:Y:S01]  /*130c0*/  UMOV UR41, 0x40000040 ;  /* 0x4000004000297882 */ /* 0x000fe20000000000 */
[----:B------:R-:W-:Y:S01]  /*130d0*/  LOP3.LUT R8, R3, 0x10000, RZ, 0xfc, !PT ;  /* 0x0001000003087812 */ /* 0x000fe200078efcff */
[----:B------:R-:W-:Y:S01]  /*130e0*/  IMAD.MOV.U32 R3, RZ, RZ, 0x40000040 ;  /* 0x40000040ff037424 */ /* 0x000fe200078e00ff */
[----:B------:R-:W-:Y:S01]  /*130f0*/  ULOP3.LUT UR4, UR4, 0x10000, URZ, 0xfc, !UPT ;  /* 0x0001000004047892 */ /* 0x000fe2000f8efc3f */
[----:B------:R-:W-:-:S02]  /*13100*/  UMOV UR37, 0x40000040 ;  /* 0x4000004000257882 */ /* 0x000fc40000000000 */
[----:B------:R-:W-:Y:S01]  /*13110*/  IMAD R2, R197, 0x900, R8 ;  /* 0x00000900c5027824 */ /* 0x000fe200078e0208 */
[----:B------:R-:W-:Y:S01]  /*13120*/  R2UR UR11, R3 ;  /* 0x00000000030b72ca */ /* 0x000fe200000e0000 */
[----:B------:R-:W-:Y:S01]  /*13130*/  UIADD3 UR5, UR4, 0x2, URZ ;  /* 0x0000000204057890 */ /* 0x000fe2000fffe03f */
[----:B------:R-:W-:Y:S01]  /*13140*/  IMAD.MOV.U32 R3, RZ, RZ, 0x40000040 ;  /* 0x40000040ff037424 */ /* 0x000fe200078e00ff */
[----:B------:R-:W-:Y:S01]  /*13150*/  UMOV UR8, UR4 ;  /* 0x0000000400087c82 */ /* 0x000fe20008000000 */
[C---:B------:R-:W-:Y:S01]  /*13160*/  R2UR UR10, R2.reuse ;  /* 0x00000000020a72ca */ /* 0x040fe200000e0000 */
[----:B------:R-:W-:Y:S01]  /*13170*/  VIADD R4, R2, 0x2 ;  /* 0x0000000202047836 */ /* 0x000fe20000000000 */
[----:B------:R-:W-:Y:S01]  /*13180*/  UIADD3 UR56, UR4, 0x404, URZ ;  /* 0x0000040404387890 */ /* 0x000fe2000fffe03f */
[----:B------:R-:W-:Y:S01]  /*13190*/  IMAD.U32 R6, RZ, RZ, UR8 ;  /* 0x00000008ff067e24 */ /* 0x000fe2000f8e00ff */
[----:B------:R-:W-:Y:S01]  /*131a0*/  UIADD3 UR52, UR4, 0x406, URZ ;  /* 0x0000040604347890 */ /* 0x000fe2000fffe03f */
[----:B------:R-:W-:Y:S01]  /*131b0*/  R2UR UR39, R3 ;  /* 0x00000000032772ca */ /* 0x000fe200000e0000 */
[----:B------:R-:W-:-:S02]  /*131c0*/  UIADD3 UR48, UR4, 0x800, URZ ;  /* 0x0000080004307890 */ /* 0x000fc4000fffe03f */
[----:B------:R0:W-:Y:S01]  /*131d0*/  STL.64 [R1+0x30], R6 ;  /* 0x0000300601007387 */ /* 0x0001e20000100a00 */
        /* <DEDUP_REMOVED lines=11> */
[----:B0-----:R-:W-:-:S02]  /*13290*/  IMAD.U32 R6, RZ, RZ, UR8 ;  /* 0x00000008ff067e24 */ /* 0x001fc4000f8e00ff */
        /* <DEDUP_REMOVED lines=36> */
[----:B------:R-:W-:Y:S01]  /*134e0*/  MOV R5, 0x40000040 ;  /* 0x4000004000057802 */ /* 0x000fe20000000f00 */
[----:B------:R-:W-:Y:S01]  /*134f0*/  UIADD3 UR5, UR4, 0x402, URZ ;  /* 0x0000040204057890 */ /* 0x000fe2000fffe03f */
        /* <DEDUP_REMOVED lines=59> */
.L_x_2871:
[----:B------:R-:W0:Y:S01]  /*138b0*/  LDC R2, c[0x0][0x448] ;  /* 0x00011200ff027b82 */ /* 0x000e220000000800 */
[----:B------:R-:W-:Y:S01]  /*138c0*/  IMAD.MOV.U32 R5, RZ, RZ, -0x60 ;  /* 0xffffffa0ff057424 */ /* 0x000fe200078e00ff */
[----:B------:R-:W-:Y:S01]  /*138d0*/  ULDC UR4, c[0x0][0x988] ;  /* 0x0002620000047ab9 */ /* 0x000fe20000000800 */
[----:B------:R-:W-:Y:S01]  /*138e0*/  BSSY B0, `(.L_x_2872) ;  /* 0x000041c000007945 */ /* 0x000fe20003800000 */
[----:B------:R-:W-:Y:S01]  /*138f0*/  CS2R R118, SRZ ;  /* 0x0000000000767805 */ /* 0x000fe2000001ff00 */
[----:B------:R-:W-:Y:S01]  /*13900*/  IMAD R5, R72, R5, 0x61 ;  /* 0x0000006148057424 */ /* 0x000fe200078e0205 */
[----:B------:R-:W-:Y:S02]  /*13910*/  CS2R R116, SRZ ;  /* 0x0000000000747805 */ /* 0x000fe4000001ff00 */
[----:B------:R-:W-:Y:S02]  /*13920*/  CS2R R114, SRZ ;  /* 0x0000000000727805 */ /* 0x000fe4000001ff00 */
[----:B------:R-:W-:Y:S01]  /*13930*/  CS2R R112, SRZ ;  /* 0x0000000000707805 */ /* 0x000fe2000001ff00 */
[----:B------:R-:W-:Y:S01]  /*13940*/  IMAD R5, R222, -0x2, R5 ;  /* 0xfffffffede057824 */ /* 0x000fe200078e0205 */
[----:B------:R-:W-:-:S02]  /*13950*/  CS2R R110, SRZ ;  /* 0x00000000006e7805 */ /* 0x000fc4000001ff00 */
[----:B------:R-:W-:Y:S02]  /*13960*/  CS2R R108, SRZ ;  /* 0x00000000006c7805 */ /* 0x000fe4000001ff00 */
[----:B------:R-:W-:Y:S02]  /*13970*/  CS2R R106, SRZ ;  /* 0x00000000006a7805 */ /* 0x000fe4000001ff00 */
[----:B------:R-:W-:Y:S02]  /*13980*/  CS2R R104, SRZ ;  /* 0x0000000000687805 */ /* 0x000fe4000001ff00 */
[----:B------:R-:W-:Y:S02]  /*13990*/  IADD3 R6, -R219, R5, R220 ;  /* 0x00000005db067210 */ /* 0x000fe40007ffe1dc */
[----:B------:R-:W-:Y:S02]  /*139a0*/  CS2R R102, SRZ ;  /* 0x0000000000667805 */ /* 0x000fe4000001ff00 */
[----:B------:R-:W-:-:S02]  /*139b0*/  CS2R R100, SRZ ;  /* 0x0000000000647805 */ /* 0x000fc4000001ff00 */
[----:B------:R-:W-:Y:S02]  /*139c0*/  CS2R R98, SRZ ;  /* 0x0000000000627805 */ /* 0x000fe4000001ff00 */
[----:B------:R-:W-:Y:S02]  /*139d0*/  CS2R R96, SRZ ;  /* 0x0000000000607805 */ /* 0x000fe4000001ff00 */
[----:B------:R-:W-:Y:S02]  /*139e0*/  CS2R R94, SRZ ;  /* 0x00000000005e7805 */ /* 0x000fe4000001ff00 */
[----:B------:R-:W-:Y:S02]  /*139f0*/  CS2R R92, SRZ ;  /* 0x00000000005c7805 */ /* 0x000fe4000001ff00 */
[----:B------:R-:W-:Y:S02]  /*13a00*/  CS2R R90, SRZ ;  /* 0x00000000005a7805 */ /* 0x000fe4000001ff00 */
[----:B0-----:R-:W-:Y:S01]  /*13a10*/  ISETP.NE.AND P1, PT, R2, 0x1, PT ;  /* 0x000000010200780c */ /* 0x001fe20003f25270 */
[----:B------:R-:W-:-:S12]  /*13a20*/  IMAD.IADD R2, R223, 0x1, R218 ;  /* 0x00000001df027824 */ /* 0x000fd800078e02da */
[----:B------:R-:W0:Y:S08]  /*13a30*/  @P1 LDC R3, c[0x0][0x44c] ;  /* 0x00011300ff031b82 */ /* 0x000e300000000800 */
[----:B------:R-:W1:Y:S01]  /*13a40*/  @P1 LDC R4, c[0x0][0x450] ;  /* 0x00011400ff041b82 */ /* 0x000e620000000800 */
[----:B0-----:R-:W-:-:S05]  /*13a50*/  @P1 IMAD.HI.U32 R3, R2, R3, RZ ;  /* 0x0000000302031227 */ /* 0x001fca00078e00ff */
[----:B-1----:R-:W-:Y:S01]  /*13a60*/  @P1 SHF.R.U32.HI R2, RZ, R4, R3 ;  /* 0x00000004ff021219 */ /* 0x002fe20000011603 */
[----:B------:R-:W-:-:S04]  /*13a70*/  IMAD R3, R72, -0x60, R220 ;  /* 0xffffffa048037824 */ /* 0x000fc800078e02dc */
[----:B------:R-:W0:Y:S01]  /*13a80*/  SHFL.IDX PT, R4, R2, 0x1, 0x1c1f ;  /* 0x003c1f0002047f89 */ /* 0x000e2200000e0000 */
[----:B------:R-:W-:-:S03]  /*13a90*/  VIADD R3, R3, 0x60 ;  /* 0x0000006003037836 */ /* 0x000fc60000000000 */
[----:B------:R-:W-:Y:S01]  /*13aa0*/  SHFL.IDX PT, R2, R2, RZ, 0x1c1f ;  /* 0x001c1fff02027589 */ /* 0x000fe200000e0000 */
[----:B------:R-:W-:-:S05]  /*13ab0*/  IMAD R3, R222, -0x2, R3 ;  /* 0xfffffffede037824 */ /* 0x000fca00078e0203 */
[----:B0-----:R-:W-:-:S04]  /*13ac0*/  VIADDMNMX R5, R4, R6, R3, PT ;  /* 0x0000000604057246 */ /* 0x001fc80003800103 */
        /* <DEDUP_REMOVED lines=69> */
[----:B------:R-:W-:-:S04]  /*13f20*/  FMNMX.FTZ R38, R70, R7, !PT ;  /* 0x0000000746267209 */ /* 0x000fc80007810000 */
[----:B------:R-:W-:-:S05]  /*13f30*/  FMNMX.FTZ R5, R71, R38, !PT ;  /* 0x0000002647057209 */ /* 0x000fca0007810000 */
[----:B------:R-:W0:Y:S02]  /*13f40*/  SHFL.BFLY PT, R38, R5, 0x2, 0x1f ;  /* 0x0c401f0005267f89 */ /* 0x000e2400000e0000 */
[----:B0-----:R-:W-:Y:S02]  /*13f50*/  FMNMX.FTZ R7, R5, R38, !PT ;  /* 0x0000002605077209 */ /* 0x001fe40007810000 */
[----:B------:R-:W-:Y:S01]  /*13f60*/  VIADDMNMX R38, R2, R6, R3, PT ;  /* 0x0000000602267246 */ /* 0x000fe20003800103 */
[----:B------:R-:W-:Y:S02]  /*13f70*/  IMAD.U32 R2, RZ, RZ, UR4 ;  /* 0x00000004ff027e24 */ /* 0x000fe4000f8e00ff */
[----:B------:R-:W0:Y:S01]  /*13f80*/  SHFL.BFLY PT, R88, R7, 0x1, 0x1f ;  /* 0x0c201f0007587f89 */ /* 0x000e2200000e0000 */
[C---:B------:R-:W-:Y:S02]  /*13f90*/  ISETP.GT.AND P2, PT, R38.reuse, RZ, PT ;  /* 0x000000ff2600720c */ /* 0x040fe40003f44270 */
[----:B------:R-:W-:-:S02]  /*13fa0*/  ISETP.GT.AND P3, PT, R38, 0x1, PT ;  /* 0x000000012600780c */ /* 0x000fc40003f64270 */
[----:B------:R-:W-:Y:S02]  /*13fb0*/  ISETP.GT.AND P4, PT, R38, 0x8, PT ;  /* 0x000000082600780c */ /* 0x000fe40003f84270 */
[----:B------:R-:W-:Y:S02]  /*13fc0*/  FSEL R15, R24, -INF , P2 ;  /* 0xff800000180f7808 */ /* 0x000fe40001000000 */
[----:B------:R-:W-:Y:S02]  /*13fd0*/  FSEL R25, R25, -INF , P3 ;  /* 0xff80000019197808 */ /* 0x000fe40001800000 */
[----:B------:R-:W-:Y:S02]  /*13fe0*/  ISETP.GT.AND P2, PT, R38, 0x9, PT ;  /* 0x000000092600780c */ /* 0x000fe40003f44270 */
[----:B------:R-:W-:Y:S02]  /*13ff0*/  FSEL R11, R28, -INF , P4 ;  /* 0xff8000001c0b7808 */ /* 0x000fe40002000000 */
[----:B------:R-:W-:-:S02]  /*14000*/  FMNMX.FTZ R6, R15, R25, !PT ;  /* 0x000000190f067209 */ /* 0x000fc40007810000 */
[C---:B------:R-:W-:Y:S02]  /*14010*/  ISETP.GT.AND P3, PT, R38.reuse, 0x10, PT ;  /* 0x000000102600780c */ /* 0x040fe40003f64270 */
[----:B------:R-:W-:Y:S02]  /*14020*/  FSEL R29, R29, -INF , P2 ;  /* 0xff8000001d1d7808 */ /* 0x000fe40001000000 */
[----:B------:R-:W-:Y:S02]  /*14030*/  FMNMX.FTZ R6, R11, R6, !PT ;  /* 0x000000060b067209 */ /* 0x000fe40007810000 */
[----:B------:R-:W-:Y:S02]  /*14040*/  ISETP.GT.AND P2, PT, R38, 0x11, PT ;  /* 0x000000112600780c */ /* 0x000fe40003f44270 */
[----:B0-----:R-:W-:Y:S02]  /*14050*/  FMNMX.FTZ R3, R7, R88, !PT ;  /* 0x0000005807037209 */ /* 0x001fe40007810000 */
[----:B------:R-:W-:-:S02]  /*14060*/  CS2R R88, SRZ ;  /* 0x0000000000587805 */ /* 0x000fc4000001ff00 */
[----:B------:R-:W-:Y:S02]  /*14070*/  FSEL R7, R32, -INF , P3 ;  /* 0xff80000020077808 */ /* 0x000fe40001800000 */
[----:B------:R-:W-:Y:S01]  /*14080*/  FMNMX.FTZ R6, R29, R6, !PT ;  /* 0x000000061d067209 */ /* 0x000fe20007810000 */
[----:B------:R-:W-:Y:S01]  /*14090*/  FMUL.FTZ R5, R3, R2 ;  /* 0x0000000203057220 */ /* 0x000fe20000410000 */
[----:B------:R-:W-:Y:S02]  /*140a0*/  ISETP.GT.AND P4, PT, R38, 0x18, PT ;  /* 0x000000182600780c */ /* 0x000fe40003f84270 */
[----:B------:R-:W-:Y:S02]  /*140b0*/  FSEL R33, R33, -INF , P2 ;  /* 0xff80000021217808 */ /* 0x000fe40001000000 */
[----:B------:R-:W-:Y:S02]  /*140c0*/  FMNMX.FTZ R6, R7, R6, !PT ;  /* 0x0000000607067209 */ /* 0x000fe40007810000 */
[----:B------:R-:W-:-:S02]  /*140d0*/  FSETP.NEU.FTZ.AND P3, PT, R3, -INF , PT ;  /* 0xff8000000300780b */ /* 0x000fc40003f7d000 */
[----:B------:R-:W-:Y:S02]  /*140e0*/  ISETP.GT.AND P2, PT, R38, 0x19, PT ;  /* 0x000000192600780c */ /* 0x000fe40003f44270 */
[----:B------:R-:W-:Y:S02]  /*140f0*/  FSEL R9, R36, -INF , P4 ;  /* 0xff80000024097808 */ /* 0x000fe40002000000 */
[----:B------:R-:W-:Y:S02]  /*14100*/  FMNMX.FTZ R6, R33, R6, !PT ;  /* 0x0000000621067209 */ /* 0x000fe40007810000 */
[----:B------:R-:W-:Y:S02]  /*14110*/  FSEL R5, R5, RZ, P3 ;  /* 0x000000ff05057208 */ /* 0x000fe40001800000 */
[----:B------:R-:W-:Y:S02]  /*14120*/  ISETP.GT.AND P3, PT, R38, 0x20, PT ;  /* 0x000000202600780c */ /* 0x000fe40003f64270 */
[----:B------:R-:W-:Y:S01]  /*14130*/  FSEL R37, R37, -INF , P2 ;  /* 0xff80000025257808 */ /* 0x000fe20001000000 */
[--C-:B------:R-:W-:Y:S01]  /*14140*/  FFMA.FTZ R36, R4, R2, -R5.reuse ;  /* 0x0000000204247223 */ /* 0x100fe20000010805 */
[----:B------:R-:W-:Y:S01]  /*14150*/  FMNMX.FTZ R6, R9, R6, !PT ;  /* 0x0000000609067209 */ /* 0x000fe20007810000 */
[-CC-:B------:R-:W-:Y:S01]  /*14160*/  FFMA.FTZ R189, R74, R2.reuse, -R5.reuse ;  /* 0x000000024abd7223 */ /* 0x180fe20000010805 */
[----:B------:R-:W-:Y:S01]  /*14170*/  ISETP.GT.AND P2, PT, R38, 0x21, PT ;  /* 0x000000212600780c */ /* 0x000fe20003f44270 */
[-CC-:B------:R-:W-:Y:S01]  /*14180*/  FFMA.FTZ R76, R76, R2.reuse, -R5.reuse ;  /* 0x000000024c4c7223 */ /* 0x180fe20000010805 */
[----:B------:R-:W-:Y:S01]  /*14190*/  FSEL R13, R40, -INF , P3 ;  /* 0xff800000280d7808 */ /* 0x000fe20001800000 */
[--C-:B------:R-:W-:Y:S01]  /*141a0*/  FFMA.FTZ R40, R14, R2, -R5.reuse ;  /* 0x000000020e287223 */ /* 0x100fe20000010805 */
[----:B------:R-:W-:Y:S01]  /*141b0*/  FMNMX.FTZ R6, R37, R6, !PT ;  /* 0x0000000625067209 */ /* 0x000fe20007810000 */
[-CC-:B------:R-:W-:Y:S01]  /*141c0*/  FFMA.FTZ R191, R78, R2.reuse, -R5.reuse ;  /* 0x000000024ebf7223 */ /* 0x180fe20000010805 */
[----:B------:R-:W-:Y:S01]  /*141d0*/  ISETP.GT.AND P3, PT, R38, 0x28, PT ;  /* 0x000000282600780c */ /* 0x000fe20003f64270 */
[----:B------:R-:W-:Y:S01]  /*141e0*/  MUFU.EX2 R189, R189 ;  /* 0x000000bd00bd7308 */ /* 0x000fe20000000800 */
[----:B------:R-:W-:Y:S01]  /*141f0*/  FSEL R41, R41, -INF , P2 ;  /* 0xff80000029297808 */ /* 0x000fe20001000000 */
[--C-:B------:R-:W-:Y:S01]  /*14200*/  FFMA.FTZ R80, R80, R2, -R5.reuse ;  /* 0x0000000250507223 */ /* 0x100fe20000010805 */
[----:B------:R-:W-:Y:S01]  /*14210*/  FMNMX.FTZ R24, R13, R6, !PT ;  /* 0x000000060d187209 */ /* 0x000fe20007810000 */
[-CC-:B------:R-:W-:Y:S01]  /*14220*/  FFMA.FTZ R185, R82, R2.reuse, -R5.reuse ;  /* 0x0000000252b97223 */ /* 0x180fe20000010805 */
[----:B------:R-:W-:Y:S01]  /*14230*/  ISETP.GT.AND P2, PT, R38, 0x29, PT ;  /* 0x000000292600780c */ /* 0x000fe20003f44270 */
[--C-:B------:R-:W-:Y:S01]  /*14240*/  FFMA.FTZ R84, R84, R2, -R5.reuse ;  /* 0x0000000254547223 */ /* 0x100fe20000010805 */
[----:B------:R-:W-:Y:S01]  /*14250*/  FSEL R21, R44, -INF , P3 ;  /* 0xff8000002c157808 */ /* 0x000fe20001800000 */
[----:B------:R-:W0:Y:S01]  /*14260*/  MUFU.EX2 R6, R76 ;  /* 0x0000004c00067308 */ /* 0x000e220000000800 */
[----:B------:R-:W-:Y:S01]  /*14270*/  FMNMX.FTZ R24, R41, R24, !PT ;  /* 0x0000001829187209 */ /* 0x000fe20007810000 */
[-CC-:B------:R-:W-:Y:S01]  /*14280*/  FFMA.FTZ R187, R86, R2.reuse, -R5.reuse ;  /* 0x0000000256bb7223 */ /* 0x180fe20000010805 */
[----:B------:R-:W-:Y:S01]  /*14290*/  ISETP.GT.AND P3, PT, R38, 0x30, PT ;  /* 0x000000302600780c */ /* 0x000fe20003f64270 */
[-CC-:B------:R-:W-:Y:S01]  /*142a0*/  FFMA.FTZ R181, R42, R2.reuse, -R5.reuse ;  /* 0x000000022ab57223 */ /* 0x180fe20000010805 */
[----:B------:R-:W-:Y:S01]  /*142b0*/  FSEL R45, R45, -INF , P2 ;  /* 0xff8000002d2d7808 */ /* 0x000fe20001000000 */
[--C-:B------:R-:W-:Y:S01]  /*142c0*/  FFMA.FTZ R183, R46, R2, -R5.reuse ;  /* 0x000000022eb77223 */ /* 0x100fe20000010805 */
[----:B------:R-:W-:Y:S01]  /*142d0*/  FMNMX.FTZ R24, R21, R24, !PT ;  /* 0x0000001815187209 */ /* 0x000fe20007810000 */
[----:B------:R-:W1:Y:S01]  /*142e0*/  MUFU.EX2 R191, R191 ;  /* 0x000000bf00bf7308 */ /* 0x000e620000000800 */
        /* <DEDUP_REMOVED lines=15> */
[----:B------:R2:W3:Y:S01]  /*143e0*/  MUFU.EX2 R24, R80 ;  /* 0x0000005000187308 */ /* 0x0004e20000000800 */
[----:B------:R-:W-:Y:S01]  /*143f0*/  FMNMX.FTZ R28, R49, R28, !PT ;  /* 0x0000001c311c7209 */ /* 0x000fe20007810000 */
[-CC-:B------:R-:W-:Y:S01]  /*14400*/  FFMA.FTZ R20, R30, R2.reuse, -R5.reuse ;  /* 0x000000021e147223 */ /* 0x180fe20000010805 */
[----:B------:R-:W-:Y:S01]  /*14410*/  ISETP.GT.AND P3, PT, R38, 0x40, PT ;  /* 0x000000402600780c */ /* 0x000fe20003f64270 */
[----:B------:R-:W-:Y:S01]  /*14420*/  FFMA.FTZ R171, R70, R2, -R5 ;  /* 0x0000000246ab7223 */ /* 0x000fe20000010805 */
[----:B------:R-:W-:-:S02]  /*14430*/  FSEL R53, R53, -INF , P2 ;  /* 0xff80000035357808 */ /* 0x000fc40001000000 */
[----:B------:R-:W-:Y:S02]  /*14440*/  CS2R R86, SRZ ;  /* 0x0000000000567805 */ /* 0x000fe4000001ff00 */
[----:B------:R-:W-:Y:S01]  /*14450*/  FMNMX.FTZ R28, R47, R28, !PT ;  /* 0x0000001c2f1c7209 */ /* 0x000fe20007810000 */
[----:B------:R-:W-:Y:S01]  /*14460*/  MUFU.EX2 R187, R187 ;  /* 0x000000bb00bb7308 */ /* 0x000fe20000000800 */
[----:B------:R-:W-:Y:S02]  /*14470*/  ISETP.GT.AND P2, PT, R38, 0x41, PT ;  /* 0x000000412600780c */ /* 0x000fe40003f44270 */
[----:B------:R-:W-:Y:S02]  /*14480*/  CS2R R82, SRZ ;  /* 0x0000000000527805 */ /* 0x000fe4000001ff00 */
[----:B------:R-:W-:Y:S02]  /*14490*/  FSEL R27, R56, -INF , P3 ;  /* 0xff800000381b7808 */ /* 0x000fe40001800000 */
[----:B--2---:R-:W-:-:S02]  /*144a0*/  CS2R R80, SRZ ;  /* 0x0000000000507805 */ /* 0x004fc4000001ff00 */
[----:B------:R-:W-:Y:S02]  /*144b0*/  FMNMX.FTZ R28, R53, R28, !PT ;  /* 0x0000001c351c7209 */ /* 0x000fe40007810000 */
[----:B------:R-:W-:Y:S02]  /*144c0*/  CS2R R78, SRZ ;  /* 0x00000000004e7805 */ /* 0x000fe4000001ff00 */
[----:B------:R-:W-:Y:S01]  /*144d0*/  ISETP.GT.AND P3, PT, R38, 0x48, PT ;  /* 0x000000482600780c */ /* 0x000fe20003f64270 */
[----:B------:R-:W-:Y:S01]  /*144e0*/  MUFU.EX2 R181, R181 ;  /* 0x000000b500b57308 */ /* 0x000fe20000000800 */
[----:B------:R-:W-:Y:S02]  /*144f0*/  FSEL R57, R57, -INF , P2 ;  /* 0xff80000039397808 */ /* 0x000fe40001000000 */
[----:B------:R-:W-:Y:S02]  /*14500*/  CS2R R76, SRZ ;  /* 0x00000000004c7805 */ /* 0x000fe4000001ff00 */
[----:B------:R-:W-:-:S02]  /*14510*/  FMNMX.FTZ R32, R27, R28, !PT ;  /* 0x0000001c1b207209 */ /* 0x000fc40007810000 */
[----:B------:R-:W-:Y:S02]  /*14520*/  CS2R R74, SRZ ;  /* 0x00000000004a7805 */ /* 0x000fe4000001ff00 */
[----:B------:R-:W-:Y:S02]  /*14530*/  ISETP.GT.AND P2, PT, R38, 0x49, PT ;  /* 0x000000492600780c */ /* 0x000fe40003f44270 */
[----:B------:R-:W-:Y:S02]  /*14540*/  CS2R R66, SRZ ;  /* 0x0000000000427805 */ /* 0x000fe4000001ff00 */
[----:B------:R-:W-:Y:S01]  /*14550*/  FSEL R31, R60, -INF , P3 ;  /* 0xff8000003c1f7808 */ /* 0x000fe20001800000 */
[----:B------:R2:W-:Y:S01]  /*14560*/  MUFU.EX2 R28, R84 ;  /* 0x00000054001c7308 */ /* 0x0005e20000000800 */
[----:B------:R-:W-:Y:S02]  /*14570*/  FMNMX.FTZ R32, R57, R32, !PT ;  /* 0x0000002039207209 */ /* 0x000fe40007810000 */
[----:B------:R-:W-:-:S02]  /*14580*/  CS2R R62, SRZ ;  /* 0x00000000003e7805 */ /* 0x000fc4000001ff00 */
[C---:B------:R-:W-:Y:S02]  /*14590*/  ISETP.GT.AND P3, PT, R38.reuse, 0x50, PT ;  /* 0x000000502600780c */ /* 0x040fe40003f64270 */
[----:B------:R-:W-:Y:S02]  /*145a0*/  CS2R R58, SRZ ;  /* 0x00000000003a7805 */ /* 0x000fe4000001ff00 */
[----:B------:R-:W-:Y:S02]  /*145b0*/  FSEL R61, R61, -INF , P2 ;  /* 0xff8000003d3d7808 */ /* 0x000fe40001000000 */
[----:B------:R-:W-:Y:S02]  /*145c0*/  CS2R R54, SRZ ;  /* 0x0000000000367805 */ /* 0x000fe4000001ff00 */
[----:B------:R-:W-:Y:S01]  /*145d0*/  FMNMX.FTZ R32, R31, R32, !PT ;  /* 0x000000201f207209 */ /* 0x000fe20007810000 */
[----:B------:R-:W-:Y:S01]  /*145e0*/  MUFU.EX2 R36, R36 ;  /* 0x0000002400247308 */ /* 0x000fe20000000800 */
[----:B------:R-:W-:-:S02]  /*145f0*/  ISETP.GT.AND P2, PT, R38, 0x51, PT ;  /* 0x000000512600780c */ /* 0x000fc40003f44270 */
[----:B--2---:R-:W-:Y:S02]  /*14600*/  CS2R R84, SRZ ;  /* 0x0000000000547805 */ /* 0x004fe4000001ff00 */
[----:B------:R-:W-:Y:S02]  /*14610*/  FSEL R35, R64, -INF , P3 ;  /* 0xff80000040237808 */ /* 0x000fe40001800000 */
[----:B------:R-:W-:Y:S02]  /*14620*/  FMNMX.FTZ R32, R61, R32, !PT ;  /* 0x000000203d207209 */ /* 0x000fe40007810000 */
[----:B------:R-:W-:Y:S01]  /*14630*/  ISETP.GT.AND P3, PT, R38, 0x58, PT ;  /* 0x000000582600780c */ /* 0x000fe20003f64270 */
[----:B------:R-:W-:Y:S01]  /*14640*/  MUFU.EX2 R183, R183 ;  /* 0x000000b700b77308 */ /* 0x000fe20000000800 */
[----:B------:R-:W-:Y:S02]  /*14650*/  FSEL R65, R65, -INF , P2 ;  /* 0xff80000041417808 */ /* 0x000fe40001000000 */
[----:B------:R-:W-:-:S02]  /*14660*/  FMNMX.FTZ R14, R35, R32, !PT ;  /* 0x00000020230e7209 */ /* 0x000fc40007810000 */
[----:B------:R-:W-:Y:S01]  /*14670*/  ISETP.GT.AND P2, PT, R38, 0x59, PT ;  /* 0x000000592600780c */ /* 0x000fe20003f44270 */
[-CC-:B------:R-:W-:Y:S01]  /*14680*/  FFMA.FTZ R38, R10, R2.reuse, -R5.reuse ;  /* 0x000000020a267223 */ /* 0x180fe20000010805 */
[----:B------:R-:W-:Y:S01]  /*14690*/  FSEL R39, R68, -INF , P3 ;  /* 0xff80000044277808 */ /* 0x000fe20001800000 */
[----:B------:R-:W-:Y:S01]  /*146a0*/  FFMA.FTZ R10, R26, R2, -R5 ;  /* 0x000000021a0a7223 */ /* 0x000fe20000010805 */
[----:B------:R-:W-:Y:S01]  /*146b0*/  FMNMX.FTZ R14, R65, R14, !PT ;  /* 0x0000000e410e7209 */ /* 0x000fe20007810000 */
[----:B0-----:R-:W-:Y:S01]  /*146c0*/  FADD.FTZ R26, R189, R6 ;  /* 0x00000006bd1a7221 */ /* 0x001fe20000010000 */
[----:B------:R-:W-:Y:S01]  /*146d0*/  FSEL R69, R69, -INF , P2 ;  /* 0xff80000045457808 */ /* 0x000fe20001000000 */
[----:B------:R0:W-:Y:S01]  /*146e0*/  MUFU.EX2 R32, R40 ;  /* 0x0000002800207308 */ /* 0x0001e20000000800 */
[----:B------:R-:W-:Y:S02]  /*146f0*/  FMNMX.FTZ R14, R39, R14, !PT ;  /* 0x0000000e270e7209 */ /* 0x000fe40007810000 */
[----:B------:R-:W-:-:S02]  /*14700*/  F2FP.BF16.F32.PACK_AB R189, R6, R189 ;  /* 0x000000bd06bd723e */ /* 0x000fc400000010ff */
[----:B------:R-:W-:-:S03]  /*14710*/  FMNMX.FTZ R14, R69, R14, !PT ;  /* 0x0000000e450e7209 */ /* 0x000fc60007810000 */
[----:B------:R-:W-:Y:S01]  /*14720*/  MUFU.EX2 R38, R38 ;  /* 0x0000002600267308 */ /* 0x000fe20000000800 */
[-CC-:B0-----:R-:W-:Y:S01]  /*14730*/  FFMA.FTZ R40, R12, R2.reuse, -R5.reuse ;  /* 0x000000020c287223 */ /* 0x181fe20000010805 */
[----:B------:R-:W0:Y:S01]  /*14740*/  SHFL.BFLY PT, R51, R14, 0x2, 0x1f ;  /* 0x0c401f000e337f89 */ /* 0x000e2200000e0000 */
[-CC-:B------:R-:W-:Y:S01]  /*14750*/  FFMA.FTZ R12, R34, R2.reuse, -R5.reuse ;  /* 0x00000002220c7223 */ /* 0x180fe20000010805 */
[----:B------:R-:W-:Y:S01]  /*14760*/  FFMA.FTZ R5, R71, R2, -R5 ;  /* 0x0000000247057223 */ /* 0x000fe20000010805 */
[----:B------:R-:W-:-:S03]  /*14770*/  CS2R R70, SRZ ;  /* 0x0000000000467805 */ /* 0x000fc6000001ff00 */
        /* <DEDUP_REMOVED lines=8> */
[----:B0-----:R-:W-:-:S07]  /*14800*/  FMNMX.FTZ R4, R51, R4, !PT ;  /* 0x0000000433047209 */ /* 0x001fce0007810000 */
[----:B------:R-:W-:Y:S01]  /*14810*/  MUFU.EX2 R175, R175 ;  /* 0x000000af00af7308 */ /* 0x000fe20000000800 */
[----:B------:R-:W0:Y:S01]  /*14820*/  @P1 LDC R51, c[0x0][0x450] ;  /* 0x00011400ff331b82 */ /* 0x000e220000000800 */
[C---:B------:R-:W-:Y:S01]  /*14830*/  FSETP.NEU.FTZ.AND P2, PT, R4.reuse, -INF , PT ;  /* 0xff8000000400780b */ /* 0x040fe20003f5d000 */
[----:B------:R-:W-:-:S05]  /*14840*/  FMUL.FTZ R14, R4, R2 ;  /* 0x00000002040e7220 */ /* 0x000fca0000410000 */
[----:B------:R-:W-:Y:S01]  /*14850*/  MUFU.EX2 R12, R12 ;  /* 0x0000000c000c7308 */ /* 0x000fe20000000800 */
[----:B------:R-:W-:-:S05]  /*14860*/  FSEL R14, R14, RZ, P2 ;  /* 0x000000ff0e0e7208 */ /* 0x000fca0001000000 */
        /* <DEDUP_REMOVED lines=8> */
[-CC-:B------:R-:W-:Y:S01]  /*148f0*/  FFMA.FTZ R37, R37, R2.reuse, -R14.reuse ;  /* 0x0000000225257223 */ /* 0x180fe2000001080e */
[-CC-:B------:R-:W-:Y:S01]  /*14900*/  FFMA.FTZ R13, R13, R2.reuse, -R14.reuse ;  /* 0x000000020d0d7223 */ /* 0x180fe2000001080e */
[-CC-:B------:R-:W-:Y:S01]  /*14910*/  FFMA.FTZ R41, R41, R2.reuse, -R14.reuse ;  /* 0x0000000229297223 */ /* 0x180fe2000001080e */
[-CC-:B------:R-:W-:Y:S01]  /*14920*/  FFMA.FTZ R21, R21, R2.reuse, -R14.reuse ;  /* 0x0000000215157223 */ /* 0x180fe2000001080e */
[----:B------:R-:W4:Y:S01]  /*14930*/  MUFU.EX2 R15, R15 ;  /* 0x0000000f000f7308 */ /* 0x000f220000000800 */
[----:B--2---:R-:W2:Y:S01]  /*14940*/  @P1 LDC R25, c[0x0][0x44c] ;  /* 0x00011300ff191b82 */ /* 0x004ea20000000800 */
[-CC-:B------:R-:W-:Y:S01]  /*14950*/  FFMA.FTZ R45, R45, R2.reuse, -R14.reuse ;  /* 0x000000022d2d7223 */ /* 0x180fe2000001080e */
[-CC-:B------:R-:W-:Y:S01]  /*14960*/  FFMA.FTZ R43, R43, R2.reuse, -R14.reuse ;  /* 0x000000022b2b7223 */ /* 0x180fe2000001080e */
[-CC-:B------:R-:W-:Y:S01]  /*14970*/  FFMA.FTZ R49, R49, R2.reuse, -R14.reuse ;  /* 0x0000000231317223 */ /* 0x180fe2000001080e */
[-CC-:B------:R-:W-:Y:S01]  /*14980*/  FFMA.FTZ R47, R47, R2.reuse, -R14.reuse ;  /* 0x000000022f2f7223 */ /* 0x180fe2000001080e */
[-CC-:B------:R-:W-:Y:S01]  /*14990*/  FFMA.FTZ R53, R53, R2.reuse, -R14.reuse ;  /* 0x0000000235357223 */ /* 0x180fe2000001080e */
[-CC-:B------:R-:W-:Y:S01]  /*149a0*/  FFMA.FTZ R27, R27, R2.reuse, -R14.reuse ;  /* 0x000000021b1b7223 */ /* 0x180fe2000001080e */
[----:B------:R-:W4:Y:S01]  /*149b0*/  MUFU.EX2 R11, R11 ;  /* 0x0000000b000b7308 */ /* 0x000f220000000800 */
[-CC-:B------:R-:W-:Y:S01]  /*149c0*/  FFMA.FTZ R57, R57, R2.reuse, -R14.reuse ;  /* 0x0000000239397223 */ /* 0x180fe2000001080e */
[-CC-:B------:R-:W-:Y:S01]  /*149d0*/  FFMA.FTZ R31, R31, R2.reuse, -R14.reuse ;  /* 0x000000021f1f7223 */ /* 0x180fe2000001080e */
[-CC-:B------:R-:W-:Y:S01]  /*149e0*/  FFMA.FTZ R61, R61, R2.reuse, -R14.reuse ;  /* 0x000000023d3d7223 */ /* 0x180fe2000001080e */
[-CC-:B------:R-:W-:Y:S01]  /*149f0*/  FFMA.FTZ R35, R35, R2.reuse, -R14.reuse ;  /* 0x0000000223237223 */ /* 0x180fe2000001080e */
[-CC-:B------:R-:W-:Y:S01]  /*14a00*/  FFMA.FTZ R65, R65, R2.reuse, -R14.reuse ;  /* 0x0000000241417223 */ /* 0x180fe2000001080e */
[-CC-:B------:R-:W-:Y:S01]  /*14a10*/  FFMA.FTZ R39, R39, R2.reuse, -R14.reuse ;  /* 0x0000000227277223 */ /* 0x180fe2000001080e */
[----:B------:R-:W-:Y:S01]  /*14a20*/  FFMA.FTZ R69, R69, R2, -R14 ;  /* 0x0000000245457223 */ /* 0x000fe2000001080e */
[----:B------:R1:W4:Y:S08]  /*14a30*/  MUFU.EX2 R190, R29 ;  /* 0x0000001d00be7308 */ /* 0x0003300000000800 */
[----:B------:R3:W4:Y:S01]  /*14a40*/  MUFU.EX2 R184, R7 ;  /* 0x0000000700b87308 */ /* 0x0007220000000800 */
[----:B-1----:R-:W-:-:S07]  /*14a50*/  IMAD.MOV.U32 R29, RZ, RZ, R218 ;  /* 0x000000ffff1d7224 */ /* 0x002fce00078e00da */
[----:B------:R-:W1:Y:S01]  /*14a60*/  MUFU.EX2 R33, R33 ;  /* 0x0000002100217308 */ /* 0x000e620000000800 */
[----:B---3--:R-:W-:Y:S02]  /*14a70*/  VIADD R7, R0, 0x30840 ;  /* 0x0003084000077836 */ /* 0x008fe40000000000 */
[----:B--2---:R-:W-:-:S04]  /*14a80*/  @P1 IMAD.HI.U32 R0, R218, R25, RZ ;  /* 0x00000019da001227 */ /* 0x004fc800078e00ff */
[----:B------:R-:W-:Y:S01]  /*14a90*/  FADD.FTZ R25, R191, R26 ;  /* 0x0000001abf197221 */ /* 0x000fe20000010000 */
[----:B------:R-:W-:Y:S02]  /*14aa0*/  F2FP.BF16.F32.PACK_AB R191, R24, R191 ;  /* 0x000000bf18bf723e */ /* 0x000fe400000010ff */
[----:B------:R-:W-:Y:S01]  /*14ab0*/  PRMT R7, R212, 0x654, R7 ;  /* 0x00000654d4077816 */ /* 0x000fe20000000007 */
[----:B------:R-:W2:Y:S01]  /*14ac0*/  MUFU.EX2 R9, R9 ;  /* 0x0000000900097308 */ /* 0x000ea20000000800 */
[----:B0-----:R-:W-:Y:S01]  /*14ad0*/  @P1 SHF.R.U32.HI R29, RZ, R51, R0 ;  /* 0x00000033ff1d1219 */ /* 0x001fe20000011600 */
[----:B----4-:R-:W-:Y:S01]  /*14ae0*/  FADD.FTZ R0, R15, R188 ;  /* 0x000000bc0f007221 */ /* 0x010fe20000010000 */
[----:B------:R0:W-:Y:S01]  /*14af0*/  SYNCS.ARRIVE.TRANS64.RED.A1T0 RZ, [R7+URZ], RZ ;  /* 0x000000ff07ff79a7 */ /* 0x0001e2000810043f */
[----:B------:R-:W-:Y:S02]  /*14b00*/  F2FP.BF16.F32.PACK_AB R188, R188, R15 ;  /* 0x0000000fbcbc723e */ /* 0x000fe400000010ff */
[----:B------:R-:W-:-:S02]  /*14b10*/  CS2R R50, SRZ ;  /* 0x0000000000327805 */ /* 0x000fc4000001ff00 */
[----:B------:R-:W-:Y:S01]  /*14b20*/  IADD3 R26, R29, R220, -R219 ;  /* 0x000000dc1d1a7210 */ /* 0x000fe20007ffe8db */
[----:B------:R-:W3:Y:S01]  /*14b30*/  MUFU.EX2 R186, R37 ;  /* 0x0000002500ba7308 */ /* 0x000ee20000000800 */
[----:B0-----:R-:W-:Y:S01]  /*14b40*/  FADD.FTZ R7, R11, R0 ;  /* 0x000000000b077221 */ /* 0x001fe20000010000 */
[----:B------:R-:W-:Y:S02]  /*14b50*/  FADD.FTZ R0, R24, R25 ;  /* 0x0000001918007221 */ /* 0x000fe40000010000 */
[----:B------:R-:W-:-:S04]  /*14b60*/  IMAD.HI R29, R26, 0x2aaaaaab, RZ ;  /* 0x2aaaaaab1a1d7827 */ /* 0x000fc800078e02ff */
[C---:B------:R-:W-:Y:S01]  /*14b70*/  FADD.FTZ R7, R190.reuse, R7 ;  /* 0x00000007be077221 */ /* 0x040fe20000010000 */
[----:B------:R-:W0:Y:S01]  /*14b80*/  MUFU.EX2 R13, R13 ;  /* 0x0000000d000d7308 */ /* 0x000e220000000800 */
[----:B------:R-:W-:Y:S01]  /*14b90*/  FADD.FTZ R25, R185, R0 ;  /* 0x00000000b9197221 */ /* 0x000fe20000010000 */
[----:B------:R-:W-:Y:S01]  /*14ba0*/  F2FP.BF16.F32.PACK_AB R190, R190, R11 ;  /* 0x0000000bbebe723e */ /* 0x000fe200000010ff */
[----:B------:R-:W-:Y:S01]  /*14bb0*/  FADD.FTZ R0, R184, R7 ;  /* 0x00000007b8007221 */ /* 0x000fe20000010000 */
[C---:B------:R-:W-:Y:S01]  /*14bc0*/  F2FP.BF16.F32.PACK_AB R185, R28.reuse, R185 ;  /* 0x000000b91cb9723e */ /* 0x040fe200000010ff */
[----:B------:R-:W-:Y:S01]  /*14bd0*/  FADD.FTZ R26, R28, R25 ;  /* 0x000000191c1a7221 */ /* 0x000fe20000010000 */
[C---:B-1----:R-:W-:Y:S01]  /*14be0*/  F2FP.BF16.F32.PACK_AB R184, R33.reuse, R184 ;  /* 0x000000b821b8723e */ /* 0x042fe200000010ff */
[----:B------:R-:W-:Y:S01]  /*14bf0*/  FADD.FTZ R0, R33, R0 ;  /* 0x0000000021007221 */ /* 0x000fe20000010000 */
[----:B------:R-:W1:Y:S01]  /*14c00*/  MUFU.EX2 R180, R41 ;  /* 0x0000002900b47308 */ /* 0x000e620000000800 */
[----:B------:R-:W-:Y:S01]  /*14c10*/  FADD.FTZ R25, R187, R26 ;  /* 0x0000001abb197221 */ /* 0x000fe20000010000 */
[----:B------:R-:W-:Y:S01]  /*14c20*/  F2FP.BF16.F32.PACK_AB R187, R32, R187 ;  /* 0x000000bb20bb723e */ /* 0x000fe200000010ff */
[----:B--2---:R-:W-:-:S02]  /*14c30*/  FADD.FTZ R7, R9, R0 ;  /* 0x0000000009077221 */ /* 0x004fc40000010000 */
[----:B------:R-:W-:Y:S01]  /*14c40*/  FADD.FTZ R26, R32, R25 ;  /* 0x00000019201a7221 */ /* 0x000fe20000010000 */
[----:B------:R-:W-:Y:S01]  /*14c50*/  CS2R R32, SRZ ;  /* 0x0000000000207805 */ /* 0x000fe2000001ff00 */
[C---:B---3--:R-:W-:Y:S01]  /*14c60*/  FADD.FTZ R0, R186.reuse, R7 ;  /* 0x00000007ba007221 */ /* 0x048fe20000010000 */
[----:B------:R-:W2:Y:S01]  /*14c70*/  MUFU.EX2 R21, R21 ;  /* 0x0000001500157308 */ /* 0x000ea20000000800 */
[----:B------:R-:W-:Y:S01]  /*14c80*/  FADD.FTZ R25, R181, R26 ;  /* 0x0000001ab5197221 */ /* 0x000fe20000010000 */
[----:B------:R-:W-:Y:S01]  /*14c90*/  SHF.R.U32.HI R26, RZ, 0x1f, R29 ;  /* 0x0000001fff1a7819 */ /* 0x000fe2000001161d */
[----:B0-----:R-:W-:Y:S01]  /*14ca0*/  FADD.FTZ R7, R13, R0 ;  /* 0x000000000d077221 */ /* 0x001fe20000010000 */
[----:B------:R-:W-:Y:S01]  /*14cb0*/  F2FP.BF16.F32.PACK_AB R186, R186, R9 ;  /* 0x00000009baba723e */ /* 0x000fe200000010ff */
[C---:B------:R-:W-:Y:S01]  /*14cc0*/  FADD.FTZ R14, R36.reuse, R25 ;  /* 0x00000019240e7221 */ /* 0x040fe20000010000 */
[----:B------:R-:W-:Y:S02]  /*14cd0*/  F2FP.BF16.F32.PACK_AB R181, R36, R181 ;  /* 0x000000b524b5723e */ /* 0x000fe400000010ff */
[----:B------:R-:W-:Y:S01]  /*14ce0*/  CS2R R36, SRZ ;  /* 0x0000000000247805 */ /* 0x000fe2000001ff00 */
[----:B------:R0:W3:Y:S01]  /*14cf0*/  MUFU.EX2 R182, R45 ;  /* 0x0000002d00b67308 */ /* 0x0000e20000000800 */
[----:B-1----:R-:W-:Y:S01]  /*14d00*/  FADD.FTZ R0, R180, R7 ;  /* 0x00000007b4007221 */ /* 0x002fe20000010000 */
[----:B------:R-:W-:Y:S01]  /*14d10*/  FADD.FTZ R25, R183, R14 ;  /* 0x0000000eb7197221 */ /* 0x000fe20000010000 */
[----:B------:R-:W-:-:S02]  /*14d20*/  LEA.HI.SX32 R14, R29, R26, 0x1c ;  /* 0x0000001a1d0e7211 */ /* 0x000fc400078fe2ff */
[----:B------:R-:W-:Y:S02]  /*14d30*/  CS2R R28, SRZ ;  /* 0x00000000001c7805 */ /* 0x000fe4000001ff00 */
[C---:B------:R-:W-:Y:S01]  /*14d40*/  F2FP.BF16.F32.PACK_AB R183, R38.reuse, R183 ;  /* 0x000000b726b7723e */ /* 0x040fe200000010ff */
[----:B------:R-:W-:Y:S01]  /*14d50*/  FADD.FTZ R6, R38, R25 ;  /* 0x0000001926067221 */ /* 0x000fe20000010000 */
[----:B------:R-:W-:Y:S01]  /*14d60*/  VIMNMX R14, RZ, R14, !PT ;  /* 0x0000000eff0e7248 */ /* 0x000fe20007fe0100 */
[----:B------:R-:W1:Y:S01]  /*14d70*/  MUFU.EX2 R43, R43 ;  /* 0x0000002b002b7308 */ /* 0x000e620000000800 */
[----:B--2---:R-:W-:Y:S01]  /*14d80*/  FADD.FTZ R7, R21, R0 ;  /* 0x0000000015077221 */ /* 0x004fe20000010000 */
[----:B------:R-:W-:Y:S01]  /*14d90*/  FADD.FTZ R25, R177, R6 ;  /* 0x00000006b1197221 */ /* 0x000fe20000010000 */
[----:B------:R-:W-:Y:S02]  /*14da0*/  F2FP.BF16.F32.PACK_AB R177, R40, R177 ;  /* 0x000000b128b1723e */ /* 0x000fe400000010ff */
[----:B0-----:R-:W-:-:S02]  /*14db0*/  CS2R R44, SRZ ;  /* 0x00000000002c7805 */ /* 0x001fc4000001ff00 */
[----:B------:R-:W-:Y:S01]  /*14dc0*/  F2FP.BF16.F32.PACK_AB R180, R180, R13 ;  /* 0x0000000db4b4723e */ /* 0x000fe200000010ff */
[----:B------:R-:W-:Y:S01]  /*14dd0*/  FADD.FTZ R6, R40, R25 ;  /* 0x0000001928067221 */ /* 0x000fe20000010000 */
[----:B------:R-:W-:Y:S01]  /*14de0*/  CS2R R40, SRZ ;  /* 0x0000000000287805 */ /* 0x000fe2000001ff00 */
[----:B------:R0:W2:Y:S01]  /*14df0*/  MUFU.EX2 R176, R49 ;  /* 0x0000003100b07308 */ /* 0x0000a20000000800 */
[----:B---3--:R-:W-:Y:S01]  /*14e00*/  FADD.FTZ R0, R182, R7 ;  /* 0x00000007b6007221 */ /* 0x008fe20000010000 */
[----:B------:R-:W-:Y:S01]  /*14e10*/  FADD.FTZ R25, R179, R6 ;  /* 0x00000006b3197221 */ /* 0x000fe20000010000 */
[----:B------:R-:W-:Y:S02]  /*14e20*/  F2FP.BF16.F32.PACK_AB R179, R42, R179 ;  /* 0x000000b32ab3723e */ /* 0x000fe400000010ff */
[----:B------:R-:W-:Y:S01]  /*14e30*/  F2FP.BF16.F32.PACK_AB R182, R182, R21 ;  /* 0x00000015b6b6723e */ /* 0x000fe200000010ff */
[----:B------:R-:W-:Y:S02]  /*14e40*/  FADD.FTZ R6, R42, R25 ;  /* 0x000000192a067221 */ /* 0x000fe40000010000 */
[----:B------:R-:W3:Y:S01]  /*14e50*/  MUFU.EX2 R47, R47 ;  /* 0x0000002f002f7308 */ /* 0x000ee20000000800 */
[----:B-1----:R-:W-:Y:S01]  /*14e60*/  FADD.FTZ R7, R43, R0 ;  /* 0x000000002b077221 */ /* 0x002fe20000010000 */
[----:B------:R-:W-:Y:S01]  /*14e70*/  FADD.FTZ R11, R173, R6 ;  /* 0x00000006ad0b7221 */ /* 0x000fe20000010000 */
[----:B------:R-:W-:-:S02]  /*14e80*/  F2FP.BF16.F32.PACK_AB R173, R10, R173 ;  /* 0x000000ad0aad723e */ /* 0x000fc400000010ff */
[----:B0-----:R-:W-:Y:S01]  /*14e90*/  CS2R R48, SRZ ;  /* 0x0000000000307805 */ /* 0x001fe2000001ff00 */
[----:B------:R-:W-:Y:S01]  /*14ea0*/  FADD.FTZ R6, R10, R11 ;  /* 0x0000000b0a067221 */ /* 0x000fe20000010000 */
[----:B------:R-:W-:Y:S01]  /*14eb0*/  VIADD R11, R72, 0xfffffffe ;  /* 0xfffffffe480b7836 */ /* 0x000fe20000000000 */
[----:B------:R0:W1:Y:S01]  /*14ec0*/  MUFU.EX2 R178, R53 ;  /* 0x0000003500b27308 */ /* 0x0000620000000800 */
[C---:B--2---:R-:W-:Y:S01]  /*14ed0*/  FADD.FTZ R0, R176.reuse, R7 ;  /* 0x00000007b0007221 */ /* 0x044fe20000010000 */
[----:B------:R-:W-:Y:S01]  /*14ee0*/  FADD.FTZ R9, R175, R6 ;  /* 0x00000006af097221 */ /* 0x000fe20000010000 */
[----:B------:R-:W-:Y:S02]  /*14ef0*/  F2FP.BF16.F32.PACK_AB R176, R176, R43 ;  /* 0x0000002bb0b0723e */ /* 0x000fe400000010ff */
[----:B------:R-:W-:Y:S02]  /*14f00*/  CS2R R72, SRZ ;  /* 0x0000000000487805 */ /* 0x000fe4000001ff00 */
[----:B------:R-:W-:Y:S01]  /*14f10*/  ISETP.GE.AND P2, PT, R11, R14, PT ;  /* 0x0000000e0b00720c */ /* 0x000fe20003f46270 */
[C---:B------:R-:W-:Y:S01]  /*14f20*/  FADD.FTZ R24, R12.reuse, R9 ;  /* 0x000000090c187221 */ /* 0x040fe20000010000 */
[----:B------:R-:W-:Y:S01]  /*14f30*/  F2FP.BF16.F32.PACK_AB R175, R12, R175 ;  /* 0x000000af0caf723e */ /* 0x000fe200000010ff */
[----:B------:R-:W2:Y:S01]  /*14f40*/  MUFU.EX2 R27, R27 ;  /* 0x0000001b001b7308 */ /* 0x000ea20000000800 */
[----:B---3--:R-:W-:Y:S01]  /*14f50*/  FADD.FTZ R7, R47, R0 ;  /* 0x000000002f077221 */ /* 0x008fe20000010000 */
[----:B0-----:R-:W-:-:S02]  /*14f60*/  CS2R R52, SRZ ;  /* 0x0000000000347805 */ /* 0x001fc4000001ff00 */
[----:B------:R-:W-:-:S04]  /*14f70*/  CS2R R42, SRZ ;  /* 0x00000000002a7805 */ /* 0x000fc8000001ff00 */
[----:B------:R0:W3:Y:S01]  /*14f80*/  MUFU.EX2 R172, R57 ;  /* 0x0000003900ac7308 */ /* 0x0000e20000000800 */
[C---:B-1----:R-:W-:Y:S01]  /*14f90*/  FADD.FTZ R0, R178.reuse, R7 ;  /* 0x00000007b2007221 */ /* 0x042fe20000010000 */
[----:B------:R-:W-:Y:S02]  /*14fa0*/  F2FP.BF16.F32.PACK_AB R178, R178, R47 ;  /* 0x0000002fb2b2723e */ /* 0x000fe400000010ff */
[----:B------:R-:W-:-:S04]  /*14fb0*/  CS2R R46, SRZ ;  /* 0x00000000002e7805 */ /* 0x000fc8000001ff00 */
[----:B------:R-:W1:Y:S01]  /*14fc0*/  MUFU.EX2 R31, R31 ;  /* 0x0000001f001f7308 */ /* 0x000e620000000800 */
[----:B--2---:R-:W-:Y:S01]  /*14fd0*/  FADD.FTZ R7, R27, R0 ;  /* 0x000000001b077221 */ /* 0x004fe20000010000 */
[----:B0-----:R-:W-:-:S06]  /*14fe0*/  CS2R R56, SRZ ;  /* 0x0000000000387805 */ /* 0x001fcc000001ff00 */
[----:B------:R0:W2:Y:S01]  /*14ff0*/  MUFU.EX2 R174, R61 ;  /* 0x0000003d00ae7308 */ /* 0x0000a20000000800 */
[C---:B---3--:R-:W-:Y:S01]  /*15000*/  FADD.FTZ R0, R172.reuse, R7 ;  /* 0x00000007ac007221 */ /* 0x048fe20000010000 */
[----:B------:R-:W-:Y:S02]  /*15010*/  F2FP.BF16.F32.PACK_AB R172, R172, R27 ;  /* 0x0000001bacac723e */ /* 0x000fe400000010ff */
[----:B------:R-:W-:-:S04]  /*15020*/  CS2R R26, SRZ ;  /* 0x00000000001a7805 */ /* 0x000fc8000001ff00 */
[----:B------:R-:W3:Y:S01]  /*15030*/  MUFU.EX2 R35, R35 ;  /* 0x0000002300237308 */ /* 0x000ee20000000800 */
[----:B-1----:R-:W-:Y:S01]  /*15040*/  FADD.FTZ R7, R31, R0 ;  /* 0x000000001f077221 */ /* 0x002fe20000010000 */
[----:B0-----:R-:W-:-:S06]  /*15050*/  CS2R R60, SRZ ;  /* 0x00000000003c7805 */ /* 0x001fcc000001ff00 */
[----:B------:R-:W0:Y:S01]  /*15060*/  MUFU.EX2 R169, R169 ;  /* 0x000000a900a97308 */ /* 0x000e220000000800 */
[C---:B--2---:R-:W-:Y:S01]  /*15070*/  FADD.FTZ R6, R174.reuse, R7 ;  /* 0x00000007ae067221 */ /* 0x044fe20000010000 */
[----:B------:R-:W-:Y:S02]  /*15080*/  F2FP.BF16.F32.PACK_AB R174, R174, R31 ;  /* 0x0000001faeae723e */ /* 0x000fe400000010ff */
[----:B------:R-:W-:-:S04]  /*15090*/  CS2R R30, SRZ ;  /* 0x00000000001e7805 */ /* 0x000fc8000001ff00 */
[----:B------:R1:W2:Y:S01]  /*150a0*/  MUFU.EX2 R168, R65 ;  /* 0x0000004100a87308 */ /* 0x0002a20000000800 */
[----:B---3--:R-:W-:-:S07]  /*150b0*/  FADD.FTZ R7, R35, R6 ;  /* 0x0000000623077221 */ /* 0x008fce0000010000 */
[----:B------:R-:W3:Y:S01]  /*150c0*/  MUFU.EX2 R20, R20 ;  /* 0x0000001400147308 */ /* 0x000ee20000000800 */
[----:B0-----:R-:W-:Y:S01]  /*150d0*/  FADD.FTZ R9, R169, R24 ;  /* 0x00000018a9097221 */ /* 0x001fe20000010000 */
[----:B-1----:R-:W-:Y:S02]  /*150e0*/  CS2R R64, SRZ ;  /* 0x0000000000407805 */ /* 0x002fe4000001ff00 */
[----:B------:R-:W-:-:S04]  /*150f0*/  CS2R R24, SRZ ;  /* 0x0000000000187805 */ /* 0x000fc8000001ff00 */
[----:B------:R-:W0:Y:S01]  /*15100*/  MUFU.EX2 R39, R39 ;  /* 0x0000002700277308 */ /* 0x000e220000000800 */
[C---:B--2---:R-:W-:Y:S01]  /*15110*/  FADD.FTZ R6, R168.reuse, R7 ;  /* 0x00000007a8067221 */ /* 0x044fe20000010000 */
[----:B------:R-:W-:Y:S02]  /*15120*/  F2FP.BF16.F32.PACK_AB R168, R168, R35 ;  /* 0x00000023a8a8723e */ /* 0x000fe400000010ff */
[----:B------:R-:W-:-:S04]  /*15130*/  CS2R R34, SRZ ;  /* 0x0000000000227805 */ /* 0x000fc8000001ff00 */
[----:B------:R-:W1:Y:S01]  /*15140*/  MUFU.EX2 R171, R171 ;  /* 0x000000ab00ab7308 */ /* 0x000e620000000800 */
[C---:B---3--:R-:W-:Y:S01]  /*15150*/  FADD.FTZ R10, R20.reuse, R9 ;  /* 0x00000009140a7221 */ /* 0x048fe20000010000 */
[----:B------:R-:W-:-:S06]  /*15160*/  F2FP.BF16.F32.PACK_AB R169, R20, R169 ;  /* 0x000000a914a9723e */ /* 0x000fcc00000010ff */
[----:B------:R2:W3:Y:S01]  /*15170*/  MUFU.EX2 R170, R69 ;  /* 0x0000004500aa7308 */ /* 0x0004e20000000800 */
[----:B0-----:R-:W-:-:S07]  /*15180*/  FADD.FTZ R7, R39, R6 ;  /* 0x0000000627077221 */ /* 0x001fce0000010000 */
[----:B------:R1:W0:Y:S01]  /*15190*/  MUFU.EX2 R0, R5 ;  /* 0x0000000500007308 */ /* 0x0002220000000800 */
[----:B--2---:R-:W-:Y:S01]  /*151a0*/  CS2R R68, SRZ ;  /* 0x0000000000447805 */ /* 0x004fe2000001ff00 */
[----:B-1----:R-:W-:Y:S01]  /*151b0*/  FADD.FTZ R5, R171, R10 ;  /* 0x0000000aab057221 */ /* 0x002fe20000010000 */
[C---:B---3--:R-:W-:Y:S01]  /*151c0*/  FADD.FTZ R7, R170.reuse, R7 ;  /* 0x00000007aa077221 */ /* 0x048fe20000010000 */
[----:B------:R-:W-:Y:S02]  /*151d0*/  F2FP.BF16.F32.PACK_AB R170, R170, R39 ;  /* 0x00000027aaaa723e */ /* 0x000fe400000010ff */
[----:B------:R-:W-:Y:S01]  /*151e0*/  CS2R R38, SRZ ;  /* 0x0000000000267805 */ /* 0x000fe2000001ff00 */
[C---:B0-----:R-:W-:Y:S01]  /*151f0*/  FADD.FTZ R6, R0.reuse, R5 ;  /* 0x0000000500067221 */ /* 0x041fe20000010000 */
[----:B------:R-:W-:Y:S01]  /*15200*/  F2FP.BF16.F32.PACK_AB R171, R0, R171 ;  /* 0x000000ab00ab723e */ /* 0x000fe200000010ff */
[----:B------:R-:W-:Y:S02]  /*15210*/  IMAD.MOV.U32 R0, RZ, RZ, 0x3f800000 ;  /* 0x3f800000ff007424 */ /* 0x000fe400078e00ff */
[----:B------:R-:W-:Y:S01]  /*15220*/  IMAD.MOV.U32 R5, RZ, RZ, 0x3f800000 ;  /* 0x3f800000ff057424 */ /* 0x000fe200078e00ff */
[----:B------:R-:W-:Y:S06]  /*15230*/  @!P2 BRA `(.L_x_2873) ;  /* 0x000000280018a947 */ /* 0x000fec0003800000 */
[----:B------:R-:W-:Y:S01]  /*15240*/  BSSY B1, `(.L_x_2873) ;  /* 0x0000285000017945 */ /* 0x000fe20003800000 */
[----:B------:R-:W-:Y:S02]  /*15250*/  IMAD.MOV.U32 R9, RZ, RZ, R3 ;  /* 0x000000ffff097224 */ /* 0x000fe400078e0003 */
[----:B------:R-:W-:Y:S02]  /*15260*/  IMAD.MOV.U32 R10, RZ, RZ, R4 ;  /* 0x000000ffff0a7224 */ /* 0x000fe400078e0004 */
[----:B------:R-:W-:Y:S02]  /*15270*/  IMAD.MOV.U32 R13, RZ, RZ, R200 ;  /* 0x000000ffff0d7224 */ /* 0x000fe400078e00c8 */
[----:B------:R-:W-:Y:S02]  /*15280*/  IMAD.MOV.U32 R15, RZ, RZ, R197 ;  /* 0x000000ffff0f7224 */ /* 0x000fe400078e00c5 */
[----:B------:R-:W-:Y:S02]  /*15290*/  IMAD.MOV.U32 R0, RZ, RZ, 0x3f800000 ;  /* 0x3f800000ff007424 */ /* 0x000fe400078e00ff */
[----:B------:R-:W-:-:S07]  /*152a0*/  IMAD.MOV.U32 R119, RZ, RZ, RZ ;  /* 0x000000ffff777224 */ /* 0x000fce00078e00ff */
.L_x_2886:
[----:B------:R-:W-:-:S04]  /*152b0*/  ISETP.NE.AND P2, PT, R15, 0x1, PT ;  /* 0x000000010f00780c */ /* 0x000fc80003f45270 */
[----:B------:R-:W-:-:S04]  /*152c0*/  SEL R200, RZ, 0x1, P2 ;  /* 0x00000001ffc87807 */ /* 0x000fc80001000000 */
[----:B------:R-:W-:Y:S01]  /*152d0*/  LOP3.LUT R200, R13, R200, RZ, 0x3c, !PT ;  /* 0x000000c80dc87212 */ /* 0x000fe200078e3cff */
[----:B------:R-:W-:Y:S06]  /*152e0*/  @!P0 BRA `(.L_x_2874) ;  /* 0x0000000000048947 */ /* 0x000fec0003800000 */
[----:B------:R-:W-:Y:S01]  /*152f0*/  BPT.TRAP 0x1 ;  /* 0x000000040000795c */ /* 0x000fe20000300000 */
.L_x_2874:
        /* <DEDUP_REMOVED lines=8> */
.L_x_2875:
[----:B------:R-:W-:Y:S01]  /*15380*/  IMAD R4, R197, 0x900, R8 ;  /* 0x00000900c5047824 */ /* 0x000fe200078e0208 */
[----:B------:R-:W-:Y:S03]  /*15390*/  BSSY B2, `(.L_x_2876) ;  /* 0x0000006000027945 */ /* 0x000fe60003800000 */
[C---:B------:R-:W-:Y:S02]  /*153a0*/  VIADD R21, R4.reuse, 0x2 ;  /* 0x0000000204157836 */ /* 0x040fe40000000000 */
[----:B------:R-:W-:Y:S01]  /*153b0*/  VIADD R120, R4, 0x4 ;  /* 0x0000000404787836 */ /* 0x000fe20000000000 */
[----:B-1----:R-:W-:Y:S06]  /*153c0*/  @P2 BRA `(.L_x_2877) ;  /* 0x0000000000082947 */ /* 0x002fec0003800000 */
[----:B------:R-:W1:Y:S02]  /*153d0*/  SYNCS.PHASECHK.TRANS64.TRYWAIT P2, [R12+URZ+0x30830], R3 ;  /* 0x030830030c0075a7 */ /* 0x000e64000804017f */
[----:B-1----:R-:W-:Y:S05]  /*153e0*/  @!P2 BRA `(.L_x_2878) ;  /* 0x00000104002ca947 */ /* 0x002fea0003800000 */
.L_x_2877:
[----:B------:R-:W-:Y:S05]  /*153f0*/  BSYNC B2 ;  /* 0x0000000000027941 */ /* 0x000fea0003800000 */
.L_x_2876:
[----:B------:R-:W2:Y:S04]  /*15400*/  LDL.64 R122, [R1+0x30] ;  /* 0x00003000017a7983 */ /* 0x000ea80000100a00 */
[----:B------:R3:W-:Y:S04]  /*15410*/  STL.64 [R1+0x80], R8 ;  /* 0x0000800801007387 */ /* 0x0007e80000100a00 */
[----:B---3--:R-:W3:Y:S04]  /*15420*/  LDL.64 R8, [R1+0x28] ;  /* 0x0000280001087983 */ /* 0x008ee80000100a00 */
[----:B------:R4:W-:Y:S04]  /*15430*/  STL.64 [R1+0x78], R6 ;  /* 0x0000780601007387 */ /* 0x0009e80000100a00 */
[----:B----4-:R-:W4:Y:S01]  /*15440*/  LDL.64 R6, [R1+0x20] ;  /* 0x0000200001067983 */ /* 0x010f220000100a00 */
[----:B------:R-:W-:-:S02]  /*15450*/  IMAD.MOV.U32 R2, RZ, RZ, R4 ;  /* 0x000000ffff027224 */ /* 0x000fc400078e0004 */
[----:B------:R-:W-:Y:S02]  /*15460*/  VIADD R20, R4, 0x6 ;  /* 0x0000000604147836 */ /* 0x000fe40000000000 */
[----:B01----:R-:W-:Y:S01]  /*15470*/  IMAD.MOV.U32 R3, RZ, RZ, 0x40000040 ;  /* 0x40000040ff037424 */ /* 0x003fe200078e00ff */
[----:B------:R-:W-:Y:S01]  /*15480*/  R2UR UR26, R2 ;  /* 0x00000000021a72ca */ /* 0x000fe200000e0000 */
[----:B------:R-:W-:Y:S01]  /*15490*/  IMAD.MOV.U32 R2, RZ, RZ, R21 ;  /* 0x000000ffff027224 */ /* 0x000fe200078e0015 */
[----:B------:R-:W-:Y:S01]  /*154a0*/  R2UR UR14, R20 ;  /* 0x00000000140e72ca */ /* 0x000fe200000e0000 */
[----:B------:R-:W-:Y:S02]  /*154b0*/  VIADD R20, R4, 0x302 ;  /* 0x0000030204147836 */ /* 0x000fe40000000000 */
[-C--:B------:R-:W-:Y:S01]  /*154c0*/  FMUL.FTZ R24, R24, R5.reuse ;  /* 0x0000000518187220 */ /* 0x080fe20000410000 */
[----:B------:R-:W-:Y:S01]  /*154d0*/  FMUL.FTZ R25, R25, R5 ;  /* 0x0000000519197220 */ /* 0x000fe20000410000 */
[----:B------:R-:W-:Y:S01]  /*154e0*/  R2UR UR22, R2 ;  /* 0x00000000021672ca */ /* 0x000fe200000e0000 */
[----:B------:R-:W-:Y:S01]  /*154f0*/  IMAD.MOV.U32 R2, RZ, RZ, R120 ;  /* 0x000000ffff027224 */ /* 0x000fe200078e0078 */
[----:B------:R-:W-:Y:S01]  /*15500*/  R2UR UR6, R20 ;  /* 0x00000000140672ca */ /* 0x000fe200000e0000 */
[----:B------:R-:W-:-:S02]  /*15510*/  VIADD R120, R4, 0x304 ;  /* 0x0000030404787836 */ /* 0x000fc40000000000 */
[-C--:B------:R-:W-:Y:S01]  /*15520*/  FMUL.FTZ R28, R28, R5.reuse ;  /* 0x000000051c1c7220 */ /* 0x080fe20000410000 */
[----:B------:R-:W-:Y:S01]  /*15530*/  VIADD R20, R4, 0x600 ;  /* 0x0000060004147836 */ /* 0x000fe20000000000 */
[----:B------:R-:W-:Y:S01]  /*15540*/  R2UR UR18, R2 ;  /* 0x00000000021272ca */ /* 0x000fe200000e0000 */
[----:B------:R-:W-:Y:S01]  /*15550*/  VIADD R2, R4, 0x300 ;  /* 0x0000030004027836 */ /* 0x000fe20000000000 */
[----:B------:R-:W-:Y:S01]  /*15560*/  R2UR UR58, R120 ;  /* 0x00000000783a72ca */ /* 0x000fe200000e0000 */
[----:B------:R-:W-:Y:S01]  /*15570*/  VIADD R120, R4, 0x602 ;  /* 0x0000060204787836 */ /* 0x000fe20000000000 */
[----:B------:R-:W-:Y:S01]  /*15580*/  R2UR UR50, R20 ;  /* 0x00000000143272ca */ /* 0x000fe200000e0000 */
[----:B------:R-:W-:Y:S01]  /*15590*/  VIADD R20, R4, 0x606 ;  /* 0x0000060604147836 */ /* 0x000fe20000000000 */
[----:B------:R-:W-:Y:S01]  /*155a0*/  R2UR UR10, R2 ;  /* 0x00000000020a72ca */ /* 0x000fe200000e0000 */
[----:B------:R-:W-:Y:S02]  /*155b0*/  VIADD R2, R4, 0x306 ;  /* 0x0000030604027836 */ /* 0x000fe40000000000 */
[-C--:B------:R-:W-:Y:S01]  /*155c0*/  FMUL.FTZ R29, R29, R5.reuse ;  /* 0x000000051d1d7220 */ /* 0x080fe20000410000 */
[-C--:B------:R-:W-:Y:S01]  /*155d0*/  FMUL.FTZ R32, R32, R5.reuse ;  /* 0x0000000520207220 */ /* 0x080fe20000410000 */
[-C--:B------:R-:W-:Y:S01]  /*155e0*/  FMUL.FTZ R33, R33, R5.reuse ;  /* 0x0000000521217220 */ /* 0x080fe20000410000 */
[----:B------:R-:W-:Y:S01]  /*155f0*/  FMUL.FTZ R36, R36, R5 ;  /* 0x0000000524247220 */ /* 0x000fe20000410000 */
[----:B------:R-:W-:Y:S01]  /*15600*/  R2UR UR54, R2 ;  /* 0x00000000023672ca */ /* 0x000fe200000e0000 */
[----:B------:R-:W-:-:S02]  /*15610*/  VIADD R2, R4, 0x604 ;  /* 0x0000060404027836 */ /* 0x000fc40000000000 */
        /* <DEDUP_REMOVED lines=41> */
[----:B------:R-:W-:Y:S01]  /*158b0*/  R2UR UR27, R3 ;  /* 0x00000000031b72ca */ /* 0x000fe200000e0000 */
[----:B------:R-:W4:Y:S01]  /*158c0*/  LDL.64 R4, [R1+0x18] ;  /* 0x0000180001047983 */ /* 0x000f220000100a00 */
[----:B------:R-:W-:Y:S01]  /*158d0*/  IMAD.MOV.U32 R121, RZ, RZ, 0x40000040 ;  /* 0x40000040ff797424 */ /* 0x000fe200078e00ff */
[----:B------:R-:W-:Y:S01]  /*158e0*/  R2UR UR46, R120 ;  /* 0x00000000782e72ca */ /* 0x000fe200000e0000 */
[----:B------:R-:W-:Y:S01]  /*158f0*/  IMAD.MOV.U32 R21, RZ, RZ, 0x40000040 ;  /* 0x40000040ff157424 */ /* 0x000fe200078e00ff */
[----:B------:R-:W-:-:S02]  /*15900*/  R2UR UR38, R20 ;  /* 0x00000000142672ca */ /* 0x000fc400000e0000 */
[C---:B------:R-:W-:Y:S02]  /*15910*/  R2UR UR59, R121.reuse ;  /* 0x00000000793b72ca */ /* 0x040fe400000e0000 */
[----:B------:R-:W-:Y:S02]  /*15920*/  R2UR UR47, R121 ;  /* 0x00000000792f72ca */ /* 0x000fe400000e0000 */
[C---:B------:R-:W-:Y:S02]  /*15930*/  R2UR UR15, R21.reuse ;  /* 0x00000000150f72ca */ /* 0x040fe400000e0000 */
[C---:B------:R-:W-:Y:S02]  /*15940*/  R2UR UR7, R21.reuse ;  /* 0x00000000150772ca */ /* 0x040fe400000e0000 */
[C---:B------:R-:W-:Y:S02]  /*15950*/  R2UR UR51, R21.reuse ;  /* 0x00000000153372ca */ /* 0x040fe400000e0000 */
[----:B------:R-:W-:-:S02]  /*15960*/  R2UR UR39, R21 ;  /* 0x00000000152772ca */ /* 0x000fc400000e0000 */
[----:B------:R-:W4:Y:S01]  /*15970*/  LDL.64 R20, [R1+0x10] ;  /* 0x0000100001147983 */ /* 0x000f220000100a00 */
[C---:B------:R-:W-:Y:S02]  /*15980*/  R2UR UR23, R3.reuse ;  /* 0x00000000031772ca */ /* 0x040fe400000e0000 */
[C---:B------:R-:W-:Y:S02]  /*15990*/  R2UR UR19, R3.reuse ;  /* 0x00000000031372ca */ /* 0x040fe400000e0000 */
[C---:B------:R-:W-:Y:S02]  /*159a0*/  R2UR UR11, R3.reuse ;  /* 0x00000000030b72ca */ /* 0x040fe400000e0000 */
[C---:B------:R-:W-:Y:S02]  /*159b0*/  R2UR UR55, R3.reuse ;  /* 0x00000000033772ca */ /* 0x040fe400000e0000 */
[----:B------:R-:W-:Y:S02]  /*159c0*/  R2UR UR42, R2 ;  /* 0x00000000022a72ca */ /* 0x000fe400000e0000 */
[----:B------:R-:W-:-:S02]  /*159d0*/  R2UR UR43, R3 ;  /* 0x00000000032b72ca */ /* 0x000fc400000e0000 */
[----:B------:R-:W4:Y:S01]  /*159e0*/  LDL.64 R2, [R1+0x8] ;  /* 0x0000080001027983 */ /* 0x000f220000100a00 */
        /* <DEDUP_REMOVED lines=10> */
[----:B----4-:R-:W-:Y:S02]  /*15a90*/  R2UR UR16, R6 ;  /* 0x00000000061072ca */ /* 0x010fe400000e0000 */
[----:B------:R-:W-:Y:S02]  /*15aa0*/  R2UR UR17, R7 ;  /* 0x00000000071172ca */ /* 0x000fe400000e0000 */
[----:B------:R-:W-:Y:S01]  /*15ab0*/  R2UR UR12, R4 ;  /* 0x00000000040c72ca */ /* 0x000fe200000e0000 */
[----:B------:R0:W5:Y:S01]  /*15ac0*/  LDL.LU.64 R6, [R1+0x78] ;  /* 0x0000780001067983 */ /* 0x0001620000300a00 */
[----:B------:R-:W-:Y:S01]  /*15ad0*/  R2UR UR13, R5 ;  /* 0x00000000050d72ca */ /* 0x000fe200000e0000 */
[----:B------:R-:W-:Y:S02]  /*15ae0*/  WARPGROUP.DEPBAR.LE gsb0, 0x0 ;  /* 0x00008000000079c5 */ /* 0x000fe40000010000 */
[----:B------:R-:W-:-:S06]  /*15af0*/  WARPGROUP.ARRIVE ;  /* 0x00000000000079c5 */ /* 0x000fcc0000000000 */
[----:B------:R-:W-:Y:S01]  /*15b00*/  HGMMA.64x96x16.F32.BF16 R120, gdesc[UR16], R120, gsb0 ;  /* 0x01600000107879f0 */ /* 0x000fe20008001878 */
[----:B------:R-:W-:Y:S02]  /*15b10*/  R2UR UR8, R20 ;  /* 0x00000000140872ca */ /* 0x000fe400000e0000 */
        /* <DEDUP_REMOVED lines=79> */
[----:B0-----:R-:W-:Y:S05]  /*16010*/  @!P0 BRA `(.L_x_2879) ;  /* 0x0000000000048947 */ /* 0x001fea0003800000 */
[----:B------:R-:W-:Y:S01]  /*16020*/  BPT.TRAP 0x1 ;  /* 0x000000040000795c */ /* 0x000fe20000300000 */
.L_x_2879:
[----:B------:R-:W-:Y:S01]  /*16030*/  SHF.L.U32 R0, R13, 0x1f, RZ ;  /* 0x0000001f0d007819 */ /* 0x000fe200000006ff */
[----:B------:R-:W-:-:S04]  /*16040*/  IMAD R13, R15, 0x8, R18 ;  /* 0x000000080f0d7824 */ /* 0x000fc800078e0212 */
[----:B------:R0:W1:Y:S01]  /*16050*/  SYNCS.PHASECHK.TRANS64.TRYWAIT P2, [R13+URZ+0x30850], R0 ;  /* 0x030850000d0075a7 */ /* 0x000062000804017f */
[----:B------:R-:W-:Y:S05]  /*16060*/  @!P0 BRA `(.L_x_2880) ;  /* 0x0000000000048947 */ /* 0x000fea0003800000 */
[----:B------:R-:W-:Y:S01]  /*16070*/  BPT.TRAP 0x1 ;  /* 0x000000040000795c */ /* 0x000fe20000300000 */
.L_x_2880:
[----:B------:R-:W-:Y:S04]  /*16080*/  BSSY B2, `(.L_x_2881) ;  /* 0x0000004000027945 */ /* 0x000fe80003800000 */
[----:B-1----:R-:W-:Y:S05]  /*16090*/  @P2 BRA `(.L_x_2882) ;  /* 0x0000000000082947 */ /* 0x002fea0003800000 */
[----:B------:R-:W1:Y:S02]  /*160a0*/  SYNCS.PHASECHK.TRANS64.TRYWAIT P2, [R13+URZ+0x30850], R0 ;  /* 0x030850000d0075a7 */ /* 0x000e64000804017f */
[----:B-1----:R-:W-:Y:S05]  /*160b0*/  @!P2 BRA `(.L_x_2883) ;  /* 0x000000f8000ca947 */ /* 0x002fea0003800000 */
.L_x_2882:
[----:B------:R-:W-:Y:S05]  /*160c0*/  BSYNC B2 ;  /* 0x0000000000027941 */ /* 0x000fea0003800000 */
.L_x_2881:
        /* <DEDUP_REMOVED lines=48> */
.L_x_2884:
[----:B------:R-:W0:Y:S01]  /*163d0*/  @P1 LDC R3, c[0x0][0x44c] ;  /* 0x00011300ff031b82 */ /* 0x000e220000000800 */
[----:B------:R-:W-:Y:S01]  /*163e0*/  IMAD.IADD R2, R223, 0x1, R218 ;  /* 0x00000001df027824 */ /* 0x000fe200078e02da */
[----:B------:R-:W-:Y:S01]  /*163f0*/  ULDC UR4, c[0x0][0x988] ;  /* 0x0002620000047ab9 */ /* 0x000fe20000000800 */
[----:B------:R-:W-:-:S05]  /*16400*/  VIADD R12, R12, 0x30840 ;  /* 0x000308400c0c7836 */ /* 0x000fca0000000000 */
[----:B------:R-:W1:Y:S01]  /*16410*/  @P1 LDC R0, c[0x0][0x450] ;  /* 0x00011400ff001b82 */ /* 0x000e620000000800 */
[----:B------:R-:W-:-:S04]  /*16420*/  PRMT R12, R212, 0x654, R12 ;  /* 0x00000654d40c7816 */ /* 0x000fc8000000000c */
[----:B------:R2:W-:Y:S01]  /*16430*/  SYNCS.ARRIVE.TRANS64.RED.A1T0 RZ, [R12+URZ], RZ ;  /* 0x000000ff0cff79a7 */ /* 0x0005e2000810043f */
[----:B0-----:R-:W-:-:S05]  /*16440*/  @P1 IMAD.HI.U32 R3, R2, R3, RZ ;  /* 0x0000000302031227 */ /* 0x001fca00078e00ff */
[----:B-1----:R-:W-:Y:S01]  /*16450*/  @P1 SHF.R.U32.HI R2, RZ, R0, R3 ;  /* 0x00000000ff021219 */ /* 0x002fe20000011603 */
[----:B------:R-:W-:-:S04]  /*16460*/  IMAD.MOV.U32 R0, RZ, RZ, -0x60 ;  /* 0xffffffa0ff007424 */ /* 0x000fc800078e00ff */
[----:B------:R-:W0:Y:S01]  /*16470*/  SHFL.IDX PT, R3, R2, RZ, 0x1c1f ;  /* 0x001c1fff02037589 */ /* 0x000e2200000e0000 */
[----:B------:R-:W-:-:S04]  /*16480*/  IMAD R0, R11, R0, 0x1 ;  /* 0x000000010b007424 */ /* 0x000fc800078e0200 */
[----:B------:R-:W-:-:S05]  /*16490*/  IMAD R0, R222, -0x2, R0 ;  /* 0xfffffffede007824 */ /* 0x000fca00078e0200 */
[----:B------:R-:W-:-:S05]  /*164a0*/  IADD3 R0, -R219, R0, R220 ;  /* 0x00000000db007210 */ /* 0x000fca0007ffe1dc */
[----:B0-----:R-:W-:-:S05]  /*164b0*/  IMAD.IADD R3, R0, 0x1, R3 ;  /* 0x0000000100037824 */ /* 0x001fca00078e0203 */
[C---:B------:R-:W-:Y:S02]  /*164c0*/  ISETP.GT.AND P2, PT, R3.reuse, RZ, PT ;  /* 0x000000ff0300720c */ /* 0x040fe40003f44270 */
[C---:B------:R-:W-:Y:S02]  /*164d0*/  ISETP.GT.AND P3, PT, R3.reuse, 0x1, PT ;  /* 0x000000010300780c */ /* 0x040fe40003f64270 */
        /* <DEDUP_REMOVED lines=68> */
[----:B------:R-:W-:-:S04]  /*16920*/  FMNMX.FTZ R4, R164, R4, !PT ;  /* 0x00000004a4047209 */ /* 0x000fc80007810000 */
[----:B------:R-:W-:-:S05]  /*16930*/  FMNMX.FTZ R4, R165, R4, !PT ;  /* 0x00000004a5047209 */ /* 0x000fca0007810000 */
[----:B------:R-:W0:Y:S02]  /*16940*/  SHFL.BFLY PT, R3, R4, 0x2, 0x1f ;  /* 0x0c401f0004037f89 */ /* 0x000e2400000e0000 */
[----:B0-----:R-:W-:Y:S02]  /*16950*/  FMNMX.FTZ R4, R4, R3, !PT ;  /* 0x0000000304047209 */ /* 0x001fe40007810000 */
[----:B------:R-:W0:Y:S04]  /*16960*/  SHFL.IDX PT, R3, R2, 0x1, 0x1c1f ;  /* 0x003c1f0002037f89 */ /* 0x000e2800000e0000 */
[----:B------:R-:W1:Y:S01]  /*16970*/  SHFL.BFLY PT, R2, R4, 0x1, 0x1f ;  /* 0x0c201f0004027f89 */ /* 0x000e6200000e0000 */
[----:B0-----:R-:W-:Y:S01]  /*16980*/  IMAD.IADD R0, R0, 0x1, R3 ;  /* 0x0000000100007824 */ /* 0x001fe200078e0203 */
[----:B-1----:R-:W-:Y:S01]  /*16990*/  FMNMX.FTZ R4, R4, R2, !PT ;  /* 0x0000000204047209 */ /* 0x002fe20007810000 */
[----:B------:R-:W-:-:S03]  /*169a0*/  IMAD.U32 R2, RZ, RZ, UR4 ;  /* 0x00000004ff027e24 */ /* 0x000fc6000f8e00ff */
[C---:B------:R-:W-:Y:S02]  /*169b0*/  ISETP.GT.AND P5, PT, R0.reuse, RZ, PT ;  /* 0x000000ff0000720c */ /* 0x040fe40003fa4270 */
[----:B------:R-:W-:Y:S01]  /*169c0*/  ISETP.GT.AND P4, PT, R0, 0x8, PT ;  /* 0x000000080000780c */ /* 0x000fe20003f84270 */
[----:B------:R-:W-:Y:S01]  /*169d0*/  FMUL.FTZ R5, R4, R2 ;  /* 0x0000000204057220 */ /* 0x000fe20000410000 */
[C---:B------:R-:W-:Y:S02]  /*169e0*/  ISETP.GT.AND P2, PT, R0.reuse, 0x9, PT ;  /* 0x000000090000780c */ /* 0x040fe40003f44270 */
[----:B------:R-:W-:Y:S02]  /*169f0*/  ISETP.GT.AND P6, PT, R0, 0x10, PT ;  /* 0x000000100000780c */ /* 0x000fe40003fc4270 */
[----:B------:R-:W-:Y:S02]  /*16a00*/  FSEL R122, R122, -INF , P5 ;  /* 0xff8000007a7a7808 */ /* 0x000fe40002800000 */
[----:B------:R-:W-:-:S02]  /*16a10*/  FSEL R126, R126, -INF , P4 ;  /* 0xff8000007e7e7808 */ /* 0x000fc40002000000 */
[----:B------:R-:W-:Y:S02]  /*16a20*/  FSEL R127, R127, -INF , P2 ;  /* 0xff8000007f7f7808 */ /* 0x000fe40001000000 */
[----:B------:R-:W-:Y:S02]  /*16a30*/  FSEL R130, R130, -INF , P6 ;  /* 0xff80000082827808 */ /* 0x000fe40003000000 */
[C---:B------:R-:W-:Y:S02]  /*16a40*/  ISETP.GT.AND P3, PT, R0.reuse, 0x1, PT ;  /* 0x000000010000780c */ /* 0x040fe40003f64270 */
[C---:B------:R-:W-:Y:S02]  /*16a50*/  ISETP.GT.AND P5, PT, R0.reuse, 0x11, PT ;  /* 0x000000110000780c */ /* 0x040fe40003fa4270 */
[C---:B------:R-:W-:Y:S02]  /*16a60*/  ISETP.GT.AND P4, PT, R0.reuse, 0x19, PT ;  /* 0x000000190000780c */ /* 0x040fe40003f84270 */
[----:B------:R-:W-:-:S02]  /*16a70*/  ISETP.GT.AND P2, PT, R0, 0x20, PT ;  /* 0x000000200000780c */ /* 0x000fc40003f44270 */
[----:B------:R-:W-:Y:S02]  /*16a80*/  ISETP.GT.AND P6, PT, R0, 0x21, PT ;  /* 0x000000210000780c */ /* 0x000fe40003fc4270 */
[----:B------:R-:W-:Y:S02]  /*16a90*/  FSEL R123, R123, -INF , P3 ;  /* 0xff8000007b7b7808 */ /* 0x000fe40001800000 */
[----:B------:R-:W-:Y:S02]  /*16aa0*/  FSEL R131, R131, -INF , P5 ;  /* 0xff80000083837808 */ /* 0x000fe40002800000 */
[----:B------:R-:W-:Y:S02]  /*16ab0*/  FSEL R135, R135, -INF , P4 ;  /* 0xff80000087877808 */ /* 0x000fe40002000000 */
[----:B------:R-:W-:Y:S02]  /*16ac0*/  FSEL R138, R138, -INF , P2 ;  /* 0xff8000008a8a7808 */ /* 0x000fe40001000000 */
[----:B------:R-:W-:-:S02]  /*16ad0*/  FSEL R139, R139, -INF , P6 ;  /* 0xff8000008b8b7808 */ /* 0x000fc40003000000 */
[C---:B------:R-:W-:Y:S02]  /*16ae0*/  ISETP.GT.AND P3, PT, R0.reuse, 0x18, PT ;  /* 0x000000180000780c */ /* 0x040fe40003f64270 */
[C---:B------:R-:W-:Y:S02]  /*16af0*/  ISETP.GT.AND P5, PT, R0.reuse, 0x28, PT ;  /* 0x000000280000780c */ /* 0x040fe40003fa4270 */
[C---:B------:R-:W-:Y:S02]  /*16b00*/  ISETP.GT.AND P4, PT, R0.reuse, 0x30, PT ;  /* 0x000000300000780c */ /* 0x040fe40003f84270 */
[C---:B------:R-:W-:Y:S02]  /*16b10*/  ISETP.GT.AND P2, PT, R0.reuse, 0x31, PT ;  /* 0x000000310000780c */ /* 0x040fe40003f44270 */
[----:B------:R-:W-:Y:S02]  /*16b20*/  ISETP.GT.AND P6, PT, R0, 0x38, PT ;  /* 0x000000380000780c */ /* 0x000fe40003fc4270 */
[----:B------:R-:W-:-:S02]  /*16b30*/  FSEL R134, R134, -INF , P3 ;  /* 0xff80000086867808 */ /* 0x000fc40001800000 */
[----:B------:R-:W-:Y:S02]  /*16b40*/  FSEL R142, R142, -INF , P5 ;  /* 0xff8000008e8e7808 */ /* 0x000fe40002800000 */
[----:B------:R-:W-:Y:S02]  /*16b50*/  FSEL R146, R146, -INF , P4 ;  /* 0xff80000092927808 */ /* 0x000fe40002000000 */
[----:B------:R-:W-:Y:S02]  /*16b60*/  FSEL R147, R147, -INF , P2 ;  /* 0xff80000093937808 */ /* 0x000fe40001000000 */
[----:B------:R-:W-:Y:S02]  /*16b70*/  FSEL R150, R150, -INF , P6 ;  /* 0xff80000096967808 */ /* 0x000fe40003000000 */
[C---:B------:R-:W-:Y:S02]  /*16b80*/  ISETP.GT.AND P3, PT, R0.reuse, 0x29, PT ;  /* 0x000000290000780c */ /* 0x040fe40003f64270 */
[----:B------:R-:W-:-:S02]  /*16b90*/  ISETP.GT.AND P5, PT, R0, 0x39, PT ;  /* 0x000000390000780c */ /* 0x000fc40003fa4270 */
[C---:B------:R-:W-:Y:S02]  /*16ba0*/  ISETP.GT.AND P4, PT, R0.reuse, 0x41, PT ;  /* 0x000000410000780c */ /* 0x040fe40003f84270 */
[C---:B------:R-:W-:Y:S02]  /*16bb0*/  ISETP.GT.AND P2, PT, R0.reuse, 0x48, PT ;  /* 0x000000480000780c */ /* 0x040fe40003f44270 */
[----:B------:R-:W-:Y:S02]  /*16bc0*/  ISETP.GT.AND P6, PT, R0, 0x49, PT ;  /* 0x000000490000780c */ /* 0x000fe40003fc4270 */
[----:B------:R-:W-:Y:S02]  /*16bd0*/  FSEL R143, R143, -INF , P3 ;  /* 0xff8000008f8f7808 */ /* 0x000fe40001800000 */
        /* <DEDUP_REMOVED lines=9> */
[----:B-----5:R-:W-:Y:S02]  /*16c70*/  FMNMX.FTZ R0, R122, R9, !PT ;  /* 0x000000097a007209 */ /* 0x020fe40007810000 */
[----:B------:R-:W-:Y:S02]  /*16c80*/  FSEL R154, R154, -INF , P3 ;  /* 0xff8000009a9a7808 */ /* 0x000fe40001800000 */
[----:B------:R-:W-:Y:S02]  /*16c90*/  FMNMX.FTZ R0, R123, R0, !PT ;  /* 0x000000007b007209 */ /* 0x000fe40007810000 */
[----:B------:R-:W-:Y:S02]  /*16ca0*/  FSEL R162, R162, -INF , P5 ;  /* 0xff800000a2a27808 */ /* 0x000fe40002800000 */
[----:B------:R-:W-:-:S02]  /*16cb0*/  FMNMX.FTZ R0, R126, R0, !PT ;  /* 0x000000007e007209 */ /* 0x000fc40007810000 */
[----:B------:R-:W-:Y:S02]  /*16cc0*/  FSEL R163, R163, -INF , P4 ;  /* 0xff800000a3a37808 */ /* 0x000fe40002000000 */
[----:B------:R-:W-:Y:S02]  /*16cd0*/  FMNMX.FTZ R0, R127, R0, !PT ;  /* 0x000000007f007209 */ /* 0x000fe40007810000 */
[----:B------:R-:W-:Y:S02]  /*16ce0*/  FSEL R166, R166, -INF , P2 ;  /* 0xff800000a6a67808 */ /* 0x000fe40001000000 */
[----:B------:R-:W-:Y:S02]  /*16cf0*/  FMNMX.FTZ R0, R130, R0, !PT ;  /* 0x0000000082007209 */ /* 0x000fe40007810000 */
[----:B------:R-:W-:Y:S02]  /*16d00*/  FSEL R167, R167, -INF , P6 ;  /* 0xff800000a7a77808 */ /* 0x000fe40003000000 */
[----:B------:R-:W-:-:S02]  /*16d10*/  FMNMX.FTZ R0, R131, R0, !PT ;  /* 0x0000000083007209 */ /* 0x000fc40007810000 */
        /* <DEDUP_REMOVED lines=60> */
[----:B------:R-:W-:Y:S02]  /*170e0*/  FSEL R0, R4, RZ, P3 ;  /* 0x000000ff04007208 */ /* 0x000fe40001800000 */
[C---:B------:R-:W-:Y:S01]  /*170f0*/  FSETP.NEU.FTZ.AND P2, PT, R3.reuse, -INF , PT ;  /* 0xff8000000300780b */ /* 0x040fe20003f5d000 */
[CC--:B------:R-:W-:Y:S02]  /*17100*/  FMUL.FTZ R137, R3.reuse, R2.reuse ;  /* 0x0000000203897220 */ /* 0x0c0fe40000410000 */
[----:B------:R-:W-:Y:S01]  /*17110*/  FADD.FTZ R0, -R0, R10 ;  /* 0x0000000a00007221 */ /* 0x000fe20000010100 */
[----:B------:R-:W-:Y:S01]  /*17120*/  FSEL R5, R3, RZ, P2 ;  /* 0x000000ff03057208 */ /* 0x000fe20001000000 */
[----:B------:R-:W-:Y:S01]  /*17130*/  MUFU.EX2 R176, R176 ;  /* 0x000000b000b07308 */ /* 0x000fe20000000800 */
[----:B------:R-:W-:Y:S01]  /*17140*/  FSEL R137, R137, RZ, P2 ;  /* 0x000000ff89897208 */ /* 0x000fe20001000000 */
[----:B------:R-:W-:-:S02]  /*17150*/  FMUL.FTZ R0, R0, R2 ;  /* 0x0000000200007220 */ /* 0x000fc40000410000 */
[----:B------:R-:W-:Y:S02]  /*17160*/  FADD.FTZ R9, -R5, R9 ;  /* 0x0000000905097221 */ /* 0x000fe40000010100 */
[-CC-:B------:R-:W-:Y:S01]  /*17170*/  FFMA.FTZ R189, R122, R2.reuse, -R137.reuse ;  /* 0x000000027abd7223 */ /* 0x180fe20000010889 */
[-CC-:B------:R-:W-:Y:S01]  /*17180*/  FFMA.FTZ R140, R123, R2.reuse, -R137.reuse ;  /* 0x000000027b8c7223 */ /* 0x180fe20000010889 */
[-C--:B------:R-:W-:Y:S01]  /*17190*/  FMUL.FTZ R9, R9, R2.reuse ;  /* 0x0000000209097220 */ /* 0x080fe20000410000 */
[----:B------:R-:W0:Y:S01]  /*171a0*/  MUFU.EX2 R5, R0 ;  /* 0x0000000000057308 */ /* 0x000e220000000800 */
        /* <DEDUP_REMOVED lines=15> */
[----:B------:R1:W3:Y:S01]  /*172a0*/  MUFU.EX2 R0, R9 ;  /* 0x0000000900007308 */ /* 0x0002e20000000800 */
[----:B0-----:R-:W-:Y:S01]  /*172b0*/  FFMA.FTZ R7, R5, R7, R188 ;  /* 0x0000000705077223 */ /* 0x001fe200000100bc */
[-CC-:B------:R-:W-:Y:S01]  /*172c0*/  FFMA.FTZ R173, R154, R2.reuse, -R137.reuse ;  /* 0x000000029aad7223 */ /* 0x180fe20000010889 */
[-CC-:B------:R-:W-:Y:S01]  /*172d0*/  FFMA.FTZ R134, R155, R2.reuse, -R137.reuse ;  /* 0x000000029b867223 */ /* 0x180fe20000010889 */
[-CC-:B------:R-:W-:Y:S01]  /*172e0*/  FFMA.FTZ R175, R158, R2.reuse, -R137.reuse ;  /* 0x000000029eaf7223 */ /* 0x180fe20000010889 */
[-CC-:B------:R-:W-:Y:S01]  /*172f0*/  FFMA.FTZ R130, R159, R2.reuse, -R137.reuse ;  /* 0x000000029f827223 */ /* 0x180fe20000010889 */
[-CC-:B------:R-:W-:Y:S01]  /*17300*/  FFMA.FTZ R169, R162, R2.reuse, -R137.reuse ;  /* 0x00000002a2a97223 */ /* 0x180fe20000010889 */
[-CC-:B--2---:R-:W-:Y:S01]  /*17310*/  FFMA.FTZ R12, R163, R2.reuse, -R137.reuse ;  /* 0x00000002a30c7223 */ /* 0x184fe20000010889 */
[----:B------:R-:W0:Y:S01]  /*17320*/  MUFU.EX2 R140, R140 ;  /* 0x0000008c008c7308 */ /* 0x000e220000000800 */
[-CC-:B------:R-:W-:Y:S01]  /*17330*/  FFMA.FTZ R171, R166, R2.reuse, -R137.reuse ;  /* 0x00000002a6ab7223 */ /* 0x180fe20000010889 */
[----:B-1----:R-:W-:Y:S01]  /*17340*/  FFMA.FTZ R9, R167, R2, -R137 ;  /* 0x00000002a7097223 */ /* 0x002fe20000010889 */
[----:B------:R-:W-:-:S05]  /*17350*/  FADD.FTZ R7, R120, R7 ;  /* 0x0000000778077221 */ /* 0x000fca0000010000 */
[----:B------:R-:W1:Y:S01]  /*17360*/  MUFU.EX2 R191, R191 ;  /* 0x000000bf00bf7308 */ /* 0x000e620000000800 */
[----:B---3--:R-:W-:-:S07]  /*17370*/  FFMA.FTZ R6, R0, R6, R189 ;  /* 0x0000000600067223 */ /* 0x008fce00000100bd */
        /* <DEDUP_REMOVED lines=22> */
[----:B------:R-:W-:-:S06]  /*174e0*/  FADD.FTZ R6, R176, R6 ;  /* 0x00000006b0067221 */ /* 0x000fcc0000010000 */
        /* <DEDUP_REMOVED lines=56> */
.L_x_2885:
        /* <DEDUP_REMOVED lines=34> */
[----:B------:R-:W-:Y:S05]  /*17a90*/  BSYNC B1 ;  /* 0x0000000000017941 */ /* 0x000fea0003800000 */
.L_x_2873:
[----:B------:R-:W-:Y:S05]  /*17aa0*/  BSYNC B0 ;  /* 0x0000000000007941 */ /* 0x000fea0003800000 */
.L_x_2872:
[----:B------:R-:W-:Y:S01]  /*17ab0*/  ISETP.GE.AND P1, PT, R11, RZ, PT ;  /* 0x000000ff0b00720c */ /* 0x000fe20003f26270 */
[----:B------:R-:W-:-:S12]  /*17ac0*/  BSSY B0, `(.L_x_2887) ;  /* 0x0000212000007945 */ /* 0x000fd80003800000 */
[----:B------:R-:W-:Y:S05]  /*17ad0*/  @!P1 BRA `(.L_x_2888) ;  /* 0x0000002000409947 */ /* 0x000fea0003800000 */
[----:B------:R-:W-:Y:S02]  /*17ae0*/  IMAD.MOV.U32 R10, RZ, RZ, R3 ;  /* 0x000000ffff0a7224 */ /* 0x000fe400078e0003 */
[----:B------:R-:W-:Y:S02]  /*17af0*/  IMAD.MOV.U32 R9, RZ, RZ, R4 ;  /* 0x000000ffff097224 */ /* 0x000fe400078e0004 */
[----:B------:R-:W-:Y:S02]  /*17b00*/  IMAD.MOV.U32 R12, RZ, RZ, R200 ;  /* 0x000000ffff0c7224 */ /* 0x000fe400078e00c8 */
[----:B------:R-:W-:-:S07]  /*17b10*/  IMAD.MOV.U32 R14, RZ, RZ, R197 ;  /* 0x000000ffff0e7224 */ /* 0x000fce00078e00c5 */
.L_x_2901:
[----:B------:R-:W-:-:S05]  /*17b20*/  VIADD R13, R14, 0x1 ;  /* 0x000000010e0d7836 */ /* 0x000fca0000000000 */
[----:B------:R-:W-:-:S04]  /*17b30*/  ISETP.NE.AND P1, PT, R13, 0x2, PT ;  /* 0x000000020d00780c */ /* 0x000fc80003f25270 */
[----:B------:R-:W-:Y:S02]  /*17b40*/  SEL R13, R13, RZ, P1 ;  /* 0x000000ff0d0d7207 */ /* 0x000fe40000800000 */
[----:B------:R-:W-:-:S03]  /*17b50*/  SEL R3, RZ, 0x1, P1 ;  /* 0x00000001ff037807 */ /* 0x000fc60000800000 */
[----:B------:R-:W-:Y:S01]  /*17b60*/  IMAD.MOV.U32 R197, RZ, RZ, R13 ;  /* 0x000000ffffc57224 */ /* 0x000fe200078e000d */
[----:B------:R-:W-:Y:S01]  /*17b70*/  LOP3.LUT R200, R12, R3, RZ, 0x3c, !PT ;  /* 0x000000030cc87212 */ /* 0x000fe200078e3cff */
[----:B------:R-:W-:Y:S06]  /*17b80*/  @!P0 BRA `(.L_x_2889) ;  /* 0x0000000000048947 */ /* 0x000fec0003800000 */
[----:B------:R-:W-:Y:S01]  /*17b90*/  BPT.TRAP 0x1 ;  /* 0x000000040000795c */ /* 0x000fe20000300000 */
.L_x_2889:
[----:B------:R-:W-:Y:S01]  /*17ba0*/  IMAD R2, R197, 0x8, R18 ;  /* 0x00000008c5027824 */ /* 0x000fe200078e0212 */
[----:B------:R-:W-:-:S04]  /*17bb0*/  SHF.L.U32 R3, R200, 0x1f, RZ ;  /* 0x0000001fc8037819 */ /* 0x000fc800000006ff */
[----:B------:R0:W1:Y:S01]  /*17bc0*/  SYNCS.PHASECHK.TRANS64.TRYWAIT P1, [R2+URZ+0x30830], R3 ;  /* 0x03083003020075a7 */ /* 0x000062000802017f */
[----:B------:R-:W-:Y:S05]  /*17bd0*/  @!P0 BRA `(.L_x_2890) ;  /* 0x0000000000048947 */ /* 0x000fea0003800000 */
[----:B------:R-:W-:Y:S01]  /*17be0*/  BPT.TRAP 0x1 ;  /* 0x000000040000795c */ /* 0x000fe20000300000 */
.L_x_2890:
[----:B------:R-:W-:Y:S01]  /*17bf0*/  IMAD R4, R197, 0x900, R8 ;  /* 0x00000900c5047824 */ /* 0x000fe200078e0208 */
[----:B------:R-:W-:Y:S03]  /*17c00*/  BSSY B1, `(.L_x_2891) ;  /* 0x0000006000017945 */ /* 0x000fe60003800000 */
[C---:B------:R-:W-:Y:S02]  /*17c10*/  VIADD R15, R4.reuse, 0x2 ;  /* 0x00000002040f7836 */ /* 0x040fe40000000000 */
[----:B------:R-:W-:Y:S01]  /*17c20*/  VIADD R21, R4, 0x4 ;  /* 0x0000000404157836 */ /* 0x000fe20000000000 */
[----:B-1----:R-:W-:Y:S06]  /*17c30*/  @P1 BRA `(.L_x_2892) ;  /* 0x0000000000081947 */ /* 0x002fec0003800000 */
[----:B------:R-:W1:Y:S02]  /*17c40*/  SYNCS.PHASECHK.TRANS64.TRYWAIT P1, [R2+URZ+0x30830], R3 ;  /* 0x03083003020075a7 */ /* 0x000e64000802017f */
[----:B-1----:R-:W-:Y:S05]  /*17c50*/  @!P1 BRA `(.L_x_2893) ;  /* 0x000000dc00389947 */ /* 0x002fea0003800000 */
.L_x_2892:
[----:B------:R-:W-:Y:S05]  /*17c60*/  BSYNC B1 ;  /* 0x0000000000017941 */ /* 0x000fea0003800000 */
.L_x_2891:
[----:B------:R-:W2:Y:S04]  /*17c70*/  LDL.64 R122, [R1+0x30] ;  /* 0x00003000017a7983 */ /* 0x000ea80000100a00 */
[----:B------:R3:W-:Y:S04]  /*17c80*/  STL.64 [R1+0x80], R8 ;  /* 0x0000800801007387 */ /* 0x0007e80000100a00 */
[----:B---3--:R-:W3:Y:S04]  /*17c90*/  LDL.64 R8, [R1+0x28] ;  /* 0x0000280001087983 */ /* 0x008ee80000100a00 */
[----:B------:R4:W-:Y:S04]  /*17ca0*/  STL.64 [R1+0x78], R6 ;  /* 0x0000780601007387 */ /* 0x0009e80000100a00 */
[----:B----4-:R-:W4:Y:S01]  /*17cb0*/  LDL.64 R6, [R1+0x20] ;  /* 0x0000200001067983 */ /* 0x010f220000100a00 */
[----:B01----:R-:W-:-:S02]  /*17cc0*/  IMAD.MOV.U32 R2, RZ, RZ, R4 ;  /* 0x000000ffff027224 */ /* 0x003fc400078e0004 */
[C---:B------:R-:W-:Y:S02]  /*17cd0*/  VIADD R20, R4.reuse, 0x6 ;  /* 0x0000000604147836 */ /* 0x040fe40000000000 */
[----:B------:R-:W-:Y:S01]  /*17ce0*/  VIADD R120, R4, 0x304 ;  /* 0x0000030404787836 */ /* 0x000fe20000000000 */
[----:B------:R-:W-:Y:S01]  /*17cf0*/  R2UR UR26, R2 ;  /* 0x00000000021a72ca */ /* 0x000fe200000e0000 */
[----:B------:R-:W-:Y:S01]  /*17d00*/  IMAD.MOV.U32 R2, RZ, RZ, R15 ;  /* 0x000000ffff027224 */ /* 0x000fe200078e000f */
[----:B------:R-:W-:Y:S01]  /*17d10*/  R2UR UR14, R20 ;  /* 0x00000000140e72ca */ /* 0x000fe200000e0000 */
[----:B------:R-:W-:Y:S01]  /*17d20*/  VIADD R20, R4, 0x302 ;  /* 0x0000030204147836 */ /* 0x000fe20000000000 */
[----:B------:R-:W-:Y:S01]  /*17d30*/  R2UR UR58, R120 ;  /* 0x00000000783a72ca */ /* 0x000fe200000e0000 */
[----:B------:R-:W-:Y:S01]  /*17d40*/  IMAD.MOV.U32 R3, RZ, RZ, 0x40000040 ;  /* 0x40000040ff037424 */ /* 0x000fe200078e00ff */
        /* <DEDUP_REMOVED lines=9> */
[----:B------:R-:W-:Y:S02]  /*17de0*/  VIADD R20, R4, 0x606 ;  /* 0x0000060604147836 */ /* 0x000fe40000000000 */
        /* <DEDUP_REMOVED lines=8> */
[----:B------:R-:W-:Y:S01]  /*17e70*/  R2UR UR54, R2 ;  /* 0x00000000023672ca */ /* 0x000fe200000e0000 */
[----:B------:R-:W-:Y:S02]  /*17e80*/  VIADD R2, R4, 0x604 ;  /* 0x0000060404027836 */ /* 0x000fe40000000000 */
        /* <DEDUP_REMOVED lines=161> */
.L_x_2894:
[----:B------:R-:W-:Y:S01]  /*188a0*/  SHF.L.U32 R0, R12, 0x1f, RZ ;  /* 0x0000001f0c007819 */ /* 0x000fe200000006ff */
[----:B------:R-:W-:-:S04]  /*188b0*/  IMAD R12, R14, 0x8, R18 ;  /* 0x000000080e0c7824 */ /* 0x000fc800078e0212 */
[----:B------:R0:W1:Y:S01]  /*188c0*/  SYNCS.PHASECHK.TRANS64.TRYWAIT P1, [R12+URZ+0x30850], R0 ;  /* 0x030850000c0075a7 */ /* 0x000062000802017f */
[----:B------:R-:W-:Y:S05]  /*188d0*/  @!P0 BRA `(.L_x_2895) ;  /* 0x0000000000048947 */ /* 0x000fea0003800000 */
[----:B------:R-:W-:Y:S01]  /*188e0*/  BPT.TRAP 0x1 ;  /* 0x000000040000795c */ /* 0x000fe20000300000 */
.L_x_2895:
[----:B------:R-:W-:Y:S04]  /*188f0*/  BSSY B1, `(.L_x_2896) ;  /* 0x0000004000017945 */ /* 0x000fe80003800000 */
[----:B-1----:R-:W-:Y:S05]  /*18900*/  @P1 BRA `(.L_x_2897) ;  /* 0x0000000000081947 */ /* 0x002fea0003800000 */
[----:B------:R-:W1:Y:S02]  /*18910*/  SYNCS.PHASECHK.TRANS64.TRYWAIT P1, [R12+URZ+0x30850], R0 ;  /* 0x030850000c0075a7 */ /* 0x000e64000802017f */
[----:B-1----:R-:W-:Y:S05]  /*18920*/  @!P1 BRA `(.L_x_2898) ;  /* 0x000000d000189947 */ /* 0x002fea0003800000 */
.L_x_2897:
[----:B------:R-:W-:Y:S05]  /*18930*/  BSYNC B1 ;  /* 0x0000000000017941 */ /* 0x000fea0003800000 */
.L_x_2896:
        /* <DEDUP_REMOVED lines=30> */
[----:B------:R-:W-:Y:S01]  /*18b20*/  VIADD R2, R2, 0x280 ;  /* 0x0000028002027836 */ /* 0x000fe20000000000 */
[----:B------:R-:W-:Y:S01]  /*18b30*/  MOV R5, 0x40000040 ;  /* 0x4000004000057802 */ /* 0x000fe20000000f00 */
[----:B------:R-:W-:Y:S02]  /*18b40*/  WARPGROUP.DEPBAR.LE gsb0, 0x0 ;  /* 0x00008000000079c5 */ /* 0x000fe40000010000 */
[----:B------:R-:W-:-:S12]  /*18b50*/  WARPGROUP.ARRIVE ;  /* 0x00000000000079c5 */ /* 0x000fd80000000000 */
        /* <DEDUP_REMOVED lines=14> */
.L_x_2899:
[----:B-----5:R-:W-:Y:S01]  /*18c40*/  FMNMX.FTZ R0, R120, R9, !PT ;  /* 0x0000000978007209 */ /* 0x020fe20007810000 */
[----:B------:R-:W-:Y:S01]  /*18c50*/  ULDC UR4, c[0x0][0x988] ;  /* 0x0002620000047ab9 */ /* 0x000fe20000000800 */
[----:B------:R-:W-:Y:S02]  /*18c60*/  IMAD R13, R13, 0x8, R18 ;  /* 0x000000080d0d7824 */ /* 0x000fe400078e0212 */
        /* <DEDUP_REMOVED lines=46> */
[----:B------:R-:W0:Y:S01]  /*18f50*/  SHFL.BFLY PT, R2, R4, 0x2, 0x1f ;  /* 0x0c401f0004027f89 */ /* 0x000e2200000e0000 */
[----:B------:R-:W-:-:S05]  /*18f60*/  FMNMX.FTZ R3, R167, R0, !PT ;  /* 0x00000000a7037209 */ /* 0x000fca0007810000 */
[----:B------:R-:W1:Y:S01]  /*18f70*/  SHFL.BFLY PT, R0, R3, 0x2, 0x1f ;  /* 0x0c401f0003007f89 */ /* 0x000e6200000e0000 */
[----:B0-----:R-:W-:-:S05]  /*18f80*/  FMNMX.FTZ R4, R4, R2, !PT ;  /* 0x0000000204047209 */ /* 0x001fca0007810000 */
[----:B------:R-:W0:Y:S01]  /*18f90*/  SHFL.BFLY PT, R2, R4, 0x1, 0x1f ;  /* 0x0c201f0004027f89 */ /* 0x000e2200000e0000 */
[----:B-1----:R-:W-:-:S05]  /*18fa0*/  FMNMX.FTZ R3, R3, R0, !PT ;  /* 0x0000000003037209 */ /* 0x002fca0007810000 */
[----:B------:R-:W1:Y:S01]  /*18fb0*/  SHFL.BFLY PT, R0, R3, 0x1, 0x1f ;  /* 0x0c201f0003007f89 */ /* 0x000e6200000e0000 */
[----:B0-----:R-:W-:Y:S01]  /*18fc0*/  FMNMX.FTZ R4, R4, R2, !PT ;  /* 0x0000000204047209 */ /* 0x001fe20007810000 */
[----:B------:R-:W-:-:S04]  /*18fd0*/  IMAD.U32 R2, RZ, RZ, UR4 ;  /* 0x00000004ff027e24 */ /* 0x000fc8000f8e00ff */
[C---:B------:R-:W-:Y:S01]  /*18fe0*/  FADD.FTZ R5, -R4.reuse, R9 ;  /* 0x0000000904057221 */ /* 0x040fe20000010100 */
[----:B------:R-:W-:Y:S01]  /*18ff0*/  FMUL.FTZ R9, R4, R2 ;  /* 0x0000000204097220 */ /* 0x000fe20000410000 */
[----:B-1----:R-:W-:Y:S02]  /*19000*/  FMNMX.FTZ R3, R3, R0, !PT ;  /* 0x0000000003037209 */ /* 0x002fe40007810000 */
[-C--:B------:R-:W-:Y:S01]  /*19010*/  FMUL.FTZ R5, R5, R2.reuse ;  /* 0x0000000205057220 */ /* 0x080fe20000410000 */
[-CC-:B------:R-:W-:Y:S01]  /*19020*/  FFMA.FTZ R169, R125, R2.reuse, -R9.reuse ;  /* 0x000000027da97223 */ /* 0x180fe20000010809 */
[-CC-:B------:R-:W-:Y:S01]  /*19030*/  FFMA.FTZ R125, R129, R2.reuse, -R9.reuse ;  /* 0x00000002817d7223 */ /* 0x180fe20000010809 */
[C---:B------:R-:W-:Y:S01]  /*19040*/  FADD.FTZ R0, -R3.reuse, R10 ;  /* 0x0000000a03007221 */ /* 0x040fe20000010100 */
[-C--:B------:R-:W-:Y:S01]  /*19050*/  FMUL.FTZ R129, R3, R2.reuse ;  /* 0x0000000203817220 */ /* 0x080fe20000410000 */
[-CC-:B------:R-:W-:Y:S01]  /*19060*/  FFMA.FTZ R188, R120, R2.reuse, -R9.reuse ;  /* 0x0000000278bc7223 */ /* 0x180fe20000010809 */
[-C--:B------:R-:W-:Y:S01]  /*19070*/  FFMA.FTZ R171, R121, R2.reuse, -R9 ;  /* 0x0000000279ab7223 */ /* 0x080fe20000010809 */
[-C--:B------:R-:W-:Y:S01]  /*19080*/  FMUL.FTZ R0, R0, R2.reuse ;  /* 0x0000000200007220 */ /* 0x080fe20000410000 */
[-C--:B------:R-:W-:Y:S01]  /*19090*/  FFMA.FTZ R189, R122, R2.reuse, -R129 ;  /* 0x000000027abd7223 */ /* 0x080fe20000010881 */
[-C--:B------:R-:W-:Y:S01]  /*190a0*/  FFMA.FTZ R184, R128, R2.reuse, -R9 ;  /* 0x0000000280b87223 */ /* 0x080fe20000010809 */
[-C--:B------:R-:W-:Y:S01]  /*190b0*/  FFMA.FTZ R128, R123, R2.reuse, -R129 ;  /* 0x000000027b807223 */ /* 0x080fe20000010881 */
[----:B------:R-:W-:Y:S01]  /*190c0*/  MUFU.EX2 R5, R5 ;  /* 0x0000000500057308 */ /* 0x000fe20000000800 */
[-C--:B------:R-:W-:Y:S01]  /*190d0*/  FFMA.FTZ R190, R124, R2.reuse, -R9 ;  /* 0x000000027cbe7223 */ /* 0x080fe20000010809 */
[-CC-:B------:R-:W-:Y:S01]  /*190e0*/  FFMA.FTZ R191, R126, R2.reuse, -R129.reuse ;  /* 0x000000027ebf7223 */ /* 0x180fe20000010881 */
[-CC-:B------:R-:W-:Y:S01]  /*190f0*/  FFMA.FTZ R127, R127, R2.reuse, -R129.reuse ;  /* 0x000000027f7f7223 */ /* 0x180fe20000010881 */
[----:B------:R-:W-:Y:S01]  /*19100*/  FFMA.FTZ R185, R130, R2, -R129 ;  /* 0x0000000282b97223 */ /* 0x000fe20000010881 */
[----:B------:R-:W-:-:S02]  /*19110*/  VIADD R130, R13, 0x30840 ;  /* 0x000308400d827836 */ /* 0x000fc40000000000 */
[-C--:B------:R-:W-:Y:S01]  /*19120*/  FFMA.FTZ R126, R131, R2.reuse, -R129 ;  /* 0x00000002837e7223 */ /* 0x080fe20000010881 */
[-C--:B------:R-:W-:Y:S01]  /*19130*/  FFMA.FTZ R186, R132, R2.reuse, -R9 ;  /* 0x0000000284ba7223 */ /* 0x080fe20000010809 */
[----:B------:R-:W0:Y:S01]  /*19140*/  MUFU.EX2 R188, R188 ;  /* 0x000000bc00bc7308 */ /* 0x000e220000000800 */
[-C--:B------:R-:W-:Y:S01]  /*19150*/  FFMA.FTZ R187, R134, R2.reuse, -R129 ;  /* 0x0000000286bb7223 */ /* 0x080fe20000010881 */
[----:B------:R-:W-:Y:S01]  /*19160*/  PRMT R130, R212, 0x654, R130 ;  /* 0x00000654d4827816 */ /* 0x000fe20000000082 */
[-CC-:B------:R-:W-:Y:S01]  /*19170*/  FFMA.FTZ R124, R133, R2.reuse, -R9.reuse ;  /* 0x00000002857c7223 */ /* 0x180fe20000010809 */
[-C--:B------:R-:W-:Y:S01]  /*19180*/  FFMA.FTZ R180, R136, R2.reuse, -R9 ;  /* 0x0000000288b47223 */ /* 0x080fe20000010809 */
[-CC-:B------:R-:W-:Y:S01]  /*19190*/  FFMA.FTZ R123, R135, R2.reuse, -R129.reuse ;  /* 0x00000002877b7223 */ /* 0x180fe20000010881 */
[----:B------:R1:W-:Y:S01]  /*191a0*/  SYNCS.ARRIVE.TRANS64.RED.A1T0 RZ, [R130+URZ], RZ ;  /* 0x000000ff82ff79a7 */ /* 0x0003e2000810043f */
        /* <DEDUP_REMOVED lines=9> */
[----:B------:R-:W2:Y:S01]  /*19240*/  MUFU.EX2 R189, R189 ;  /* 0x000000bd00bd7308 */ /* 0x000ea20000000800 */
[----:B0-----:R-:W-:Y:S01]  /*19250*/  FFMA.FTZ R7, R5, R7, R188 ;  /* 0x0000000705077223 */ /* 0x001fe200000100bc */
        /* <DEDUP_REMOVED lines=8> */
[-C--:B-1----:R-:W-:Y:S01]  /*192e0*/  FFMA.FTZ R130, R167, R2.reuse, -R129 ;  /* 0x00000002a7827223 */ /* 0x082fe20000010881 */
[-CC-:B------:R-:W-:Y:S01]  /*192f0*/  FFMA.FTZ R121, R137, R2.reuse, -R9.reuse ;  /* 0x0000000289797223 */ /* 0x180fe20000010809 */
[-CC-:B------:R-:W-:Y:S01]  /*19300*/  FFMA.FTZ R182, R140, R2.reuse, -R9.reuse ;  /* 0x000000028cb67223 */ /* 0x180fe20000010809 */
[-CC-:B------:R-:W-:Y:S01]  /*19310*/  FFMA.FTZ R120, R141, R2.reuse, -R9.reuse ;  /* 0x000000028d787223 */ /* 0x180fe20000010809 */
[-CC-:B------:R-:W-:Y:S01]  /*19320*/  FFMA.FTZ R176, R144, R2.reuse, -R9.reuse ;  /* 0x0000000290b07223 */ /* 0x180fe20000010809 */
[----:B------:R-:W-:Y:S01]  /*19330*/  FFMA.FTZ R21, R145, R2, -R9 ;  /* 0x0000000291157223 */ /* 0x000fe20000010809 */
[----:B------:R-:W1:Y:S01]  /*19340*/  MUFU.EX2 R128, R128 ;  /* 0x0000008000807308 */ /* 0x000e620000000800 */
[----:B--2---:R-:W-:Y:S01]  /*19350*/  FFMA.FTZ R6, R0, R6, R189 ;  /* 0x0000000600067223 */ /* 0x004fe200000100bd */
[-CC-:B------:R-:W-:Y:S01]  /*19360*/  FFMA.FTZ R178, R148, R2.reuse, -R9.reuse ;  /* 0x0000000294b27223 */ /* 0x180fe20000010809 */
[-CC-:B------:R-:W-:Y:S01]  /*19370*/  FFMA.FTZ R20, R149, R2.reuse, -R9.reuse ;  /* 0x0000000295147223 */ /* 0x180fe20000010809 */
[-CC-:B------:R-:W-:Y:S01]  /*19380*/  FFMA.FTZ R172, R152, R2.reuse, -R9.reuse ;  /* 0x0000000298ac7223 */ /* 0x180fe20000010809 */
[-CC-:B------:R-:W-:Y:S01]  /*19390*/  FFMA.FTZ R15, R153, R2.reuse, -R9.reuse ;  /* 0x00000002990f7223 */ /* 0x180fe20000010809 */
[-CC-:B------:R-:W-:Y:S01]  /*193a0*/  FFMA.FTZ R174, R156, R2.reuse, -R9.reuse ;  /* 0x000000029cae7223 */ /* 0x180fe20000010809 */
[-C--:B------:R-:W-:Y:S01]  /*193b0*/  FFMA.FTZ R14, R157, R2.reuse, -R9 ;  /* 0x000000029d0e7223 */ /* 0x080fe20000010809 */
[----:B------:R-:W2:Y:S01]  /*193c0*/  MUFU.EX2 R190, R190 ;  /* 0x000000be00be7308 */ /* 0x000ea20000000800 */
[----:B0-----:R-:W-:Y:S01]  /*193d0*/  FADD.FTZ R7, R171, R7 ;  /* 0x00000007ab077221 */ /* 0x001fe20000010000 */
[-CC-:B------:R-:W-:Y:S01]  /*193e0*/  FFMA.FTZ R168, R160, R2.reuse, -R9.reuse ;  /* 0x00000002a0a87223 */ /* 0x180fe20000010809 */
[-CC-:B------:R-:W-:Y:S01]  /*193f0*/  FFMA.FTZ R10, R161, R2.reuse, -R9.reuse ;  /* 0x00000002a10a7223 */ /* 0x180fe20000010809 */
[-CC-:B------:R-:W-:Y:S01]  /*19400*/  FFMA.FTZ R170, R164, R2.reuse, -R9.reuse ;  /* 0x00000002a4aa7223 */ /* 0x180fe20000010809 */
[----:B------:R-:W-:-:S03]  /*19410*/  FFMA.FTZ R9, R165, R2, -R9 ;  /* 0x00000002a5097223 */ /* 0x000fc60000010809 */
        /* <DEDUP_REMOVED lines=90> */
.L_x_2900:
[----:B------:R-:W-:Y:S01]  /*199c0*/  ISETP.GT.AND P1, PT, R11, RZ, PT ;  /* 0x000000ff0b00720c */ /* 0x000fe20003f24270 */
[----:B------:R-:W-:Y:S01]  /*199d0*/  VIADD R12, R12, 0x30860 ;  /* 0x000308600c0c7836 */ /* 0x000fe20000000000 */
[----:B------:R-:W-:Y:S01]  /*199e0*/  F2FP.BF16.F32.PACK_AB R188, R171, R188 ;  /* 0x000000bcabbc723e */ /* 0x000fe200000010ff */
[----:B------:R-:W-:Y:S01]  /*199f0*/  VIADD R11, R11, 0xffffffff ;  /* 0xffffffff0b0b7836 */ /* 0x000fe20000000000 */
[----:B------:R-:W-:Y:S02]  /*19a00*/  F2FP.BF16.F32.PACK_AB R190, R169, R190 ;  /* 0x000000bea9be723e */ /* 0x000fe400000010ff */
        /* <DEDUP_REMOVED lines=9> */
[----:B------:R-:W-:Y:S01]  /*19aa0*/  F2FP.BF16.F32.PACK_AB R191, R127, R191 ;  /* 0x000000bf7fbf723e */ /* 0x000fe200000010ff */
[----:B0-----:R-:W-:Y:S01]  /*19ab0*/  IMAD.MOV.U32 R12, RZ, RZ, R200 ;  /* 0x000000ffff0c7224 */ /* 0x001fe200078e00c8 */
        /* <DEDUP_REMOVED lines=18> */
.L_x_2888:
[----:B------:R-:W-:Y:S05]  /*19be0*/  BSYNC B0 ;  /* 0x0000000000007941 */ /* 0x000fea0003800000 */
.L_x_2887:
        /* <DEDUP_REMOVED lines=99> */
.L_x_2902:
[----:B------:R-:W-:Y:S01]  /*1a220*/  IMAD R10, R197, 0x8, R18 ;  /* 0x00000008c50a7824 */ /* 0x000fe200078e0212 */
[----:B------:R-:W-:-:S04]  /*1a230*/  SHF.L.U32 R5, R200, 0x1f, RZ ;  /* 0x0000001fc8057819 */ /* 0x000fc800000006ff */
[----:B------:R0:W1:Y:S01]  /*1a240*/  SYNCS.PHASECHK.TRANS64.TRYWAIT P1, [R10+URZ+0x30850], R5 ;  /* 0x030850050a0075a7 */ /* 0x000062000802017f */
[----:B------:R-:W-:Y:S05]  /*1a250*/  @!P0 BRA `(.L_x_2903) ;  /* 0x0000000000048947 */ /* 0x000fea0003800000 */
[----:B------:R-:W-:Y:S01]  /*1a260*/  BPT.TRAP 0x1 ;  /* 0x000000040000795c */ /* 0x000fe20000300000 */
.L_x_2903:
        /* <DEDUP_REMOVED lines=9> */
.L_x_2905:
[----:B------:R-:W-:Y:S05]  /*1a300*/  BSYNC B0 ;  /* 0x0000000000007941 */ /* 0x000fea0003800000 */
.L_x_2904:
[----:B------:R-:W-:Y:S01]  /*1a310*/  IMAD.MOV.U32 R8, RZ, RZ, R0 ;  /* 0x000000ffff087224 */ /* 0x000fe200078e0000 */
[----:B------:R-:W-:Y:S01]  /*1a320*/  WARPGROUP.ARRIVE ;  /* 0x00000000000079c5 */ /* 0x000fe20000000000 */
[----:B------:R-:W-:Y:S01]  /*1a330*/  IMAD.MOV.U32 R9, RZ, RZ, 0x40000040 ;  /* 0x40000040ff097424 */ /* 0x000fe200078e00ff */
[----:B01----:R-:W-:Y:S02]  /*1a340*/  SHFL.BFLY PT, R5, R6, 0x2, 0x1f ;  /* 0x0c401f0006057f89 */ /* 0x003fe400000e0000 */
        /* <DEDUP_REMOVED lines=32> */
[----:B------:R-:W-:Y:S02]  /*1a550*/  WARPGROUP.DEPBAR.LE gsb0, 0x0 ;  /* 0x00008000000079c5 */ /* 0x000fe40000010000 */
[----:B------:R-:W-:-:S10]  /*1a560*/  WARPGROUP.ARRIVE ;  /* 0x00000000000079c5 */ /* 0x000fd40000000000 */
[----:B------:R-:W-:Y:S01]  /*1a570*/  HGMMA.64x192x16.F32.BF16 R24, R172, gdesc[UR4].tnspB, R24, gsb0 ;  /* 0x42e00004ac187df0 */ /* 0x000fe20008001818 */
[----:B------:R-:W-:Y:S01]  /*1a580*/  R2UR UR6, R8 ;  /* 0x00000000080672ca */ /* 0x000fe200000e0000 */
[----:B------:R-:W-:Y:S01]  /*1a590*/  FADD.FTZ R8, R5, R6 ;  /* 0x0000000605087221 */ /* 0x000fe20000010000 */
[----:B------:R-:W-:Y:S01]  /*1a5a0*/  R2UR UR7, R9 ;  /* 0x00000000090772ca */ /* 0x000fe200000e0000 */
[----:B------:R-:W0:Y:S01]  /*1a5b0*/  SHFL.BFLY PT, R5, R0, 0x1, 0x1f ;  /* 0x0c201f0000057f89 */ /* 0x000e2200000e0000 */
[----:B------:R-:W-:-:S03]  /*1a5c0*/  CS2R R6, SRZ ;  /* 0x0000000000067805 */ /* 0x000fc6000001ff00 */
        /* <DEDUP_REMOVED lines=19> */
[----:B------:R-:W-:Y:S03]  /*1a700*/  HGMMA.64x192x16.F32.BF16 R24, R168, gdesc[UR4].tnspB, R24, gsb0 ;  /* 0x42e00004a8187df0 */ /* 0x000fe60008001818 */
[----:B------:R-:W-:Y:S02]  /*1a710*/  WARPGROUP.DEPBAR.LE gsb0, 0x0 ;  /* 0x00008000000079c5 */ /* 0x000fe40000010000 */
[----:B--23--:R-:W-:Y:S05]  /*1a720*/  @!P0 BRA `(.L_x_2907) ;  /* 0x0000000000048947 */ /* 0x00cfea0003800000 */
[----:B------:R-:W-:Y:S01]  /*1a730*/  BPT.TRAP 0x1 ;  /* 0x000000040000795c */ /* 0x000fe20000300000 */
.L_x_2907:
        /* <DEDUP_REMOVED lines=54> */
[----:B------:R-:W-:Y:S01]  /*1aaa0*/  SEL R7, RZ, 0x1, P1 ;  /* 0x00000001ff077807 */ /* 0x000fe20000800000 */
[-C--:B0-----:R-:W-:Y:S01]  /*1aab0*/  FMUL.FTZ R123, R83, R6.reuse ;  /* 0x00000006537b7220 */ /* 0x081fe20000410000 */
        /* <DEDUP_REMOVED lines=52> */
.L_x_2808:
[----:B------:R-:W1:Y:S08]  /*1ae00*/  S2UR UR4, SR_CgaCtaId ;  /* 0x00000000000479c3 */ /* 0x000e700000008800 */
[----:B------:R-:W-:Y:S01]  /*1ae10*/  BAR.SYNC.DEFER_BLOCKING 0x5, 0x180 ;  /* 0x0146000000007b1d */ /* 0x000fe20000010000 */
[----:B------:R-:W-:-:S05]  /*1ae20*/  MOV R7, 0x400 ;  /* 0x0000040000077802 */ /* 0x000fca0000000f00 */
[----:B------:R-:W-:Y:S01]  /*1ae30*/  BSSY B0, `(.L_x_2908) ;  /* 0x0000274000007945 */ /* 0x000fe20003800000 */
[----:B-1----:R-:W-:-:S05]  /*1ae40*/  IMAD.U32 R212, RZ, RZ, UR4 ;  /* 0x00000004ffd47e24 */ /* 0x002fca000f8e00ff */
[----:B------:R-:W-:-:S05]  /*1ae50*/  LEA R18, R212, R7, 0x18 ;  /* 0x00000007d4127211 */ /* 0x000fca00078ec0ff */
[----:B------:R0:W1:Y:S01]  /*1ae60*/  LDS.128 R28, [R18+0x308d0] ;  /* 0x0308d000121c7984 */ /* 0x0000620000000c00 */
[----:B------:R-:W-:Y:S06]  /*1ae70*/  BAR.ARV 0x4, 0x180 ;  /* 0x0106000000007b1d */ /* 0x000fec0000002000 */
[----:B------:R-:W-:Y:S05]  /*1ae80*/  @P0 BRA `(.L_x_2909) ;  /* 0x0000001800940947 */ /* 0x000fea0003800000 */
[----:B------:R-:W2:Y:S01]  /*1ae90*/  LDL R10, [R1+0x6c] ;  /* 0x00006c00010a7983 */ /* 0x000ea20000100800 */
[----:B------:R-:W-:Y:S01]  /*1aea0*/  F2FP.BF16.F32.PACK_AB R24, R25, R24 ;  /* 0x000000181918723e */ /* 0x000fe200000010ff */
[----:B------:R-:W-:Y:S01]  /*1aeb0*/  ULDC.64 UR4, c[0x0][0xc00] ;  /* 0x0003000000047ab9 */ /* 0x000fe20000000a00 */
[----:B------:R-:W-:Y:S01]  /*1aec0*/  F2FP.BF16.F32.PACK_AB R25, R136, R26 ;  /* 0x0000001a8819723e */ /* 0x000fe200000010ff */
[----:B------:R-:W3:Y:S01]  /*1aed0*/  S2R R9, SR_SWINHI ;  /* 0x0000000000097919 */ /* 0x000ee20000002f00 */
[----:B------:R-:W-:Y:S01]  /*1aee0*/  F2FP.BF16.F32.PACK_AB R32, R33, R32 ;  /* 0x000000202120723e */ /* 0x000fe200000010ff */
[----:B------:R-:W-:Y:S01]  /*1aef0*/  ULDC.64 UR6, c[0x0][0x208] ;  /* 0x0000820000067ab9 */ /* 0x000fe20000000a00 */
        /* <DEDUP_REMOVED lines=16> */
[----:B---3--:R-:W-:Y:S02]  /*1b000*/  MOV R7, R9 ;  /* 0x0000000900077202 */ /* 0x008fe40000000f00 */
        /* <DEDUP_REMOVED lines=18> */
[----:B------:R-:W-:Y:S01]  /*1b130*/  BAR.SYNC.DEFER_BLOCKING 0x1, 0x100 ;  /* 0x0044000000007b1d */ /* 0x000fe20000010000 */
[----:B--2---:R-:W-:-:S03]  /*1b140*/  IMAD.WIDE R70, R10, 0x2, R6 ;  /* 0x000000020a467825 */ /* 0x004fc600078e0206 */
[C---:B------:R-:W-:Y:S02]  /*1b150*/  IADD3 R141, P5, R70.reuse, 0x4000, RZ ;  /* 0x00004000468d7810 */ /* 0x040fe40007fbe0ff */
[C---:B------:R-:W-:Y:S02]  /*1b160*/  IADD3 R111, P2, R70.reuse, 0x20, RZ ;  /* 0x00000020466f7810 */ /* 0x040fe40007f5e0ff */
[----:B------:R-:W-:Y:S01]  /*1b170*/  LOP3.LUT R20, R141, 0x380, RZ, 0xc0, !PT ;  /* 0x000003808d147812 */ /* 0x000fe200078ec0ff */
[--C-:B------:R-:W-:Y:S01]  /*1b180*/  IMAD.X R21, RZ, RZ, R71.reuse, P5 ;  /* 0x000000ffff157224 */ /* 0x100fe200028e0647 */
[----:B-----5:R-:W-:Y:S01]  /*1b190*/  IADD3 R137, P1, R70, 0x40, RZ ;  /* 0x0000004046897810 */ /* 0x020fe20007f3e0ff */
[--C-:B------:R-:W-:Y:S01]  /*1b1a0*/  IMAD.X R11, RZ, RZ, R71.reuse, P2 ;  /* 0x000000ffff0b7224 */ /* 0x100fe200010e0647 */
[----:B------:R-:W-:Y:S02]  /*1b1b0*/  SHF.R.U64 R20, R20, 0x3, RZ ;  /* 0x0000000314147819 */ /* 0x000fe400000012ff */
[C---:B------:R-:W-:Y:S01]  /*1b1c0*/  IADD3 R139, P6, R70.reuse, 0x60, RZ ;  /* 0x00000060468b7810 */ /* 0x040fe20007fde0ff */
[----:B------:R-:W-:Y:S01]  /*1b1d0*/  IMAD.X R13, RZ, RZ, R71, P1 ;  /* 0x000000ffff0d7224 */ /* 0x000fe200008e0647 */
[----:B------:R-:W-:-:S02]  /*1b1e0*/  IADD3 R58, P2, R70, 0x8000, RZ ;  /* 0x00008000463a7810 */ /* 0x000fc40007f5e0ff */
[----:B------:R-:W-:Y:S01]  /*1b1f0*/  LOP3.LUT R9, R70, 0x380, RZ, 0xc0, !PT ;  /* 0x0000038046097812 */ /* 0x000fe200078ec0ff */
[--C-:B------:R-:W-:Y:S01]  /*1b200*/  IMAD.X R15, RZ, RZ, R71.reuse, P6 ;  /* 0x000000ffff0f7224 */ /* 0x100fe200030e0647 */
[----:B------:R-:W-:Y:S01]  /*1b210*/  LOP3.LUT R10, R111, 0x380, RZ, 0xc0, !PT ;  /* 0x000003806f0a7812 */ /* 0x000fe200078ec0ff */
[----:B------:R-:W-:Y:S01]  /*1b220*/  IMAD.X R59, RZ, RZ, R71, P2 ;  /* 0x000000ffff3b7224 */ /* 0x000fe200010e0647 */
[----:B------:R-:W-:Y:S02]  /*1b230*/  LOP3.LUT R12, R137, 0x380, RZ, 0xc0, !PT ;  /* 0x00000380890c7812 */ /* 0x000fe400078ec0ff */
[----:B------:R-:W-:Y:S02]  /*1b240*/  LOP3.LUT R20, R20, R141, RZ, 0x3c, !PT ;  /* 0x0000008d14147212 */ /* 0x000fe400078e3cff */
[----:B------:R-:W-:Y:S02]  /*1b250*/  LOP3.LUT R14, R139, 0x380, RZ, 0xc0, !PT ;  /* 0x000003808b0e7812 */ /* 0x000fe400078ec0ff */
[----:B------:R-:W-:-:S02]  /*1b260*/  LOP3.LUT R141, R58, 0x380, RZ, 0xc0, !PT ;  /* 0x000003803a8d7812 */ /* 0x000fc400078ec0ff */
[----:B------:R-:W-:Y:S02]  /*1b270*/  SHF.R.U64 R9, R9, 0x3, RZ ;  /* 0x0000000309097819 */ /* 0x000fe400000012ff */
[----:B------:R-:W-:Y:S02]  /*1b280*/  SHF.R.U64 R10, R10, 0x3, RZ ;  /* 0x000000030a0a7819 */ /* 0x000fe400000012ff */
[----:B------:R-:W-:Y:S02]  /*1b290*/  SHF.R.U64 R12, R12, 0x3, RZ ;  /* 0x000000030c0c7819 */ /* 0x000fe400000012ff */
[C---:B------:R-:W-:Y:S02]  /*1b2a0*/  IADD3 R38, P0, R70.reuse, 0x4020, RZ ;  /* 0x0000402046267810 */ /* 0x040fe40007f1e0ff */
[C---:B------:R-:W-:Y:S02]  /*1b2b0*/  IADD3 R46, P4, R70.reuse, 0x4040, RZ ;  /* 0x00004040462e7810 */ /* 0x040fe40007f9e0ff */
[C---:B------:R-:W-:Y:S01]  /*1b2c0*/  IADD3 R54, P3, R70.reuse, 0x4060, RZ ;  /* 0x0000406046367810 */ /* 0x040fe20007f7e0ff */
[--C-:B------:R-:W-:Y:S01]  /*1b2d0*/  IMAD.X R39, RZ, RZ, R71.reuse, P0 ;  /* 0x000000ffff277224 */ /* 0x100fe200000e0647 */
[C---:B-1----:R-:W-:Y:S01]  /*1b2e0*/  IADD3 R28, P1, R70.reuse, 0x8020, RZ ;  /* 0x00008020461c7810 */ /* 0x042fe20007f3e0ff */
[--C-:B------:R-:W-:Y:S01]  /*1b2f0*/  IMAD.X R47, RZ, RZ, R71.reuse, P4 ;  /* 0x000000ffff2f7224 */ /* 0x100fe200020e0647 */
[C---:B------:R-:W-:Y:S01]  /*1b300*/  IADD3 R66, P6, R70.reuse, 0x8040, RZ ;  /* 0x0000804046427810 */ /* 0x040fe20007fde0ff */
[--C-:B------:R-:W-:Y:S01]  /*1b310*/  IMAD.X R55, RZ, RZ, R71.reuse, P3 ;  /* 0x000000ffff377224 */ /* 0x100fe200018e0647 */
[----:B------:R-:W-:Y:S01]  /*1b320*/  IADD3 R72, P5, R70, 0x8060, RZ ;  /* 0x0000806046487810 */ /* 0x000fe20007fbe0ff */
[--C-:B------:R-:W-:Y:S01]  /*1b330*/  IMAD.X R63, RZ, RZ, R71.reuse, P1 ;  /* 0x000000ffff3f7224 */ /* 0x100fe200008e0647 */
[----:B------:R-:W-:Y:S01]  /*1b340*/  SHF.R.U64 R14, R14, 0x3, RZ ;  /* 0x000000030e0e7819 */ /* 0x000fe200000012ff */
[----:B------:R-:W-:Y:S01]  /*1b350*/  IMAD.X R67, RZ, RZ, R71, P6 ;  /* 0x000000ffff437224 */ /* 0x000fe200030e0647 */
[----:B------:R-:W-:-:S02]  /*1b360*/  SHF.R.U64 R141, R141, 0x3, RZ ;  /* 0x000000038d8d7819 */ /* 0x000fc400000012ff */
[----:B------:R-:W-:Y:S01]  /*1b370*/  LOP3.LUT R70, R9, R70, RZ, 0x3c, !PT ;  /* 0x0000004609467212 */ /* 0x000fe200078e3cff */
[----:B------:R-:W-:Y:S01]  /*1b380*/  IMAD.X R9, RZ, RZ, R71, P5 ;  /* 0x000000ffff097224 */ /* 0x000fe200028e0647 */
[----:B------:R-:W-:Y:S02]  /*1b390*/  LOP3.LUT R10, R10, R111, RZ, 0x3c, !PT ;  /* 0x0000006f0a0a7212 */ /* 0x000fe400078e3cff */
[----:B------:R-:W-:Y:S02]  /*1b3a0*/  LOP3.LUT R12, R12, R137, RZ, 0x3c, !PT ;  /* 0x000000890c0c7212 */ /* 0x000fe400078e3cff */
[----:B------:R-:W-:Y:S02]  /*1b3b0*/  LOP3.LUT R14, R14, R139, RZ, 0x3c, !PT ;  /* 0x0000008b0e0e7212 */ /* 0x000fe400078e3cff */
[----:B------:R-:W-:Y:S02]  /*1b3c0*/  LOP3.LUT R111, R38, 0x380, RZ, 0xc0, !PT ;  /* 0x00000380266f7812 */ /* 0x000fe400078ec0ff */
[----:B------:R-:W-:-:S02]  /*1b3d0*/  LOP3.LUT R58, R141, R58, RZ, 0x3c, !PT ;  /* 0x0000003a8d3a7212 */ /* 0x000fc400078e3cff */
[----:B------:R-:W-:Y:S02]  /*1b3e0*/  MOV R70, R70 ;  /* 0x0000004600467202 */ /* 0x000fe40000000f00 */
[----:B------:R-:W-:Y:S02]  /*1b3f0*/  MOV R10, R10 ;  /* 0x0000000a000a7202 */ /* 0x000fe40000000f00 */
[----:B------:R-:W-:Y:S01]  /*1b400*/  MOV R13, R12 ;  /* 0x0000000c000d7202 */ /* 0x000fe20000000f00 */
[----:B------:R-:W-:Y:S01]  /*1b410*/  STSM.16.M88.4 [R70], R24 ;  /* 0x0000001846007844 */ /* 0x000fe20000000200 */
[----:B------:R-:W-:Y:S02]  /*1b420*/  SHF.R.U64 R111, R111, 0x3, RZ ;  /* 0x000000036f6f7819 */ /* 0x000fe400000012ff */
[----:B------:R-:W-:Y:S01]  /*1b430*/  MOV R14, R14 ;  /* 0x0000000e000e7202 */ /* 0x000fe20000000f00 */
[----:B------:R-:W-:Y:S01]  /*1b440*/  STSM.16.M88.4 [R10], R32 ;  /* 0x000000200a007844 */ /* 0x000fe20000000200 */
[----:B------:R-:W-:-:S02]  /*1b450*/  MOV R12, R58 ;  /* 0x0000003a000c7202 */ /* 0x000fc40000000f00 */
[----:B------:R-:W-:Y:S01]  /*1b460*/  MOV R20, R20 ;  /* 0x0000001400147202 */ /* 0x000fe20000000f00 */
[----:B------:R-:W-:Y:S01]  /*1b470*/  STSM.16.M88.4 [R13], R40 ;  /* 0x000000280d007844 */ /* 0x000fe20000000200 */
[----:B------:R-:W-:Y:S01]  /*1b480*/  F2FP.BF16.F32.PACK_AB R58, R61, R60 ;  /* 0x0000003c3d3a723e */ /* 0x000fe200000010ff */
[----:B------:R-:W-:Y:S01]  /*1b490*/  IMAD.MOV.U32 R21, RZ, RZ, RZ ;  /* 0x000000ffff157224 */ /* 0x000fe200078e00ff */
[----:B------:R-:W-:Y:S01]  /*1b4a0*/  F2FP.BF16.F32.PACK_AB R59, R128, R120 ;  /* 0x00000078803b723e */ /* 0x000fe200000010ff */
[----:B------:R-:W-:Y:S01]  /*1b4b0*/  STSM.16.M88.4 [R14], R48 ;  /* 0x000000300e007844 */ /* 0x000fe20000000200 */
[----:B------:R-:W-:Y:S02]  /*1b4c0*/  LOP3.LUT R38, R111, R38, RZ, 0x3c, !PT ;  /* 0x000000266f267212 */ /* 0x000fe400078e3cff */
[----:B------:R-:W-:Y:S01]  /*1b4d0*/  LOP3.LUT R71, R66, 0x380, RZ, 0xc0, !PT ;  /* 0x0000038042477812 */ /* 0x000fe200078ec0ff */
[----:B------:R1:W-:Y:S01]  /*1b4e0*/  STSM.16.M88.4 [R20], R56 ;  /* 0x0000003814007844 */ /* 0x0003e20000000200 */
[----:B------:R-:W-:-:S02]  /*1b4f0*/  LOP3.LUT R111, R72, 0x380, RZ, 0xc0, !PT ;  /* 0x00000380486f7812 */ /* 0x000fc400078ec0ff */
[----:B------:R-:W-:Y:S02]  /*1b500*/  LOP3.LUT R137, R46, 0x380, RZ, 0xc0, !PT ;  /* 0x000003802e897812 */ /* 0x000fe400078ec0ff */
[----:B------:R-:W-:Y:S02]  /*1b510*/  LOP3.LUT R139, R54, 0x380, RZ, 0xc0, !PT ;  /* 0x00000380368b7812 */ /* 0x000fe400078ec0ff */
[----:B------:R-:W-:Y:S02]  /*1b520*/  LOP3.LUT R62, R28, 0x380, RZ, 0xc0, !PT ;  /* 0x000003801c3e7812 */ /* 0x000fe400078ec0ff */
[----:B------:R-:W-:Y:S02]  /*1b530*/  SHF.R.U64 R71, R71, 0x3, RZ ;  /* 0x0000000347477819 */ /* 0x000fe400000012ff */
[----:B------:R-:W-:Y:S02]  /*1b540*/  SHF.R.U64 R111, R111, 0x3, RZ ;  /* 0x000000036f6f7819 */ /* 0x000fe400000012ff */
[----:B------:R-:W-:-:S02]  /*1b550*/  SHF.R.U64 R137, R137, 0x3, RZ ;  /* 0x0000000389897819 */ /* 0x000fc400000012ff */
[----:B------:R-:W-:Y:S01]  /*1b560*/  SHF.R.U64 R139, R139, 0x3, RZ ;  /* 0x000000038b8b7819 */ /* 0x000fe200000012ff */
[----:B-1----:R-:W1:Y:S01]  /*1b570*/  LDC R20, c[0x0][0xbe8] ;  /* 0x0002fa00ff147b82 */ /* 0x002e620000000800 */
[----:B------:R-:W-:Y:S02]  /*1b580*/  SHF.R.U64 R3, R62, 0x3, RZ ;  /* 0x000000033e037819 */ /* 0x000fe400000012ff */
[----:B------:R-:W-:Y:S02]  /*1b590*/  LOP3.LUT R66, R71, R66, RZ, 0x3c, !PT ;  /* 0x0000004247427212 */ /* 0x000fe400078e3cff */
[----:B------:R-:W-:Y:S02]  /*1b5a0*/  LOP3.LUT R8, R111, R72, RZ, 0x3c, !PT ;  /* 0x000000486f087212 */ /* 0x000fe400078e3cff */
[----:B------:R-:W-:Y:S02]  /*1b5b0*/  LOP3.LUT R46, R137, R46, RZ, 0x3c, !PT ;  /* 0x0000002e892e7212 */ /* 0x000fe400078e3cff */
[----:B------:R-:W-:-:S02]  /*1b5c0*/  LOP3.LUT R54, R139, R54, RZ, 0x3c, !PT ;  /* 0x000000368b367212 */ /* 0x000fc400078e3cff */
[----:B------:R-:W-:Y:S02]  /*1b5d0*/  LOP3.LUT R62, R3, R28, RZ, 0x3c, !PT ;  /* 0x0000001c033e7212 */ /* 0x000fe400078e3cff */
[----:B------:R-:W-:Y:S02]  /*1b5e0*/  MOV R2, R66 ;  /* 0x0000004200027202 */ /* 0x000fe40000000f00 */
[----:B------:R-:W-:Y:S02]  /*1b5f0*/  MOV R38, R38 ;  /* 0x0000002600267202 */ /* 0x000fe40000000f00 */
[----:B------:R-:W-:Y:S02]  /*1b600*/  MOV R3, R8 ;  /* 0x0000000800037202 */ /* 0x000fe40000000f00 */
        /* <DEDUP_REMOVED lines=9> */
[----:B------:R-:W-:Y:S01]  /*1b6a0*/  ISETP.NE.U32.AND P0, PT, RZ, UR4, PT ;  /* 0x00000004ff007c0c */ /* 0x000fe2000bf05070 */
[----:B------:R2:W-:Y:S01]  /*1b6b0*/  STSM.16.M88.4 [R46], R8 ;  /* 0x000000082e007844 */ /* 0x0005e20000000200 */
[----:B------:R-:W-:Y:S02]  /*1b6c0*/  MOV R62, R62 ;  /* 0x0000003e003e7202 */ /* 0x000fe40000000f00 */
[----:B------:R-:W-:Y:S01]  /*1b6d0*/  ISETP.NE.AND.EX P0, PT, RZ, UR5, PT, P0 ;  /* 0x00000005ff007c0c */ /* 0x000fe2000bf05300 */
[----:B------:R-:W-:Y:S04]  /*1b6e0*/  STSM.16.M88.4 [R54], R80 ;  /* 0x0000005036007844 */ /* 0x000fe80000000200 */
[----:B------:R3:W-:Y:S04]  /*1b6f0*/  STSM.16.M88.4 [R12], R88 ;  /* 0x000000580c007844 */ /* 0x0007e80000000200 */
[----:B------:R4:W-:Y:S01]  /*1b700*/  STSM.16.M88.4 [R62], R96 ;  /* 0x000000603e007844 */ /* 0x0009e20000000200 */
[----:B--2---:R-:W-:-:S03]  /*1b710*/  F2FP.BF16.F32.PACK_AB R8, R113, R138 ;  /* 0x0000008a7108723e */ /* 0x004fc600000010ff */
[----:B------:R4:W-:Y:S01]  /*1b720*/  STSM.16.M88.4 [R2], R104 ;  /* 0x0000006802007844 */ /* 0x0009e20000000200 */
[----:B------:R-:W-:Y:S02]  /*1b730*/  F2FP.BF16.F32.PACK_AB R9, R115, R114 ;  /* 0x000000727309723e */ /* 0x000fe400000010ff */
[----:B------:R-:W-:Y:S02]  /*1b740*/  F2FP.BF16.F32.PACK_AB R10, R117, R116 ;  /* 0x00000074750a723e */ /* 0x000fe400000010ff */
[----:B------:R-:W-:Y:S02]  /*1b750*/  F2FP.BF16.F32.PACK_AB R11, R119, R118 ;  /* 0x00000076770b723e */ /* 0x000fe400000010ff */
[----:B---3--:R-:W-:-:S03]  /*1b760*/  IADD3 R12, P1, R228, UR4, RZ ;  /* 0x00000004e40c7c10 */ /* 0x008fc6000ff3e0ff */
[----:B------:R4:W-:Y:S01]  /*1b770*/  STSM.16.M88.4 [R3], R8 ;  /* 0x0000000803007844 */ /* 0x0009e20000000200 */
[----:B------:R-:W-:Y:S01]  /*1b780*/  IADD3.X R13, R229, UR5, RZ, P1, !PT ;  /* 0x00000005e50d7c10 */ /* 0x000fe20008ffe4ff */
[----:B------:R-:W-:Y:S01]  /*1b790*/  ULDC.64 UR4, c[0x0][0xc08] ;  /* 0x0003020000047ab9 */ /* 0x000fe20000000a00 */
[----:B------:R-:W-:Y:S01]  /*1b7a0*/  BAR.SYNC.DEFER_BLOCKING 0x1, 0x100 ;  /* 0x0044000000007b1d */ /* 0x000fe20000010000 */
[----:B-1----:R-:W-:Y:S02]  /*1b7b0*/  ISETP.NE.AND P1, PT, R20, 0x1, PT ;  /* 0x000000011400780c */ /* 0x002fe40003f25270 */
[----:B------:R-:W-:-:S04]  /*1b7c0*/  ISETP.NE.U32.AND P2, PT, RZ, UR4, PT ;  /* 0x00000004ff007c0c */ /* 0x000fc8000bf45070 */
[----:B------:R-:W-:-:S07]  /*1b7d0*/  ISETP.NE.AND.EX P2, PT, RZ, UR5, PT, P2 ;  /* 0x00000005ff007c0c */ /* 0x000fce000bf45320 */
[----:B------:R-:W1:Y:S08]  /*1b7e0*/  @P1 LDC R4, c[0x0][0xbec] ;  /* 0x0002fb00ff041b82 */ /* 0x000e700000000800 */
[----:B------:R-:W2:Y:S01]  /*1b7f0*/  @P1 LDC R25, c[0x0][0xbf0] ;  /* 0x0002fc00ff191b82 */ /* 0x000ea20000000800 */
[----:B------:R-:W-:Y:S01]  /*1b800*/  @P2 IADD3 R228, P3, R228, UR4, RZ ;  /* 0x00000004e4e42c10 */ /* 0x000fe2000ff7e0ff */
[----:B------:R-:W-:Y:S01]  /*1b810*/  ULDC UR4, c[0x0][0xa88] ;  /* 0x0002a20000047ab9 */ /* 0x000fe20000000800 */
[----:B------:R4:W5:Y:S01]  /*1b820*/  @P0 LDG.E R21, desc[UR6][R12.64] ;  /* 0x000000060c150981 */ /* 0x000962000c1e1900 */
[----:B------:R-:W-:Y:S01]  /*1b830*/  IMAD.U32 R65, RZ, RZ, UR4 ;  /* 0x00000004ff417e24 */ /* 0x000fe2000f8e00ff */
[----:B------:R-:W-:-:S05]  /*1b840*/  @P2 IADD3.X R229, R229, UR5, RZ, P3, !PT ;  /* 0x00000005e5e52c10 */ /* 0x000fca0009ffe4ff */
[----:B------:R4:W5:Y:S01]  /*1b850*/  @P2 LDG.E R65, desc[UR6][R228.64] ;  /* 0x00000006e4412981 */ /* 0x000962000c1e1900 */
[----:B------:R-:W-:Y:S05]  /*1b860*/  @P2 BRA `(.L_x_2910) ;  /* 0x0000000000142947 */ /* 0x000fea0003800000 */
[----:B------:R-:W-:Y:S05]  /*1b870*/  @!P0 BRA `(.L_x_2910) ;  /* 0x0000000000108947 */ /* 0x000fea0003800000 */
[----:B------:R-:W-:Y:S02]  /*1b880*/  ULDC.64 UR4, c[0x0][0x208] ;  /* 0x0000820000047ab9 */ /* 0x000fe40000000a00 */
[----:B----4-:R-:W3:Y:S04]  /*1b890*/  LDG.E R2, desc[UR4][R12.64] ;  /* 0x000000040c027981 */ /* 0x010ee8000c1e1900 */
[----:B-----5:R-:W3:Y:S02]  /*1b8a0*/  LDG.E R65, desc[UR4][R12.64+0x4] ;  /* 0x000004040c417981 */ /* 0x020ee4000c1e1900 */
[----:B---3--:R-:W-:-:S07]  /*1b8b0*/  IMAD.IADD R65, R65, 0x1, -R2 ;  /* 0x0000000141417824 */ /* 0x008fce00078e0a02 */
.L_x_2910:
[----:B----4-:R-:W3:Y:S01]  /*1b8c0*/  LDL.LU R12, [R1+0x40] ;  /* 0x00004000010c7983 */ /* 0x010ee20000300800 */
[----:B------:R-:W-:Y:S01]  /*1b8d0*/  SHF.R.S32.HI R64, RZ, 0x1f, R227 ;  /* 0x0000001fff407819 */ /* 0x000fe200000114e3 */
[----:B------:R-:W-:Y:S01]  /*1b8e0*/  IMAD.IADD R27, R223, 0x1, R218 ;  /* 0x00000001df1b7824 */ /* 0x000fe200078e02da */
[----:B------:R-:W-:Y:S01]  /*1b8f0*/  ULDC.64 UR4, c[0x0][0xb90] ;  /* 0x0002e40000047ab9 */ /* 0x000fe20000000a00 */
[----:B------:R-:W4:Y:S01]  /*1b900*/  LDL.LU R10, [R1+0x4] ;  /* 0x00000400010a7983 */ /* 0x000f220000300800 */
[--C-:B-----5:R-:W-:Y:S01]  /*1b910*/  SHF.R.S32.HI R3, RZ, 0x1f, R21.reuse ;  /* 0x0000001fff037819 */ /* 0x120fe20000011415 */
[----:B------:R-:W-:Y:S01]  /*1b920*/  IMAD.MOV.U32 R2, RZ, RZ, R21 ;  /* 0x000000ffff027224 */ /* 0x000fe200078e0015 */
[----:B------:R-:W0:Y:S01]  /*1b930*/  @P1 LDC R69, c[0x0][0xbec] ;  /* 0x0002fb00ff451b82 */ /* 0x000e220000000800 */
[----:B------:R-:W4:Y:S01]  /*1b940*/  LDL R70, [R1+0x44] ;  /* 0x0000440001467983 */ /* 0x000f220000100800 */
[----:B-1----:R-:W-:-:S03]  /*1b950*/  @P1 IMAD.HI.U32 R4, R27, R4, RZ ;  /* 0x000000041b041227 */ /* 0x002fc600078e00ff */
[----:B------:R-:W4:Y:S01]  /*1b960*/  LDL R26, [R1+0x68] ;  /* 0x00006800011a7983 */ /* 0x000f220000100800 */
[----:B------:R-:W-:Y:S02]  /*1b970*/  IMAD R8, R64, UR4, RZ ;  /* 0x0000000440087c24 */ /* 0x000fe4000f8e02ff */
[----:B------:R-:W-:Y:S01]  /*1b980*/  IMAD.MOV.U32 R11, RZ, RZ, R27 ;  /* 0x000000ffff0b7224 */ /* 0x000fe200078e001b */
[----:B------:R-:W4:Y:S01]  /*1b990*/  LDL R34, [R1+0x48] ;  /* 0x0000480001227983 */ /* 0x000f220000100800 */
[C---:B------:R-:W-:Y:S01]  /*1b9a0*/  IMAD R15, R227.reuse, UR5, R8 ;  /* 0x00000005e30f7c24 */ /* 0x040fe2000f8e0208 */
[----:B--2---:R-:W-:Y:S01]  /*1b9b0*/  @P1 SHF.R.U32.HI R11, RZ, R25, R4 ;  /* 0x00000019ff0b1219 */ /* 0x004fe20000011604 */
[----:B------:R-:W-:Y:S01]  /*1b9c0*/  IMAD.WIDE.U32 R8, R227, UR4, R2 ;  /* 0x00000004e3087c25 */ /* 0x000fe2000f8e0002 */
[----:B------:R-:W-:-:S03]  /*1b9d0*/  ULDC.64 UR4, c[0x0][0xb98] ;  /* 0x0002e60000047ab9 */ /* 0x000fc60000000a00 */
[----:B------:R-:W-:Y:S01]  /*1b9e0*/  IMAD R65, R65, R20, RZ ;  /* 0x0000001441417224 */ /* 0x000fe200078e02ff */
[----:B------:R-:W-:Y:S01]  /*1b9f0*/  ULDC.64 UR6, c[0x0][0x208] ;  /* 0x0000820000067ab9 */ /* 0x000fe20000000a00 */
[----:B------:R-:W-:Y:S01]  /*1ba00*/  IMAD.IADD R9, R9, 0x1, R15 ;  /* 0x0000000109097824 */ /* 0x000fe200078e020f */
[----:B------:R-:W1:Y:S01]  /*1ba10*/  @P1 LDC R71, c[0x0][0xbf0] ;  /* 0x0002fc00ff471b82 */ /* 0x000e620000000800 */
[----:B------:R-:W-:Y:S01]  /*1ba20*/  IMAD.MOV R25, RZ, RZ, -R11 ;  /* 0x000000ffff197224 */ /* 0x000fe200078e0a0b */
[----:B------:R-:W-:Y:S01]  /*1ba30*/  BSSY B1, `(.L_x_2911) ;  /* 0x00000ae000017945 */ /* 0x000fe20003800000 */
[----:B---3--:R-:W-:Y:S02]  /*1ba40*/  SEL R2, R12, RZ, !P0 ;  /* 0x000000ff0c027207 */ /* 0x008fe40004000000 */
[----:B----4-:R-:W-:Y:S01]  /*1ba50*/  SEL R28, R10, RZ, !P0 ;  /* 0x000000ff0a1c7207 */ /* 0x010fe20004000000 */
[----:B------:R-:W-:Y:S02]  /*1ba60*/  IMAD R13, R70, 0x40, R217 ;  /* 0x00000040460d7824 */ /* 0x000fe400078e02d9 */
[----:B------:R-:W-:-:S02]  /*1ba70*/  IMAD R15, R2, UR4, RZ ;  /* 0x00000004020f7c24 */ /* 0x000fc4000f8e02ff */
[----:B------:R-:W-:-:S04]  /*1ba80*/  IMAD.WIDE R6, R13, 0x2, R6 ;  /* 0x000000020d067825 */ /* 0x000fc800078e0206 */
        /* <DEDUP_REMOVED lines=16> */
[----:B------:R-:W-:Y:S02]  /*1bb90*/  IADD3 R25, P2, R6, 0x1000, RZ ;  /* 0x0000100006197810 */ /* 0x000fe40007f5e0ff */
[----:B------:R-:W-:Y:S02]  /*1bba0*/  SHF.R.U64 R12, R12, 0x3, RZ ;  /* 0x000000030c0c7819 */ /* 0x000fe400000012ff */
[----:B------:R-:W-:Y:S01]  /*1bbb0*/  LEA.HI.X R10, R10, UR5, R11, 0x2, P0 ;  /* 0x000000050a0a7c11 */ /* 0x000fe200080f140b */
[----:B------:R-:W-:Y:S01]  /*1bbc0*/  SHFL.IDX PT, R54, R14, RZ, 0x1c1f ;  /* 0x001c1fff0e367589 */ /* 0x000fe200000e0000 */
[----:B------:R-:W-:Y:S01]  /*1bbd0*/  IADD3 R37, P0, R6, 0x5000, RZ ;  /* 0x0000500006257810 */ /* 0x000fe20007f1e0ff */
[----:B------:R-:W-:Y:S01]  /*1bbe0*/  IMAD.IADD R26, R26, 0x1, R218 ;  /* 0x000000011a1a7824 */ /* 0x000fe200078e02da */
[----:B------:R-:W-:Y:S01]  /*1bbf0*/  LOP3.LUT R12, R12, R9, RZ, 0x3c, !PT ;  /* 0x000000090c0c7212 */ /* 0x000fe200078e3cff */
[----:B------:R-:W-:Y:S01]  /*1bc00*/  IMAD.X R9, RZ, RZ, R7, P2 ;  /* 0x000000ffff097224 */ /* 0x000fe200010e0607 */
[----:B------:R-:W-:Y:S01]  /*1bc10*/  LOP3.LUT R36, R37, 0x380, RZ, 0xc0, !PT ;  /* 0x0000038025247812 */ /* 0x000fe200078ec0ff */
[----:B------:R-:W-:Y:S01]  /*1bc20*/  ULDC.64 UR4, c[0x0][0xaa0] ;  /* 0x0002a80000047ab9 */ /* 0x000fe20000000a00 */
[----:B------:R-:W-:Y:S01]  /*1bc30*/  IADD3 R45, P2, R6, 0x7000, RZ ;  /* 0x00007000062d7810 */ /* 0x000fe20007f5e0ff */
[----:B------:R-:W2:Y:S01]  /*1bc40*/  SHFL.IDX PT, R55, R10, RZ, 0x1c1f ;  /* 0x001c1fff0a377589 */ /* 0x000ea200000e0000 */
[----:B------:R-:W-:-:S02]  /*1bc50*/  SHF.R.U64 R36, R36, 0x3, RZ ;  /* 0x0000000324247819 */ /* 0x000fc400000012ff */
[----:B------:R-:W-:Y:S02]  /*1bc60*/  LOP3.LUT R44, R45, 0x380, RZ, 0xc0, !PT ;  /* 0x000003802d2c7812 */ /* 0x000fe400078ec0ff */
[----:B------:R-:W-:Y:S01]  /*1bc70*/  LOP3.LUT R36, R36, R37, RZ, 0x3c, !PT ;  /* 0x0000002524247212 */ /* 0x000fe200078e3cff */
[--C-:B------:R-:W-:Y:S01]  /*1bc80*/  IMAD.X R37, RZ, RZ, R7.reuse, P0 ;  /* 0x000000ffff257224 */ /* 0x100fe200000e0607 */
[----:B------:R-:W-:Y:S02]  /*1bc90*/  SHF.R.U64 R44, R44, 0x3, RZ ;  /* 0x000000032c2c7819 */ /* 0x000fe400000012ff */
[----:B------:R-:W-:Y:S02]  /*1bca0*/  LOP3.LUT P0, RZ, R34, 0x3, RZ, 0xc0, !PT ;  /* 0x0000000322ff7812 */ /* 0x000fe4000780c0ff */
[----:B------:R-:W-:Y:S01]  /*1bcb0*/  LOP3.LUT R44, R44, R45, RZ, 0x3c, !PT ;  /* 0x0000002d2c2c7212 */ /* 0x000fe200078e3cff */
[----:B------:R-:W-:Y:S01]  /*1bcc0*/  IMAD.X R45, RZ, RZ, R7, P2 ;  /* 0x000000ffff2d7224 */ /* 0x000fe200010e0607 */
[----:B------:R-:W-:-:S02]  /*1bcd0*/  ISETP.GE.OR P2, PT, R26, R65, P0 ;  /* 0x000000411a00720c */ /* 0x000fc40000746670 */
[----:B------:R-:W-:-:S04]  /*1bce0*/  LOP3.LUT R8, R25, 0x380, RZ, 0xc0, !PT ;  /* 0x0000038019087812 */ /* 0x000fc800078ec0ff */
[----:B------:R-:W-:Y:S02]  /*1bcf0*/  SHF.R.U64 R8, R8, 0x3, RZ ;  /* 0x0000000308087819 */ /* 0x000fe400000012ff */
[----:B------:R-:W-:Y:S02]  /*1bd00*/  IADD3 R33, P4, R6, 0x4000, RZ ;  /* 0x0000400006217810 */ /* 0x000fe40007f9e0ff */
[----:B------:R-:W-:Y:S02]  /*1bd10*/  LOP3.LUT R8, R8, R25, RZ, 0x3c, !PT ;  /* 0x0000001908087212 */ /* 0x000fe400078e3cff */
[C---:B------:R-:W-:Y:S01]  /*1bd20*/  IADD3 R25, P5, R6.reuse, 0x3000, RZ ;  /* 0x0000300006197810 */ /* 0x040fe20007fbe0ff */
[----:B--2---:R2:W-:Y:S01]  /*1bd30*/  @!P2 ST.E desc[UR6][R54.64], R0 ;  /* 0x000000003600a985 */ /* 0x0045e2000c101906 */
[----:B------:R-:W-:Y:S01]  /*1bd40*/  IADD3 R41, P3, R6, 0x6000, RZ ;  /* 0x0000600006297810 */ /* 0x000fe20007f7e0ff */
[----:B------:R-:W-:Y:S01]  /*1bd50*/  IMAD.WIDE.U32 R66, R21, UR4, RZ ;  /* 0x0000000415427c25 */ /* 0x000fe2000f8e00ff */
[----:B------:R-:W-:-:S02]  /*1bd60*/  LOP3.LUT R24, R25, 0x380, RZ, 0xc0, !PT ;  /* 0x0000038019187812 */ /* 0x000fc400078ec0ff */
[----:B------:R-:W-:Y:S02]  /*1bd70*/  LOP3.LUT R32, R33, 0x380, RZ, 0xc0, !PT ;  /* 0x0000038021207812 */ /* 0x000fe400078ec0ff */
[----:B------:R-:W-:Y:S01]  /*1bd80*/  LOP3.LUT R40, R41, 0x380, RZ, 0xc0, !PT ;  /* 0x0000038029287812 */ /* 0x000fe200078ec0ff */
[----:B--2---:R-:W-:-:S04]  /*1bd90*/  IMAD R0, R3, UR4, RZ ;  /* 0x0000000403007c24 */ /* 0x004fc8000f8e02ff */
[----:B------:R-:W-:Y:S01]  /*1bda0*/  IMAD R3, R21, UR5, R0 ;  /* 0x0000000515037c24 */ /* 0x000fe2000f8e0200 */
[----:B------:R-:W-:Y:S01]  /*1bdb0*/  SHF.R.U64 R24, R24, 0x3, RZ ;  /* 0x0000000318187819 */ /* 0x000fe200000012ff */
[----:B------:R-:W-:Y:S01]  /*1bdc0*/  SHFL.IDX PT, R58, R14, 0x1, 0x1c1f ;  /* 0x003c1f000e3a7f89 */ /* 0x000fe200000e0000 */
[----:B------:R-:W-:Y:S01]  /*1bdd0*/  SHF.R.U64 R32, R32, 0x3, RZ ;  /* 0x0000000320207819 */ /* 0x000fe200000012ff */
[----:B------:R-:W-:Y:S01]  /*1bde0*/  IMAD.IADD R67, R67, 0x1, R3 ;  /* 0x0000000143437824 */ /* 0x000fe200078e0203 */
[----:B------:R-:W-:Y:S01]  /*1bdf0*/  SHF.R.U64 R40, R40, 0x3, RZ ;  /* 0x0000000328287819 */ /* 0x000fe200000012ff */
[----:B------:R-:W2:Y:S01]  /*1be00*/  SHFL.IDX PT, R59, R10, 0x1, 0x1c1f ;  /* 0x003c1f000a3b7f89 */ /* 0x000ea200000e0000 */
[----:B------:R-:W-:Y:S01]  /*1be10*/  IMAD R3, R226, 0x20, R70 ;  /* 0x00000020e2037824 */ /* 0x000fe200078e0246 */
[----:B------:R-:W-:Y:S01]  /*1be20*/  ULDC.64 UR4, c[0x0][0xae8] ;  /* 0x0002ba0000047ab9 */ /* 0x000fe20000000a00 */
[----:B------:R-:W-:Y:S01]  /*1be30*/  LOP3.LUT R24, R24, R25, RZ, 0x3c, !PT ;  /* 0x0000001918187212 */ /* 0x000fe200078e3cff */
[----:B------:R-:W-:Y:S01]  /*1be40*/  IMAD R64, R64, UR4, RZ ;  /* 0x0000000440407c24 */ /* 0x000fe2000f8e02ff */
[----:B------:R-:W-:Y:S01]  /*1be50*/  LOP3.LUT R32, R32, R33, RZ, 0x3c, !PT ;  /* 0x0000002120207212 */ /* 0x000fe200078e3cff */
[--C-:B------:R-:W-:Y:S01]  /*1be60*/  IMAD.X R13, RZ, RZ, R7.reuse, P6 ;  /* 0x000000ffff0d7224 */ /* 0x100fe200030e0607 */
[----:B------:R-:W-:Y:S01]  /*1be70*/  LOP3.LUT R40, R40, R41, RZ, 0x3c, !PT ;  /* 0x0000002928287212 */ /* 0x000fe200078e3cff */
[--C-:B------:R-:W-:Y:S01]  /*1be80*/  IMAD.X R25, RZ, RZ, R7.reuse, P5 ;  /* 0x000000ffff197224 */ /* 0x100fe200028e0607 */
[C---:B------:R-:W-:Y:S01]  /*1be90*/  IADD3 R49, P6, R6.reuse, 0x8000, RZ ;  /* 0x0000800006317810 */ /* 0x040fe20007fde0ff */
[----:B------:R-:W-:Y:S01]  /*1bea0*/  IMAD.X R33, RZ, RZ, R7, P4 ;  /* 0x000000ffff217224 */ /* 0x000fe200020e0607 */
[----:B------:R-:W-:Y:S01]  /*1beb0*/  IADD3 R53, P5, R6, 0x9000, RZ ;  /* 0x0000900006357810 */ /* 0x000fe20007fbe0ff */
[----:B------:R-:W-:Y:S01]  /*1bec0*/  VIADD R4, R26, 0x8 ;  /* 0x000000081a047836 */ /* 0x000fe20000000000 */
[----:B------:R-:W-:Y:S01]  /*1bed0*/  IADD3 R57, P4, R6, 0xa000, RZ ;  /* 0x0000a00006397810 */ /* 0x000fe20007f9e0ff */
[----:B------:R-:W-:-:S02]  /*1bee0*/  IMAD.IADD R68, R218, 0x1, R3 ;  /* 0x00000001da447824 */ /* 0x000fc400078e0203 */
[----:B------:R-:W-:Y:S01]  /*1bef0*/  IMAD.X R41, RZ, RZ, R7, P3 ;  /* 0x000000ffff297224 */ /* 0x000fe200018e0607 */
[----:B------:R-:W-:Y:S01]  /*1bf00*/  IADD3 R11, P3, R6, 0xb000, RZ ;  /* 0x0000b000060b7810 */ /* 0x000fe20007f7e0ff */
[C---:B------:R-:W-:Y:S02]  /*1bf10*/  IMAD R3, R227.reuse, UR5, R64 ;  /* 0x00000005e3037c24 */ /* 0x040fe4000f8e0240 */
[----:B------:R-:W-:Y:S01]  /*1bf20*/  IMAD.WIDE.U32 R66, R227, UR4, R66 ;  /* 0x00000004e3427c25 */ /* 0x000fe2000f8e0042 */
[----:B------:R-:W-:Y:S01]  /*1bf30*/  LOP3.LUT R48, R49, 0x380, RZ, 0xc0, !PT ;  /* 0x0000038031307812 */ /* 0x000fe200078ec0ff */
[----:B------:R-:W-:Y:S01]  /*1bf40*/  ULDC.64 UR4, c[0x0][0xaf0] ;  /* 0x0002bc0000047ab9 */ /* 0x000fe20000000a00 */
[----:B------:R-:W-:Y:S01]  /*1bf50*/  LOP3.LUT R52, R53, 0x380, RZ, 0xc0, !PT ;  /* 0x0000038035347812 */ /* 0x000fe200078ec0ff */
[----:B0-----:R-:W-:Y:S01]  /*1bf60*/  @P1 IMAD.HI.U32 R0, R68, R69, RZ ;  /* 0x0000004544001227 */ /* 0x001fe200078e00ff */
[----:B------:R-:W-:Y:S02]  /*1bf70*/  LOP3.LUT R56, R57, 0x380, RZ, 0xc0, !PT ;  /* 0x0000038039387812 */ /* 0x000fe400078ec0ff */
[----:B------:R-:W-:Y:S01]  /*1bf80*/  ISETP.GE.OR P0, PT, R4, R65, P0 ;  /* 0x000000410400720c */ /* 0x000fe20000706670 */
[----:B------:R-:W-:Y:S01]  /*1bf90*/  IMAD.IADD R67, R67, 0x1, R3 ;  /* 0x0000000143437824 */ /* 0x000fe200078e0203 */
[----:B------:R-:W-:-:S02]  /*1bfa0*/  LOP3.LUT R15, R6, 0x380, RZ, 0xc0, !PT ;  /* 0x00000380060f7812 */ /* 0x000fc400078ec0ff */
[----:B------:R-:W-:Y:S01]  /*1bfb0*/  LOP3.LUT R4, R11, 0x380, RZ, 0xc0, !PT ;  /* 0x000003800b047812 */ /* 0x000fe200078ec0ff */
[----:B------:R-:W-:Y:S01]  /*1bfc0*/  IMAD.MOV.U32 R21, RZ, RZ, R68 ;  /* 0x000000ffff157224 */ /* 0x000fe200078e0044 */
[----:B------:R-:W-:Y:S01]  /*1bfd0*/  SHF.R.U64 R48, R48, 0x3, RZ ;  /* 0x0000000330307819 */ /* 0x000fe200000012ff */
[----:B------:R-:W-:Y:S01]  /*1bfe0*/  IMAD R3, R2, UR4, RZ ;  /* 0x0000000402037c24 */ /* 0x000fe2000f8e02ff */
[----:B------:R-:W-:Y:S02]  /*1bff0*/  SHF.R.U64 R52, R52, 0x3, RZ ;  /* 0x0000000334347819 */ /* 0x000fe400000012ff */
[----:B------:R-:W-:Y:S02]  /*1c000*/  SHF.R.U64 R56, R56, 0x3, RZ ;  /* 0x0000000338387819 */ /* 0x000fe400000012ff */
[----:B-1----:R-:W-:Y:S02]  /*1c010*/  @P1 SHF.R.U32.HI R21, RZ, R71, R0 ;  /* 0x00000047ff151219 */ /* 0x002fe40000011600 */
[----:B------:R-:W-:-:S02]  /*1c020*/  SHF.R.U64 R15, R15, 0x3, RZ ;  /* 0x000000030f0f7819 */ /* 0x000fc400000012ff */
[----:B------:R-:W-:Y:S01]  /*1c030*/  SHF.R.U64 R4, R4, 0x3, RZ ;  /* 0x0000000304047819 */ /* 0x000fe200000012ff */
[----:B------:R-:W-:Y:S01]  /*1c040*/  IMAD R69, R28, UR5, R3 ;  /* 0x000000051c457c24 */ /* 0x000fe2000f8e0203 */
[----:B------:R-:W-:Y:S01]  /*1c050*/  LOP3.LUT R48, R48, R49, RZ, 0x3c, !PT ;  /* 0x0000003130307212 */ /* 0x000fe200078e3cff */
[----:B------:R-:W-:Y:S01]  /*1c060*/  IMAD.WIDE.U32 R2, R28, UR4, R66 ;  /* 0x000000041c027c25 */ /* 0x000fe2000f8e0042 */
[----:B------:R-:W-:Y:S01]  /*1c070*/  LOP3.LUT R52, R52, R53, RZ, 0x3c, !PT ;  /* 0x0000003534347212 */ /* 0x000fe200078e3cff */
[----:B------:R-:W-:Y:S01]  /*1c080*/  ULDC.64 UR4, c[0x0][0xae0] ;  /* 0x0002b80000047ab9 */ /* 0x000fe20000000a00 */
[----:B------:R-:W-:Y:S01]  /*1c090*/  LOP3.LUT R56, R56, R57, RZ, 0x3c, !PT ;  /* 0x0000003938387212 */ /* 0x000fe200078e3cff */
[----:B------:R-:W-:Y:S01]  /*1c0a0*/  IMAD.X R49, RZ, RZ, R7, P6 ;  /* 0x000000ffff317224 */ /* 0x000fe200030e0607 */
[----:B------:R-:W-:Y:S01]  /*1c0b0*/  SHF.R.S32.HI R0, RZ, 0x1f, R21 ;  /* 0x0000001fff007819 */ /* 0x000fe20000011415 */
[--C-:B------:R-:W-:Y:S01]  /*1c0c0*/  IMAD.X R53, RZ, RZ, R7.reuse, P5 ;  /* 0x000000ffff357224 */ /* 0x100fe200028e0607 */
[----:B------:R-:W-:Y:S01]  /*1c0d0*/  LOP3.LUT R6, R15, R6, RZ, 0x3c, !PT ;  /* 0x000000060f067212 */ /* 0x000fe200078e3cff */
[--C-:B------:R-:W-:Y:S01]  /*1c0e0*/  IMAD.X R57, RZ, RZ, R7.reuse, P4 ;  /* 0x000000ffff397224 */ /* 0x100fe200020e0607 */
[----:B------:R-:W-:Y:S01]  /*1c0f0*/  LOP3.LUT R60, R4, R11, RZ, 0x3c, !PT ;  /* 0x0000000b043c7212 */ /* 0x000fe200078e3cff */
[----:B------:R-:W-:-:S02]  /*1c100*/  IMAD.X R61, RZ, RZ, R7, P3 ;  /* 0x000000ffff3d7224 */ /* 0x000fc400018e0607 */
[----:B------:R-:W-:Y:S01]  /*1c110*/  IMAD.MOV R67, RZ, RZ, -R21 ;  /* 0x000000ffff437224 */ /* 0x000fe200078e0a15 */
[----:B--2---:R0:W-:Y:S01]  /*1c120*/  @!P0 ST.E desc[UR6][R58.64], R5 ;  /* 0x000000053a008985 */ /* 0x0041e2000c101906 */
[----:B------:R-:W-:Y:S02]  /*1c130*/  IMAD R0, R0, UR4, RZ ;  /* 0x0000000400007c24 */ /* 0x000fe4000f8e02ff */
[----:B------:R-:W-:Y:S01]  /*1c140*/  IMAD R67, R20, R67, R68 ;  /* 0x0000004314437224 */ /* 0x000fe200078e0244 */
[----:B------:R-:W5:Y:S01]  /*1c150*/  LD.E.128 R8, desc[UR6][R8.64] ;  /* 0x0000000608087980 */ /* 0x000f62000c101d00 */
[----:B------:R-:W-:-:S03]  /*1c160*/  IMAD.IADD R3, R3, 0x1, R69 ;  /* 0x0000000103037824 */ /* 0x000fc600078e0245 */
[----:B------:R-:W5:Y:S01]  /*1c170*/  LD.E.128 R12, desc[UR6][R12.64] ;  /* 0x000000060c0c7980 */ /* 0x000f62000c101d00 */
[----:B------:R-:W-:-:S03]  /*1c180*/  IMAD R69, R21, UR5, R0 ;  /* 0x0000000515457c24 */ /* 0x000fc6000f8e0200 */
[----:B0-----:R-:W5:Y:S01]  /*1c190*/  LD.E.128 R4, desc[UR6][R6.64] ;  /* 0x0000000606047980 */ /* 0x001f62000c101d00 */
[----:B------:R-:W-:-:S03]  /*1c1a0*/  SHF.R.S32.HI R0, RZ, 0x1f, R67 ;  /* 0x0000001fff007819 */ /* 0x000fc60000011443 */
[----:B------:R-:W5:Y:S04]  /*1c1b0*/  LD.E.128 R24, desc[UR6][R24.64] ;  /* 0x0000000618187980 */ /* 0x000f68000c101d00 */
        /* <DEDUP_REMOVED lines=8> */
[----:B------:R-:W-:Y:S01]  /*1c240*/  IMAD.WIDE.U32 R2, R21, UR4, R2 ;  /* 0x0000000415027c25 */ /* 0x000fe2000f8e0002 */
[----:B------:R-:W-:Y:S01]  /*1c250*/  ULDC.64 UR4, c[0x0][0xad8] ;  /* 0x0002b60000047ab9 */ /* 0x000fe20000000a00 */
[----:B------:R-:W-:Y:S01]  /*1c260*/  @!PT LDS RZ, [RZ] ;  /* 0x00000000fffff984 */ /* 0x000fe20000000800 */
[----:B------:R-:W-:Y:S01]  /*1c270*/  @!PT LDS RZ, [RZ] ;  /* 0x00000000fffff984 */ /* 0x000fe20000000800 */
[----:B------:R-:W-:Y:S01]  /*1c280*/  @!PT LDS RZ, [RZ] ;  /* 0x00000000fffff984 */ /* 0x000fe20000000800 */
[----:B------:R-:W-:Y:S01]  /*1c290*/  @!PT LDS RZ, [RZ] ;  /* 0x00000000fffff984 */ /* 0x000fe20000000800 */
[----:B------:R0:W-:Y:S06]  /*1c2a0*/  MEMBAR.ALL.CTA ;  /* 0x0000000000007992 */ /* 0x0001ec0000008000 */
[----:B0-----:R-:W0:Y:S01]  /*1c2b0*/  FENCE.VIEW.ASYNC.S ;  /* 0x00000000000073c6 */ /* 0x001e220000000000 */
[----:B------:R-:W-:-:S02]  /*1c2c0*/  IMAD.IADD R218, R70, 0x1, R218 ;  /* 0x0000000146da7824 */ /* 0x000fc400078e02da */
[----:B------:R-:W-:Y:S02]  /*1c2d0*/  IMAD.IADD R3, R3, 0x1, R69 ;  /* 0x0000000103037824 */ /* 0x000fe400078e0245 */
[----:B------:R-:W-:Y:S02]  /*1c2e0*/  IMAD R20, R0, UR4, RZ ;  /* 0x0000000400147c24 */ /* 0x000fe4000f8e02ff */
[----:B------:R-:W-:Y:S02]  /*1c2f0*/  VIADD R0, R218, 0x20 ;  /* 0x00000020da007836 */ /* 0x000fe40000000000 */
[C---:B------:R-:W-:Y:S02]  /*1c300*/  IMAD R21, R67.reuse, UR5, R20 ;  /* 0x0000000543157c24 */ /* 0x040fe4000f8e0214 */
[----:B------:R-:W-:Y:S01]  /*1c310*/  IMAD.WIDE.U32 R2, R67, UR4, R2 ;  /* 0x0000000443027c25 */ /* 0x000fe2000f8e0002 */
[-C--:B------:R-:W-:Y:S01]  /*1c320*/  ISETP.GE.AND P1, PT, R0, R65.reuse, PT ;  /* 0x000000410000720c */ /* 0x080fe20003f26270 */
[----:B------:R-:W-:Y:S01]  /*1c330*/  ULDC.64 UR4, c[0x0][0xa80] ;  /* 0x0002a00000047ab9 */ /* 0x000fe20000000a00 */
[----:B------:R-:W-:Y:S01]  /*1c340*/  ISETP.GE.AND P2, PT, R218, R65, PT ;  /* 0x00000041da00720c */ /* 0x000fe20003f46270 */
[----:B------:R-:W-:Y:S01]  /*1c350*/  VIADD R0, R18, 0x30820 ;  /* 0x0003082012007836 */ /* 0x000fe20000000000 */
[----:B------:R-:W-:Y:S01]  /*1c360*/  LEA R28, P3, R2, UR4, 0x1 ;  /* 0x00000004021c7c11 */ /* 0x000fe2000f8608ff */
[----:B------:R-:W-:-:S03]  /*1c370*/  IMAD.IADD R3, R3, 0x1, R21 ;  /* 0x0000000103037824 */ /* 0x000fc600078e0215 */
[----:B------:R-:W-:Y:S02]  /*1c380*/  PRMT R0, RZ, 0x654, R0 ;  /* 0x00000654ff007816 */ /* 0x000fe40000000000 */
[----:B------:R-:W-:Y:S01]  /*1c390*/  LEA.HI.X R64, R2, UR5, R3, 0x1, P3 ;  /* 0x0000000502407c11 */ /* 0x000fe200098f0c03 */
[----:B------:R-:W-:Y:S01]  /*1c3a0*/  VIADD R20, R218, 0x40 ;  /* 0x00000040da147836 */ /* 0x000fe20000000000 */
[----:B0-----:R0:W-:Y:S01]  /*1c3b0*/  SYNCS.ARRIVE.TRANS64.RED.A1T0 RZ, [R0+URZ], RZ ;  /* 0x000000ff00ff79a7 */ /* 0x0011e2000810043f */
[----:B------:R1:W2:Y:S01]  /*1c3c0*/  SHFL.IDX PT, R66, R28, RZ, 0x181f ;  /* 0x00181fff1c427589 */ /* 0x0002a200000e0000 */
[----:B------:R-:W-:Y:S02]  /*1c3d0*/  SHF.R.S32.HI R68, RZ, 0x1f, R217 ;  /* 0x0000001fff447819 */ /* 0x000fe400000114d9 */
[----:B------:R-:W-:Y:S01]  /*1c3e0*/  ISETP.GE.AND P0, PT, R20, R65, PT ;  /* 0x000000411400720c */ /* 0x000fe20003f06270 */
[----:B0-----:R1:W0:Y:S01]  /*1c3f0*/  SHFL.IDX PT, R0, R64, RZ, 0x181f ;  /* 0x00181fff40007589 */ /* 0x00122200000e0000 */
[----:B------:R-:W-:-:S02]  /*1c400*/  SHF.R.S32.HI R69, RZ, 0x1f, R224 ;  /* 0x0000001fff457819 */ /* 0x000fc400000114e0 */
[----:B------:R-:W-:Y:S01]  /*1c410*/  SHF.R.S32.HI R70, RZ, 0x1f, R225 ;  /* 0x0000001fff467819 */ /* 0x000fe200000114e1 */
[----:B------:R-:W-:Y:S08]  /*1c420*/  @P2 BRA `(.L_x_2912) ;  /* 0x0000000000382947 */ /* 0x000ff00003800000 */
[----:B------:R-:W-:Y:S01]  /*1c430*/  ULDC UR4, c[0x0][0xac8] ;  /* 0x0002b20000047ab9 */ /* 0x000fe20000000800 */
[----:B------:R-:W-:Y:S01]  /*1c440*/  ULDC.64 UR6, c[0x0][0x208] ;  /* 0x0000820000067ab9 */ /* 0x000fe20000000a00 */
[----:B------:R-:W-:Y:S02]  /*1c450*/  ISETP.GE.AND P4, PT, R217, UR4, PT ;  /* 0x00000004d9007c0c */ /* 0x000fe4000bf86270 */
[----:B------:R-:W-:Y:S02]  /*1c460*/  ISETP.GE.AND P3, PT, R224, UR4, PT ;  /* 0x00000004e0007c0c */ /* 0x000fe4000bf66270 */
[----:B------:R-:W-:-:S09]  /*1c470*/  ISETP.GE.AND P2, PT, R225, UR4, PT ;  /* 0x00000004e1007c0c */ /* 0x000fd2000bf46270 */
[CC--:B--2---:R-:W-:Y:S02]  /*1c480*/  @!P4 LEA R2, P6, R217.reuse, R66.reuse, 0x1 ;  /* 0x00000042d902c211 */ /* 0x0c4fe400078c08ff */
        /* <DEDUP_REMOVED lines=8> */
.L_x_2912:
[----:B------:R-:W-:Y:S05]  /*1c510*/  BSYNC B1 ;  /* 0x0000000000017941 */ /* 0x000fea0003800000 */
.L_x_2911:
[----:B0-----:R0:W4:Y:S01]  /*1c520*/  SHFL.IDX PT, R0, R64, 0x1, 0x181f ;  /* 0x00381f0040007f89 */ /* 0x00112200000e0000 */
[----:B------:R-:W-:Y:S03]  /*1c530*/  BSSY B1, `(.L_x_2913) ;  /* 0x0000011000017945 */ /* 0x000fe60003800000 */
[----:B---3-5:R0:W3:Y:S01]  /*1c540*/  SHFL.IDX PT, R6, R28, 0x1, 0x181f ;  /* 0x00381f001c067f89 */ /* 0x0280e200000e0000 */
[----:B------:R-:W-:Y:S05]  /*1c550*/  @P1 BRA `(.L_x_2914) ;  /* 0x0000000000381947 */ /* 0x000fea0003800000 */
[----:B------:R-:W-:Y:S01]  /*1c560*/  ULDC UR4, c[0x0][0xac8] ;  /* 0x0002b20000047ab9 */ /* 0x000fe20000000800 */
[----:B------:R-:W-:Y:S01]  /*1c570*/  ULDC.64 UR6, c[0x0][0x208] ;  /* 0x0000820000067ab9 */ /* 0x000fe20000000a00 */
        /* <DEDUP_REMOVED lines=12> */
.L_x_2914:
[----:B------:R-:W-:Y:S05]  /*1c640*/  BSYNC B1 ;  /* 0x0000000000017941 */ /* 0x000fea0003800000 */
.L_x_2913:
[----:B----4-:R4:W0:Y:S01]  /*1c650*/  SHFL.IDX PT, R0, R64, 0x2, 0x181f ;  /* 0x00581f0040007f89 */ /* 0x01082200000e0000 */
[----:B------:R-:W-:Y:S03]  /*1c660*/  BSSY B1, `(.L_x_2915) ;  /* 0x0000011000017945 */ /* 0x000fe60003800000 */
[----:B---3--:R4:W3:Y:S01]  /*1c670*/  SHFL.IDX PT, R6, R28, 0x2, 0x181f ;  /* 0x00581f001c067f89 */ /* 0x0088e200000e0000 */
        /* <DEDUP_REMOVED lines=15> */
.L_x_2916:
[----:B------:R-:W-:Y:S05]  /*1c770*/  BSYNC B1 ;  /* 0x0000000000017941 */ /* 0x000fea0003800000 */
.L_x_2915:
[----:B0-----:R-:W-:Y:S01]  /*1c780*/  VIADD R0, R218, 0x60 ;  /* 0x00000060da007836 */ /* 0x001fe20000000000 */
[----:B-1--4-:R-:W0:Y:S04]  /*1c790*/  SHFL.IDX PT, R64, R64, 0x3, 0x181f ;  /* 0x00781f0040407f89 */ /* 0x012e2800000e0000 */
[----:B------:R-:W-:Y:S01]  /*1c7a0*/  ISETP.GE.AND P0, PT, R0, R65, PT ;  /* 0x000000410000720c */ /* 0x000fe20003f06270 */
[----:B------:R-:W1:-:S12]  /*1c7b0*/  SHFL.IDX PT, R28, R28, 0x3, 0x181f ;  /* 0x00781f001c1c7f89 */ /* 0x000e5800000e0000 */
[----:B------:R-:W-:Y:S05]  /*1c7c0*/  @P0 BRA `(.L_x_2917) ;  /* 0x0000000c00680947 */ /* 0x000fea0003800000 */
[----:B------:R-:W-:Y:S01]  /*1c7d0*/  ULDC UR4, c[0x0][0xac8] ;  /* 0x0002b20000047ab9 */ /* 0x000fe20000000800 */
[----:B------:R-:W-:Y:S01]  /*1c7e0*/  ULDC.64 UR6, c[0x0][0x208] ;  /* 0x0000820000067ab9 */ /* 0x000fe20000000a00 */
[----:B------:R-:W-:Y:S02]  /*1c7f0*/  ISETP.GE.AND P2, PT, R217, UR4, PT ;  /* 0x00000004d9007c0c */ /* 0x000fe4000bf46270 */
[----:B------:R-:W-:-:S11]  /*1c800*/  ISETP.GE.AND P3, PT, R224, UR4, PT ;  /* 0x00000004e0007c0c */ /* 0x000fd6000bf66270 */
[CC--:B-1----:R-:W-:Y:S02]  /*1c810*/  @!P2 LEA R2, P0, R217.reuse, R28.reuse, 0x1 ;  /* 0x0000001cd902a211 */ /* 0x0c2fe400078008ff */
[C---:B------:R-:W-:Y:S02]  /*1c820*/  @!P3 LEA R4, P1, R224.reuse, R28, 0x1 ;  /* 0x0000001ce004b211 */ /* 0x040fe400078208ff */
[-C--:B0-----:R-:W-:Y:S02]  /*1c830*/  @!P2 LEA.HI.X R3, R217, R64.reuse, R68, 0x1, P0 ;  /* 0x00000040d903a211 */ /* 0x081fe400000f0c44 */
[----:B------:R-:W-:Y:S02]  /*1c840*/  ISETP.GE.AND P0, PT, R225, UR4, PT ;  /* 0x00000004e1007c0c */ /* 0x000fe4000bf06270 */
[----:B------:R-:W-:Y:S01]  /*1c850*/  @!P3 LEA.HI.X R5, R224, R64, R69, 0x1, P1 ;  /* 0x00000040e005b211 */ /* 0x000fe200008f0c45 */
[----:B------:R4:W-:Y:S04]  /*1c860*/  @!P2 ST.E.128 desc[UR6][R2.64], R24 ;  /* 0x000000180200a985 */ /* 0x0009e8000c101d06 */
[----:B------:R4:W-:Y:S06]  /*1c870*/  @!P3 ST.E.128 desc[UR6][R4.64], R44 ;  /* 0x0000002c0400b985 */ /* 0x0009ec000c101d06 */
[----:B------:R-:W-:Y:S05]  /*1c880*/  @P0 BRA `(.L_x_2917) ;  /* 0x0000000c00380947 */ /* 0x000fea0003800000 */
[----:B----4-:R-:W-:Y:S01]  /*1c890*/  LEA R2, P0, R225, R28, 0x1 ;  /* 0x0000001ce1027211 */ /* 0x010fe200078008ff */
[----:B------:R-:W-:-:S03]  /*1c8a0*/  ULDC.64 UR4, c[0x0][0x208] ;  /* 0x0000820000047ab9 */ /* 0x000fc60000000a00 */
[----:B------:R-:W-:-:S05]  /*1c8b0*/  LEA.HI.X R3, R225, R64, R70, 0x1, P0 ;  /* 0x00000040e1037211 */ /* 0x000fca00000f0c46 */
[----:B------:R0:W-:Y:S01]  /*1c8c0*/  ST.E.128 desc[UR4][R2.64], R60 ;  /* 0x0000003c02007985 */ /* 0x0001e2000c101d04 */
[----:B------:R-:W-:Y:S05]  /*1c8d0*/  BRA `(.L_x_2917) ;  /* 0x0000000c00247947 */ /* 0x000fea0003800000 */
.L_x_2909:
[----:B------:R-:W-:Y:S01]  /*1c8e0*/  ULDC.64 UR4, c[0x0][0xc00] ;  /* 0x0003000000047ab9 */ /* 0x000fe20000000a00 */
[----:B------:R-:W2:Y:S01]  /*1c8f0*/  LDC R21, c[0x0][0xbe8] ;  /* 0x0002fa00ff157b82 */ /* 0x000ea20000000800 */
[----:B------:R-:W-:Y:S01]  /*1c900*/  ISETP.NE.U32.AND P0, PT, RZ, UR4, PT ;  /* 0x00000004ff007c0c */ /* 0x000fe2000bf05070 */
[----:B------:R-:W-:Y:S01]  /*1c910*/  IMAD.MOV.U32 R6, RZ, RZ, RZ ;  /* 0x000000ffff067224 */ /* 0x000fe200078e00ff */
[----:B------:R-:W-:Y:S01]  /*1c920*/  IADD3 R2, P1, R228, UR4, RZ ;  /* 0x00000004e4027c10 */ /* 0x000fe2000ff3e0ff */
[----:B------:R-:W-:Y:S01]  /*1c930*/  ULDC.64 UR6, c[0x0][0x208] ;  /* 0x0000820000067ab9 */ /* 0x000fe20000000a00 */
[----:B------:R-:W-:Y:S02]  /*1c940*/  ISETP.NE.AND.EX P0, PT, RZ, UR5, PT, P0 ;  /* 0x00000005ff007c0c */ /* 0x000fe4000bf05300 */
[----:B------:R-:W-:Y:S01]  /*1c950*/  IADD3.X R3, R229, UR5, RZ, P1, !PT ;  /* 0x00000005e5037c10 */ /* 0x000fe20008ffe4ff */
[----:B------:R-:W-:Y:S02]  /*1c960*/  ULDC.64 UR4, c[0x0][0xc08] ;  /* 0x0003020000047ab9 */ /* 0x000fe40000000a00 */
[----:B------:R-:W-:-:S04]  /*1c970*/  ISETP.NE.U32.AND P1, PT, RZ, UR4, PT ;  /* 0x00000004ff007c0c */ /* 0x000fc8000bf25070 */
[----:B------:R-:W-:Y:S01]  /*1c980*/  ISETP.NE.AND.EX P1, PT, RZ, UR5, PT, P1 ;  /* 0x00000005ff007c0c */ /* 0x000fe2000bf25310 */
[----:B------:R-:W3:Y:S03]  /*1c990*/  S2R R9, SR_TID.X ;  /* 0x0000000000097919 */ /* 0x000ee60000002100 */
[----:B------:R4:W5:Y:S09]  /*1c9a0*/  @P0 LDG.E R6, desc[UR6][R2.64] ;  /* 0x0000000602060981 */ /* 0x000972000c1e1900 */
[----:B------:R-:W-:Y:S01]  /*1c9b0*/  @P1 IADD3 R228, P2, R228, UR4, RZ ;  /* 0x00000004e4e41c10 */ /* 0x000fe2000ff5e0ff */
[----:B------:R-:W-:-:S02]  /*1c9c0*/  ULDC UR4, c[0x0][0xa88] ;  /* 0x0002a20000047ab9 */ /* 0x000fc40000000800 */
[----:B------:R-:W-:Y:S01]  /*1c9d0*/  IMAD.U32 R0, RZ, RZ, UR4 ;  /* 0x00000004ff007e24 */ /* 0x000fe2000f8e00ff */
[----:B------:R-:W-:Y:S02]  /*1c9e0*/  @P1 IADD3.X R229, R229, UR5, RZ, P2, !PT ;  /* 0x00000005e5e51c10 */ /* 0x000fe400097fe4ff */
[----:B--2---:R-:W-:-:S03]  /*1c9f0*/  ISETP.NE.AND P2, PT, R21, 0x1, PT ;  /* 0x000000011500780c */ /* 0x004fc60003f45270 */
[----:B------:R4:W5:Y:S10]  /*1ca00*/  @P1 LDG.E R0, desc[UR6][R228.64] ;  /* 0x00000006e4001981 */ /* 0x000974000c1e1900 */
[----:B------:R-:W2:Y:S01]  /*1ca10*/  @P2 LDC R20, c[0x0][0xbec] ;  /* 0x0002fb00ff142b82 */ /* 0x000ea20000000800 */
[----:B---3--:R-:W-:-:S05]  /*1ca20*/  VIADD R4, R9, 0xffffff80 ;  /* 0xffffff8009047836 */ /* 0x008fca0000000000 */
[----:B------:R-:W-:Y:S02]  /*1ca30*/  ISETP.GE.AND P3, PT, R4, 0x80, PT ;  /* 0x000000800400780c */ /* 0x000fe40003f66270 */
[----:B------:R-:W3:Y:S01]  /*1ca40*/  @P2 LDC R25, c[0x0][0xbf0] ;  /* 0x0002fc00ff192b82 */ /* 0x000ee20000000800 */
[----:B----4-:R-:W-:Y:S10]  /*1ca50*/  @P1 BRA `(.L_x_2918) ;  /* 0x0000000000141947 */ /* 0x010ff40003800000 */
[----:B------:R-:W-:Y:S05]  /*1ca60*/  @!P0 BRA `(.L_x_2918) ;  /* 0x0000000000108947 */ /* 0x000fea0003800000 */
[----:B------:R-:W-:Y:S02]  /*1ca70*/  ULDC.64 UR4, c[0x0][0x208] ;  /* 0x0000820000047ab9 */ /* 0x000fe40000000a00 */
[----:B------:R-:W4:Y:S04]  /*1ca80*/  LDG.E R5, desc[UR4][R2.64] ;  /* 0x0000000402057981 */ /* 0x000f28000c1e1900 */
[----:B-----5:R-:W4:Y:S02]  /*1ca90*/  LDG.E R0, desc[UR4][R2.64+0x4] ;  /* 0x0000040402007981 */ /* 0x020f24000c1e1900 */
[----:B----4-:R-:W-:-:S07]  /*1caa0*/  IMAD.IADD R0, R0, 0x1, -R5 ;  /* 0x0000000100007824 */ /* 0x010fce00078e0a05 */
.L_x_2918:
[----:B------:R-:W4:Y:S04]  /*1cab0*/  LDL.LU R3, [R1+0x4] ;  /* 0x0000040001037983 */ /* 0x000f280000300800 */
[----:B------:R-:W2:Y:S01]  /*1cac0*/  LDL.LU R2, [R1+0x40] ;  /* 0x0000400001027983 */ /* 0x000ea20000300800 */
[----:B------:R-:W-:Y:S01]  /*1cad0*/  BSSY B1, `(.L_x_2919) ;  /* 0x000002d000017945 */ /* 0x000fe20003800000 */
[----:B------:R-:W-:Y:S02]  /*1cae0*/  SHF.R.S32.HI R10, RZ, 0x1f, R227 ;  /* 0x0000001fff0a7819 */ /* 0x000fe400000114e3 */
[----:B-----5:R-:W-:Y:S02]  /*1caf0*/  SHF.R.S32.HI R11, RZ, 0x1f, R6 ;  /* 0x0000001fff0b7819 */ /* 0x020fe40000011406 */
[----:B----4-:R-:W-:-:S02]  /*1cb00*/  SEL R13, R3, RZ, !P0 ;  /* 0x000000ff030d7207 */ /* 0x010fc40004000000 */
[----:B--2---:R-:W-:Y:S01]  /*1cb10*/  SEL R12, R2, RZ, !P0 ;  /* 0x000000ff020c7207 */ /* 0x004fe20004000000 */
[----:B------:R-:W-:Y:S06]  /*1cb20*/  @P3 BRA `(.L_x_2920) ;  /* 0x00000000009c3947 */ /* 0x000fec0003800000 */
[----:B------:R-:W2:Y:S01]  /*1cb30*/  LDC R14, c[0x0][0xbe8] ;  /* 0x0002fa00ff0e7b82 */ /* 0x000ea20000000800 */
[----:B------:R-:W-:Y:S01]  /*1cb40*/  IADD3 R9, R218, -0x80, R9 ;  /* 0xffffff80da097810 */ /* 0x000fe20007ffe009 */
[----:B--2---:R-:W-:-:S05]  /*1cb50*/  IMAD R2, R0, R14, RZ ;  /* 0x0000000e00027224 */ /* 0x004fca00078e02ff */
[----:B------:R-:W-:-:S13]  /*1cb60*/  ISETP.GE.AND P0, PT, R9, R2, PT ;  /* 0x000000020900720c */ /* 0x000fda0003f06270 */
[----:B------:R-:W-:Y:S05]  /*1cb70*/  @P0 BRA `(.L_x_2920) ;  /* 0x0000000000880947 */ /* 0x000fea0003800000 */
[----:B------:R-:W-:Y:S01]  /*1cb80*/  ISETP.NE.AND P0, PT, R14, 0x1, PT ;  /* 0x000000010e00780c */ /* 0x000fe20003f05270 */
[----:B------:R-:W-:Y:S01]  /*1cb90*/  ULDC.64 UR4, c[0x0][0xb90] ;  /* 0x0002e40000047ab9 */ /* 0x000fe20000000a00 */
[----:B------:R-:W-:Y:S01]  /*1cba0*/  IMAD.MOV.U32 R2, RZ, RZ, R6 ;  /* 0x000000ffff027224 */ /* 0x000fe200078e0006 */
[----:B------:R-:W-:Y:S01]  /*1cbb0*/  ULDC.64 UR6, c[0x0][0x208] ;  /* 0x0000820000067ab9 */ /* 0x000fe20000000a00 */
        /* <DEDUP_REMOVED lines=14> */
[----:B------:R-:W-:Y:S02]  /*1cca0*/  IMAD.MOV R7, RZ, RZ, -R5 ;  /* 0x000000ffff077224 */ /* 0x000fe400078e0a05 */
[----:B------:R-:W-:Y:S01]  /*1ccb0*/  IMAD R8, R13, UR5, R4 ;  /* 0x000000050d087c24 */ /* 0x000fe2000f8e0204 */
[----:B------:R-:W-:Y:S01]  /*1ccc0*/  ULDC.64 UR4, c[0x0][0xb88] ;  /* 0x0002e20000047ab9 */ /* 0x000fe20000000a00 */
[----:B------:R-:W-:Y:S01]  /*1ccd0*/  IMAD R7, R14, R7, R9 ;  /* 0x000000070e077224 */ /* 0x000fe200078e0209 */
[----:B------:R-:W-:-:S04]  /*1cce0*/  SHF.R.S32.HI R9, RZ, 0x1f, R5 ;  /* 0x0000001fff097819 */ /* 0x000fc80000011405 */
        /* <DEDUP_REMOVED lines=11> */
.L_x_2920:
[----:B------:R-:W-:Y:S05]  /*1cda0*/  BSYNC B1 ;  /* 0x0000000000017941 */ /* 0x000fea0003800000 */
.L_x_2919:
[----:B------:R-:W4:Y:S01]  /*1cdb0*/  LDL R8, [R1+0x44] ;  /* 0x0000440001087983 */ /* 0x000f220000100800 */
[----:B------:R-:W-:Y:S01]  /*1cdc0*/  ULDC.64 UR4, c[0x0][0xaa0] ;  /* 0x0002a80000047ab9 */ /* 0x000fe20000000a00 */
[----:B------:R-:W-:Y:S01]  /*1cdd0*/  BSSY B1, `(.L_x_2921) ;  /* 0x0000040000017945 */ /* 0x000fe20003800000 */
[----:B--2---:R-:W-:Y:S01]  /*1cde0*/  IMAD R3, R11, UR4, RZ ;  /* 0x000000040b037c24 */ /* 0x004fe2000f8e02ff */
[----:B------:R-:W-:-:S03]  /*1cdf0*/  SHF.R.S32.HI R14, RZ, 0x1f, R225 ;  /* 0x0000001fff0e7819 */ /* 0x000fc600000114e1 */
[C---:B------:R-:W-:Y:S02]  /*1ce00*/  IMAD R5, R6.reuse, UR5, R3 ;  /* 0x0000000506057c24 */ /* 0x040fe4000f8e0203 */
[----:B------:R-:W-:Y:S01]  /*1ce10*/  IMAD.WIDE.U32 R2, R6, UR4, RZ ;  /* 0x0000000406027c25 */ /* 0x000fe2000f8e00ff */
[----:B------:R-:W-:-:S03]  /*1ce20*/  ULDC.64 UR4, c[0x0][0xae8] ;  /* 0x0002ba0000047ab9 */ /* 0x000fc60000000a00 */
[----:B------:R-:W-:Y:S02]  /*1ce30*/  IMAD.IADD R3, R3, 0x1, R5 ;  /* 0x0000000103037824 */ /* 0x000fe400078e0205 */
[----:B------:R-:W-:Y:S02]  /*1ce40*/  IMAD R6, R10, UR4, RZ ;  /* 0x000000040a067c24 */ /* 0x000fe4000f8e02ff */
[----:B------:R-:W-:-:S04]  /*1ce50*/  IMAD.WIDE.U32 R2, R227, UR4, R2 ;  /* 0x00000004e3027c25 */ /* 0x000fc8000f8e0002 */
[----:B----4-:R-:W-:-:S04]  /*1ce60*/  IMAD R7, R226, 0x20, R8 ;  /* 0x00000020e2077824 */ /* 0x010fc800078e0208 */
[----:B------:R-:W-:Y:S02]  /*1ce70*/  IMAD.IADD R9, R218, 0x1, R7 ;  /* 0x00000001da097824 */ /* 0x000fe400078e0207 */
[----:B------:R-:W-:Y:S01]  /*1ce80*/  IMAD R7, R227, UR5, R6 ;  /* 0x00000005e3077c24 */ /* 0x000fe2000f8e0206 */
[----:B------:R-:W-:Y:S01]  /*1ce90*/  ULDC.64 UR4, c[0x0][0xaf0] ;  /* 0x0002bc0000047ab9 */ /* 0x000fe20000000a00 */
[----:B------:R-:W-:-:S04]  /*1cea0*/  @P2 IMAD.HI.U32 R4, R9, R20, RZ ;  /* 0x0000001409042227 */ /* 0x000fc800078e00ff */
[----:B------:R-:W-:Y:S01]  /*1ceb0*/  IMAD.MOV.U32 R5, RZ, RZ, R9 ;  /* 0x000000ffff057224 */ /* 0x000fe200078e0009 */
[----:B---3--:R-:W-:Y:S01]  /*1cec0*/  @P2 SHF.R.U32.HI R5, RZ, R25, R4 ;  /* 0x00000019ff052219 */ /* 0x008fe20000011604 */
        /* <DEDUP_REMOVED lines=16> */
[----:B------:R-:W-:Y:S01]  /*1cfd0*/  IMAD.IADD R218, R8, 0x1, R218 ;  /* 0x0000000108da7824 */ /* 0x000fe200078e02da */
[----:B------:R-:W-:Y:S01]  /*1cfe0*/  SHF.R.S32.HI R8, RZ, 0x1f, R217 ;  /* 0x0000001fff087819 */ /* 0x000fe200000114d9 */
[----:B------:R-:W-:Y:S02]  /*1cff0*/  IMAD R21, R0, R21, RZ ;  /* 0x0000001500157224 */ /* 0x000fe400078e02ff */
[C---:B------:R-:W-:Y:S02]  /*1d000*/  IMAD R5, R7.reuse, UR5, R4 ;  /* 0x0000000507057c24 */ /* 0x040fe4000f8e0204 */
[----:B------:R-:W-:Y:S01]  /*1d010*/  IMAD.WIDE.U32 R2, R7, UR4, R2 ;  /* 0x0000000407027c25 */ /* 0x000fe2000f8e0002 */
[C---:B------:R-:W-:Y:S01]  /*1d020*/  ISETP.GE.AND P2, PT, R218.reuse, R21, PT ;  /* 0x00000015da00720c */ /* 0x040fe20003f46270 */
[----:B------:R-:W-:Y:S01]  /*1d030*/  ULDC.64 UR4, c[0x0][0xa80] ;  /* 0x0002a00000047ab9 */ /* 0x000fe20000000a00 */
[----:B------:R-:W-:Y:S01]  /*1d040*/  SHF.R.S32.HI R7, RZ, 0x1f, R224 ;  /* 0x0000001fff077819 */ /* 0x000fe200000114e0 */
        /* <DEDUP_REMOVED lines=10> */
[----:B------:R-:W-:Y:S01]  /*1d0f0*/  ULDC UR4, c[0x0][0xac8] ;  /* 0x0002b20000047ab9 */ /* 0x000fe20000000800 */
[----:B------:R-:W-:Y:S01]  /*1d100*/  ULDC.64 UR6, c[0x0][0x208] ;  /* 0x0000820000067ab9 */ /* 0x000fe20000000a00 */
[----:B------:R-:W-:Y:S02]  /*1d110*/  ISETP.GE.AND P4, PT, R217, UR4, PT ;  /* 0x00000004d9007c0c */ /* 0x000fe4000bf86270 */
[----:B------:R-:W-:Y:S02]  /*1d120*/  ISETP.GE.AND P3, PT, R224, UR4, PT ;  /* 0x00000004e0007c0c */ /* 0x000fe4000bf66270 */
[----:B------:R-:W-:-:S09]  /*1d130*/  ISETP.GE.AND P2, PT, R225, UR4, PT ;  /* 0x00000004e1007c0c */ /* 0x000fd2000bf46270 */
[CC--:B---3--:R-:W-:Y:S02]  /*1d140*/  @!P4 LEA R10, P6, R217.reuse, R2.reuse, 0x1 ;  /* 0x00000002d90ac211 */ /* 0x0c8fe400078c08ff */
[C---:B------:R-:W-:Y:S02]  /*1d150*/  @!P3 LEA R12, P5, R224.reuse, R2, 0x1 ;  /* 0x00000002e00cb211 */ /* 0x040fe400078a08ff */
[----:B----4-:R-:W-:Y:S02]  /*1d160*/  @!P4 LEA.HI.X R11, R217, R0, R8, 0x1, P6 ;  /* 0x00000000d90bc211 */ /* 0x010fe400030f0c08 */
[C---:B------:R-:W-:Y:S02]  /*1d170*/  @!P2 LEA R2, P6, R225.reuse, R2, 0x1 ;  /* 0x00000002e102a211 */ /* 0x040fe400078c08ff */
[-C--:B------:R-:W-:Y:S01]  /*1d180*/  @!P3 LEA.HI.X R13, R224, R0.reuse, R7, 0x1, P5 ;  /* 0x00000000e00db211 */ /* 0x080fe200028f0c07 */
[----:B------:R3:W-:Y:S01]  /*1d190*/  @!P4 ST.E.128 desc[UR6][R10.64], RZ ;  /* 0x000000ff0a00c985 */ /* 0x0007e2000c101d06 */
[----:B------:R-:W-:-:S03]  /*1d1a0*/  @!P2 LEA.HI.X R3, R225, R0, R14, 0x1, P6 ;  /* 0x00000000e103a211 */ /* 0x000fc600030f0c0e */
[----:B------:R3:W-:Y:S04]  /*1d1b0*/  @!P3 ST.E.128 desc[UR6][R12.64], RZ ;  /* 0x000000ff0c00b985 */ /* 0x0007e8000c101d06 */
[----:B------:R3:W-:Y:S02]  /*1d1c0*/  @!P2 ST.E.128 desc[UR6][R2.64], RZ ;  /* 0x000000ff0200a985 */ /* 0x0007e4000c101d06 */
.L_x_2922:
[----:B------:R-:W-:Y:S05]  /*1d1d0*/  BSYNC B1 ;  /* 0x0000000000017941 */ /* 0x000fea0003800000 */
.L_x_2921:
        /* <DEDUP_REMOVED lines=18> */
.L_x_2924:
[----:B------:R-:W-:Y:S05]  /*1d300*/  BSYNC B1 ;  /* 0x0000000000017941 */ /* 0x000fea0003800000 */
.L_x_2923:
[----:B0-----:R0:W0:Y:S01]  /*1d310*/  SHFL.IDX PT, R0, R5, 0x2, 0x181f ;  /* 0x00581f0005007f89 */ /* 0x00102200000e0000 */
[----:B------:R-:W-:Y:S03]  /*1d320*/  BSSY B1, `(.L_x_2925) ;  /* 0x0000011000017945 */ /* 0x000fe60003800000 */
[----:B---3--:R3:W0:Y:S01]  /*1d330*/  SHFL.IDX PT, R2, R4, 0x2, 0x181f ;  /* 0x00581f0004027f89 */ /* 0x00862200000e0000 */
[----:B------:R-:W-:Y:S05]  /*1d340*/  @P0 BRA `(.L_x_2926) ;  /* 0x0000000000380947 */ /* 0x000fea0003800000 */
[----:B------:R-:W-:Y:S01]  /*1d350*/  ULDC UR4, c[0x0][0xac8] ;  /* 0x0002b20000047ab9 */ /* 0x000fe20000000800 */
[----:B------:R-:W-:Y:S01]  /*1d360*/  ULDC.64 UR6, c[0x0][0x208] ;  /* 0x0000820000067ab9 */ /* 0x000fe20000000a00 */
        /* <DEDUP_REMOVED lines=9> */
[----:B------:R0:W-:Y:S04]  /*1d400*/  @!P3 ST.E.128 desc[UR6][R10.64], RZ ;  /* 0x000000ff0a00b985 */ /* 0x0001e8000c101d06 */
[----:B------:R0:W-:Y:S04]  /*1d410*/  @!P4 ST.E.128 desc[UR6][R12.64], RZ ;  /* 0x000000ff0c00c985 */ /* 0x0001e8000c101d06 */
[----:B------:R0:W-:Y:S02]  /*1d420*/  @!P5 ST.E.128 desc[UR6][R2.64], RZ ;  /* 0x000000ff0200d985 */ /* 0x0001e4000c101d06 */
.L_x_2926:
[----:B------:R-:W-:Y:S05]  /*1d430*/  BSYNC B1 ;  /* 0x0000000000017941 */ /* 0x000fea0003800000 */
.L_x_2925:
[----:B0-----:R-:W-:Y:S01]  /*1d440*/  VIADD R0, R218, 0x60 ;  /* 0x00000060da007836 */ /* 0x001fe20000000000 */
[----:B------:R0:W0:Y:S04]  /*1d450*/  SHFL.IDX PT, R6, R5, 0x3, 0x181f ;  /* 0x00781f0005067f89 */ /* 0x00002800000e0000 */
[----:B------:R-:W-:Y:S01]  /*1d460*/  ISETP.GE.AND P0, PT, R0, R21, PT ;  /* 0x000000150000720c */ /* 0x000fe20003f06270 */
[----:B------:R0:W0:-:S12]  /*1d470*/  SHFL.IDX PT, R2, R4, 0x3, 0x181f ;  /* 0x00781f0004027f89 */ /* 0x00001800000e0000 */
[----:B------:R-:W-:Y:S05]  /*1d480*/  @P0 BRA `(.L_x_2917) ;  /* 0x0000000000380947 */ /* 0x000fea0003800000 */
[----:B------:R-:W-:Y:S01]  /*1d490*/  ULDC UR4, c[0x0][0xac8] ;  /* 0x0002b20000047ab9 */ /* 0x000fe20000000800 */
[----:B------:R-:W-:Y:S01]  /*1d4a0*/  ULDC.64 UR6, c[0x0][0x208] ;  /* 0x0000820000067ab9 */ /* 0x000fe20000000a00 */
[----:B------:R-:W-:Y:S02]  /*1d4b0*/  ISETP.GE.AND P3, PT, R217, UR4, PT ;  /* 0x00000004d9007c0c */ /* 0x000fe4000bf66270 */
[----:B------:R-:W-:Y:S02]  /*1d4c0*/  ISETP.GE.AND P4, PT, R224, UR4, PT ;  /* 0x00000004e0007c0c */ /* 0x000fe4000bf86270 */
[----:B------:R-:W-:-:S09]  /*1d4d0*/  ISETP.GE.AND P5, PT, R225, UR4, PT ;  /* 0x00000004e1007c0c */ /* 0x000fd2000bfa6270 */
[-C--:B0-234-:R-:W-:Y:S02]  /*1d4e0*/  @!P3 LEA R4, P0, R217, R2.reuse, 0x1 ;  /* 0x00000002d904b211 */ /* 0x09dfe400078008ff */
        /* <DEDUP_REMOVED lines=8> */
.L_x_2917:
[----:B------:R-:W-:Y:S05]  /*1d570*/  BSYNC B0 ;  /* 0x0000000000007941 */ /* 0x000fea0003800000 */
.L_x_2908:
[----:B------:R-:W-:Y:S02]  /*1d580*/  ULDC UR4, c[0x0][0xc3c] ;  /* 0x00030f0000047ab9 */ /* 0x000fe40000000800 */
[----:B-1----:R-:W-:-:S13]  /*1d590*/  ISETP.GE.AND P0, PT, R31, UR4, PT ;  /* 0x000000041f007c0c */ /* 0x002fda000bf06270 */
[----:B------:R-:W-:Y:S05]  /*1d5a0*/  @!P0 BRA `(.L_x_2927) ;  /* 0xfffffe3c00488947 */ /* 0x000fea000383ffff */
[----:B------:R-:W-:Y:S05]  /*1d5b0*/  BRA `(.L_x_2691) ;  /* 0x0000007000947947 */ /* 0x000fea0003800000 */
.L_x_2689:
        /* <DEDUP_REMOVED lines=18> */
.L_x_2928:
[----:B------:R-:W-:Y:S01]  /*1d6e0*/  LOP3.LUT R5, R0, 0x1f, RZ, 0xc0, !PT ;  /* 0x0000001f00057812 */ /* 0x000fe200078ec0ff */
[----:B------:R-:W-:Y:S01]  /*1d6f0*/  ULDC UR4, c[0x0][0xc3c] ;  /* 0x00030f0000047ab9 */ /* 0x000fe20000000800 */
[----:B------:R-:W-:Y:S01]  /*1d700*/  ULDC.64 UR6, c[0x0][0x208] ;  /* 0x0000820000067ab9 */ /* 0x000fe20000000a00 */
[----:B------:R-:W-:Y:S01]  /*1d710*/  ULDC UR5, c[0x0][0xc38] ;  /* 0x00030e0000057ab9 */ /* 0x000fe20000000800 */
[----:B------:R-:W-:-:S04]  /*1d720*/  ISETP.NE.AND P0, PT, R5, 0x1f, PT ;  /* 0x0000001f0500780c */ /* 0x000fc80003f05270 */
[----:B------:R-:W-:-:S13]  /*1d730*/  ISETP.GE.OR P1, PT, R5, UR4, !P0 ;  /* 0x0000000405007c0c */ /* 0x000fda000c726670 */
[----:B0-----:R-:W0:Y:S02]  /*1d740*/  @!P1 LDC.64 R2, c[0x0][0xc80] ;  /* 0x00032000ff029b82 */ /* 0x001e240000000a00 */
[----:B0-----:R-:W-:-:S05]  /*1d750*/  @!P1 IMAD.WIDE.U32 R2, R5, 0x4, R2 ;  /* 0x0000000405029825 */ /* 0x001fca00078e0002 */
[----:B------:R-:W2:Y:S01]  /*1d760*/  @!P1 LDG.E R4, desc[UR6][R2.64] ;  /* 0x0000000602049981 */ /* 0x000ea2000c1e1900 */
[C---:B------:R-:W-:Y:S01]  /*1d770*/  ISETP.NE.AND P1, PT, R5.reuse, RZ, PT ;  /* 0x000000ff0500720c */ /* 0x040fe20003f25270 */
[----:B------:R-:W0:Y:S01]  /*1d780*/  S2UR UR6, SR_CTAID.X ;  /* 0x00000000000679c3 */ /* 0x000e220000002500 */
[C---:B------:R-:W-:Y:S01]  /*1d790*/  ISETP.GE.U32.AND P2, PT, R5.reuse, 0x2, PT ;  /* 0x000000020500780c */ /* 0x040fe20003f46070 */
[----:B------:R-:W-:Y:S01]  /*1d7a0*/  UMOV UR4, URZ ;  /* 0x0000003f00047c82 */ /* 0x000fe20008000000 */
[C---:B------:R-:W-:Y:S01]  /*1d7b0*/  ISETP.GE.U32.AND P3, PT, R5.reuse, 0x4, PT ;  /* 0x000000040500780c */ /* 0x040fe20003f66070 */
[----:B------:R-:W-:Y:S01]  /*1d7c0*/  IMAD.MOV.U32 R16, RZ, RZ, RZ ;  /* 0x000000ffff107224 */ /* 0x000fe200078e00ff */
        /* <DEDUP_REMOVED lines=12> */
[----:B-1----:R-:W-:-:S04]  /*1d890*/  SEL R2, R2, RZ, P4 ;  /* 0x000000ff02027207 */ /* 0x002fc80002000000 */
[----:B------:R-:W-:-:S05]  /*1d8a0*/  IADD3 R2, R3, R2, RZ ;  /* 0x0000000203027210 */ /* 0x000fca0007ffe0ff */
        /* <DEDUP_REMOVED lines=13> */
.L_x_2934:
        /* <DEDUP_REMOVED lines=9> */
[----:B------:R-:W0:Y:S01]  /*1da10*/  LDC.64 R2, c[0x0][0xc80] ;  /* 0x00032000ff027b82 */ /* 0x000e220000000a00 */
[----:B------:R-:W-:Y:S01]  /*1da20*/  ULDC.64 UR8, c[0x0][0x208] ;  /* 0x0000820000087ab9 */ /* 0x000fe20000000a00 */
[----:B0-----:R-:W-:-:S05]  /*1da30*/  IMAD.WIDE R2, R7, 0x4, R2 ;  /* 0x0000000407027825 */ /* 0x001fca00078e0202 */
[----:B------:R0:W5:Y:S02]  /*1da40*/  LDG.E R4, desc[UR8][R2.64] ;  /* 0x0000000802047981 */ /* 0x000164000c1e1900 */
.L_x_2933:
[----:B------:R-:W-:Y:S05]  /*1da50*/  BSYNC B0 ;  /* 0x0000000000007941 */ /* 0x000fea0003800000 */
.L_x_2932:
        /* <DEDUP_REMOVED lines=20> */
.L_x_2930:
[----:B------:R-:W-:Y:S01]  /*1dba0*/  IMAD.IADD R13, R6, 0x1, -R3 ;  /* 0x00000001060d7824 */ /* 0x000fe200078e0a03 */
[----:B------:R-:W-:-:S03]  /*1dbb0*/  ULDC.64 UR8, c[0x0][0x208] ;  /* 0x0000820000087ab9 */ /* 0x000fc60000000a00 */
        /* <DEDUP_REMOVED lines=19> */
.L_x_2935:
        /* <DEDUP_REMOVED lines=59> */
.L_x_2931:
[----:B------:R-:W-:Y:S02]  /*1e0a0*/  IMAD.MOV.U32 R17, RZ, RZ, RZ ;  /* 0x000000ffff117224 */ /* 0x000fe400078e00ff */
[----:B------:R-:W-:Y:S02]  /*1e0b0*/  IMAD.U32 R16, RZ, RZ, UR6 ;  /* 0x00000006ff107e24 */ /* 0x000fe4000f8e00ff */
[----:B------:R-:W-:-:S07]  /*1e0c0*/  IMAD.MOV.U32 R18, RZ, RZ, RZ ;  /* 0x000000ffff127224 */ /* 0x000fce00078e00ff */
.L_x_2936:
[----:B------:R-:W-:-:S13]  /*1e0d0*/  ISETP.NE.AND P0, PT, R5, RZ, PT ;  /* 0x000000ff0500720c */ /* 0x000fda0003f05270 */
[----:B------:R-:W0:Y:S01]  /*1e0e0*/  @!P0 S2R R3, SR_CgaCtaId ;  /* 0x0000000000038919 */ /* 0x000e220000008800 */
[----:B------:R-:W-:-:S04]  /*1e0f0*/  @!P0 MOV R2, 0x400 ;  /* 0x0000040000028802 */ /* 0x000fc80000000f00 */
[----:B0-----:R-:W-:-:S05]  /*1e100*/  @!P0 LEA R2, R3, R2, 0x18 ;  /* 0x0000000203028211 */ /* 0x001fca00078ec0ff */
[----:B------:R0:W-:Y:S01]  /*1e110*/  @!P0 STS.128 [R2+0x308d0], R16 ;  /* 0x0308d01002008388 */ /* 0x0001e20000000c00 */
[----:B------:R-:W-:Y:S06]  /*1e120*/  BAR.ARV 0x5, 0x180 ;  /* 0x0146000000007b1d */ /* 0x000fec0000002000 */
.L_x_2929:
[----:B------:R2:W-:Y:S01]  /*1e130*/  STL [R1+0x28], RZ ;  /* 0x000028ff01007387 */ /* 0x0005e20000100800 */
[----:B------:R-:W-:Y:S01]  /*1e140*/  ULDC UR4, c[0x0][0xc3c] ;  /* 0x00030f0000047ab9 */ /* 0x000fe20000000800 */
[----:B------:R-:W-:Y:S01]  /*1e150*/  IMAD.MOV.U32 R28, RZ, RZ, 0x1 ;  /* 0x00000001ff1c7424 */ /* 0x000fe200078e00ff */
[----:B-1----:R-:W-:Y:S01]  /*1e160*/  ISETP.GE.AND P0, PT, R19, UR4, PT ;  /* 0x0000000413007c0c */ /* 0x002fe2000bf06270 */
[----:B------:R-:W-:-:S12]  /*1e170*/  IMAD.MOV.U32 R26, RZ, RZ, RZ ;  /* 0x000000ffff1a7224 */ /* 0x000fd800078e00ff */
[----:B--2---:R-:W-:Y:S05]  /*1e180*/  @P0 BRA `(.L_x_2937) ;  /* 0x0000006000c40947 */ /* 0x004fea0003800000 */
        /* <DEDUP_REMOVED lines=10> */
[----:B------:R-:W-:Y:S01]  /*1e230*/  LOP3.LUT R2, R3, 0x38, R0, 0x78, !PT ;  /* 0x0000003803027812 */ /* 0x000fe200078e7800 */
        /* <DEDUP_REMOVED lines=15> */
.L_x_3040:
[----:B0-----:R-:W0:Y:S01]  /*1e330*/  LDC.64 R30, c[0x0][0xc88] ;  /* 0x00032200ff1e7b82 */ /* 0x001e220000000a00 */
[----:B------:R-:W-:Y:S01]  /*1e340*/  ULDC.64 UR4, c[0x0][0x208] ;  /* 0x0000820000047ab9 */ /* 0x000fe20000000a00 */
[----:B0-----:R-:W-:-:S06]  /*1e350*/  IMAD.WIDE R30, R19, 0x4, R30 ;  /* 0x00000004131e7825 */ /* 0x001fcc00078e021e */
[----:B--2---:R-:W2:Y:S01]  /*1e360*/  LDG.E R30, desc[UR4][R30.64] ;  /* 0x000000041e1e7981 */ /* 0x004ea2000c1e1900 */
[----:B------:R-:W-:Y:S05]  /*1e370*/  YIELD ;  /* 0x0000000000007946 */ /* 0x000fea0003800000 */
[----:B------:R-:W-:Y:S01]  /*1e380*/  ULDC.64 UR4, c[0x0][0xa28] ;  /* 0x00028a0000047ab9 */ /* 0x000fe20000000a00 */
[----:B------:R-:W-:Y:S01]  /*1e390*/  ULDC.64 UR8, c[0x0][0xa18] ;  /* 0x0002860000087ab9 */ /* 0x000fe20000000a00 */
[----:B------:R-:W-:Y:S01]  /*1e3a0*/  ISETP.NE.U32.AND P0, PT, RZ, UR4, PT ;  /* 0x00000004ff007c0c */ /* 0x000fe2000bf05070 */
[----:B-1----:R-:W-:Y:S01]  /*1e3b0*/  IMAD.MOV.U32 R12, RZ, RZ, RZ ;  /* 0x000000ffff0c7224 */ /* 0x002fe200078e00ff */
[----:B------:R-:W-:Y:S01]  /*1e3c0*/  ULDC.64 UR10, c[0x0][0x208] ;  /* 0x00008200000a7ab9 */ /* 0x000fe20000000a00 */
[----:B------:R-:W-:Y:S01]  /*1e3d0*/  ULDC.64 UR6, c[0x0][0xa10] ;  /* 0x0002840000067ab9 */ /* 0x000fe20000000a00 */
[----:B------:R-:W-:-:S02]  /*1e3e0*/  ISETP.NE.AND.EX P0, PT, RZ, UR5, PT, P0 ;  /* 0x00000005ff007c0c */ /* 0x000fc4000bf05300 */
[----:B------:R-:W-:-:S04]  /*1e3f0*/  ISETP.NE.U32.AND P2, PT, RZ, UR8, PT ;  /* 0x00000008ff007c0c */ /* 0x000fc8000bf45070 */
[----:B------:R-:W-:Y:S02]  /*1e400*/  ISETP.NE.AND.EX P2, PT, RZ, UR9, PT, P2 ;  /* 0x00000009ff007c0c */ /* 0x000fe4000bf45320 */
[----:B--2---:R-:W-:-:S05]  /*1e410*/  SHF.R.S32.HI R0, RZ, 0x1f, R30 ;  /* 0x0000001fff007819 */ /* 0x004fca000001141e */
[C---:B------:R-:W-:Y:S01]  /*1e420*/  @P0 LEA R2, P1, R30.reuse, UR4, 0x2 ;  /* 0x000000041e020c11 */ /* 0x040fe2000f8210ff */
[C---:B------:R-:W-:Y:S01]  /*1e430*/  IMAD.SHL.U32 R23, R30.reuse, 0x4, RZ ;  /* 0x000000041e177824 */ /* 0x040fe200078e00ff */
[C-C-:B------:R-:W-:Y:S01]  /*1e440*/  SHF.L.U64.HI R24, R30.reuse, 0x2, R0.reuse ;  /* 0x000000021e187819 */ /* 0x140fe20000010200 */
[----:B------:R0:W-:Y:S01]  /*1e450*/  STL [R1+0x20], R0 ;  /* 0x0000200001007387 */ /* 0x0001e20000100800 */
[----:B------:R-:W-:Y:S01]  /*1e460*/  @P0 LEA.HI.X R3, R30, UR5, R0, 0x2, P1 ;  /* 0x000000051e030c11 */ /* 0x000fe200088f1400 */
[----:B------:R-:W-:-:S04]  /*1e470*/  ULDC.64 UR4, c[0x0][0xa00] ;  /* 0x0002800000047ab9 */ /* 0x000fc80000000a00 */
[----:B------:R1:W2:Y:S01]  /*1e480*/  @P0 LDG.E R12, desc[UR10][R2.64] ;  /* 0x0000000a020c0981 */ /* 0x0002a2000c1e1900 */
[----:B------:R-:W-:Y:S01]  /*1e490*/  ISETP.NE.U32.AND P0, PT, RZ, UR4, PT ;  /* 0x00000004ff007c0c */ /* 0x000fe2000bf05070 */
[----:B------:R-:W-:Y:S01]  /*1e4a0*/  IMAD.MOV.U32 R34, RZ, RZ, RZ ;  /* 0x000000ffff227224 */ /* 0x000fe200078e00ff */
        /* <DEDUP_REMOVED lines=9> */
[----:B------:R-:W-:Y:S01]  /*1e540*/  @P2 IADD3 R6, P3, R23, UR8, RZ ;  /* 0x0000000817062c10 */ /* 0x000fe2000ff7e0ff */
[----:B------:R-:W-:Y:S01]  /*1e550*/  IMAD.U32 R8, RZ, RZ, UR4 ;  /* 0x00000004ff087e24 */ /* 0x000fe2000f8e00ff */
[----:B------:R-:W-:Y:S01]  /*1e560*/  ULDC.64 UR4, c[0x0][0x418] ;  /* 0x0001060000047ab9 */ /* 0x000fe20000000a00 */
[----:B------:R-:W5:Y:S01]  /*1e570*/  @P0 LDG.E R34, desc[UR10][R2.64] ;  /* 0x0000000a02220981 */ /* 0x000f62000c1e1900 */
[----:B------:R-:W-:-:S03]  /*1e580*/  @P2 IADD3.X R7, R24, UR9, RZ, P3, !PT ;  /* 0x0000000918072c10 */ /* 0x000fc60009ffe4ff */
        /* <DEDUP_REMOVED lines=10> */
[----:B---3--:R0:W-:Y:S01]  /*1e630*/  STL [R1+0x18], R8 ;  /* 0x0000180801007387 */ /* 0x0081e20000100800 */
[----:B------:R-:W-:-:S03]  /*1e640*/  IMAD.MOV.U32 R11, RZ, RZ, R8 ;  /* 0x000000ffff0b7224 */ /* 0x000fc600078e0008 */
[----:B--2---:R1:W-:Y:S01]  /*1e650*/  STL [R1+0xc], R12 ;  /* 0x00000c0c01007387 */ /* 0x0043e20000100800 */
[----:B0-----:R-:W-:Y:S01]  /*1e660*/  IMAD.U32 R8, RZ, RZ, UR4 ;  /* 0x00000004ff087e24 */ /* 0x001fe2000f8e00ff */
[----:B----4-:R-:W-:Y:S06]  /*1e670*/  @P2 BRA `(.L_x_2938) ;  /* 0x0000000000182947 */ /* 0x010fec0003800000 */
[----:B------:R-:W-:Y:S05]  /*1e680*/  @!P0 BRA `(.L_x_2938) ;  /* 0x0000000000148947 */ /* 0x000fea0003800000 */
[----:B------:R-:W-:Y:S02]  /*1e690*/  ULDC.64 UR4, c[0x0][0x208] ;  /* 0x0000820000047ab9 */ /* 0x000fe40000000a00 */
[----:B------:R-:W2:Y:S04]  /*1e6a0*/  LDG.E R10, desc[UR4][R2.64] ;  /* 0x00000004020a7981 */ /* 0x000ea8000c1e1900 */
[----:B------:R-:W2:Y:S02]  /*1e6b0*/  LDG.E R7, desc[UR4][R2.64+0x4] ;  /* 0x0000040402077981 */ /* 0x000ea4000c1e1900 */
[----:B--2---:R-:W-:-:S05]  /*1e6c0*/  IMAD.IADD R11, R7, 0x1, -R10 ;  /* 0x00000001070b7824 */ /* 0x004fca00078e0a0a */
[----:B------:R0:W-:Y:S02]  /*1e6d0*/  STL [R1+0x18], R11 ;  /* 0x0000180b01007387 */ /* 0x0001e40000100800 */
.L_x_2938:
[----:B------:R-:W-:Y:S01]  /*1e6e0*/  ULDC.64 UR4, c[0x0][0xa20] ;  /* 0x0002880000047ab9 */ /* 0x000fe20000000a00 */
[----:B------:R-:W-:Y:S01]  /*1e6f0*/  IMAD.MOV.U32 R32, RZ, RZ, R30 ;  /* 0x000000ffff207224 */ /* 0x000fe200078e001e */
[----:B------:R-:W-:-:S04]  /*1e700*/  ISETP.NE.U32.AND P0, PT, RZ, UR4, PT ;  /* 0x00000004ff007c0c */ /* 0x000fc8000bf05070 */
[----:B------:R-:W-:-:S13]  /*1e710*/  ISETP.NE.AND.EX P0, PT, RZ, UR5, PT, P0 ;  /* 0x00000005ff007c0c */ /* 0x000fda000bf05300 */
[----:B------:R-:W-:Y:S05]  /*1e720*/  @!P0 BRA `(.L_x_2939) ;  /* 0x0000000000148947 */ /* 0x000fea0003800000 */
[----:B------:R-:W-:Y:S01]  /*1e730*/  IADD3 R2, P0, R23, UR4, RZ ;  /* 0x0000000417027c10 */ /* 0x000fe2000ff1e0ff */
[----:B------:R-:W-:-:S03]  /*1e740*/  ULDC.64 UR6, c[0x0][0x208] ;  /* 0x0000820000067ab9 */ /* 0x000fc60000000a00 */
[----:B------:R-:W-:-:S05]  /*1e750*/  IADD3.X R3, R24, UR5, RZ, P0, !PT ;  /* 0x0000000518037c10 */ /* 0x000fca00087fe4ff */
[----:B------:R2:W5:Y:S01]  /*1e760*/  LDG.E R8, desc[UR6][R2.64] ;  /* 0x0000000602087981 */ /* 0x000562000c1e1900 */
[----:B------:R-:W-:Y:S05]  /*1e770*/  BRA `(.L_x_2940) ;  /* 0x0000000000287947 */ /* 0x000fea0003800000 */
.L_x_2939:
[----:B------:R-:W-:Y:S02]  /*1e780*/  ULDC.64 UR4, c[0x0][0xa08] ;  /* 0x0002820000047ab9 */ /* 0x000fe40000000a00 */
[----:B------:R-:W-:-:S04]  /*1e790*/  ISETP.NE.U32.AND P0, PT, RZ, UR4, PT ;  /* 0x00000004ff007c0c */ /* 0x000fc8000bf05070 */
[----:B------:R-:W-:-:S13]  /*1e7a0*/  ISETP.NE.AND.EX P0, PT, RZ, UR5, PT, P0 ;  /* 0x00000005ff007c0c */ /* 0x000fda000bf05300 */
[----:B------:R-:W-:Y:S05]  /*1e7b0*/  @!P0 BRA `(.L_x_2940) ;  /* 0x0000000000188947 */ /* 0x000fea0003800000 */
[----:B------:R-:W2:Y:S01]  /*1e7c0*/  LDC.64 R2, c[0x0][0xa08] ;  /* 0x00028200ff027b82 */ /* 0x000ea20000000a00 */
[----:B------:R-:W-:Y:S01]  /*1e7d0*/  ULDC.64 UR4, c[0x0][0x208] ;  /* 0x0000820000047ab9 */ /* 0x000fe20000000a00 */
[----:B--2---:R-:W-:-:S05]  /*1e7e0*/  IMAD.WIDE R2, R32, 0x4, R2 ;  /* 0x0000000420027825 */ /* 0x004fca00078e0202 */
[----:B------:R-:W2:Y:S04]  /*1e7f0*/  LDG.E R8, desc[UR4][R2.64] ;  /* 0x0000000402087981 */ /* 0x000ea8000c1e1900 */
[----:B------:R-:W2:Y:S02]  /*1e800*/  LDG.E R7, desc[UR4][R2.64+0x4] ;  /* 0x0000040402077981 */ /* 0x000ea4000c1e1900 */
[----:B--2---:R-:W-:-:S07]  /*1e810*/  IMAD.IADD R8, R7, 0x1, -R8 ;  /* 0x0000000107087824 */ /* 0x004fce00078e0a08 */
.L_x_2940:
[----:B------:R-:W-:Y:S01]  /*1e820*/  ULDC.64 UR4, c[0x0][0x208] ;  /* 0x0000820000047ab9 */ /* 0x000fe20000000a00 */
[----:B--2---:R-:W2:Y:S01]  /*1e830*/  LDC R3, c[0x0][0x448] ;  /* 0x00011200ff037b82 */ /* 0x004ea20000000800 */
[----:B------:R-:W3:Y:S04]  /*1e840*/  @P1 LDG.E R2, desc[UR4][R4.64] ;  /* 0x0000000404021981 */ /* 0x000ee8000c1e1900 */
[----:B------:R4:W3:Y:S01]  /*1e850*/  @P1 LDG.E R9, desc[UR4][R4.64+0x4] ;  /* 0x0000040404091981 */ /* 0x0008e2000c1e1900 */
[----:B------:R-:W-:Y:S01]  /*1e860*/  BSSY B0, `(.L_x_2941) ;  /* 0x0000166000007945 */ /* 0x000fe20003800000 */
[----:B----45:R-:W-:Y:S01]  /*1e870*/  IMAD.IADD R5, R8, 0x1, -R12 ;  /* 0x0000000108057824 */ /* 0x030fe200078e0a0c */
[----:B--2---:R-:W-:-:S13]  /*1e880*/  ISETP.NE.AND P0, PT, R3, 0x1, PT ;  /* 0x000000010300780c */ /* 0x004fda0003f05270 */
[----:B------:R-:W2:Y:S08]  /*1e890*/  @P0 LDC R7, c[0x0][0x44c] ;  /* 0x00011300ff070b82 */ /* 0x000eb00000000800 */
[----:B------:R-:W4:Y:S01]  /*1e8a0*/  @P0 LDC R3, c[0x0][0x450] ;  /* 0x00011400ff030b82 */ /* 0x000f220000000800 */
[----:B---3--:R-:W-:Y:S02]  /*1e8b0*/  @P1 IMAD.IADD R6, R9, 0x1, -R2 ;  /* 0x0000000109061824 */ /* 0x008fe400078e0a02 */
[----:B------:R-:W-:-:S02]  /*1e8c0*/  IMAD.SHL.U32 R2, R17, 0x80, RZ ;  /* 0x0000008011027824 */ /* 0x000fc400078e00ff */
[----:B------:R-:W-:Y:S02]  /*1e8d0*/  IMAD.IADD R4, R5, 0x1, R6 ;  /* 0x0000000105047824 */ /* 0x000fe400078e0206 */
[----:B------:R-:W-:-:S03]  /*1e8e0*/  VIADD R2, R2, 0x7f ;  /* 0x0000007f02027836 */ /* 0x000fc60000000000 */
[----:B------:R3:W-:Y:S01]  /*1e8f0*/  STL [R1+0x8], R4 ;  /* 0x0000080401007387 */ /* 0x0007e20000100800 */
[----:B--2---:R-:W-:-:S04]  /*1e900*/  @P0 IMAD.HI.U32 R10, R2, R7, RZ ;  /* 0x00000007020a0227 */ /* 0x004fc800078e00ff */
[----:B------:R-:W-:Y:S01]  /*1e910*/  IMAD.MOV.U32 R7, RZ, RZ, R2 ;  /* 0x000000ffff077224 */ /* 0x000fe200078e0002 */
[----:B----4-:R-:W-:Y:S01]  /*1e920*/  @P0 SHF.R.U32.HI R7, RZ, R3, R10 ;  /* 0x00000003ff070219 */ /* 0x010fe2000001160a */
[----:B------:R-:W-:-:S04]  /*1e930*/  VIADD R2, R4, 0x5f ;  /* 0x0000005f04027836 */ /* 0x000fc80000000000 */
[----:B------:R-:W-:-:S05]  /*1e940*/  IMAD.HI R2, R2, 0x2aaaaaab, RZ ;  /* 0x2aaaaaab02027827 */ /* 0x000fca00078e02ff */
[----:B------:R-:W-:-:S04]  /*1e950*/  SHF.R.U32.HI R3, RZ, 0x1f, R2 ;  /* 0x0000001fff037819 */ /* 0x000fc80000011602 */
[----:B------:R-:W-:Y:S02]  /*1e960*/  LEA.HI.SX32 R3, R2, R3, 0x1c ;  /* 0x0000000302037211 */ /* 0x000fe400078fe2ff */
[----:B------:R-:W-:-:S05]  /*1e970*/  IADD3 R2, R4, 0x60, -R11 ;  /* 0x0000006004027810 */ /* 0x000fca0007ffe80b */
[----:B------:R-:W-:-:S04]  /*1e980*/  IMAD.IADD R7, R2, 0x1, R7 ;  /* 0x0000000102077824 */ /* 0x000fc800078e0207 */
[----:B------:R-:W-:-:S05]  /*1e990*/  IMAD.HI R7, R7, 0x2aaaaaab, RZ ;  /* 0x2aaaaaab07077827 */ /* 0x000fca00078e02ff */
[----:B---3--:R-:W-:-:S04]  /*1e9a0*/  SHF.R.U32.HI R4, RZ, 0x1f, R7 ;  /* 0x0000001fff047819 */ /* 0x008fc80000011607 */
[----:B------:R-:W-:-:S04]  /*1e9b0*/  LEA.HI.SX32 R4, R7, R4, 0x1c ;  /* 0x0000000407047211 */ /* 0x000fc800078fe2ff */
[----:B------:R-:W-:-:S05]  /*1e9c0*/  VIMNMX R4, R3, R4, PT ;  /* 0x0000000403047248 */ /* 0x000fca0003fe0100 */
[--C-:B------:R-:W-:Y:S02]  /*1e9d0*/  IMAD R7, R4, 0x60, -R5.reuse ;  /* 0x0000006004077824 */ /* 0x100fe400078e0a05 */
[----:B------:R-:W-:-:S03]  /*1e9e0*/  IMAD.MOV R5, RZ, RZ, -R5 ;  /* 0x000000ffff057224 */ /* 0x000fc600078e0a05 */
[----:B------:R-:W-:Y:S02]  /*1e9f0*/  VIMNMX R7, R7, R6, PT ;  /* 0x0000000607077248 */ /* 0x000fe40003fe0100 */
[----:B------:R-:W-:-:S04]  /*1ea00*/  VIMNMX R6, RZ, R5, !PT ;  /* 0x00000005ff067248 */ /* 0x000fc80007fe0100 */
[----:B------:R-:W-:-:S13]  /*1ea10*/  ISETP.GT.AND P0, PT, R7, R6, PT ;  /* 0x000000060700720c */ /* 0x000fda0003f04270 */
[----:B------:R-:W-:Y:S02]  /*1ea20*/  @P0 VIADD R4, R7, 0x5f ;  /* 0x0000005f07040836 */ /* 0x000fe40000000000 */
[----:B------:R-:W-:-:S04]  /*1ea30*/  IMAD.WIDE.U32 R6, R6, -0x55555555, RZ ;  /* 0xaaaaaaab06067825 */ /* 0x000fc800078e00ff */
[----:B------:R-:W-:Y:S01]  /*1ea40*/  @P0 IMAD.HI R4, R4, 0x2aaaaaab, RZ ;  /* 0x2aaaaaab04040827 */ /* 0x000fe200078e02ff */
[----:B------:R-:W-:-:S04]  /*1ea50*/  SHF.R.U32.HI R6, RZ, 0x6, R7 ;  /* 0x00000006ff067819 */ /* 0x000fc80000011607 */
[----:B------:R-:W-:Y:S01]  /*1ea60*/  @P0 SHF.R.U32.HI R7, RZ, 0x1f, R4 ;  /* 0x0000001fff070819 */ /* 0x000fe20000011604 */
[----:B------:R-:W-:-:S03]  /*1ea70*/  IMAD.MOV.U32 R5, RZ, RZ, R6 ;  /* 0x000000ffff057224 */ /* 0x000fc600078e0006 */
[----:B------:R-:W-:Y:S02]  /*1ea80*/  @P0 LEA.HI.SX32 R5, R4, R7, 0x1c ;  /* 0x0000000704050211 */ /* 0x000fe400078fe2ff */
[----:B------:R-:W-:Y:S02]  /*1ea90*/  PLOP3.LUT P0, PT, PT, PT, PT, 0x80, 0x0 ;  /* 0x000000000000781c */ /* 0x000fe40003f0f070 */
[----:B------:R-:W-:-:S13]  /*1eaa0*/  ISETP.GT.AND P2, PT, R5, R6, PT ;  /* 0x000000060500720c */ /* 0x000fda0003f44270 */
[----:B------:R-:W-:Y:S05]  /*1eab0*/  @!P2 BRA `(.L_x_2942) ;  /* 0x000000140000a947 */ /* 0x000fea0003800000 */
[----:B------:R-:W-:Y:S01]  /*1eac0*/  UMOV UR4, 0xffffffff ;  /* 0xffffffff00047882 */ /* 0x000fe20000000000 */
[----:B------:R-:W-:Y:S02]  /*1ead0*/  SEL R4, R32, RZ, !P1 ;  /* 0x000000ff20047207 */ /* 0x000fe40004800000 */
[----:B------:R-:W-:Y:S05]  /*1eae0*/  BRA.DIV UR4, `(.L_x_2943) ;  /* 0x0000006e04d07947 */ /* 0x000fea000b800000 */
[----:B------:R-:W2:Y:S02]  /*1eaf0*/  S2R R7, SR_TID.X ;  /* 0x0000000000077919 */ /* 0x000ea40000002100 */
[----:B--2---:R-:W-:-:S04]  /*1eb00*/  SHF.R.U32.HI R7, RZ, 0x5, R7 ;  /* 0x00000005ff077819 */ /* 0x004fc80000011607 */
[----:B------:R-:W-:-:S05]  /*1eb10*/  LOP3.LUT R7, R7, 0x3, RZ, 0xc0, !PT ;  /* 0x0000000307077812 */ /* 0x000fca00078ec0ff */
[----:B------:R2:W3:Y:S02]  /*1eb20*/  SHFL.IDX PT, R14, R7, RZ, 0x1f ;  /* 0x00001fff070e7589 */ /* 0x0004e400000e0000 */
.L_x_3108:
[----:B---3--:R-:W-:Y:S02]  /*1eb30*/  ISETP.NE.AND P0, PT, R14, RZ, PT ;  /* 0x000000ff0e00720c */ /* 0x008fe40003f05270 */
[----:B------:R-:W-:-:S11]  /*1eb40*/  PLOP3.LUT P6, PT, PT, PT, PT, 0x8, 0x0 ;  /* 0x000000000000781c */ /* 0x000fd60003fce170 */
[----:B------:R-:W-:Y:S05]  /*1eb50*/  @P0 BRA `(.L_x_2944) ;  /* 0x00000000000c0947 */ /* 0x000fea0003800000 */
[----:B------:R-:W-:-:S03]  /*1eb60*/  UMOV UR4, 0xffffffff ;  /* 0xffffffff00047882 */ /* 0x000fc60000000000 */
[----:B------:R-:W-:Y:S05]  /*1eb70*/  BRA.DIV UR4, `(.L_x_2945) ;  /* 0x0000006e04e07947 */ /* 0x000fea000b800000 */
[----:B------:R-:W-:-:S13]  /*1eb80*/  ELECT P6, URZ, PT ;  /* 0x00000000003f782f */ /* 0x000fda00038c0000 */
.L_x_2944:
[----:B--2---:R-:W2:Y:S01]  /*1eb90*/  LDL R7, [R1+0x28] ;  /* 0x0000280001077983 */ /* 0x004ea20000100800 */
[----:B------:R-:W-:Y:S01]  /*1eba0*/  BSSY B1, `(.L_x_2946) ;  /* 0x0000008000017945 */ /* 0x000fe20003800000 */
[----:B--2---:R-:W-:-:S05]  /*1ebb0*/  VIADD R7, R7, 0x1 ;  /* 0x0000000107077836 */ /* 0x004fca0000000000 */
[----:B------:R-:W-:-:S04]  /*1ebc0*/  LEA.HI R8, R7, R7, RZ, 0x1 ;  /* 0x0000000707087211 */ /* 0x000fc800078f08ff */
[----:B------:R-:W-:-:S05]  /*1ebd0*/  LOP3.LUT R8, R8, 0xfffffffe, RZ, 0xc0, !PT ;  /* 0xfffffffe08087812 */ /* 0x000fca00078ec0ff */
[----:B------:R-:W-:-:S05]  /*1ebe0*/  IMAD.IADD R7, R7, 0x1, -R8 ;  /* 0x0000000107077824 */ /* 0x000fca00078e0a08 */
[----:B------:R-:W-:-:S04]  /*1ebf0*/  SHF.L.U32 R7, R7, 0x1f, RZ ;  /* 0x0000001f07077819 */ /* 0x000fc800000006ff */
[----:B------:R-:W2:Y:S02]  /*1ec00*/  SYNCS.PHASECHK.TRANS64.TRYWAIT P0, [R22+URZ+0x30820], R7 ;  /* 0x03082007160075a7 */ /* 0x000ea4000800017f */
[----:B--2---:R-:W-:Y:S05]  /*1ec10*/  @!P0 BRA `(.L_x_2947) ;  /* 0x0000006c00d88947 */ /* 0x004fea0003800000 */
.L_x_3111:
[----:B------:R-:W-:Y:S05]  /*1ec20*/  BSYNC B1 ;  /* 0x0000000000017941 */ /* 0x000fea0003800000 */
.L_x_2946:
[----:B------:R-:W-:Y:S04]  /*1ec30*/  BSSY B1, `(.L_x_2948) ;  /* 0x000008b000017945 */ /* 0x000fe80003800000 */
[----:B------:R-:W-:Y:S05]  /*1ec40*/  @!P6 BRA `(.L_x_2949) ;  /* 0x000000080024e947 */ /* 0x000fea0003800000 */
[----:B0-----:R-:W-:Y:S01]  /*1ec50*/  IMAD R11, R27, 0x8, R22 ;  /* 0x000000081b0b7824 */ /* 0x001fe200078e0216 */
[----:B------:R-:W-:Y:S01]  /*1ec60*/  SHF.L.U32 R10, R29, 0x1f, RZ ;  /* 0x0000001f1d0a7819 */ /* 0x000fe200000006ff */
[----:B------:R-:W0:Y:S01]  /*1ec70*/  S2R R8, SR_TID.X ;  /* 0x0000000000087919 */ /* 0x000e220000002100 */
[----:B------:R-:W-:Y:S02]  /*1ec80*/  BSSY B2, `(.L_x_2950) ;  /* 0x0000005000027945 */ /* 0x000fe40003800000 */
[----:B------:R-:W3:Y:S01]  /*1ec90*/  SYNCS.PHASECHK.TRANS64.TRYWAIT P0, [R11+URZ+0x308a0], R10 ;  /* 0x0308a00a0b0075a7 */ /* 0x000ee2000800017f */
[----:B0-----:R-:W-:-:S04]  /*1eca0*/  LOP3.LUT R8, R8, 0x7f, RZ, 0xc0, !PT ;  /* 0x0000007f08087812 */ /* 0x001fc800078ec0ff */
[----:B------:R-:W-:Y:S01]  /*1ecb0*/  ISETP.NE.AND P1, PT, R8, RZ, PT ;  /* 0x000000ff0800720c */ /* 0x000fe20003f25270 */
[----:B---3--:R-:W-:-:S12]  /*1ecc0*/  @!P0 BRA `(.L_x_2951) ;  /* 0x0000006c00c08947 */ /* 0x008fd80003800000 */
.L_x_3112:
[----:B------:R-:W-:Y:S05]  /*1ecd0*/  BSYNC B2 ;  /* 0x0000000000027941 */ /* 0x000fea0003800000 */
.L_x_2950:
[----:B------:R-:W-:Y:S04]  /*1ece0*/  BSSY B2, `(.L_x_2952) ;  /* 0x0000009000027945 */ /* 0x000fe80003800000 */
[----:B------:R-:W-:Y:S05]  /*1ecf0*/  @P1 BRA `(.L_x_2953) ;  /* 0x00000000001c1947 */ /* 0x000fea0003800000 */
[----:B------:R-:W3:Y:S01]  /*1ed00*/  S2R R8, SR_TID.X ;  /* 0x0000000000087919 */ /* 0x000ee20000002100 */
[----:B--2---:R-:W-:-:S04]  /*1ed10*/  IMAD.MOV.U32 R7, RZ, RZ, 0x9000 ;  /* 0x00009000ff077424 */ /* 0x004fc800078e00ff */
[----:B------:R4:W-:Y:S01]  /*1ed20*/  SYNCS.ARRIVE.TRANS64 RZ, [R11+URZ+0x30890], R7 ;  /* 0x030890070bff79a7 */ /* 0x0009e2000800003f */
[----:B---3--:R-:W-:-:S04]  /*1ed30*/  LOP3.LUT R8, R8, 0x1f, RZ, 0xc0, !PT ;  /* 0x0000001f08087812 */ /* 0x008fc800078ec0ff */
[----:B------:R-:W-:-:S13]  /*1ed40*/  ISETP.NE.AND P0, PT, R8, RZ, PT ;  /* 0x000000ff0800720c */ /* 0x000fda0003f05270 */
[----:B----4-:R-:W-:Y:S05]  /*1ed50*/  @!P0 BRA `(.L_x_2953) ;  /* 0x0000000000048947 */ /* 0x010fea0003800000 */
[----:B------:R-:W-:Y:S01]  /*1ed60*/  BPT.TRAP 0x1 ;  /* 0x000000040000795c */ /* 0x000fe20000300000 */
.L_x_2953:
[----:B------:R-:W-:Y:S05]  /*1ed70*/  BSYNC B2 ;  /* 0x0000000000027941 */ /* 0x000fea0003800000 */
.L_x_2952:
        /* <DEDUP_REMOVED lines=8> */
[----:B--2---:R-:W-:Y:S01]  /*1ee00*/  VIADD R7, R11, 0x30890 ;  /* 0x000308900b077836 */ /* 0x004fe20000000000 */
[----:B------:R-:W-:Y:S01]  /*1ee10*/  UMOV UR6, 0x0 ;  /* 0x0000000000067882 */ /* 0x000fe20000000000 */
[----:B-1----:R-:W-:Y:S01]  /*1ee20*/  VIADD R12, R9, 0x1e400 ;  /* 0x0001e400090c7836 */ /* 0x002fe20000000000 */
[----:B------:R-:W-:-:S09]  /*1ee30*/  UMOV UR7, 0x12f00000 ;  /* 0x12f0000000077882 */ /* 0x000fd20000000000 */
.L_x_2954:
        /* <DEDUP_REMOVED lines=10> */
[----:B------:R-:W-:Y:S01]  /*1eee0*/  IMAD.MOV.U32 R15, RZ, RZ, 0x40 ;  /* 0x00000040ff0f7424 */ /* 0x000fe200078e00ff */
[----:B------:R-:W-:Y:S01]  /*1eef0*/  PLOP3.LUT P0, PT, PT, PT, PT, 0x80, 0x0 ;  /* 0x000000000000781c */ /* 0x000fe20003f0f070 */
[----:B------:R-:W-:Y:S01]  /*1ef00*/  VIADD R12, R9, 0x21400 ;  /* 0x00021400090c7836 */ /* 0x000fe20000000000 */
[----:B------:R-:W-:Y:S01]  /*1ef10*/  UMOV UR6, 0x0 ;  /* 0x0000000000067882 */ /* 0x000fe20000000000 */
[----:B------:R-:W-:Y:S01]  /*1ef20*/  UMOV UR7, 0x12f00000 ;  /* 0x12f0000000077882 */ /* 0x000fe20000000000 */
[----:B------:R-:W-:-:S15]  /*1ef30*/  R2UR UR10, R15 ;  /* 0x000000000f0a72ca */ /* 0x000fde00000e0000 */
.L_x_2955:
        /* <DEDUP_REMOVED lines=16> */
.L_x_2956:
        /* <DEDUP_REMOVED lines=10> */
[----:B------:R-:W1:Y:S01]  /*1f0e0*/  SYNCS.PHASECHK.TRANS64.TRYWAIT P0, [R11+URZ+0x308c0], R10 ;  /* 0x0308c00a0b0075a7 */ /* 0x000e62000800017f */
[----:B------:R-:W-:Y:S04]  /*1f0f0*/  BSSY B2, `(.L_x_2957) ;  /* 0x0000002000027945 */ /* 0x000fe80003800000 */
[----:B-1----:R-:W-:Y:S05]  /*1f100*/  @!P0 BRA `(.L_x_2958) ;  /* 0x0000006800c48947 */ /* 0x002fea0003800000 */
.L_x_3113:
[----:B------:R-:W-:Y:S05]  /*1f110*/  BSYNC B2 ;  /* 0x0000000000027941 */ /* 0x000fea0003800000 */
.L_x_2957:
        /* <DEDUP_REMOVED lines=11> */
.L_x_2960:
[----:B------:R-:W-:Y:S05]  /*1f1d0*/  BSYNC B2 ;  /* 0x0000000000027941 */ /* 0x000fea0003800000 */
.L_x_2959:
        /* <DEDUP_REMOVED lines=8> */
.L_x_2961:
        /* <DEDUP_REMOVED lines=15> */
.L_x_2962:
        /* <DEDUP_REMOVED lines=15> */
.L_x_2963:
        /* <DEDUP_REMOVED lines=9> */
[----:B---3--:R-:W-:Y:S05]  /*1f4d0*/  @P0 BRA.U.ANY `(.L_x_2963) ;  /* 0xfffffffd00d80947 */ /* 0x008fea000393ffff */
.L_x_2949:
[----:B------:R-:W-:Y:S05]  /*1f4e0*/  BSYNC B1 ;  /* 0x0000000000017941 */ /* 0x000fea0003800000 */
.L_x_2948:
[----:B0-----:R-:W-:Y:S01]  /*1f4f0*/  VIADD R11, R5, 0xfffffffe ;  /* 0xfffffffe050b7836 */ /* 0x001fe20000000000 */
        /* <DEDUP_REMOVED lines=8> */
.L_x_2980:
[----:B------:R-:W-:Y:S05]  /*1f580*/  YIELD ;  /* 0x0000000000007946 */ /* 0x000fea0003800000 */
[----:B------:R-:W-:Y:S04]  /*1f590*/  BSSY B1, `(.L_x_2964) ;  /* 0x000008a000017945 */ /* 0x000fe80003800000 */
[----:B------:R-:W-:Y:S05]  /*1f5a0*/  @!P6 BRA `(.L_x_2965) ;  /* 0x000000080020e947 */ /* 0x000fea0003800000 */
[----:B------:R-:W-:Y:S01]  /*1f5b0*/  IMAD R10, R27, 0x8, R22 ;  /* 0x000000081b0a7824 */ /* 0x000fe200078e0216 */
[----:B------:R-:W-:Y:S01]  /*1f5c0*/  SHF.L.U32 R9, R29, 0x1f, RZ ;  /* 0x0000001f1d097819 */ /* 0x000fe200000006ff */
[----:B------:R-:W0:Y:S01]  /*1f5d0*/  S2R R5, SR_TID.X ;  /* 0x0000000000057919 */ /* 0x000e220000002100 */
[----:B------:R-:W-:Y:S02]  /*1f5e0*/  BSSY B2, `(.L_x_2966) ;  /* 0x0000005000027945 */ /* 0x000fe40003800000 */
[----:B------:R-:W3:Y:S01]  /*1f5f0*/  SYNCS.PHASECHK.TRANS64.TRYWAIT P1, [R10+URZ+0x308a0], R9 ;  /* 0x0308a0090a0075a7 */ /* 0x000ee2000802017f */
[----:B0-----:R-:W-:-:S04]  /*1f600*/  LOP3.LUT R5, R5, 0x7f, RZ, 0xc0, !PT ;  /* 0x0000007f05057812 */ /* 0x001fc800078ec0ff */
[----:B------:R-:W-:Y:S01]  /*1f610*/  ISETP.NE.AND P2, PT, R5, RZ, PT ;  /* 0x000000ff0500720c */ /* 0x000fe20003f45270 */
[----:B---3--:R-:W-:-:S12]  /*1f620*/  @!P1 BRA `(.L_x_2967) ;  /* 0x0000006400909947 */ /* 0x008fd80003800000 */
.L_x_3114:
[----:B------:R-:W-:Y:S05]  /*1f630*/  BSYNC B2 ;  /* 0x0000000000027941 */ /* 0x000fea0003800000 */
.L_x_2966:
[----:B------:R-:W-:Y:S04]  /*1f640*/  BSSY B2, `(.L_x_2968) ;  /* 0x0000009000027945 */ /* 0x000fe80003800000 */
[----:B------:R-:W-:Y:S05]  /*1f650*/  @P2 BRA `(.L_x_2969) ;  /* 0x00000000001c2947 */ /* 0x000fea0003800000 */
[----:B--2---:R-:W2:Y:S01]  /*1f660*/  S2R R7, SR_TID.X ;  /* 0x0000000000077919 */ /* 0x004ea20000002100 */
[----:B------:R-:W-:-:S04]  /*1f670*/  IMAD.MOV.U32 R5, RZ, RZ, 0x9000 ;  /* 0x00009000ff057424 */ /* 0x000fc800078e00ff */
[----:B------:R3:W-:Y:S01]  /*1f680*/  SYNCS.ARRIVE.TRANS64 RZ, [R10+URZ+0x30890], R5 ;  /* 0x030890050aff79a7 */ /* 0x0007e2000800003f */
[----:B--2---:R-:W-:-:S04]  /*1f690*/  LOP3.LUT R7, R7, 0x1f, RZ, 0xc0, !PT ;  /* 0x0000001f07077812 */ /* 0x004fc800078ec0ff */
[----:B------:R-:W-:-:S13]  /*1f6a0*/  ISETP.NE.AND P1, PT, R7, RZ, PT ;  /* 0x000000ff0700720c */ /* 0x000fda0003f25270 */
[----:B---3--:R-:W-:Y:S05]  /*1f6b0*/  @!P1 BRA `(.L_x_2969) ;  /* 0x0000000000049947 */ /* 0x008fea0003800000 */
[----:B------:R-:W-:Y:S01]  /*1f6c0*/  BPT.TRAP 0x1 ;  /* 0x000000040000795c */ /* 0x000fe20000300000 */
.L_x_2969:
[----:B------:R-:W-:Y:S05]  /*1f6d0*/  BSYNC B2 ;  /* 0x0000000000027941 */ /* 0x000fea0003800000 */
.L_x_2968:
[----:B------:R-:W-:Y:S01]  /*1f6e0*/  IMAD.MOV.U32 R14, RZ, RZ, RZ ;  /* 0x000000ffff0e7224 */ /* 0x000fe200078e00ff */
[----:B------:R-:W-:Y:S01]  /*1f6f0*/  UIADD3 UR4, UP0, UR38, 0x570, URZ ;  /* 0x0000057026047890 */ /* 0x000fe2000ff1e03f */
[----:B------:R-:W-:Y:S01]  /*1f700*/  IMAD R8, R27, 0x9000, R22 ;  /* 0x000090001b087824 */ /* 0x000fe200078e0216 */
[----:B------:R-:W-:Y:S01]  /*1f710*/  PLOP3.LUT P1, PT, PT, PT, PT, 0x80, 0x0 ;  /* 0x000000000000781c */ /* 0x000fe20003f2f070 */
[----:B--2---:R-:W-:Y:S01]  /*1f720*/  IMAD R7, R11, 0x60, R0 ;  /* 0x000000600b077824 */ /* 0x004fe200078e0200 */
[----:B------:R-:W-:Y:S01]  /*1f730*/  R2UR UR10, R14 ;  /* 0x000000000e0a72ca */ /* 0x000fe200000e0000 */
[----:B------:R-:W-:Y:S01]  /*1f740*/  VIADD R5, R10, 0x30890 ;  /* 0x000308900a057836 */ /* 0x000fe20000000000 */
[----:B------:R-:W-:Y:S01]  /*1f750*/  UIADD3.X UR5, URZ, UR39, URZ, UP0, !UPT ;  /* 0x000000273f057290 */ /* 0x000fe200087fe43f */
[----:B-1----:R-:W-:Y:S01]  /*1f760*/  VIADD R12, R8, 0x1e400 ;  /* 0x0001e400080c7836 */ /* 0x002fe20000000000 */
[----:B------:R-:W-:Y:S01]  /*1f770*/  UMOV UR6, 0x0 ;  /* 0x0000000000067882 */ /* 0x000fe20000000000 */
[----:B------:R-:W-:-:S10]  /*1f780*/  UMOV UR7, 0x12f00000 ;  /* 0x12f0000000077882 */ /* 0x000fd40000000000 */
.L_x_2970:
        /* <DEDUP_REMOVED lines=16> */
.L_x_2971:
        /* <DEDUP_REMOVED lines=16> */
.L_x_2972:
        /* <DEDUP_REMOVED lines=13> */
.L_x_3115:
[----:B------:R-:W-:Y:S05]  /*1fa60*/  BSYNC B2 ;  /* 0x0000000000027941 */ /* 0x000fea0003800000 */
.L_x_2973:
        /* <DEDUP_REMOVED lines=11> */
.L_x_2976:
[----:B------:R-:W-:Y:S05]  /*1fb20*/  BSYNC B2 ;  /* 0x0000000000027941 */ /* 0x000fea0003800000 */
.L_x_2975:
        /* <DEDUP_REMOVED lines=8> */
.L_x_2977:
        /* <DEDUP_REMOVED lines=15> */
.L_x_2978:
        /* <DEDUP_REMOVED lines=15> */
.L_x_2979:
        /* <DEDUP_REMOVED lines=10> */
.L_x_2965:
[----:B------:R-:W-:Y:S05]  /*1fe30*/  BSYNC B1 ;  /* 0x0000000000017941 */ /* 0x000fea0003800000 */
.L_x_2964:
        /* <DEDUP_REMOVED lines=8> */
.L_x_2942:
[----:B------:R-:W-:Y:S05]  /*1fec0*/  BSYNC B0 ;  /* 0x0000000000007941 */ /* 0x000fea0003800000 */
.L_x_2941:
[----:B------:R-:W3:Y:S01]  /*1fed0*/  LDC R0, c[0x0][0x448] ;  /* 0x00011200ff007b82 */ /* 0x000ee20000000800 */
[----:B------:R-:W-:Y:S01]  /*1fee0*/  LEA R5, R17, 0x7f, 0x7 ;  /* 0x0000007f11057811 */ /* 0x000fe200078e38ff */
[----:B------:R-:W-:Y:S05]  /*1fef0*/  @!P0 WARPSYNC.ALL ;  /* 0x0000000000008948 */ /* 0x000fea0003800000 */
[----:B------:R-:W-:Y:S01]  /*1ff00*/  BSSY B7, `(.L_x_2981) ;  /* 0x0000393000077945 */ /* 0x000fe20003800000 */
[----:B------:R-:W-:Y:S01]  /*1ff10*/  @!P0 BAR.SYNC.DEFER_BLOCKING 0xc, 0x180 ;  /* 0x0306000000008b1d */ /* 0x000fe20000010000 */
[----:B---3--:R-:W-:-:S13]  /*1ff20*/  ISETP.NE.AND P1, PT, R0, 0x1, PT ;  /* 0x000000010000780c */ /* 0x008fda0003f25270 */
[----:B------:R-:W3:Y:S08]  /*1ff30*/  @P1 LDC R0, c[0x0][0x44c] ;  /* 0x00011300ff001b82 */ /* 0x000ef00000000800 */
[----:B--2---:R-:W2:Y:S01]  /*1ff40*/  @P1 LDC R7, c[0x0][0x450] ;  /* 0x00011400ff071b82 */ /* 0x004ea20000000800 */
[----:B---3--:R-:W-:-:S05]  /*1ff50*/  @P1 IMAD.HI.U32 R0, R5, R0, RZ ;  /* 0x0000000005001227 */ /* 0x008fca00078e00ff */
[----:B--2---:R-:W-:-:S05]  /*1ff60*/  @P1 SHF.R.U32.HI R5, RZ, R7, R0 ;  /* 0x00000007ff051219 */ /* 0x004fca0000011600 */
[----:B------:R-:W-:-:S04]  /*1ff70*/  IMAD.IADD R5, R2, 0x1, R5 ;  /* 0x0000000102057824 */ /* 0x000fc800078e0205 */
[----:B------:R-:W-:-:S05]  /*1ff80*/  IMAD.HI R5, R5, 0x2aaaaaab, RZ ;  /* 0x2aaaaaab05057827 */ /* 0x000fca00078e02ff */
[----:B------:R-:W-:-:S04]  /*1ff90*/  SHF.R.U32.HI R0, RZ, 0x1f, R5 ;  /* 0x0000001fff007819 */ /* 0x000fc80000011605 */
[----:B------:R-:W-:-:S04]  /*1ffa0*/  LEA.HI.SX32 R0, R5, R0, 0x1c ;  /* 0x0000000005007211 */ /* 0x000fc800078fe2ff */
[----:B------:R-:W-:-:S04]  /*1ffb0*/  VIMNMX R31, R3, R0, PT ;  /* 0x00000000031f7248 */ /* 0x000fc80003fe0100 */
[----:B------:R-:W-:Y:S01]  /*1ffc0*/  ISETP.GT.AND P0, PT, R31, RZ, PT ;  /* 0x000000ff1f00720c */ /* 0x000fe20003f04270 */
        /* <DEDUP_REMOVED lines=9> */
[----:B------:R-:W2:Y:S01]  /*20060*/  FLO.U32 R0, UR4 ;  /* 0x0000000400007d00 */ /* 0x000ea200080e0000 */
[----:B------:R-:W-:Y:S01]  /*20070*/  ULDC.64 UR6, c[0x0][0x208] ;  /* 0x0000820000067ab9 */ /* 0x000fe20000000a00 */
        /* <DEDUP_REMOVED lines=9> */
.L_x_2982:
        /* <DEDUP_REMOVED lines=11> */
[----:B------:R-:W-:Y:S02]  /*201c0*/  IMAD.U32 R6, RZ, RZ, UR8 ;  /* 0x00000008ff067e24 */ /* 0x000fe4000f8e00ff */
[----:B------:R-:W-:-:S02]  /*201d0*/  IMAD.U32 R7, RZ, RZ, UR9 ;  /* 0x00000009ff077e24 */ /* 0x000fc4000f8e00ff */
[----:B------:R-:W-:Y:S02]  /*201e0*/  IMAD.U32 R10, RZ, RZ, UR4 ;  /* 0x00000004ff0a7e24 */ /* 0x000fe4000f8e00ff */
[----:B0-----:R-:W-:Y:S02]  /*201f0*/  IMAD.U32 R11, RZ, RZ, UR5 ;  /* 0x00000005ff0b7e24 */ /* 0x001fe4000f8e00ff */
[----:B------:R-:W-:Y:S02]  /*20200*/  IMAD.MOV.U32 R8, RZ, RZ, 0x70 ;  /* 0x00000070ff087424 */ /* 0x000fe400078e00ff */
[----:B-1----:R-:W-:Y:S02]  /*20210*/  IMAD.MOV.U32 R12, RZ, RZ, 0x1 ;  /* 0x00000001ff0c7424 */ /* 0x002fe400078e00ff */
[----:B------:R-:W-:-:S07]  /*20220*/  IMAD.MOV.U32 R13, RZ, RZ, RZ ;  /* 0x000000ffff0d7224 */ /* 0x000fce00078e00ff */
[----:B------:R-:W-:-:S07]  /*20230*/  LEPC R20, `(.L_x_2985) ;  /* 0x000000001014794e */ /* 0x000fce0000000000 */
[----:B--2---:R-:W-:Y:S05]  /*20240*/  CALL.ABS.NOINC R2 ;  /* 0x0000000002007343 */ /* 0x004fea0003c00000 */
.L_x_2985:
[----:B------:R-:W-:Y:S05]  /*20250*/  BSYNC B6 ;  /* 0x0000000000067941 */ /* 0x000fea0003800000 */
.L_x_2984:
        /* <DEDUP_REMOVED lines=11> */
[----:B------:R-:W-:Y:S02]  /*20310*/  IMAD.U32 R6, RZ, RZ, UR8 ;  /* 0x00000008ff067e24 */ /* 0x000fe4000f8e00ff */
[----:B------:R-:W-:-:S02]  /*20320*/  IMAD.U32 R7, RZ, RZ, UR9 ;  /* 0x00000009ff077e24 */ /* 0x000fc4000f8e00ff */
[----:B------:R-:W-:Y:S02]  /*20330*/  IMAD.U32 R10, RZ, RZ, UR4 ;  /* 0x00000004ff0a7e24 */ /* 0x000fe4000f8e00ff */
[----:B0-----:R-:W-:Y:S02]  /*20340*/  IMAD.U32 R11, RZ, RZ, UR5 ;  /* 0x00000005ff0b7e24 */ /* 0x001fe4000f8e00ff */
[----:B------:R-:W-:Y:S02]  /*20350*/  IMAD.MOV.U32 R8, RZ, RZ, 0x70 ;  /* 0x00000070ff087424 */ /* 0x000fe400078e00ff */
[----:B-1----:R-:W-:Y:S02]  /*20360*/  IMAD.MOV.U32 R12, RZ, RZ, 0x1 ;  /* 0x00000001ff0c7424 */ /* 0x002fe400078e00ff */
[----:B--2---:R-:W-:-:S07]  /*20370*/  IMAD.MOV.U32 R13, RZ, RZ, RZ ;  /* 0x000000ffff0d7224 */ /* 0x004fce00078e00ff */
[----:B------:R-:W-:-:S07]  /*20380*/  LEPC R20, `(.L_x_2988) ;  /* 0x000000001014794e */ /* 0x000fce0000000000 */
[----:B---3--:R-:W-:Y:S05]  /*20390*/  CALL.ABS.NOINC R2 ;  /* 0x0000000002007343 */ /* 0x008fea0003c00000 */
.L_x_2988:
        /* <DEDUP_REMOVED lines=15> */
.L_x_2987:
[----:B------:R-:W-:Y:S05]  /*20490*/  BSYNC B6 ;  /* 0x0000000000067941 */ /* 0x000fea0003800000 */
.L_x_2986:
[----:B------:R-:W-:Y:S01]  /*204a0*/  IMAD.MOV.U32 R25, RZ, RZ, R31 ;  /* 0x000000ffff197224 */ /* 0x000fe200078e001f */
[----:B------:R-:W-:Y:S01]  /*204b0*/  ULDC.64 UR4, c[0x0][0x9f8] ;  /* 0x00027e0000047ab9 */ /* 0x000fe20000000a00 */
[----:B------:R-:W2:Y:S01]  /*204c0*/  LDL R31, [R1+0x8] ;  /* 0x00000800011f7983 */ /* 0x000ea20000100800 */
[----:B------:R-:W-:-:S03]  /*204d0*/  ISETP.NE.U32.AND P0, PT, RZ, UR4, PT ;  /* 0x00000004ff007c0c */ /* 0x000fc6000bf05070 */
[----:B------:R-:W3:Y:S01]  /*204e0*/  LDL R21, [R1+0xc] ;  /* 0x00000c0001157983 */ /* 0x000ee20000100800 */
[----:B------:R-:W-:Y:S01]  /*204f0*/  ISETP.NE.AND.EX P0, PT, RZ, UR5, PT, P0 ;  /* 0x00000005ff007c0c */ /* 0x000fe2000bf05300 */
[----:B------:R-:W-:Y:S01]  /*20500*/  ULDC.64 UR6, c[0x0][0x208] ;  /* 0x0000820000067ab9 */ /* 0x000fe20000000a00 */
[----:B------:R-:W4:Y:S01]  /*20510*/  LDC R0, c[0x0][0x430] ;  /* 0x00010c00ff007b82 */ /* 0x000f220000000800 */
[----:B------:R-:W3:Y:S01]  /*20520*/  LDL.LU R8, [R1] ;  /* 0x0000000001087983 */ /* 0x000ee20000300800 */
[----:B------:R-:W0:Y:S09]  /*20530*/  S2R R20, SR_TID.X ;  /* 0x0000000000147919 */ /* 0x000e320000002100 */
[----:B------:R-:W-:Y:S01]  /*20540*/  @P0 IADD3 R2, P1, R23, UR4, RZ ;  /* 0x0000000417020c10 */ /* 0x000fe2000ff3e0ff */
[----:B------:R-:W-:Y:S01]  /*20550*/  VIADD R25, R25, 0xffffffff ;  /* 0xffffffff19197836 */ /* 0x000fe20000000000 */
[----:B------:R-:W-:-:S02]  /*20560*/  ULDC UR4, c[0x0][0x2f4] ;  /* 0x0000bd0000047ab9 */ /* 0x000fc40000000800 */
[----:B------:R-:W-:-:S05]  /*20570*/  @P0 IADD3.X R3, R24, UR5, RZ, P1, !PT ;  /* 0x0000000518030c10 */ /* 0x000fca0008ffe4ff */
[----:B------:R1:W3:Y:S01]  /*20580*/  @P0 LDG.E R32, desc[UR6][R2.64] ;  /* 0x0000000602200981 */ /* 0x0002e2000c1e1900 */
[----:B0-----:R-:W-:-:S04]  /*20590*/  LOP3.LUT R20, R20, 0x7f, RZ, 0xc0, !PT ;  /* 0x0000007f14147812 */ /* 0x001fc800078ec0ff */
[----:B------:R-:W-:Y:S02]  /*205a0*/  SHF.R.U32.HI R4, RZ, 0x3, R20 ;  /* 0x00000003ff047819 */ /* 0x000fe40000011614 */
[----:B------:R-:W0:Y:S01]  /*205b0*/  S2R R20, SR_TID.X ;  /* 0x0000000000147919 */ /* 0x000e220000002100 */
[----:B----4-:R-:W-:-:S13]  /*205c0*/  ISETP.NE.AND P1, PT, R0, 0x1, PT ;  /* 0x000000010000780c */ /* 0x010fda0003f25270 */
[----:B------:R-:W4:Y:S01]  /*205d0*/  @P1 LDC R6, c[0x0][0x438] ;  /* 0x00010e00ff061b82 */ /* 0x000f220000000800 */
[----:B0-----:R-:W-:-:S05]  /*205e0*/  IMAD.SHL.U32 R20, R20, 0x10, RZ ;  /* 0x0000001014147824 */ /* 0x001fca00078e00ff */
[----:B------:R-:W-:Y:S02]  /*205f0*/  LOP3.LUT R20, R4, 0x70, R20, 0xf8, !PT ;  /* 0x0000007004147812 */ /* 0x000fe400078ef814 */
[----:B------:R-:W0:Y:S03]  /*20600*/  @P1 LDC R4, c[0x0][0x434] ;  /* 0x00010d00ff041b82 */ /* 0x000e260000000800 */
[----:B------:R-:W-:Y:S01]  /*20610*/  IMAD R5, R25, 0x60, R20 ;  /* 0x0000006019057824 */ /* 0x000fe200078e0214 */
[----:B------:R-:W-:Y:S01]  /*20620*/  ISETP.GE.AND P3, PT, R33, UR4, PT ;  /* 0x0000000421007c0c */ /* 0x000fe2000bf66270 */
[----:B------:R-:W-:-:S03]  /*20630*/  UMOV UR5, 0xffffffff ;  /* 0xffffffff00057882 */ /* 0x000fc60000000000 */
[----:B--2---:R-:W-:-:S04]  /*20640*/  ISETP.GE.AND P0, PT, R5, R31, PT ;  /* 0x0000001f0500720c */ /* 0x004fc80003f06270 */
[----:B------:R-:W-:Y:S01]  /*20650*/  ISETP.GT.U32.OR P0, PT, R20, 0x5f, P0 ;  /* 0x0000005f1400780c */ /* 0x000fe20000704470 */
[----:B---3--:R-:W-:-:S04]  /*20660*/  IMAD.IADD R5, R5, 0x1, R21 ;  /* 0x0000000105057824 */ /* 0x008fc800078e0215 */
[----:B0-----:R-:W-:-:S08]  /*20670*/  @P1 IMAD.HI.U32 R7, R5, R4, RZ ;  /* 0x0000000405071227 */ /* 0x001fd000078e00ff */
[----:B-1----:R-:W0:Y:S01]  /*20680*/  @!P0 LDC.64 R2, c[0x0][0x428] ;  /* 0x00010a00ff028b82 */ /* 0x002e220000000a00 */
[----:B------:R-:W-:Y:S01]  /*20690*/  IMAD.MOV.U32 R4, RZ, RZ, R5 ;  /* 0x000000ffff047224 */ /* 0x000fe200078e0005 */
[----:B----4-:R-:W-:-:S05]  /*206a0*/  @P1 SHF.R.U32.HI R4, RZ, R6, R7 ;  /* 0x00000006ff041219 */ /* 0x010fca0000011607 */
[----:B------:R-:W-:Y:S01]  /*206b0*/  IMAD.MOV R6, RZ, RZ, -R4 ;  /* 0x000000ffff067224 */ /* 0x000fe200078e0a04 */
[----:B------:R-:W-:-:S03]  /*206c0*/  SHF.R.S32.HI R9, RZ, 0x1f, R32 ;  /* 0x0000001fff097819 */ /* 0x000fc60000011420 */
        /* <DEDUP_REMOVED lines=24> */
[----:B------:R-:W-:-:S04]  /*20850*/  @P1 LOP3.LUT R8, R8, 0x2, RZ, 0xfc, !PT ;  /* 0x0000000208081812 */ /* 0x000fc800078efcff */
[----:B------:R-:W-:Y:S01]  /*20860*/  @P0 LOP3.LUT R8, R8, 0x1, RZ, 0xfc, !PT ;  /* 0x0000000108080812 */ /* 0x000fe200078efcff */
[----:B------:R0:W-:Y:S04]  /*20870*/  STL [R1+0x10], R9 ;  /* 0x0000100901007387 */ /* 0x0001e80000100800 */
[----:B------:R0:W-:Y:S01]  /*20880*/  STL [R1], R8 ;  /* 0x0000000801007387 */ /* 0x0001e20000100800 */
[----:B------:R-:W-:Y:S05]  /*20890*/  BRA.DIV UR5, `(.L_x_2989) ;  /* 0x00000056051c7947 */ /* 0x000fea000b800000 */
.L_x_3118:
[----:B------:R-:W-:Y:S01]  /*208a0*/  SHF.R.S32.HI R31, RZ, 0x1f, R18 ;  /* 0x0000001fff1f7819 */ /* 0x000fe20000011412 */
[----:B------:R-:W-:Y:S06]  /*208b0*/  @!P2 BRA `(.L_x_2990) ;  /* 0x000000000004a947 */ /* 0x000fec0003800000 */
[----:B------:R-:W-:Y:S01]  /*208c0*/  BPT.TRAP 0x1 ;  /* 0x000000040000795c */ /* 0x000fe20000300000 */
.L_x_2990:
        /* <DEDUP_REMOVED lines=25> */
.L_x_3119:
[----:B------:R-:W-:Y:S05]  /*20a60*/  BSYNC B0 ;  /* 0x0000000000007941 */ /* 0x000fea0003800000 */
.L_x_2991:
        /* <DEDUP_REMOVED lines=33> */
[----:B------:R-:W-:Y:S01]  /*20c80*/  @P0 IMAD R8, R5, 0x2, R22 ;  /* 0x0000000205080824 */ /* 0x000fe200078e0216 */
[----:B------:R-:W-:Y:S02]  /*20c90*/  ULDC.64 UR4, c[0x0][0x208] ;  /* 0x0000820000047ab9 */ /* 0x000fe40000000a00 */
        /* <DEDUP_REMOVED lines=60> */
.L_x_3133:
[----:B------:R-:W-:Y:S01]  /*21060*/  ISETP.GE.AND P0, PT, R6, 0x51, PT ;  /* 0x000000510600780c */ /* 0x000fe20003f06270 */
[----:B------:R-:W-:-:S12]  /*21070*/  ULDC.64 UR4, c[0x0][0x208] ;  /* 0x0000820000047ab9 */ /* 0x000fd80000000a00 */
        /* <DEDUP_REMOVED lines=11> */
.L_x_2994:
[----:B------:R-:W-:Y:S02]  /*21130*/  PLOP3.LUT P1, PT, P1, P0, PT, 0xa2, 0x0 ;  /* 0x000000000000781c */ /* 0x000fe40000f21472 */
[----:B------:R-:W-:-:S08]  /*21140*/  @P0 R2UR P1, UR4, R7 ;  /* 0x00000000070402ca */ /* 0x000fd00000020000 */
[----:B------:R-:W-:-:S05]  /*21150*/  @P0 PLOP3.LUT P0, PT, P1, PT, PT, 0x80, 0x0 ;  /* 0x000000000000081c */ /* 0x000fca0000f0f070 */
[----:B------:R-:W-:Y:S01]  /*21160*/  @!P1 SYNCS.ARRIVE.TRANS64.RED.A0T1 RZ, [UR4+0x30830], RZ ;  /* 0x030830ffffff99a7 */ /* 0x000fe20008200404 */
[----:B------:R-:W-:Y:S07]  /*21170*/  @!P1 ARRIVES.LDGSTSBAR.64.TRANSCNT [UR4+0x30830] ;  /* 0x03083000ff0099b0 */ /* 0x000fee0008000a84 */
[----:B------:R-:W-:Y:S05]  /*21180*/  @P0 BRA.U.ANY `(.L_x_2994) ;  /* 0xfffffffd00e80947 */ /* 0x000fea000393ffff */
[----:B------:R-:W-:Y:S01]  /*21190*/  NOP ;  /* 0x0000000000007918 */ /* 0x000fe20000000000 */
[----:B------:R-:W-:-:S05]  /*211a0*/  IMAD.U32 R0, RZ, RZ, UR37 ;  /* 0x00000025ff007e24 */ /* 0x000fca000f8e00ff */
[----:B------:R-:W-:-:S13]  /*211b0*/  ISETP.NE.AND P2, PT, R0, 0x3, PT ;  /* 0x000000030000780c */ /* 0x000fda0003f45270 */
[----:B------:R-:W-:Y:S05]  /*211c0*/  @!P2 BRA `(.L_x_2995) ;  /* 0x000000000004a947 */ /* 0x000fea0003800000 */
[----:B------:R-:W-:Y:S01]  /*211d0*/  BPT.TRAP 0x1 ;  /* 0x000000040000795c */ /* 0x000fe20000300000 */
.L_x_2995:
        /* <DEDUP_REMOVED lines=37> */
.L_x_2997:
[----:B------:R-:W-:Y:S05]  /*21430*/  BSYNC B6 ;  /* 0x0000000000067941 */ /* 0x000fea0003800000 */
.L_x_2996:
[----:B------:R-:W2:Y:S01]  /*21440*/  LDL.LU R20, [R1+0x2c] ;  /* 0x00002c0001147983 */ /* 0x000ea20000300800 */
[----:B------:R-:W-:Y:S01]  /*21450*/  ULDC.64 UR4, c[0x0][0x2d8] ;  /* 0x0000b60000047ab9 */ /* 0x000fe20000000a00 */
[----:B-1----:R-:W1:Y:S02]  /*21460*/  LDC R7, c[0x0][0x448] ;  /* 0x00011200ff077b82 */ /* 0x002e640000000800 */
[----:B0-----:R-:W3:Y:S01]  /*21470*/  LDL.LU.64 R2, [R1+0x20] ;  /* 0x0000200001027983 */ /* 0x001ee20000300a00 */
[----:B------:R-:W-:-:S03]  /*21480*/  IMAD R0, R31, UR4, RZ ;  /* 0x000000041f007c24 */ /* 0x000fc6000f8e02ff */
[----:B------:R0:W5:Y:S01]  /*21490*/  LDL R10, [R1+0x18] ;  /* 0x00001800010a7983 */ /* 0x0001620000100800 */
[----:B------:R-:W-:-:S03]  /*214a0*/  IMAD R5, R18, UR5, R0 ;  /* 0x0000000512057c24 */ /* 0x000fc6000f8e0200 */
[----:B------:R0:W5:Y:S01]  /*214b0*/  LDL R8, [R1+0x4] ;  /* 0x0000040001087983 */ /* 0x0001620000100800 */
[----:B-1----:R-:W-:-:S13]  /*214c0*/  ISETP.NE.AND P0, PT, R7, 0x1, PT ;  /* 0x000000010700780c */ /* 0x002fda0003f05270 */
[----:B------:R-:W1:Y:S01]  /*214d0*/  @P0 LDC R6, c[0x0][0x44c] ;  /* 0x00011300ff060b82 */ /* 0x000e620000000800 */
[----:B---3--:R-:W-:Y:S02]  /*214e0*/  IMAD.MOV.U32 R3, RZ, RZ, R34 ;  /* 0x000000ffff037224 */ /* 0x008fe400078e0022 */
[----:B------:R-:W-:Y:S01]  /*214f0*/  IMAD.WIDE.U32 R2, R18, UR4, R2 ;  /* 0x0000000412027c25 */ /* 0x000fe2000f8e0002 */
[----:B------:R-:W-:-:S03]  /*21500*/  ULDC.64 UR4, c[0x0][0x2e0] ;  /* 0x0000b80000047ab9 */ /* 0x000fc60000000a00 */
[----:B------:R-:W-:Y:S02]  /*21510*/  IMAD.IADD R3, R3, 0x1, R5 ;  /* 0x0000000103037824 */ /* 0x000fe400078e0205 */
[----:B--2---:R-:W-:Y:S02]  /*21520*/  IMAD R5, R20, UR4, RZ ;  /* 0x0000000414057c24 */ /* 0x004fe4000f8e02ff */
[----:B------:R-:W2:Y:S01]  /*21530*/  S2R R20, SR_TID.X ;  /* 0x0000000000147919 */ /* 0x000ea20000002100 */
[----:B------:R-:W-:-:S04]  /*21540*/  IMAD.WIDE.U32 R2, R30, UR4, R2 ;  /* 0x000000041e027c25 */ /* 0x000fc8000f8e0002 */
[----:B------:R-:W-:Y:S01]  /*21550*/  IMAD R0, R30, UR5, R5 ;  /* 0x000000051e007c24 */ /* 0x000fe2000f8e0205 */
[----:B------:R-:W-:-:S03]  /*21560*/  ULDC.64 UR4, c[0x0][0x2d0] ;  /* 0x0000b40000047ab9 */ /* 0x000fc60000000a00 */
[----:B------:R-:W-:Y:S02]  /*21570*/  IMAD.IADD R3, R3, 0x1, R0 ;  /* 0x0000000103037824 */ /* 0x000fe400078e0200 */
[----:B------:R-:W3:Y:S01]  /*21580*/  @P0 LDC R0, c[0x0][0x450] ;  /* 0x00011400ff000b82 */ /* 0x000ee20000000800 */
[----:B--2---:R-:W-:-:S04]  /*21590*/  LOP3.LUT R20, R20, 0x7f, RZ, 0xc0, !PT ;  /* 0x0000007f14147812 */ /* 0x004fc800078ec0ff */
[----:B------:R-:W-:Y:S02]  /*215a0*/  SHF.R.U32.HI R21, RZ, 0x3, R20 ;  /* 0x00000003ff157819 */ /* 0x000fe40000011614 */
[----:B------:R-:W2:Y:S02]  /*215b0*/  S2R R20, SR_TID.X ;  /* 0x0000000000147919 */ /* 0x000ea40000002100 */
[----:B--2---:R-:W-:-:S05]  /*215c0*/  IMAD.SHL.U32 R20, R20, 0x10, RZ ;  /* 0x0000001014147824 */ /* 0x004fca00078e00ff */
[----:B------:R-:W-:-:S05]  /*215d0*/  LOP3.LUT R20, R21, 0x70, R20, 0xf8, !PT ;  /* 0x0000007015147812 */ /* 0x000fca00078ef814 */
[----:B------:R-:W-:-:S04]  /*215e0*/  IMAD R5, R17, 0x80, R20 ;  /* 0x0000008011057824 */ /* 0x000fc800078e0214 */
[----:B-1----:R-:W-:-:S04]  /*215f0*/  @P0 IMAD.HI.U32 R6, R5, R6, RZ ;  /* 0x0000000605060227 */ /* 0x002fc800078e00ff */
[----:B------:R-:W-:Y:S01]  /*21600*/  IMAD.MOV.U32 R4, RZ, RZ, R5 ;  /* 0x000000ffff047224 */ /* 0x000fe200078e0005 */
[----:B---3--:R-:W-:Y:S01]  /*21610*/  @P0 SHF.R.U32.HI R4, RZ, R0, R6 ;  /* 0x00000000ff040219 */ /* 0x008fe20000011606 */
[----:B------:R-:W1:Y:S04]  /*21620*/  S2R R20, SR_TID.X ;  /* 0x0000000000147919 */ /* 0x000e680000002100 */
        /* <DEDUP_REMOVED lines=25> */
[----:B-----5:R-:W-:Y:S01]  /*217c0*/  IMAD R5, R10, R7, RZ ;  /* 0x000000070a057224 */ /* 0x020fe200078e02ff */
[----:B------:R-:W-:Y:S01]  /*217d0*/  ULDC.64 UR4, c[0x0][0x208] ;  /* 0x0000820000047ab9 */ /* 0x000fe20000000a00 */
[----:B------:R-:W-:Y:S01]  /*217e0*/  IMAD R17, R17, 0x80, R9 ;  /* 0x0000008011117824 */ /* 0x000fe200078e0209 */
        /* <DEDUP_REMOVED lines=76> */
.L_x_3150:
[----:B-1----:R-:W-:Y:S01]  /*21cb0*/  VIADD R0, R17, 0x70 ;  /* 0x0000007011007836 */ /* 0x002fe20000000000 */
[----:B------:R-:W-:Y:S04]  /*21cc0*/  BSSY B0, `(.L_x_2999) ;  /* 0x000000c000007945 */ /* 0x000fe80003800000 */
[----:B------:R-:W-:-:S13]  /*21cd0*/  ISETP.GE.AND P2, PT, R0, R5, PT ;  /* 0x000000050000720c */ /* 0x000fda0003f46270 */
[----:B------:R-:W-:Y:S05]  /*21ce0*/  @P2 BRA `(.L_x_3000) ;  /* 0x0000000000242947 */ /* 0x000fea0003800000 */
[----:B--2---:R-:W-:Y:S01]  /*21cf0*/  LEA R2, P2, R33, R14, 0x1 ;  /* 0x0000000e21027211 */ /* 0x004fe200078408ff */
[----:B------:R-:W-:-:S04]  /*21d00*/  ULDC.64 UR4, c[0x0][0x208] ;  /* 0x0000820000047ab9 */ /* 0x000fc80000000a00 */
[----:B------:R-:W-:-:S05]  /*21d10*/  IMAD.X R3, RZ, RZ, R4, P2 ;  /* 0x000000ffff037224 */ /* 0x000fca00010e0604 */
[----:B------:R-:W-:Y:S01]  /*21d20*/  @!PT LDS RZ, [RZ] ;  /* 0x00000000fffff984 */ /* 0x000fe20000000800 */
[----:B------:R-:W-:Y:S01]  /*21d30*/  @!PT LDS RZ, [RZ] ;  /* 0x00000000fffff984 */ /* 0x000fe20000000800 */
[----:B------:R-:W-:Y:S01]  /*21d40*/  @!PT LDS RZ, [RZ] ;  /* 0x00000000fffff984 */ /* 0x000fe20000000800 */
[----:B------:R0:W-:Y:S04]  /*21d50*/  LDGSTS.E.BYPASS.LTC128B.128 [R8+0x15c00], desc[UR4][R2.64], !P3 ;  /* 0x15c0000002087fae */ /* 0x0001e8000d901d44 */
[----:B------:R0:W-:Y:S04]  /*21d60*/  LDGSTS.E.BYPASS.LTC128B.128 [R8+0x19c00], desc[UR4][R2.64+0x80], !P0 ;  /* 0x19c0008002087fae */ /* 0x0001e8000c101d44 */
[----:B------:R0:W-:Y:S02]  /*21d70*/  LDGSTS.E.BYPASS.LTC128B.128 [R8+0x1dc00], desc[UR4][R2.64+0x100], !P1 ;  /* 0x1dc0010002087fae */ /* 0x0001e4000c901d44 */
.L_x_3000:
[----:B------:R-:W-:Y:S05]  /*21d80*/  BSYNC B0 ;  /* 0x0000000000007941 */ /* 0x000fea0003800000 */
.L_x_2999:
[----:B------:R-:W-:Y:S01]  /*21d90*/  NOP ;  /* 0x0000000000007918 */ /* 0x000fe20000000000 */
[----:B------:R-:W-:-:S13]  /*21da0*/  PLOP3.LUT P0, PT, PT, PT, PT, 0x80, 0x0 ;  /* 0x000000000000781c */ /* 0x000fda0003f0f070 */
.L_x_3001:
        /* <DEDUP_REMOVED lines=18> */
.L_x_3151:
[----:B------:R-:W-:Y:S05]  /*21ed0*/  BSYNC B0 ;  /* 0x0000000000007941 */ /* 0x000fea0003800000 */
.L_x_3002:
[----:B------:R-:W3:Y:S01]  /*21ee0*/  LDL R0, [R1+0x1c] ;  /* 0x00001c0001007983 */ /* 0x000ee20000100800 */
[----:B------:R-:W-:Y:S01]  /*21ef0*/  BSSY B0, `(.L_x_3004) ;  /* 0x0000113000007945 */ /* 0x000fe20003800000 */
[----:B---3--:R-:W-:-:S13]  /*21f00*/  ISETP.GE.AND P0, PT, R0, 0x2, PT ;  /* 0x000000020000780c */ /* 0x008fda0003f06270 */
[----:B------:R-:W-:Y:S05]  /*21f10*/  @!P0 BRA `(.L_x_3005) ;  /* 0x0000001000408947 */ /* 0x000fea0003800000 */
[----:B------:R-:W-:Y:S01]  /*21f20*/  ULDC UR4, c[0x0][0x2f4] ;  /* 0x0000bd0000047ab9 */ /* 0x000fe20000000800 */
[----:B------:R-:W-:Y:S01]  /*21f30*/  VIADD R6, R0, 0xfffffffe ;  /* 0xfffffffe00067836 */ /* 0x000fe20000000000 */
[----:B------:R-:W-:Y:S01]  /*21f40*/  ISETP.GE.AND P3, PT, R33, UR4, PT ;  /* 0x0000000421007c0c */ /* 0x000fe2000bf66270 */
[----:B------:R-:W-:Y:S01]  /*21f50*/  IMAD.MOV.U32 R17, RZ, RZ, R28 ;  /* 0x000000ffff117224 */ /* 0x000fe200078e001c */
[----:B------:R-:W-:Y:S01]  /*21f60*/  ISETP.GE.AND P2, PT, R36, UR4, PT ;  /* 0x0000000424007c0c */ /* 0x000fe2000bf46270 */
[----:B------:R-:W-:Y:S01]  /*21f70*/  IMAD.MOV.U32 R10, RZ, RZ, R26 ;  /* 0x000000ffff0a7224 */ /* 0x000fe200078e001a */
[----:B------:R-:W-:Y:S01]  /*21f80*/  ISETP.GE.AND P1, PT, R35, UR4, PT ;  /* 0x0000000423007c0c */ /* 0x000fe2000bf26270 */
[----:B------:R-:W-:-:S12]  /*21f90*/  IMAD.MOV.U32 R30, RZ, RZ, R25 ;  /* 0x000000ffff1e7224 */ /* 0x000fd800078e0019 */
.L_x_3018:
[----:B------:R-:W3:Y:S01]  /*21fa0*/  LDL R4, [R1+0xc] ;  /* 0x00000c0001047983 */ /* 0x000ee20000100800 */
[----:B------:R-:W1:Y:S03]  /*21fb0*/  LDC R7, c[0x0][0x430] ;  /* 0x00010c00ff077b82 */ /* 0x000e660000000800 */
[----:B------:R-:W4:Y:S01]  /*21fc0*/  LDL R8, [R1+0x10] ;  /* 0x0000100001087983 */ /* 0x000f220000100800 */
        /* <DEDUP_REMOVED lines=10> */
[----:B------:R-:W-:Y:S01]  /*22070*/  IMAD.U32 R11, RZ, RZ, UR37 ;  /* 0x00000025ff0b7e24 */ /* 0x000fe2000f8e00ff */
[----:B------:R-:W-:Y:S01]  /*22080*/  ULDC.64 UR4, c[0x0][0x208] ;  /* 0x0000820000047ab9 */ /* 0x000fe20000000a00 */
[----:B------:R-:W-:Y:S02]  /*22090*/  VIADD R26, R10, 0x1 ;  /* 0x000000010a1a7836 */ /* 0x000fe40000000000 */
[----:B------:R-:W-:Y:S02]  /*220a0*/  IMAD.MOV.U32 R25, RZ, RZ, R6 ;  /* 0x000000ffff197224 */ /* 0x000fe400078e0006 */
[----:B---3--:R-:W-:-:S06]  /*220b0*/  IMAD R9, R6, 0x60, R4 ;  /* 0x0000006006097824 */ /* 0x008fcc00078e0204 */
[----:B------:R-:W4:Y:S01]  /*220c0*/  @!P4 LDC.64 R4, c[0x0][0x428] ;  /* 0x00010a00ff04cb82 */ /* 0x000f220000000a00 */
[----:B------:R-:W-:-:S04]  /*220d0*/  IMAD.IADD R9, R0, 0x1, R9 ;  /* 0x0000000100097824 */ /* 0x000fc800078e0209 */
[----:B0-----:R-:W-:-:S04]  /*220e0*/  @P0 IMAD.HI.U32 R2, R9, R2, RZ ;  /* 0x0000000209020227 */ /* 0x001fc800078e00ff */
[----:B------:R-:W-:Y:S01]  /*220f0*/  IMAD.MOV.U32 R0, RZ, RZ, R9 ;  /* 0x000000ffff007224 */ /* 0x000fe200078e0009 */
        /* <DEDUP_REMOVED lines=14> */
[----:B------:R-:W-:Y:S02]  /*221e0*/  ISETP.NE.AND P4, PT, R11, 0x3, PT ;  /* 0x000000030b00780c */ /* 0x000fe40003f85270 */
[C---:B------:R-:W-:Y:S01]  /*221f0*/  ISETP.NE.AND P0, PT, R26.reuse, 0x2, PT ;  /* 0x000000021a00780c */ /* 0x040fe20003f05270 */
[----:B------:R-:W-:Y:S05]  /*22200*/  YIELD ;  /* 0x0000000000007946 */ /* 0x000fea0003800000 */
[----:B------:R-:W-:Y:S02]  /*22210*/  SEL R28, RZ, 0x1, P0 ;  /* 0x00000001ff1c7807 */ /* 0x000fe40000000000 */
[----:B------:R-:W-:-:S02]  /*22220*/  SEL R26, R26, RZ, P0 ;  /* 0x000000ff1a1a7207 */ /* 0x000fc40000000000 */
[----:B------:R-:W-:Y:S01]  /*22230*/  LOP3.LUT R28, R17, R28, RZ, 0x3c, !PT ;  /* 0x0000001c111c7212 */ /* 0x000fe200078e3cff */
[----:B0-----:R-:W-:Y:S06]  /*22240*/  @!P4 BRA `(.L_x_3006) ;  /* 0x000000000004c947 */ /* 0x001fec0003800000 */
[----:B------:R-:W-:Y:S01]  /*22250*/  BPT.TRAP 0x1 ;  /* 0x000000040000795c */ /* 0x000fe20000300000 */
.L_x_3006:
[----:B------:R-:W-:Y:S01]  /*22260*/  IMAD R7, R26, 0x8, R22 ;  /* 0x000000081a077824 */ /* 0x000fe200078e0216 */
[----:B------:R-:W-:Y:S01]  /*22270*/  SHF.L.U32 R2, R28, 0x1f, RZ ;  /* 0x0000001f1c027819 */ /* 0x000fe200000006ff */
[----:B------:R-:W-:Y:S03]  /*22280*/  BSSY B1, `(.L_x_3007) ;  /* 0x0000003000017945 */ /* 0x000fe60003800000 */
[----:B------:R-:W0:Y:S02]  /*22290*/  SYNCS.PHASECHK.TRANS64.TRYWAIT P0, [R7+URZ+0x30840], R2 ;  /* 0x03084002070075a7 */ /* 0x000e24000800017f */
[----:B0-----:R-:W-:Y:S05]  /*222a0*/  @!P0 BRA `(.L_x_3008) ;  /* 0x0000004c00e88947 */ /* 0x001fea0003800000 */
.L_x_3152:
[----:B------:R-:W-:Y:S05]  /*222b0*/  BSYNC B1 ;  /* 0x0000000000017941 */ /* 0x000fea0003800000 */
.L_x_3007:
[----:B------:R-:W3:Y:S01]  /*222c0*/  LDL R3, [R1] ;  /* 0x0000000001037983 */ /* 0x000ee20000100800 */
[----:B------:R-:W-:Y:S01]  /*222d0*/  SHF.R.S32.HI R20, RZ, 0x1f, R9 ;  /* 0x0000001fff147819 */ /* 0x000fe20000011409 */
[----:B------:R-:W-:Y:S01]  /*222e0*/  ULDC.64 UR4, c[0x0][0x300] ;  /* 0x0000c00000047ab9 */ /* 0x000fe20000000a00 */
[----:B-----5:R-:W-:Y:S01]  /*222f0*/  SHF.R.S32.HI R21, RZ, 0x1f, R0 ;  /* 0x0000001fff157819 */ /* 0x020fe20000011400 */
[----:B------:R-:W-:Y:S02]  /*22300*/  IMAD R5, R26, 0x4800, R37 ;  /* 0x000048001a057824 */ /* 0x000fe400078e0225 */
[----:B------:R-:W-:-:S04]  /*22310*/  IMAD R4, R20, UR4, RZ ;  /* 0x0000000414047c24 */ /* 0x000fc8000f8e02ff */
[----:B------:R-:W-:Y:S01]  /*22320*/  IMAD R4, R9, UR5, R4 ;  /* 0x0000000509047c24 */ /* 0x000fe2000f8e0204 */
[C---:B---3--:R-:W-:Y:S02]  /*22330*/  LOP3.LUT P5, RZ, R3.reuse, 0x2, RZ, 0xc0, !PT ;  /* 0x0000000203ff7812 */ /* 0x048fe400078ac0ff */
        /* <DEDUP_REMOVED lines=18> */
[----:B------:R-:W3:Y:S01]  /*22460*/  LDL R3, [R1] ;  /* 0x0000000001037983 */ /* 0x000ee20000100800 */
[----:B------:R-:W-:Y:S01]  /*22470*/  IMAD.SHL.U32 R4, R33, 0x2, RZ ;  /* 0x0000000221047824 */ /* 0x000fe200078e00ff */
[----:B------:R-:W-:Y:S01]  /*22480*/  ULDC.64 UR4, c[0x0][0x208] ;  /* 0x0000820000047ab9 */ /* 0x000fe20000000a00 */
[----:B------:R-:W-:Y:S01]  /*22490*/  IMAD R5, R5, 0x2, R22 ;  /* 0x0000000205057824 */ /* 0x000fe200078e0216 */
[----:B------:R-:W0:Y:S04]  /*224a0*/  SHFL.IDX PT, R2, R8, RZ, 0x181f ;  /* 0x00181fff08027589 */ /* 0x000e2800000e0000 */
[----:B------:R-:W-:Y:S01]  /*224b0*/  SHFL.IDX PT, R34, R6, 0x2, 0x181f ;  /* 0x00581f0006227f89 */ /* 0x000fe200000e0000 */
[----:B0-----:R-:W-:Y:S02]  /*224c0*/  IADD3 R2, P0, R2, R4, RZ ;  /* 0x0000000402027210 */ /* 0x001fe40007f1e0ff */
[----:B---3--:R-:W-:-:S02]  /*224d0*/  LOP3.LUT P6, RZ, R3, 0x4, RZ, 0xc0, !PT ;  /* 0x0000000403ff7812 */ /* 0x008fc400078cc0ff */
        /* <DEDUP_REMOVED lines=33> */
[----:B-1-3--:R0:W3:Y:S02]  /*226f0*/  SHFL.IDX PT, R2, R8, 0x5, 0x181f ;  /* 0x00b81f0008027f89 */ /* 0x00a0e400000e0000 */
.L_x_3166:
[----:B------:R-:W4:Y:S01]  /*22700*/  LDL R3, [R1] ;  /* 0x0000000001037983 */ /* 0x000f220000100800 */
[----:B---3--:R-:W-:Y:S01]  /*22710*/  IADD3 R2, P0, R2, R4, RZ ;  /* 0x0000000402027210 */ /* 0x008fe20007f1e0ff */
[----:B------:R-:W-:Y:S01]  /*22720*/  ULDC.64 UR4, c[0x0][0x208] ;  /* 0x0000820000047ab9 */ /* 0x000fe20000000a00 */
[----:B----4-:R-:W-:-:S03]  /*22730*/  LOP3.LUT P6, RZ, R3, 0x4, RZ, 0xc0, !PT ;  /* 0x0000000403ff7812 */ /* 0x010fc600078cc0ff */
        /* <DEDUP_REMOVED lines=9> */
.L_x_3010:
[----:B------:R-:W-:Y:S02]  /*227d0*/  PLOP3.LUT P4, PT, P4, P0, PT, 0xa2, 0x0 ;  /* 0x000000000000781c */ /* 0x000fe40002781472 */
[----:B------:R-:W-:-:S08]  /*227e0*/  @P0 R2UR P4, UR4, R7 ;  /* 0x00000000070402ca */ /* 0x000fd00000080000 */
[----:B------:R-:W-:-:S05]  /*227f0*/  @P0 PLOP3.LUT P0, PT, P4, PT, PT, 0x80, 0x0 ;  /* 0x000000000000081c */ /* 0x000fca000270f070 */
[----:B------:R-:W-:Y:S01]  /*22800*/  @!P4 SYNCS.ARRIVE.TRANS64.RED.A0T1 RZ, [UR4+0x30830], RZ ;  /* 0x030830ffffffc9a7 */ /* 0x000fe20008200404 */
[----:B------:R-:W-:Y:S07]  /*22810*/  @!P4 ARRIVES.LDGSTSBAR.64.TRANSCNT [UR4+0x30830] ;  /* 0x03083000ff00c9b0 */ /* 0x000fee0008000a84 */
[----:B------:R-:W-:Y:S05]  /*22820*/  @P0 BRA.U.ANY `(.L_x_3010) ;  /* 0xfffffffd00e80947 */ /* 0x000fea000393ffff */
[----:B------:R-:W-:Y:S01]  /*22830*/  NOP ;  /* 0x0000000000007918 */ /* 0x000fe20000000000 */
[----:B-1----:R-:W-:-:S05]  /*22840*/  IMAD.U32 R2, RZ, RZ, UR37 ;  /* 0x00000025ff027e24 */ /* 0x002fca000f8e00ff */
[----:B------:R-:W-:-:S13]  /*22850*/  ISETP.NE.AND P5, PT, R2, 0x3, PT ;  /* 0x000000030200780c */ /* 0x000fda0003fa5270 */
[----:B------:R-:W-:Y:S05]  /*22860*/  @!P5 BRA `(.L_x_3011) ;  /* 0x000000000004d947 */ /* 0x000fea0003800000 */
[----:B------:R-:W-:Y:S01]  /*22870*/  BPT.TRAP 0x1 ;  /* 0x000000040000795c */ /* 0x000fe20000300000 */
.L_x_3011:
[----:B------:R1:W-:Y:S01]  /*22880*/  SYNCS.ARRIVE.TRANS64.A1T0 RZ, [R7+URZ+0x30830], RZ ;  /* 0x030830ff07ff79a7 */ /* 0x0003e2000810003f */
[----:B------:R-:W-:Y:S05]  /*22890*/  @!P5 BRA `(.L_x_3012) ;  /* 0x000000000004d947 */ /* 0x000fea0003800000 */
[----:B------:R-:W-:Y:S01]  /*228a0*/  BPT.TRAP 0x1 ;  /* 0x000000040000795c */ /* 0x000fe20000300000 */
.L_x_3012:
[----:B------:R-:W-:Y:S01]  /*228b0*/  SHF.L.U32 R2, R17, 0x1f, RZ ;  /* 0x0000001f11027819 */ /* 0x000fe200000006ff */
[----:B0-----:R-:W-:Y:S01]  /*228c0*/  IMAD R6, R10, 0x8, R22 ;  /* 0x000000080a067824 */ /* 0x001fe200078e0216 */
[----:B------:R-:W-:Y:S03]  /*228d0*/  BSSY B1, `(.L_x_3013) ;  /* 0x0000003000017945 */ /* 0x000fe60003800000 */
[----:B------:R-:W0:Y:S02]  /*228e0*/  SYNCS.PHASECHK.TRANS64.TRYWAIT P0, [R6+URZ+0x30860], R2 ;  /* 0x03086002060075a7 */ /* 0x000e24000800017f */
[----:B0-----:R-:W-:Y:S05]  /*228f0*/  @!P0 BRA `(.L_x_3014) ;  /* 0x00000050006c8947 */ /* 0x001fea0003800000 */
.L_x_3167:
[----:B------:R-:W-:Y:S05]  /*22900*/  BSYNC B1 ;  /* 0x0000000000017941 */ /* 0x000fea0003800000 */
.L_x_3013:
[----:B------:R-:W1:Y:S01]  /*22910*/  LDL R5, [R1+0x8] ;  /* 0x0000080001057983 */ /* 0x000e620000100800 */
[----:B------:R-:W3:Y:S01]  /*22920*/  S2R R3, SR_TID.X ;  /* 0x0000000000037919 */ /* 0x000ee20000002100 */
[----:B------:R-:W-:Y:S01]  /*22930*/  UMOV UR4, 0xffffffff ;  /* 0xffffffff00047882 */ /* 0x000fe20000000000 */
[----:B---3--:R-:W-:-:S04]  /*22940*/  LOP3.LUT R3, R3, 0x7f, RZ, 0xc0, !PT ;  /* 0x0000007f03037812 */ /* 0x008fc800078ec0ff */
[----:B------:R-:W-:Y:S01]  /*22950*/  SHF.R.U32.HI R3, RZ, 0x3, R3 ;  /* 0x00000003ff037819 */ /* 0x000fe20000011603 */
[----:B-1----:R-:W-:Y:S02]  /*22960*/  IMAD R7, R30, -0x60, R5 ;  /* 0xffffffa01e077824 */ /* 0x002fe400078e0205 */
[----:B------:R-:W-:Y:S02]  /*22970*/  IMAD R5, R10, 0x4800, R37 ;  /* 0x000048000a057824 */ /* 0x000fe400078e0225 */
[----:B------:R-:W-:Y:S01]  /*22980*/  IMAD.IADD R7, R7, 0x1, -R3 ;  /* 0x0000000107077824 */ /* 0x000fe200078e0a03 */
[----:B------:R-:W-:Y:S06]  /*22990*/  BRA.DIV UR4, `(.L_x_3015) ;  /* 0x0000005204587947 */ /* 0x000fec000b800000 */
[----:B0-----:R-:W0:Y:S01]  /*229a0*/  SHFL.IDX PT, R2, R23, RZ, 0x181f ;  /* 0x00181fff17027589 */ /* 0x001e2200000e0000 */
[----:B------:R-:W-:Y:S01]  /*229b0*/  IMAD R5, R5, 0x2, R22 ;  /* 0x0000000205057824 */ /* 0x000fe200078e0216 */
[----:B------:R-:W-:Y:S02]  /*229c0*/  ULDC.64 UR4, c[0x0][0x208] ;  /* 0x0000820000047ab9 */ /* 0x000fe40000000a00 */
[----:B------:R-:W1:Y:S04]  /*229d0*/  SHFL.IDX PT, R3, R24, RZ, 0x181f ;  /* 0x00181fff18037589 */ /* 0x000e6800000e0000 */
[----:B--2---:R-:W-:Y:S01]  /*229e0*/  SHFL.IDX PT, R14, R23, 0x5, 0x181f ;  /* 0x00b81f00170e7f89 */ /* 0x004fe200000e0000 */
        /* <DEDUP_REMOVED lines=49> */
.L_x_3181:
[----:B0-----:R-:W-:Y:S01]  /*22d00*/  IADD3 R2, P0, R14, R4, RZ ;  /* 0x000000040e027210 */ /* 0x001fe20007f1e0ff */
[----:B------:R-:W-:-:S04]  /*22d10*/  ULDC.64 UR4, c[0x0][0x208] ;  /* 0x0000820000047ab9 */ /* 0x000fc80000000a00 */
        /* <DEDUP_REMOVED lines=8> */
[----:B------:R-:W-:-:S13]  /*22da0*/  ISETP.LT.OR P0, PT, R7, 0x51, P1 ;  /* 0x000000510700780c */ /* 0x000fda0000f01670 */
[----:B------:R0:W-:Y:S01]  /*22db0*/  LDGSTS.E.BYPASS.LTC128B.128 [R5+0x8c00], desc[UR4][R2.64+0x100], !P0 ;  /* 0x08c0010002057fae */ /* 0x0001e2000c101d44 */
[----:B------:R-:W-:Y:S02]  /*22dc0*/  ULDC.64 UR4, c[0x0][0x328] ;  /* 0x0000ca0000047ab9 */ /* 0x000fe40000000a00 */
[----:B------:R-:W-:-:S04]  /*22dd0*/  IMAD R20, R20, UR4, RZ ;  /* 0x0000000414147c24 */ /* 0x000fc8000f8e02ff */
        /* <DEDUP_REMOVED lines=18> */
.L_x_3016:
        /* <DEDUP_REMOVED lines=11> */
.L_x_3017:
[C---:B------:R-:W-:Y:S01]  /*22fb0*/  ISETP.GT.AND P0, PT, R25.reuse, RZ, PT ;  /* 0x000000ff1900720c */ /* 0x040fe20003f04270 */
[----:B------:R0:W-:Y:S01]  /*22fc0*/  SYNCS.ARRIVE.TRANS64.A1T0 RZ, [R6+URZ+0x30850], RZ ;  /* 0x030850ff06ff79a7 */ /* 0x0001e2000810003f */
[----:B------:R-:W-:Y:S02]  /*22fd0*/  IMAD.MOV.U32 R17, RZ, RZ, R28 ;  /* 0x000000ffff117224 */ /* 0x000fe400078e001c */
[----:B------:R-:W-:Y:S02]  /*22fe0*/  IMAD.MOV.U32 R10, RZ, RZ, R26 ;  /* 0x000000ffff0a7224 */ /* 0x000fe400078e001a */
[----:B------:R-:W-:Y:S02]  /*22ff0*/  IMAD.MOV.U32 R30, RZ, RZ, R25 ;  /* 0x000000ffff1e7224 */ /* 0x000fe400078e0019 */
[----:B0-----:R-:W-:-:S05]  /*23000*/  VIADD R6, R25, 0xffffffff ;  /* 0xffffffff19067836 */ /* 0x001fca0000000000 */
[----:B------:R-:W-:Y:S05]  /*23010*/  @P0 BRA `(.L_x_3018) ;  /* 0xffffffec00e00947 */ /* 0x000fea000383ffff */
.L_x_3005:
[----:B------:R-:W-:Y:S05]  /*23020*/  BSYNC B0 ;  /* 0x0000000000007941 */ /* 0x000fea0003800000 */
.L_x_3004:
        /* <DEDUP_REMOVED lines=8> */
[----:B------:R-:W1:Y:S01]  /*230b0*/  FLO.U32 R0, UR4 ;  /* 0x0000000400007d00 */ /* 0x000e6200080e0000 */
[----:B------:R-:W-:Y:S01]  /*230c0*/  ULDC.64 UR6, c[0x0][0x208] ;  /* 0x0000820000067ab9 */ /* 0x000fe20000000a00 */
        /* <DEDUP_REMOVED lines=8> */
.L_x_3020:
[----:B------:R-:W-:Y:S05]  /*23150*/  BSYNC B0 ;  /* 0x0000000000007941 */ /* 0x000fea0003800000 */
.L_x_3019:
[----:B------:R-:W-:-:S05]  /*23160*/  IMAD.U32 R0, RZ, RZ, UR37 ;  /* 0x00000025ff007e24 */ /* 0x000fca000f8e00ff */
[----:B------:R-:W-:-:S13]  /*23170*/  ISETP.NE.AND P0, PT, R0, 0x3, PT ;  /* 0x000000030000780c */ /* 0x000fda0003f05270 */
[----:B------:R-:W-:Y:S05]  /*23180*/  @!P0 BRA `(.L_x_3021) ;  /* 0x0000000000048947 */ /* 0x000fea0003800000 */
[----:B------:R-:W-:Y:S01]  /*23190*/  BPT.TRAP 0x1 ;  /* 0x000000040000795c */ /* 0x000fe20000300000 */
.L_x_3021:
[----:B------:R-:W3:Y:S01]  /*231a0*/  LDL.LU R2, [R1+0x8] ;  /* 0x0000080001027983 */ /* 0x000ee20000300800 */
[----:B------:R-:W-:Y:S01]  /*231b0*/  IMAD R0, R26, 0x8, R22 ;  /* 0x000000081a007824 */ /* 0x000fe200078e0216 */
[----:B0-----:R-:W-:Y:S01]  /*231c0*/  SHF.L.U32 R3, R28, 0x1f, RZ ;  /* 0x0000001f1c037819 */ /* 0x001fe200000006ff */
[----:B------:R-:W-:Y:S03]  /*231d0*/  BSSY B0, `(.L_x_3022) ;  /* 0x0000004000007945 */ /* 0x000fe60003800000 */
[----:B------:R-:W0:Y:S01]  /*231e0*/  SYNCS.PHASECHK.TRANS64.TRYWAIT P0, [R0+URZ+0x30860], R3 ;  /* 0x03086003000075a7 */ /* 0x000e22000800017f */
[----:B---3--:R-:W-:Y:S01]  /*231f0*/  IMAD R6, R25, -0x60, R2 ;  /* 0xffffffa019067824 */ /* 0x008fe200078e0202 */
[----:B0-----:R-:W-:Y:S06]  /*23200*/  @!P0 BRA `(.L_x_3023) ;  /* 0x0000005000548947 */ /* 0x001fec0003800000 */
.L_x_3182:
[----:B------:R-:W-:Y:S05]  /*23210*/  BSYNC B0 ;  /* 0x0000000000007941 */ /* 0x000fea0003800000 */
.L_x_3022:
        /* <DEDUP_REMOVED lines=13> */
[----:B------:R-:W-:Y:S01]  /*232f0*/  ISETP.GE.AND P1, PT, R36, UR4, PT ;  /* 0x0000000424007c0c */ /* 0x000fe2000bf26270 */
[----:B------:R-:W-:Y:S01]  /*23300*/  ULDC.64 UR6, c[0x0][0x208] ;  /* 0x0000820000067ab9 */ /* 0x000fe20000000a00 */
        /* <DEDUP_REMOVED lines=51> */
.L_x_3196:
[C---:B------:R-:W-:Y:S01]  /*23640*/  ISETP.LT.OR P2, PT, R6.reuse, 0x51, P2 ;  /* 0x000000510600780c */ /* 0x040fe20001741670 */
[----:B------:R-:W-:Y:S01]  /*23650*/  ULDC.64 UR4, c[0x0][0x208] ;  /* 0x0000820000047ab9 */ /* 0x000fe20000000a00 */
        /* <DEDUP_REMOVED lines=12> */
.L_x_3025:
[----:B------:R-:W-:Y:S02]  /*23720*/  PLOP3.LUT P1, PT, P1, P0, PT, 0xa2, 0x0 ;  /* 0x000000000000781c */ /* 0x000fe40000f21472 */
[----:B------:R-:W-:-:S08]  /*23730*/  @P0 R2UR P1, UR4, R0 ;  /* 0x00000000000402ca */ /* 0x000fd00000020000 */
[----:B------:R-:W-:-:S05]  /*23740*/  @P0 PLOP3.LUT P0, PT, P1, PT, PT, 0x80, 0x0 ;  /* 0x000000000000081c */ /* 0x000fca0000f0f070 */
[----:B------:R-:W-:Y:S01]  /*23750*/  @!P1 SYNCS.ARRIVE.TRANS64.RED.A0T1 RZ, [UR4+0x30850], RZ ;  /* 0x030850ffffff99a7 */ /* 0x000fe20008200404 */
[----:B------:R-:W-:Y:S07]  /*23760*/  @!P1 ARRIVES.LDGSTSBAR.64.TRANSCNT [UR4+0x30850] ;  /* 0x03085000ff0099b0 */ /* 0x000fee0008000a84 */
[----:B------:R-:W-:Y:S05]  /*23770*/  @P0 BRA.U.ANY `(.L_x_3025) ;  /* 0xfffffffd00e80947 */ /* 0x000fea000393ffff */
[----:B------:R-:W-:Y:S01]  /*23780*/  NOP ;  /* 0x0000000000007918 */ /* 0x000fe20000000000 */
[----:B0-----:R-:W-:-:S05]  /*23790*/  IMAD.U32 R2, RZ, RZ, UR37 ;  /* 0x00000025ff027e24 */ /* 0x001fca000f8e00ff */
[----:B------:R-:W-:-:S13]  /*237a0*/  ISETP.NE.AND P2, PT, R2, 0x3, PT ;  /* 0x000000030200780c */ /* 0x000fda0003f45270 */
[----:B------:R-:W-:Y:S05]  /*237b0*/  @!P2 BRA `(.L_x_3026) ;  /* 0x000000000004a947 */ /* 0x000fea0003800000 */
[----:B------:R-:W-:Y:S01]  /*237c0*/  BPT.TRAP 0x1 ;  /* 0x000000040000795c */ /* 0x000fe20000300000 */
.L_x_3026:
[----:B------:R2:W-:Y:S01]  /*237d0*/  SYNCS.ARRIVE.TRANS64.A1T0 RZ, [R0+URZ+0x30850], RZ ;  /* 0x030850ff00ff79a7 */ /* 0x0005e2000810003f */
[----:B------:R-:W-:-:S05]  /*237e0*/  VIADD R26, R26, 0x1 ;  /* 0x000000011a1a7836 */ /* 0x000fca0000000000 */
[----:B------:R-:W-:-:S04]  /*237f0*/  ISETP.NE.AND P0, PT, R26, 0x2, PT ;  /* 0x000000021a00780c */ /* 0x000fc80003f05270 */
[----:B------:R-:W-:Y:S02]  /*23800*/  SEL R3, RZ, 0x1, P0 ;  /* 0x00000001ff037807 */ /* 0x000fe40000000000 */
[----:B------:R-:W-:Y:S02]  /*23810*/  SEL R26, R26, RZ, P0 ;  /* 0x000000ff1a1a7207 */ /* 0x000fe40000000000 */
[----:B--2---:R-:W-:-:S07]  /*23820*/  LOP3.LUT R28, R28, R3, RZ, 0x3c, !PT ;  /* 0x000000031c1c7212 */ /* 0x004fce00078e3cff */
.L_x_2983:
[----:B------:R-:W-:Y:S05]  /*23830*/  BSYNC B7 ;  /* 0x0000000000077941 */ /* 0x000fea0003800000 */
.L_x_2981:
[----:B------:R-:W2:Y:S02]  /*23840*/  LDL R0, [R1] ;  /* 0x0000000001007983 */ /* 0x000ea40000100800 */
[----:B--2---:R-:W-:-:S13]  /*23850*/  LOP3.LUT P0, RZ, R0, 0x20, RZ, 0xc0, !PT ;  /* 0x0000002000ff7812 */ /* 0x004fda000780c0ff */
[----:B------:R-:W-:Y:S05]  /*23860*/  @!P0 BRA `(.L_x_3027) ;  /* 0x0000000000248947 */ /* 0x000fea0003800000 */
[----:B------:R-:W-:Y:S05]  /*23870*/  WARPSYNC.ALL ;  /* 0x0000000000007948 */ /* 0x000fea0003800000 */
[----:B------:R-:W2:Y:S08]  /*23880*/  S2UR UR5, SR_CgaCtaId ;  /* 0x00000000000579c3 */ /* 0x000eb00000008800 */
[----:B------:R-:W-:Y:S06]  /*23890*/  BAR.SYNC.DEFER_BLOCKING 0x5, 0x180 ;  /* 0x0146000000007b1d */ /* 0x000fec0000010000 */
[----:B------:R-:W-:-:S02]  /*238a0*/  UMOV UR4, 0x400 ;  /* 0x0000040000047882 */ /* 0x000fc40000000000 */
[----:B--2---:R-:W-:-:S06]  /*238b0*/  ULEA UR4, UR5, UR4, 0x18 ;  /* 0x0000000405047291 */ /* 0x004fcc000f8ec03f */
[----:B------:R-:W-:-:S05]  /*238c0*/  IMAD.U32 R22, RZ, RZ, UR4 ;  /* 0x00000004ff167e24 */ /* 0x000fca000f8e00ff */
[----:B------:R2:W3:Y:S01]  /*238d0*/  LDS.128 R16, [R22+0x308d0] ;  /* 0x0308d00016107984 */ /* 0x0004e20000000c00 */
[----:B------:R-:W-:Y:S06]  /*238e0*/  BAR.ARV 0x4, 0x180 ;  /* 0x0106000000007b1d */ /* 0x000fec0000002000 */
[----:B------:R-:W-:Y:S05]  /*238f0*/  BRA `(.L_x_3028) ;  /* 0x0000000800d87947 */ /* 0x000fea0003800000 */
.L_x_3027:
[----:B------:R-:W2:Y:S01]  /*23900*/  S2R R8, SR_TID.X ;  /* 0x0000000000087919 */ /* 0x000ea20000002100 */
[----:B------:R-:W-:Y:S01]  /*23910*/  UMOV UR4, 0xffffffff ;  /* 0xffffffff00047882 */ /* 0x000fe20000000000 */
[----:B--2---:R-:W-:-:S04]  /*23920*/  LOP3.LUT R8, R8, 0x1f, RZ, 0xc0, !PT ;  /* 0x0000001f08087812 */ /* 0x004fc800078ec0ff */
[----:B------:R-:W-:Y:S01]  /*23930*/  ISETP.NE.AND P0, PT, R8, 0x1f, PT ;  /* 0x0000001f0800780c */ /* 0x000fe20003f05270 */
[----:B------:R-:W-:-:S12]  /*23940*/  BRA.DIV UR4, `(.L_x_3029) ;  /* 0x0000005204b07947 */ /* 0x000fd8000b800000 */
[----:B------:R-:W-:Y:S01]  /*23950*/  IMAD.IADD R5, R19, 0x1, R8 ;  /* 0x0000000113057824 */ /* 0x000fe200078e0208 */
[----:B------:R-:W-:Y:S01]  /*23960*/  ULDC UR4, c[0x0][0xc3c] ;  /* 0x00030f0000047ab9 */ /* 0x000fe20000000800 */
[----:B------:R-:W-:-:S03]  /*23970*/  ULDC.64 UR6, c[0x0][0x208] ;  /* 0x0000820000067ab9 */ /* 0x000fc60000000a00 */
[----:B------:R-:W-:-:S13]  /*23980*/  ISETP.GE.OR P1, PT, R5, UR4, !P0 ;  /* 0x0000000405007c0c */ /* 0x000fda000c726670 */
[----:B------:R-:W2:Y:S02]  /*23990*/  @!P1 LDC.64 R2, c[0x0][0xc80] ;  /* 0x00032000ff029b82 */ /* 0x000ea40000000a00 */
[----:B--2---:R-:W-:-:S06]  /*239a0*/  @!P1 IMAD.WIDE R2, R5, 0x4, R2 ;  /* 0x0000000405029825 */ /* 0x004fcc00078e0202 */
        /* <DEDUP_REMOVED lines=25> */
[----:B------:R2:W3:Y:S02]  /*23b40*/  SHFL.IDX PT, R14, R6, 0x1f, 0x1f ;  /* 0x03e01f00060e7f89 */ /* 0x0004e400000e0000 */
.L_x_3206:
[----:B------:R-:W-:Y:S02]  /*23b50*/  ULDC UR4, c[0x0][0xc38] ;  /* 0x00030e0000047ab9 */ /* 0x000fe40000000800 */
[----:B------:R-:W-:-:S04]  /*23b60*/  IMAD.U32 R7, RZ, RZ, UR4 ;  /* 0x00000004ff077e24 */ /* 0x000fc8000f8e00ff */
[----:B---3--:R-:W-:-:S04]  /*23b70*/  IMAD R14, R14, R7, RZ ;  /* 0x000000070e0e7224 */ /* 0x008fc800078e02ff */
[----:B------:R-:W-:-:S05]  /*23b80*/  IMAD.IADD R9, R4, 0x1, R14 ;  /* 0x0000000104097824 */ /* 0x000fca00078e020e */
[----:B------:R-:W-:-:S13]  /*23b90*/  ISETP.GT.AND P6, PT, R9, R0, PT ;  /* 0x000000000900720c */ /* 0x000fda0003fc4270 */
[----:B------:R-:W-:Y:S05]  /*23ba0*/  @P6 BRA `(.L_x_3030) ;  /* 0x0000000000a06947 */ /* 0x000fea0003800000 */
.L_x_3035:
[----:B------:R-:W3:Y:S01]  /*23bb0*/  LDC R2, c[0x0][0xc3c] ;  /* 0x00030f00ff027b82 */ /* 0x000ee20000000800 */
[----:B------:R-:W-:-:S05]  /*23bc0*/  VIADD R19, R19, 0x1f ;  /* 0x0000001f13137836 */ /* 0x000fca0000000000 */
[----:B---3--:R-:W-:-:S13]  /*23bd0*/  ISETP.GE.AND P6, PT, R19, R2, PT ;  /* 0x000000021300720c */ /* 0x008fda0003fc6270 */
[----:B------:R-:W-:Y:S05]  /*23be0*/  @P6 BRA `(.L_x_3031) ;  /* 0x0000000400d86947 */ /* 0x000fea0003800000 */
[----:B------:R-:W3:Y:S01]  /*23bf0*/  S2R R3, SR_TID.X ;  /* 0x0000000000037919 */ /* 0x000ee20000002100 */
[----:B------:R-:W-:Y:S01]  /*23c00*/  BSSY B0, `(.L_x_3032) ;  /* 0x000000a000007945 */ /* 0x000fe20003800000 */
[----:B------:R-:W-:Y:S01]  /*23c10*/  IMAD.MOV.U32 R5, RZ, RZ, RZ ;  /* 0x000000ffff057224 */ /* 0x000fe200078e00ff */
[----:B---3--:R-:W-:-:S05]  /*23c20*/  LOP3.LUT R3, R3, 0x1f, RZ, 0xc0, !PT ;  /* 0x0000001f03037812 */ /* 0x008fca00078ec0ff */
[----:B------:R-:W-:-:S05]  /*23c30*/  IMAD.IADD R7, R19, 0x1, R3 ;  /* 0x0000000113077824 */ /* 0x000fca00078e0203 */
[----:B------:R-:W-:-:S13]  /*23c40*/  ISETP.GE.OR P6, PT, R7, R2, !P0 ;  /* 0x000000020700720c */ /* 0x000fda00047c6670 */
[----:B------:R-:W-:Y:S05]  /*23c50*/  @P6 BRA `(.L_x_3033) ;  /* 0x0000000000106947 */ /* 0x000fea0003800000 */
[----:B------:R-:W3:Y:S01]  /*23c60*/  LDC.64 R2, c[0x0][0xc80] ;  /* 0x00032000ff027b82 */ /* 0x000ee20000000a00 */
[----:B------:R-:W-:Y:S01]  /*23c70*/  ULDC.64 UR4, c[0x0][0x208] ;  /* 0x0000820000047ab9 */ /* 0x000fe20000000a00 */
[----:B---3--:R-:W-:-:S05]  /*23c80*/  IMAD.WIDE R2, R7, 0x4, R2 ;  /* 0x0000000407027825 */ /* 0x008fca00078e0202 */
[----:B------:R3:W5:Y:S02]  /*23c90*/  LDG.E R5, desc[UR4][R2.64] ;  /* 0x0000000402057981 */ /* 0x000764000c1e1900 */
.L_x_3033:
[----:B------:R-:W-:Y:S05]  /*23ca0*/  BSYNC B0 ;  /* 0x0000000000007941 */ /* 0x000fea0003800000 */
.L_x_3032:
[----:B------:R-:W-:-:S03]  /*23cb0*/  UMOV UR4, 0xffffffff ;  /* 0xffffffff00047882 */ /* 0x000fc60000000000 */
[----:B------:R-:W-:Y:S05]  /*23cc0*/  BRA.DIV UR4, `(.L_x_3034) ;  /* 0x0000005204f87947 */ /* 0x000fea000b800000 */
[----:B-----5:R-:W4:Y:S02]  /*23cd0*/  SHFL.UP PT, R14, R5, 0x1, RZ ;  /* 0x04200000050e7989 */ /* 0x020f2400000e00ff */
[----:B----4-:R-:W-:-:S05]  /*23ce0*/  SEL R14, R14, RZ, P1 ;  /* 0x000000ff0e0e7207 */ /* 0x010fca0000800000 */
[----:B------:R-:W-:-:S05]  /*23cf0*/  IMAD.IADD R13, R5, 0x1, R14 ;  /* 0x00000001050d7824 */ /* 0x000fca00078e020e */
[----:B------:R-:W3:Y:S02]  /*23d00*/  SHFL.UP PT, R14, R13, 0x2, RZ ;  /* 0x044000000d0e7989 */ /* 0x000ee400000e00ff */
[----:B---3--:R-:W-:-:S05]  /*23d10*/  SEL R2, R14, RZ, P2 ;  /* 0x000000ff0e027207 */ /* 0x008fca0001000000 */
        /* <DEDUP_REMOVED lines=9> */
[----:B--2---:R-:W-:-:S05]  /*23db0*/  IMAD.IADD R6, R4, 0x1, R7 ;  /* 0x0000000104067824 */ /* 0x004fca00078e0207 */
[----:B------:R2:W3:Y:S02]  /*23dc0*/  SHFL.IDX PT, R14, R6, 0x1f, 0x1f ;  /* 0x03e01f00060e7f89 */ /* 0x0004e400000e0000 */
.L_x_3214:
[----:B------:R-:W-:Y:S02]  /*23dd0*/  ULDC UR4, c[0x0][0xc38] ;  /* 0x00030e0000047ab9 */ /* 0x000fe40000000800 */
[----:B------:R-:W-:-:S04]  /*23de0*/  IMAD.U32 R7, RZ, RZ, UR4 ;  /* 0x00000004ff077e24 */ /* 0x000fc8000f8e00ff */
[----:B---3--:R-:W-:-:S04]  /*23df0*/  IMAD R14, R14, R7, RZ ;  /* 0x000000070e0e7224 */ /* 0x008fc800078e02ff */
[----:B------:R-:W-:-:S05]  /*23e00*/  IMAD.IADD R9, R14, 0x1, R9 ;  /* 0x000000010e097824 */ /* 0x000fca00078e0209 */
[----:B------:R-:W-:-:S13]  /*23e10*/  ISETP.GT.AND P6, PT, R9, R0, PT ;  /* 0x000000000900720c */ /* 0x000fda0003fc4270 */
[----:B------:R-:W-:Y:S05]  /*23e20*/  @!P6 BRA `(.L_x_3035) ;  /* 0xfffffffc0060e947 */ /* 0x000fea000383ffff */
.L_x_3030:
[----:B------:R-:W-:Y:S01]  /*23e30*/  IMAD.IADD R16, R9, 0x1, -R14 ;  /* 0x0000000109107824 */ /* 0x000fe200078e0a0e */
[----:B------:R-:W-:-:S03]  /*23e40*/  UMOV UR4, 0xffffffff ;  /* 0xffffffff00047882 */ /* 0x000fc60000000000 */
[----:B------:R-:W-:-:S05]  /*23e50*/  IMAD R3, R6, R7, R16 ;  /* 0x0000000706037224 */ /* 0x000fca00078e0210 */
[----:B------:R-:W-:Y:S01]  /*23e60*/  ISETP.GT.AND P6, PT, R3, R0, PT ;  /* 0x000000000300720c */ /* 0x000fe20003fc4270 */
[----:B------:R-:W-:-:S12]  /*23e70*/  BRA.DIV UR4, `(.L_x_3036) ;  /* 0x0000005604487947 */ /* 0x000fd8000b800000 */
[----:B------:R-:W-:-:S04]  /*23e80*/  VOTE.ANY R2, PT, !P6 ;  /* 0x0000000000027806 */ /* 0x000fc800070e0100 */
[----:B------:R-:W3:Y:S02]  /*23e90*/  POPC R4, R2 ;  /* 0x0000000200047309 */ /* 0x000ee40000000000 */
[----:B---3--:R3:W4:Y:S02]  /*23ea0*/  SHFL.IDX PT, R5, R5, R4, 0x1f ;  /* 0x00001f0405057589 */ /* 0x00872400000e0000 */
.L_x_3218:
[----:B------:R-:W-:Y:S01]  /*23eb0*/  ISETP.NE.AND P0, PT, R2, RZ, PT ;  /* 0x000000ff0200720c */ /* 0x000fe20003f05270 */
[----:B------:R-:W-:-:S12]  /*23ec0*/  IMAD.MOV.U32 R14, RZ, RZ, RZ ;  /* 0x000000ffff0e7224 */ /* 0x000fd800078e00ff */
[----:B------:R-:W-:Y:S05]  /*23ed0*/  @!P0 BRA `(.L_x_3037) ;  /* 0x0000000000108947 */ /* 0x000fea0003800000 */
[----:B------:R-:W-:Y:S01]  /*23ee0*/  UMOV UR4, 0xffffffff ;  /* 0xffffffff00047882 */ /* 0x000fe20000000000 */
[----:B-1----:R-:W-:Y:S02]  /*23ef0*/  VIADD R12, R4, 0xffffffff ;  /* 0xffffffff040c7836 */ /* 0x002fe40000000000 */
[----:B------:R-:W-:Y:S05]  /*23f00*/  BRA.DIV UR4, `(.L_x_3038) ;  /* 0x00000056046c7947 */ /* 0x000fea000b800000 */
[----:B------:R1:W0:Y:S02]  /*23f10*/  SHFL.IDX PT, R14, R6, R12, 0x1f ;  /* 0x00001f0c060e7589 */ /* 0x00022400000e0000 */
.L_x_3037:
[----:B------:R-:W5:Y:S01]  /*23f20*/  LDC.64 R2, c[0x0][0xc90] ;  /* 0x00032400ff027b82 */ /* 0x000f620000000a00 */
[----:B------:R-:W-:Y:S01]  /*23f30*/  IMAD.IADD R19, R4, 0x1, R19 ;  /* 0x0000000104137824 */ /* 0x000fe200078e0213 */
[----:B------:R-:W-:-:S03]  /*23f40*/  ULDC.64 UR4, c[0x0][0x208] ;  /* 0x0000820000047ab9 */ /* 0x000fc60000000a00 */
[----:B-----5:R-:W-:-:S05]  /*23f50*/  IMAD.WIDE R2, R19, 0x4, R2 ;  /* 0x0000000413027825 */ /* 0x020fca00078e0202 */
[----:B-12---:R1:W3:Y:S01]  /*23f60*/  LDG.E R6, desc[UR4][R2.64] ;  /* 0x0000000402067981 */ /* 0x0062e2000c1e1900 */
[----:B0-----:R-:W-:Y:S02]  /*23f70*/  IMAD R16, R14, R7, R16 ;  /* 0x000000070e107224 */ /* 0x001fe400078e0210 */
[----:B-1----:R-:W-:Y:S02]  /*23f80*/  IMAD.MOV.U32 R2, RZ, RZ, RZ ;  /* 0x000000ffff027224 */ /* 0x002fe400078e00ff */
[----:B---34-:R-:W-:-:S05]  /*23f90*/  IMAD R4, R5, R6, RZ ;  /* 0x0000000605047224 */ /* 0x018fca00078e02ff */
        /* <DEDUP_REMOVED lines=51> */
[----:B------:R-:W-:-:S05]  /*242d0*/  @P0 IADD3 R2, R2, 0x1, RZ ;  /* 0x0000000102020810 */ /* 0x000fca0007ffe0ff */
[----:B------:R-:W-:Y:S01]  /*242e0*/  @!P2 IMAD.MOV R2, RZ, RZ, -R2 ;  /* 0x000000ffff02a224 */ /* 0x000fe200078e0a02 */
[----:B------:R-:W-:Y:S01]  /*242f0*/  @!P1 LOP3.LUT R2, RZ, R6, RZ, 0x33, !PT ;  /* 0x00000006ff029212 */ /* 0x000fe200078e33ff */
[----:B------:R-:W-:-:S04]  /*24300*/  IMAD.MOV R6, RZ, RZ, -R6 ;  /* 0x000000ffff067224 */ /* 0x000fc800078e0a06 */
[----:B------:R-:W-:Y:S01]  /*24310*/  IMAD R18, R2, R6, R9 ;  /* 0x0000000602127224 */ /* 0x000fe200078e0209 */
[----:B------:R-:W-:-:S05]  /*24320*/  LOP3.LUT R2, RZ, R2, RZ, 0x33, !PT ;  /* 0x00000002ff027212 */ /* 0x000fca00078e33ff */
[----:B------:R-:W-:Y:S01]  /*24330*/  IMAD.IADD R17, R5, 0x1, R2 ;  /* 0x0000000105117824 */ /* 0x000fe200078e0202 */
[----:B------:R-:W-:Y:S06]  /*24340*/  BRA `(.L_x_3039) ;  /* 0x00000000001c7947 */ /* 0x000fec0003800000 */
.L_x_3031:
[----:B------:R-:W-:Y:S01]  /*24350*/  UMOV UR4, URZ ;  /* 0x0000003f00047c82 */ /* 0x000fe20008000000 */
[----:B------:R-:W-:Y:S01]  /*24360*/  UMOV UR5, URZ ;  /* 0x0000003f00057c82 */ /* 0x000fe20008000000 */
[----:B------:R-:W-:Y:S01]  /*24370*/  ULDC UR6, c[0x0][0xc3c] ;  /* 0x00030f0000067ab9 */ /* 0x000fe20000000800 */
[----:B------:R-:W-:Y:S02]  /*24380*/  IMAD.MOV.U32 R16, RZ, RZ, R0 ;  /* 0x000000ffff107224 */ /* 0x000fe400078e0000 */
[----:B------:R-:W-:Y:S02]  /*24390*/  IMAD.U32 R17, RZ, RZ, UR4 ;  /* 0x00000004ff117e24 */ /* 0x000fe4000f8e00ff */
[----:B------:R-:W-:Y:S02]  /*243a0*/  IMAD.U32 R18, RZ, RZ, UR5 ;  /* 0x00000005ff127e24 */ /* 0x000fe4000f8e00ff */
[----:B------:R-:W-:-:S07]  /*243b0*/  IMAD.U32 R19, RZ, RZ, UR6 ;  /* 0x00000006ff137e24 */ /* 0x000fce000f8e00ff */
.L_x_3039:
[----:B------:R-:W3:Y:S01]  /*243c0*/  S2R R0, SR_TID.X ;  /* 0x0000000000007919 */ /* 0x000ee20000002100 */
[----:B------:R-:W-:Y:S05]  /*243d0*/  WARPSYNC.ALL ;  /* 0x0000000000007948 */ /* 0x000fea0003800000 */
[----:B------:R-:W-:Y:S01]  /*243e0*/  BAR.SYNC.DEFER_BLOCKING 0x4, 0x180 ;  /* 0x0106000000007b1d */ /* 0x000fe20000010000 */
[----:B---3--:R-:W-:-:S04]  /*243f0*/  LOP3.LUT R0, R0, 0x1f, RZ, 0xc0, !PT ;  /* 0x0000001f00007812 */ /* 0x008fc800078ec0ff */
[----:B------:R-:W-:-:S13]  /*24400*/  ISETP.NE.AND P0, PT, R0, RZ, PT ;  /* 0x000000ff0000720c */ /* 0x000fda0003f05270 */
[----:B------:R-:W3:Y:S01]  /*24410*/  @!P0 S2R R3, SR_CgaCtaId ;  /* 0x0000000000038919 */ /* 0x000ee20000008800 */
[----:B------:R-:W-:-:S04]  /*24420*/  @!P0 MOV R0, 0x400 ;  /* 0x0000040000008802 */ /* 0x000fc80000000f00 */
[----:B---3--:R-:W-:-:S05]  /*24430*/  @!P0 LEA R22, R3, R0, 0x18 ;  /* 0x0000000003168211 */ /* 0x008fca00078ec0ff */
[----:B------:R4:W-:Y:S01]  /*24440*/  @!P0 STS.128 [R22+0x308d0], R16 ;  /* 0x0308d01016008388 */ /* 0x0009e20000000c00 */
[----:B------:R-:W-:Y:S06]  /*24450*/  BAR.ARV 0x5, 0x180 ;  /* 0x0146000000007b1d */ /* 0x000fec0000002000 */
.L_x_3028:
[----:B------:R-:W-:Y:S02]  /*24460*/  ULDC UR4, c[0x0][0xc3c] ;  /* 0x00030f0000047ab9 */ /* 0x000fe40000000800 */
[----:B---3--:R-:W-:-:S13]  /*24470*/  ISETP.GE.AND P0, PT, R19, UR4, PT ;  /* 0x0000000413007c0c */ /* 0x008fda000bf06270 */
[----:B------:R-:W-:Y:S05]  /*24480*/  @!P0 BRA `(.L_x_3040) ;  /* 0xffffff9c00a88947 */ /* 0x000fea000383ffff */
[----:B------:R-:W-:Y:S05]  /*24490*/  BSYNC B8 ;  /* 0x0000000000087941 */ /* 0x000fea0003800000 */
.L_x_2937:
[----:B------:R-:W3:Y:S01]  /*244a0*/  LDL.LU R0, [R1+0x28] ;  /* 0x0000280001007983 */ /* 0x000ee20000300800 */
[----:B------:R-:W-:Y:S01]  /*244b0*/  BSSY B0, `(.L_x_3041) ;  /* 0x000000b000007945 */ /* 0x000fe20003800000 */
[----:B------:R-:W5:Y:S01]  /*244c0*/  S2R R5, SR_CgaCtaId ;  /* 0x0000000000057919 */ /* 0x000f620000008800 */
[----:B---3--:R-:W-:-:S05]  /*244d0*/  VIADD R0, R0, 0x1 ;  /* 0x0000000100007836 */ /* 0x008fca0000000000 */
[----:B0-----:R-:W-:-:S04]  /*244e0*/  LEA.HI R2, R0, R0, RZ, 0x1 ;  /* 0x0000000000027211 */ /* 0x001fc800078f08ff */
[----:B------:R-:W-:Y:S02]  /*244f0*/  LOP3.LUT R3, R2, 0xfffffffe, RZ, 0xc0, !PT ;  /* 0xfffffffe02037812 */ /* 0x000fe400078ec0ff */
[----:B------:R-:W-:-:S03]  /*24500*/  MOV R2, 0x400 ;  /* 0x0000040000027802 */ /* 0x000fc60000000f00 */
[----:B------:R-:W-:Y:S01]  /*24510*/  IMAD.IADD R0, R0, 0x1, -R3 ;  /* 0x0000000100007824 */ /* 0x000fe200078e0a03 */
[----:B-----5:R-:W-:-:S04]  /*24520*/  LEA R7, R5, R2, 0x18 ;  /* 0x0000000205077211 */ /* 0x020fc800078ec0ff */
[----:B------:R-:W-:-:S04]  /*24530*/  SHF.L.U32 R0, R0, 0x1f, RZ ;  /* 0x0000001f00007819 */ /* 0x000fc800000006ff */
[----:B------:R-:W0:Y:S02]  /*24540*/  SYNCS.PHASECHK.TRANS64.TRYWAIT P0, [R7+URZ+0x30820], R0 ;  /* 0x03082000070075a7 */ /* 0x000e24000800017f */
[----:B0-----:R-:W-:Y:S05]  /*24550*/  @!P0 BRA `(.L_x_3042) ;  /* 0x0000004c00fc8947 */ /* 0x001fea0003800000 */
.L_x_3221:
[----:B------:R-:W-:Y:S05]  /*24560*/  BSYNC B0 ;  /* 0x0000000000007941 */ /* 0x000fea0003800000 */
.L_x_3041:
[----:B------:R-:W-:-:S03]  /*24570*/  UMOV UR4, 0xffffffff ;  /* 0xffffffff00047882 */ /* 0x000fc60000000000 */
[----:B------:R-:W-:Y:S05]  /*24580*/  BRA.DIV UR4, `(.L_x_3043) ;  /* 0x0000005204047947 */ /* 0x000fea000b800000 */
[----:B0-----:R-:W0:Y:S02]  /*24590*/  S2R R0, SR_TID.X ;  /* 0x0000000000007919 */ /* 0x001e240000002100 */
[----:B0-----:R-:W-:-:S04]  /*245a0*/  SHF.R.U32.HI R0, RZ, 0x5, R0 ;  /* 0x00000005ff007819 */ /* 0x001fc80000011600 */
[----:B------:R-:W-:-:S05]  /*245b0*/  LOP3.LUT R0, R0, 0x3, RZ, 0xc0, !PT ;  /* 0x0000000300007812 */ /* 0x000fca00078ec0ff */
[----:B------:R0:W3:Y:S02]  /*245c0*/  SHFL.IDX PT, R14, R0, RZ, 0x1f ;  /* 0x00001fff000e7589 */ /* 0x0000e400000e0000 */
.L_x_3224:
[----:B---3--:R-:W-:-:S13]  /*245d0*/  ISETP.NE.AND P0, PT, R14, RZ, PT ;  /* 0x000000ff0e00720c */ /* 0x008fda0003f05270 */
[----:B------:R-:W-:Y:S05]  /*245e0*/  @P0 BRA `(.L_x_2691) ;  /* 0x0000000000880947 */ /* 0x000fea0003800000 */
[----:B------:R-:W-:-:S03]  /*245f0*/  UMOV UR4, 0xffffffff ;  /* 0xffffffff00047882 */ /* 0x000fc60000000000 */
[----:B------:R-:W-:Y:S05]  /*24600*/  BRA.DIV UR4, `(.L_x_3044) ;  /* 0x0000005204187947 */ /* 0x000fea000b800000 */
[----:B------:R-:W-:-:S13]  /*24610*/  ELECT P6, URZ, PT ;  /* 0x00000000003f782f */ /* 0x000fda00038c0000 */
.L_x_3227:
[----:B------:R-:W-:Y:S05]  /*24620*/  @!P6 BRA `(.L_x_2691) ;  /* 0x000000000078e947 */ /* 0x000fea0003800000 */
[----:B------:R-:W-:-:S06]  /*24630*/  ULOP3.LUT UR4, UR60, 0x2, URZ, 0xfc, !UPT ;  /* 0x000000023c047892 */ /* 0x000fcc000f8efc3f */
[----:B0-----:R-:W-:-:S05]  /*24640*/  IMAD.U32 R0, RZ, RZ, UR4 ;  /* 0x00000004ff007e24 */ /* 0x001fca000f8e00ff */
[----:B------:R-:W-:-:S13]  /*24650*/  ISETP.NE.AND P0, PT, R0, 0x3, PT ;  /* 0x000000030000780c */ /* 0x000fda0003f05270 */
[----:B------:R-:W-:Y:S05]  /*24660*/  @!P0 BRA `(.L_x_3045) ;  /* 0x0000000000048947 */ /* 0x000fea0003800000 */
[----:B------:R-:W-:Y:S01]  /*24670*/  BPT.TRAP 0x1 ;  /* 0x000000040000795c */ /* 0x000fe20000300000 */
.L_x_3045:
[----:B------:R-:W-:Y:S01]  /*24680*/  IMAD R5, R26, 0x8, R7 ;  /* 0x000000081a057824 */ /* 0x000fe200078e0207 */
[----:B------:R-:W-:Y:S01]  /*24690*/  SHF.L.U32 R0, R28, 0x1f, RZ ;  /* 0x0000001f1c007819 */ /* 0x000fe200000006ff */
[----:B------:R-:W-:-:S03]  /*246a0*/  VIADD R26, R26, 0x1 ;  /* 0x000000011a1a7836 */ /* 0x000fc60000000000 */
[----:B------:R-:W0:Y:S02]  /*246b0*/  SYNCS.PHASECHK.TRANS64.TRYWAIT P1, [R5+URZ+0x30840], R0 ;  /* 0x03084000050075a7 */ /* 0x000e24000802017f */
[----:B------:R-:W-:-:S04]  /*246c0*/  ISETP.NE.AND P2, PT, R26, 0x2, PT ;  /* 0x000000021a00780c */ /* 0x000fc80003f45270 */
[----:B------:R-:W-:Y:S01]  /*246d0*/  SEL R3, RZ, 0x1, P2 ;  /* 0x00000001ff037807 */ /* 0x000fe20001000000 */
[----:B0-----:R-:W-:Y:S08]  /*246e0*/  @!P1 BRA `(.L_x_3046) ;  /* 0x0000005000009947 */ /* 0x001ff00003800000 */
.L_x_3228:
[----:B------:R-:W-:Y:S02]  /*246f0*/  SEL R26, R26, RZ, P2 ;  /* 0x000000ff1a1a7207 */ /* 0x000fe40001000000 */
[----:B------:R-:W-:Y:S01]  /*24700*/  LOP3.LUT R2, R28, R3, RZ, 0x3c, !PT ;  /* 0x000000031c027212 */ /* 0x000fe200078e3cff */
[----:B------:R-:W-:Y:S06]  /*24710*/  @!P0 BRA `(.L_x_3047) ;  /* 0x0000000000048947 */ /* 0x000fec0003800000 */
[----:B------:R-:W-:Y:S01]  /*24720*/  BPT.TRAP 0x1 ;  /* 0x000000040000795c */ /* 0x000fe20000300000 */
.L_x_3047:
[----:B------:R-:W-:Y:S01]  /*24730*/  IMAD R3, R26, 0x8, R7 ;  /* 0x000000081a037824 */ /* 0x000fe200078e0207 */
[----:B------:R-:W-:-:S04]  /*24740*/  SHF.L.U32 R2, R2, 0x1f, RZ ;  /* 0x0000001f02027819 */ /* 0x000fc800000006ff */
[----:B------:R-:W3:Y:S02]  /*24750*/  SYNCS.PHASECHK.TRANS64.TRYWAIT P1, [R3+URZ+0x30840], R2 ;  /* 0x03084002030075a7 */ /* 0x000ee4000802017f */
[----:B---3--:R-:W-:Y:S05]  /*24760*/  @!P1 BRA `(.L_x_3048) ;  /* 0x0000004c00f49947 */ /* 0x008fea0003800000 */
.L_x_3229:
[----:B------:R-:W-:Y:S05]  /*24770*/  @!P0 BRA `(.L_x_3049) ;  /* 0x0000000000048947 */ /* 0x000fea0003800000 */
[----:B------:R-:W-:Y:S01]  /*24780*/  BPT.TRAP 0x1 ;  /* 0x000000040000795c */ /* 0x000fe20000300000 */
.L_x_3049:
[----:B------:R-:W5:Y:S02]  /*24790*/  SYNCS.PHASECHK.TRANS64.TRYWAIT P1, [R5+URZ+0x30860], R0 ;  /* 0x03086000050075a7 */ /* 0x000f64000802017f */
[----:B-----5:R-:W-:Y:S05]  /*247a0*/  @!P1 BRA `(.L_x_3050) ;  /* 0x0000004c00f89947 */ /* 0x020fea0003800000 */
.L_x_3230:
[----:B------:R-:W-:Y:S05]  /*247b0*/  @!P0 BRA `(.L_x_3051) ;  /* 0x0000000000048947 */ /* 0x000fea0003800000 */
[----:B------:R-:W-:Y:S01]  /*247c0*/  BPT.TRAP 0x1 ;  /* 0x000000040000795c */ /* 0x000fe20000300000 */
.L_x_3051:
[----:B------:R0:W0:Y:S02]  /*247d0*/  SYNCS.PHASECHK.TRANS64.TRYWAIT P0, [R3+URZ+0x30860], R2 ;  /* 0x03086002030075a7 */ /* 0x000024000800017f */
[----:B0-----:R-:W-:Y:S05]  /*247e0*/  @!P0 NANOSLEEP.SYNCS 0x989680 ;  /* 0x009896800000895d */ /* 0x001fea0003900000 */
[----:B------:R-:W0:Y:S02]  /*247f0*/  @!P0 SYNCS.PHASECHK.TRANS64 P0, [R3+URZ+0x30860], R2 ;  /* 0x03086002030085a7 */ /* 0x000e24000800007f */
[----:B0-----:R-:W-:Y:S05]  /*24800*/  @!P0 BRA `(.L_x_3051) ;  /* 0xfffffffc00f08947 */ /* 0x001fea000383ffff */
.L_x_2691:
[----:B------:R-:W-:Y:S05]  /*24810*/  BSYNC B9 ;  /* 0x0000000000097941 */ /* 0x000fea0003800000 */
.L_x_2688:
[----:B------:R-:W-:Y:S05]  /*24820*/  EXIT ;  /* 0x000000000000794d */ /* 0x000fea0003800000 */
.L_x_2709:
[----:B0-----:R0:W1:Y:S02]  /*24830*/  SYNCS.PHASECHK.TRANS64.TRYWAIT P5, [R87+URZ+0x30890], R88 ;  /* 0x03089058570075a7 */ /* 0x00106400080a017f */
[----:B-1----:R-:W-:Y:S05]  /*24840*/  @!P5 NANOSLEEP.SYNCS 0x989680 ;  /* 0x009896800000d95d */ /* 0x002fea0003900000 */
[----:B------:R-:W1:Y:S02]  /*24850*/  @!P5 SYNCS.PHASECHK.TRANS64 P5, [R87+URZ+0x30890], R88 ;  /* 0x030890585700d5a7 */ /* 0x000e6400080a007f */
[----:B-1----:R-:W-:Y:S05]  /*24860*/  @!P5 BRA `(.L_x_2709) ;  /* 0xfffffffc00f0d947 */ /* 0x002fea000383ffff */
[----:B------:R-:W-:Y:S05]  /*24870*/  BRA `(.L_x_3052) ;  /* 0xfffffdec00fc7947 */ /* 0x000fea000383ffff */
.L_x_2710:
        /* <DEDUP_REMOVED lines=8> */
.L_x_3054:
[----:B------:R-:W-:Y:S05]  /*24900*/  BSYNC B1 ;  /* 0x0000000000017941 */ /* 0x000fea0003800000 */
.L_x_3053:
        /* <DEDUP_REMOVED lines=8> */
.L_x_3055:
[----:B------:R-:W-:Y:S01]  /*24990*/  IMAD.MOV.U32 R11, RZ, RZ, R14 ;  /* 0x000000ffff0b7224 */ /* 0x000fe200078e000e */
[----:B------:R-:W-:Y:S06]  /*249a0*/  BRA `(.L_x_3056) ;  /* 0xfffffdec00c47947 */ /* 0x000fec000383ffff */
.L_x_2735:
[----:B------:R-:W-:Y:S01]  /*249b0*/  BSSY B1, `(.L_x_3057) ;  /* 0x0000008000017945 */ /* 0x000fe20003800000 */
[----:B0---4-:R-:W-:Y:S02]  /*249c0*/  IMAD.MOV.U32 R13, RZ, RZ, R115 ;  /* 0x000000ffff0d7224 */ /* 0x011fe400078e0073 */
[----:B------:R-:W-:Y:S02]  /*249d0*/  IMAD.MOV.U32 R12, RZ, RZ, 0x1 ;  /* 0x00000001ff0c7424 */ /* 0x000fe400078e00ff */
[----:B---3--:R-:W-:Y:S02]  /*249e0*/  IMAD.MOV.U32 R11, RZ, RZ, 0x1c1f ;  /* 0x00001c1fff0b7424 */ /* 0x008fe400078e00ff */
[----:B------:R-:W-:-:S07]  /*249f0*/  IMAD.MOV.U32 R15, RZ, RZ, -0x1 ;  /* 0xffffffffff0f7424 */ /* 0x000fce00078e00ff */
[----:B-12---:R-:W-:Y:S05]  /*24a00*/  WARPSYNC.COLLECTIVE R15, `(.L_x_3058) ;  /* 0x000000000f087348 */ /* 0x006fea0003c00000 */
[----:B------:R0:W3:Y:S02]  /*24a10*/  SHFL.IDX P6, R14, R13, R12, R11 ;  /* 0x0000000c0d0e7389 */ /* 0x0000e400000c000b */
[----:B0123--:R-:W-:Y:S01]  /*24a20*/  ENDCOLLECTIVE ;  /* 0x000000000000791b */ /* 0x00ffe20003800000 */
.L_x_3058:
[----:B------:R-:W-:Y:S05]  /*24a30*/  BSYNC B1 ;  /* 0x0000000000017941 */ /* 0x000fea0003800000 */
.L_x_3057:
        /* <DEDUP_REMOVED lines=8> */
.L_x_3059:
[----:B------:R-:W-:Y:S01]  /*24ac0*/  IMAD.MOV.U32 R118, RZ, RZ, R14 ;  /* 0x000000ffff767224 */ /* 0x000fe200078e000e */
[----:B------:R-:W-:Y:S06]  /*24ad0*/  BRA `(.L_x_3060) ;  /* 0xfffffe0400147947 */ /* 0x000fec000383ffff */
.L_x_2765:
[----:B-1----:R1:W2:Y:S02]  /*24ae0*/  SYNCS.PHASECHK.TRANS64.TRYWAIT P5, [R87+URZ+0x30890], R88 ;  /* 0x03089058570075a7 */ /* 0x0022a400080a017f */
[----:B--2---:R-:W-:Y:S05]  /*24af0*/  @!P5 NANOSLEEP.SYNCS 0x989680 ;  /* 0x009896800000d95d */ /* 0x004fea0003900000 */
[----:B------:R-:W2:Y:S02]  /*24b00*/  @!P5 SYNCS.PHASECHK.TRANS64 P5, [R87+URZ+0x30890], R88 ;  /* 0x030890585700d5a7 */ /* 0x000ea400080a007f */
[----:B--2---:R-:W-:Y:S05]  /*24b10*/  @!P5 BRA `(.L_x_2765) ;  /* 0xfffffffc00f0d947 */ /* 0x004fea000383ffff */
[----:B------:R-:W-:Y:S05]  /*24b20*/  BRA `(.L_x_3061) ;  /* 0xfffffe2400807947 */ /* 0x000fea000383ffff */
.L_x_2766:
        /* <DEDUP_REMOVED lines=8> */
.L_x_3063:
[----:B------:R-:W-:Y:S05]  /*24bb0*/  BSYNC B1 ;  /* 0x0000000000017941 */ /* 0x000fea0003800000 */
.L_x_3062:
        /* <DEDUP_REMOVED lines=8> */
.L_x_3064:
[----:B------:R-:W-:Y:S01]  /*24c40*/  IMAD.MOV.U32 R11, RZ, RZ, R14 ;  /* 0x000000ffff0b7224 */ /* 0x000fe200078e000e */
[----:B------:R-:W-:Y:S06]  /*24c50*/  BRA `(.L_x_3065) ;  /* 0xfffffe24004c7947 */ /* 0x000fec000383ffff */
.L_x_2779:
        /* <DEDUP_REMOVED lines=8> */
.L_x_3067:
[----:B------:R-:W-:Y:S05]  /*24ce0*/  BSYNC B1 ;  /* 0x0000000000017941 */ /* 0x000fea0003800000 */
.L_x_3066:
        /* <DEDUP_REMOVED lines=8> */
.L_x_3068:
[----:B------:R-:W-:Y:S01]  /*24d70*/  IMAD.MOV.U32 R36, RZ, RZ, R14 ;  /* 0x000000ffff247224 */ /* 0x000fe200078e000e */
[----:B------:R-:W-:Y:S06]  /*24d80*/  BRA `(.L_x_3069) ;  /* 0xfffffe3c00087947 */ /* 0x000fec000383ffff */
.L_x_2792:
[----:B0-----:R0:W1:Y:S02]  /*24d90*/  SYNCS.PHASECHK.TRANS64.TRYWAIT P3, [R87+URZ+0x30890], R88 ;  /* 0x03089058570075a7 */ /* 0x001064000806017f */
[----:B-1----:R-:W-:Y:S05]  /*24da0*/  @!P3 NANOSLEEP.SYNCS 0x989680 ;  /* 0x009896800000b95d */ /* 0x002fea0003900000 */
[----:B------:R-:W1:Y:S02]  /*24db0*/  @!P3 SYNCS.PHASECHK.TRANS64 P3, [R87+URZ+0x30890], R88 ;  /* 0x030890585700b5a7 */ /* 0x000e64000806007f */
[----:B-1----:R-:W-:Y:S05]  /*24dc0*/  @!P3 BRA `(.L_x_2792) ;  /* 0xfffffffc00f0b947 */ /* 0x002fea000383ffff */
[----:B------:R-:W-:Y:S05]  /*24dd0*/  BRA `(.L_x_3070) ;  /* 0xfffffe5400107947 */ /* 0x000fea000383ffff */
.L_x_2793:
        /* <DEDUP_REMOVED lines=8> */
.L_x_3072:
[----:B------:R-:W-:Y:S05]  /*24e60*/  BSYNC B1 ;  /* 0x0000000000017941 */ /* 0x000fea0003800000 */
.L_x_3071:
        /* <DEDUP_REMOVED lines=8> */
.L_x_3073:
[----:B------:R-:W-:Y:S01]  /*24ef0*/  IMAD.MOV.U32 R38, RZ, RZ, R14 ;  /* 0x000000ffff267224 */ /* 0x000fe200078e000e */
[----:B------:R-:W-:Y:S06]  /*24f00*/  BRA `(.L_x_3074) ;  /* 0xfffffe5400347947 */ /* 0x000fec000383ffff */
.L_x_2796:
        /* <DEDUP_REMOVED lines=8> */
.L_x_3076:
[----:B------:R-:W-:Y:S05]  /*24f90*/  BSYNC B1 ;  /* 0x0000000000017941 */ /* 0x000fea0003800000 */
.L_x_3075:
        /* <DEDUP_REMOVED lines=8> */
.L_x_3077:
[----:B------:R-:W-:Y:S01]  /*25020*/  IMAD.MOV.U32 R38, RZ, RZ, R14 ;  /* 0x000000ffff267224 */ /* 0x000fe200078e000e */
[----:B------:R-:W-:Y:S06]  /*25030*/  BRA `(.L_x_3078) ;  /* 0xfffffe5400947947 */ /* 0x000fec000383ffff */
.L_x_2800:
[----:B---3--:R3:W0:Y:S02]  /*25040*/  SYNCS.PHASECHK.TRANS64.TRYWAIT P2, [R87+URZ+0x308b0], R88 ;  /* 0x0308b058570075a7 */ /* 0x008624000804017f */
[----:B0-----:R-:W-:Y:S05]  /*25050*/  @!P2 NANOSLEEP.SYNCS 0x989680 ;  /* 0x009896800000a95d */ /* 0x001fea0003900000 */
[----:B------:R-:W0:Y:S02]  /*25060*/  @!P2 SYNCS.PHASECHK.TRANS64 P2, [R87+URZ+0x308b0], R88 ;  /* 0x0308b0585700a5a7 */ /* 0x000e24000804007f */
[----:B0-----:R-:W-:Y:S05]  /*25070*/  @!P2 BRA `(.L_x_2800) ;  /* 0xfffffffc00f0a947 */ /* 0x001fea000383ffff */
[----:B------:R-:W-:Y:S05]  /*25080*/  BRA `(.L_x_3079) ;  /* 0xfffffe5800747947 */ /* 0x000fea000383ffff */
.L_x_2818:
        /* <DEDUP_REMOVED lines=8> */
.L_x_3081:
[----:B------:R-:W-:Y:S05]  /*25110*/  BSYNC B1 ;  /* 0x0000000000017941 */ /* 0x000fea0003800000 */
.L_x_3080:
        /* <DEDUP_REMOVED lines=8> */
.L_x_3082:
[----:B------:R-:W-:Y:S02]  /*251a0*/  IMAD.MOV.U32 R13, RZ, RZ, R10 ;  /* 0x000000ffff0d7224 */ /* 0x000fe400078e000a */
[----:B------:R-:W-:-:S07]  /*251b0*/  IMAD.MOV.U32 R0, RZ, RZ, R14 ;  /* 0x000000ffff007224 */ /* 0x000fce00078e000e */
[----:B------:R-:W-:Y:S05]  /*251c0*/  WARPSYNC.COLLECTIVE R15, `(.L_x_3083) ;  /* 0x000000000f087348 */ /* 0x000fea0003c00000 */
[----:B------:R0:W1:Y:S02]  /*251d0*/  SHFL.IDX P6, R14, R13, R12, R11 ;  /* 0x0000000c0d0e7389 */ /* 0x00006400000c000b */
[----:B01----:R-:W-:Y:S01]  /*251e0*/  ENDCOLLECTIVE ;  /* 0x000000000000791b */ /* 0x003fe20003800000 */
.L_x_3083:
[----:B------:R-:W-:Y:S02]  /*251f0*/  IMAD.MOV.U32 R13, RZ, RZ, R4 ;  /* 0x000000ffff0d7224 */ /* 0x000fe400078e0004 */
[----:B------:R-:W-:-:S07]  /*25200*/  IMAD.MOV.U32 R5, RZ, RZ, R14 ;  /* 0x000000ffff057224 */ /* 0x000fce00078e000e */
[----:B------:R-:W-:Y:S05]  /*25210*/  WARPSYNC.COLLECTIVE R15, `(.L_x_3084) ;  /* 0x000000000f087348 */ /* 0x000fea0003c00000 */
[----:B------:R0:W1:Y:S02]  /*25220*/  SHFL.IDX P6, R14, R13, R12, R11 ;  /* 0x0000000c0d0e7389 */ /* 0x00006400000c000b */
[----:B01----:R-:W-:Y:S01]  /*25230*/  ENDCOLLECTIVE ;  /* 0x000000000000791b */ /* 0x003fe20003800000 */
.L_x_3084:
[----:B------:R-:W-:Y:S05]  /*25240*/  BRA `(.L_x_3085) ;  /* 0xfffffe6800f07947 */ /* 0x000fea000383ffff */
.L_x_2821:
        /* <DEDUP_REMOVED lines=8> */
.L_x_3087:
[----:B------:R-:W-:Y:S05]  /*252d0*/  BSYNC B1 ;  /* 0x0000000000017941 */ /* 0x000fea0003800000 */
.L_x_3086:
        /* <DEDUP_REMOVED lines=8> */
.L_x_3088:
[----:B------:R-:W-:Y:S02]  /*25360*/  IMAD.MOV.U32 R13, RZ, RZ, R10 ;  /* 0x000000ffff0d7224 */ /* 0x000fe400078e000a */
[----:B------:R-:W-:-:S07]  /*25370*/  IMAD.MOV.U32 R0, RZ, RZ, R14 ;  /* 0x000000ffff007224 */ /* 0x000fce00078e000e */
[----:B------:R-:W-:Y:S05]  /*25380*/  WARPSYNC.COLLECTIVE R15, `(.L_x_3089) ;  /* 0x000000000f087348 */ /* 0x000fea0003c00000 */
[----:B------:R0:W1:Y:S02]  /*25390*/  SHFL.IDX P6, R14, R13, R12, R11 ;  /* 0x0000000c0d0e7389 */ /* 0x00006400000c000b */
[----:B01----:R-:W-:Y:S01]  /*253a0*/  ENDCOLLECTIVE ;  /* 0x000000000000791b */ /* 0x003fe20003800000 */
.L_x_3089:
[----:B------:R-:W-:Y:S02]  /*253b0*/  IMAD.MOV.U32 R13, RZ, RZ, R4 ;  /* 0x000000ffff0d7224 */ /* 0x000fe400078e0004 */
[----:B------:R-:W-:-:S07]  /*253c0*/  IMAD.MOV.U32 R5, RZ, RZ, R14 ;  /* 0x000000ffff057224 */ /* 0x000fce00078e000e */
[----:B------:R-:W-:Y:S05]  /*253d0*/  WARPSYNC.COLLECTIVE R15, `(.L_x_3090) ;  /* 0x000000000f087348 */ /* 0x000fea0003c00000 */
[----:B------:R0:W1:Y:S02]  /*253e0*/  SHFL.IDX P6, R14, R13, R12, R11 ;  /* 0x0000000c0d0e7389 */ /* 0x00006400000c000b */
[----:B01----:R-:W-:Y:S01]  /*253f0*/  ENDCOLLECTIVE ;  /* 0x000000000000791b */ /* 0x003fe20003800000 */
.L_x_3090:
[----:B------:R-:W-:Y:S01]  /*25400*/  IMAD.MOV.U32 R4, RZ, RZ, R14 ;  /* 0x000000ffff047224 */ /* 0x000fe200078e000e */
[----:B------:R-:W-:Y:S06]  /*25410*/  BRA `(.L_x_3091) ;  /* 0xfffffe7000a87947 */ /* 0x000fec000383ffff */
.L_x_2825:
[----:B0-----:R0:W1:Y:S02]  /*25420*/  SYNCS.PHASECHK.TRANS64.TRYWAIT P0, [R18+URZ+0x30800], R5 ;  /* 0x03080005120075a7 */ /* 0x001064000800017f */
[----:B-1----:R-:W-:Y:S05]  /*25430*/  @!P0 NANOSLEEP.SYNCS 0x989680 ;  /* 0x009896800000895d */ /* 0x002fea0003900000 */
[----:B------:R-:W1:Y:S02]  /*25440*/  @!P0 SYNCS.PHASECHK.TRANS64 P0, [R18+URZ+0x30800], R5 ;  /* 0x03080005120085a7 */ /* 0x000e64000800007f */
[----:B-1----:R-:W-:Y:S05]  /*25450*/  @!P0 BRA `(.L_x_2825) ;  /* 0xfffffffc00f08947 */ /* 0x002fea000383ffff */
[----:B------:R-:W-:Y:S05]  /*25460*/  BRA `(.L_x_3092) ;  /* 0xfffffe7800d87947 */ /* 0x000fea000383ffff */
.L_x_2849:
        /* <DEDUP_REMOVED lines=8> */
.L_x_3094:
[----:B------:R-:W-:Y:S05]  /*254f0*/  BSYNC B1 ;  /* 0x0000000000017941 */ /* 0x000fea0003800000 */
.L_x_3093:
[----:B------:R-:W-:Y:S01]  /*25500*/  IMAD.MOV.U32 R13, RZ, RZ, R6 ;  /* 0x000000ffff0d7224 */ /* 0x000fe200078e0006 */
[----:B------:R-:W-:Y:S01]  /*25510*/  MOV R12, RZ ;  /* 0x000000ff000c7202 */ /* 0x000fe20000000f00 */
[----:B------:R-:W-:Y:S02]  /*25520*/  IMAD.MOV.U32 R11, RZ, RZ, 0x1c1f ;  /* 0x00001c1fff0b7424 */ /* 0x000fe400078e00ff */
[----:B------:R-:W-:Y:S02]  /*25530*/  IMAD.MOV.U32 R15, RZ, RZ, -0x1 ;  /* 0xffffffffff0f7424 */ /* 0x000fe400078e00ff */
[----:B------:R-:W-:-:S07]  /*25540*/  IMAD.MOV.U32 R3, RZ, RZ, R14 ;  /* 0x000000ffff037224 */ /* 0x000fce00078e000e */
[----:B------:R-:W-:Y:S05]  /*25550*/  WARPSYNC.COLLECTIVE R15, `(.L_x_3095) ;  /* 0x000000000f087348 */ /* 0x000fea0003c00000 */
[----:B------:R0:W1:Y:S02]  /*25560*/  SHFL.IDX P6, R14, R13, R12, R11 ;  /* 0x0000000c0d0e7389 */ /* 0x00006400000c000b */
[----:B01----:R-:W-:Y:S01]  /*25570*/  ENDCOLLECTIVE ;  /* 0x000000000000791b */ /* 0x003fe20003800000 */
.L_x_3095:
[----:B------:R-:W-:Y:S02]  /*25580*/  IMAD.MOV.U32 R13, RZ, RZ, R21 ;  /* 0x000000ffff0d7224 */ /* 0x000fe400078e0015 */
[----:B------:R-:W-:-:S07]  /*25590*/  IMAD.MOV.U32 R0, RZ, RZ, R14 ;  /* 0x000000ffff007224 */ /* 0x000fce00078e000e */
[----:B------:R-:W-:Y:S05]  /*255a0*/  WARPSYNC.COLLECTIVE R15, `(.L_x_3096) ;  /* 0x000000000f087348 */ /* 0x000fea0003c00000 */
[----:B------:R0:W1:Y:S02]  /*255b0*/  SHFL.IDX P6, R14, R13, R12, R11 ;  /* 0x0000000c0d0e7389 */ /* 0x00006400000c000b */
[----:B01----:R-:W-:Y:S01]  /*255c0*/  ENDCOLLECTIVE ;  /* 0x000000000000791b */ /* 0x003fe20003800000 */
.L_x_3096:
[----:B------:R-:W-:Y:S02]  /*255d0*/  IMAD.MOV.U32 R13, RZ, RZ, R20 ;  /* 0x000000ffff0d7224 */ /* 0x000fe400078e0014 */
[----:B------:R-:W-:-:S07]  /*255e0*/  IMAD.MOV.U32 R5, RZ, RZ, R14 ;  /* 0x000000ffff057224 */ /* 0x000fce00078e000e */
[----:B------:R-:W-:Y:S05]  /*255f0*/  WARPSYNC.COLLECTIVE R15, `(.L_x_3097) ;  /* 0x000000000f087348 */ /* 0x000fea0003c00000 */
[----:B------:R0:W1:Y:S02]  /*25600*/  SHFL.IDX P6, R14, R13, R12, R11 ;  /* 0x0000000c0d0e7389 */ /* 0x00006400000c000b */
[----:B01----:R-:W-:Y:S01]  /*25610*/  ENDCOLLECTIVE ;  /* 0x000000000000791b */ /* 0x003fe20003800000 */
.L_x_3097:
[----:B------:R-:W-:Y:S05]  /*25620*/  BRA `(.L_x_3098) ;  /* 0xfffffea000747947 */ /* 0x000fea000383ffff */
.L_x_2852:
        /* <DEDUP_REMOVED lines=8> */
.L_x_3100:
[----:B------:R-:W-:Y:S05]  /*256b0*/  BSYNC B1 ;  /* 0x0000000000017941 */ /* 0x000fea0003800000 */
.L_x_3099:
        /* <DEDUP_REMOVED lines=8> */
.L_x_3101:
[----:B------:R-:W-:Y:S02]  /*25740*/  IMAD.MOV.U32 R13, RZ, RZ, R21 ;  /* 0x000000ffff0d7224 */ /* 0x000fe400078e0015 */
[----:B------:R-:W-:-:S07]  /*25750*/  IMAD.MOV.U32 R0, RZ, RZ, R14 ;  /* 0x000000ffff007224 */ /* 0x000fce00078e000e */
[----:B------:R-:W-:Y:S05]  /*25760*/  WARPSYNC.COLLECTIVE R15, `(.L_x_3102) ;  /* 0x000000000f087348 */ /* 0x000fea0003c00000 */
[----:B------:R0:W1:Y:S02]  /*25770*/  SHFL.IDX P6, R14, R13, R12, R11 ;  /* 0x0000000c0d0e7389 */ /* 0x00006400000c000b */
[----:B01----:R-:W-:Y:S01]  /*25780*/  ENDCOLLECTIVE ;  /* 0x000000000000791b */ /* 0x003fe20003800000 */
.L_x_3102:
[----:B------:R-:W-:Y:S02]  /*25790*/  IMAD.MOV.U32 R13, RZ, RZ, R20 ;  /* 0x000000ffff0d7224 */ /* 0x000fe400078e0014 */
[----:B------:R-:W-:-:S07]  /*257a0*/  IMAD.MOV.U32 R21, RZ, RZ, R14 ;  /* 0x000000ffff157224 */ /* 0x000fce00078e000e */
[----:B------:R-:W-:Y:S05]  /*257b0*/  WARPSYNC.COLLECTIVE R15, `(.L_x_3103) ;  /* 0x000000000f087348 */ /* 0x000fea0003c00000 */
[----:B------:R0:W1:Y:S02]  /*257c0*/  SHFL.IDX P6, R14, R13, R12, R11 ;  /* 0x0000000c0d0e7389 */ /* 0x00006400000c000b */
[----:B01----:R-:W-:Y:S01]  /*257d0*/  ENDCOLLECTIVE ;  /* 0x000000000000791b */ /* 0x003fe20003800000 */
.L_x_3103:
[----:B------:R-:W-:Y:S01]  /*257e0*/  IMAD.MOV.U32 R20, RZ, RZ, R14 ;  /* 0x000000ffff147224 */ /* 0x000fe200078e000e */
[----:B------:R-:W-:Y:S06]  /*257f0*/  BRA `(.L_x_3104) ;  /* 0xfffffea400b87947 */ /* 0x000fec000383ffff */
.L_x_2856:
[----:B0-----:R0:W1:Y:S02]  /*25800*/  SYNCS.PHASECHK.TRANS64.TRYWAIT P0, [R18+URZ+0x30800], R61 ;  /* 0x0308003d120075a7 */ /* 0x001064000800017f */
[----:B-1----:R-:W-:Y:S05]  /*25810*/  @!P0 NANOSLEEP.SYNCS 0x989680 ;  /* 0x009896800000895d */ /* 0x002fea0003900000 */
[----:B------:R-:W1:Y:S02]  /*25820*/  @!P0 SYNCS.PHASECHK.TRANS64 P0, [R18+URZ+0x30800], R61 ;  /* 0x0308003d120085a7 */ /* 0x000e64000800007f */
[----:B-1----:R-:W-:Y:S05]  /*25830*/  @!P0 BRA `(.L_x_2856) ;  /* 0xfffffffc00f08947 */ /* 0x002fea000383ffff */
[----:B------:R-:W-:Y:S05]  /*25840*/  BRA `(.L_x_3105) ;  /* 0xfffffeac00547947 */ /* 0x000fea000383ffff */
.L_x_2870:
[----:B-1----:R1:W3:Y:S02]  /*25850*/  SYNCS.PHASECHK.TRANS64.TRYWAIT P1, [R0+URZ+0x30830], R3 ;  /* 0x03083003000075a7 */ /* 0x0022e4000802017f */
[----:B---3--:R-:W-:Y:S05]  /*25860*/  @!P1 NANOSLEEP.SYNCS 0x989680 ;  /* 0x009896800000995d */ /* 0x008fea0003900000 */
[----:B------:R-:W3:Y:S02]  /*25870*/  @!P1 SYNCS.PHASECHK.TRANS64 P1, [R0+URZ+0x30830], R3 ;  /* 0x03083003000095a7 */ /* 0x000ee4000802007f */
[----:B---3--:R-:W-:Y:S05]  /*25880*/  @!P1 BRA `(.L_x_2870) ;  /* 0xfffffffc00f09947 */ /* 0x008fea000383ffff */
[----:B------:R-:W-:Y:S05]  /*25890*/  BRA `(.L_x_2869) ;  /* 0xfffffed400d47947 */ /* 0x000fea000383ffff */
.L_x_2878:
[----:B-1----:R1:W2:Y:S02]  /*258a0*/  SYNCS.PHASECHK.TRANS64.TRYWAIT P2, [R12+URZ+0x30830], R3 ;  /* 0x030830030c0075a7 */ /* 0x0022a4000804017f */
[----:B--2---:R-:W-:Y:S05]  /*258b0*/  @!P2 NANOSLEEP.SYNCS 0x989680 ;  /* 0x009896800000a95d */ /* 0x004fea0003900000 */
[----:B------:R-:W2:Y:S02]  /*258c0*/  @!P2 SYNCS.PHASECHK.TRANS64 P2, [R12+URZ+0x30830], R3 ;  /* 0x030830030c00a5a7 */ /* 0x000ea4000804007f */
[----:B--2---:R-:W-:Y:S05]  /*258d0*/  @!P2 BRA `(.L_x_2878) ;  /* 0xfffffffc00f0a947 */ /* 0x004fea000383ffff */
[----:B------:R-:W-:Y:S05]  /*258e0*/  BRA `(.L_x_2877) ;  /* 0xfffffef800c07947 */ /* 0x000fea000383ffff */
.L_x_2883:
[----:B-1----:R1:W2:Y:S02]  /*258f0*/  SYNCS.PHASECHK.TRANS64.TRYWAIT P2, [R13+URZ+0x30850], R0 ;  /* 0x030850000d0075a7 */ /* 0x0022a4000804017f */
[----:B--2---:R-:W-:Y:S05]  /*25900*/  @!P2 NANOSLEEP.SYNCS 0x989680 ;  /* 0x009896800000a95d */ /* 0x004fea0003900000 */
[----:B------:R-:W2:Y:S02]  /*25910*/  @!P2 SYNCS.PHASECHK.TRANS64 P2, [R13+URZ+0x30850], R0 ;  /* 0x030850000d00a5a7 */ /* 0x000ea4000804007f */
[----:B--2---:R-:W-:Y:S05]  /*25920*/  @!P2 BRA `(.L_x_2883) ;  /* 0xfffffffc00f0a947 */ /* 0x004fea000383ffff */
[----:B------:R-:W-:Y:S05]  /*25930*/  BRA `(.L_x_2882) ;  /* 0xffffff0400e07947 */ /* 0x000fea000383ffff */
.L_x_2893:
[----:B-1----:R1:W2:Y:S02]  /*25940*/  SYNCS.PHASECHK.TRANS64.TRYWAIT P1, [R2+URZ+0x30830], R3 ;  /* 0x03083003020075a7 */ /* 0x0022a4000802017f */
[----:B--2---:R-:W-:Y:S05]  /*25950*/  @!P1 NANOSLEEP.SYNCS 0x989680 ;  /* 0x009896800000995d */ /* 0x004fea0003900000 */
[----:B------:R-:W2:Y:S02]  /*25960*/  @!P1 SYNCS.PHASECHK.TRANS64 P1, [R2+URZ+0x30830], R3 ;  /* 0x03083003020095a7 */ /* 0x000ea4000802007f */
[----:B--2---:R-:W-:Y:S05]  /*25970*/  @!P1 BRA `(.L_x_2893) ;  /* 0xfffffffc00f09947 */ /* 0x004fea000383ffff */
[----:B------:R-:W-:Y:S05]  /*25980*/  BRA `(.L_x_2892) ;  /* 0xffffff2000b47947 */ /* 0x000fea000383ffff */
.L_x_2898:
[----:B-1----:R1:W2:Y:S02]  /*25990*/  SYNCS.PHASECHK.TRANS64.TRYWAIT P1, [R12+URZ+0x30850], R0 ;  /* 0x030850000c0075a7 */ /* 0x0022a4000802017f */
[----:B--2---:R-:W-:Y:S05]  /*259a0*/  @!P1 NANOSLEEP.SYNCS 0x989680 ;  /* 0x009896800000995d */ /* 0x004fea0003900000 */
[----:B------:R-:W2:Y:S02]  /*259b0*/  @!P1 SYNCS.PHASECHK.TRANS64 P1, [R12+URZ+0x30850], R0 ;  /* 0x030850000c0095a7 */ /* 0x000ea4000802007f */
[----:B--2---:R-:W-:Y:S05]  /*259c0*/  @!P1 BRA `(.L_x_2898) ;  /* 0xfffffffc00f09947 */ /* 0x004fea000383ffff */
[----:B------:R-:W-:Y:S05]  /*259d0*/  BRA `(.L_x_2897) ;  /* 0xffffff2c00d47947 */ /* 0x000fea000383ffff */
.L_x_2906:
[----:B-1----:R1:W2:Y:S02]  /*259e0*/  SYNCS.PHASECHK.TRANS64.TRYWAIT P1, [R10+URZ+0x30850], R5 ;  /* 0x030850050a0075a7 */ /* 0x0022a4000802017f */
[----:B--2---:R-:W-:Y:S05]  /*259f0*/  @!P1 NANOSLEEP.SYNCS 0x989680 ;  /* 0x009896800000995d */ /* 0x004fea0003900000 */
[----:B------:R-:W2:Y:S02]  /*25a00*/  @!P1 SYNCS.PHASECHK.TRANS64 P1, [R10+URZ+0x30850], R5 ;  /* 0x030850050a0095a7 */ /* 0x000ea4000802007f */
[----:B--2---:R-:W-:Y:S05]  /*25a10*/  @!P1 BRA `(.L_x_2906) ;  /* 0xfffffffc00f09947 */ /* 0x004fea000383ffff */
[----:B------:R-:W-:Y:S05]  /*25a20*/  BRA `(.L_x_2905) ;  /* 0xffffff4800347947 */ /* 0x000fea000383ffff */
.L_x_2943:
[----:B------:R-:W2:Y:S01]  /*25a30*/  S2R R9, SR_TID.X ;  /* 0x0000000000097919 */ /* 0x000ea20000002100 */
[----:B------:R-:W-:Y:S01]  /*25a40*/  BSSY B1, `(.L_x_3106) ;  /* 0x000000a000017945 */ /* 0x000fe20003800000 */
[----:B-1----:R-:W-:Y:S02]  /*25a50*/  IMAD.MOV.U32 R12, RZ, RZ, RZ ;  /* 0x000000ffff0c7224 */ /* 0x002fe400078e00ff */
[----:B0-----:R-:W-:Y:S02]  /*25a60*/  IMAD.MOV.U32 R11, RZ, RZ, 0x1f ;  /* 0x0000001fff0b7424 */ /* 0x001fe400078e00ff */
[----:B------:R-:W-:Y:S01]  /*25a70*/  IMAD.MOV.U32 R15, RZ, RZ, -0x1 ;  /* 0xffffffffff0f7424 */ /* 0x000fe200078e00ff */
[----:B--2---:R-:W-:-:S04]  /*25a80*/  SHF.R.U32.HI R9, RZ, 0x5, R9 ;  /* 0x00000005ff097819 */ /* 0x004fc80000011609 */
[----:B------:R-:W-:-:S05]  /*25a90*/  LOP3.LUT R9, R9, 0x3, RZ, 0xc0, !PT ;  /* 0x0000000309097812 */ /* 0x000fca00078ec0ff */
[----:B------:R-:W-:-:S07]  /*25aa0*/  IMAD.MOV.U32 R13, RZ, RZ, R9 ;  /* 0x000000ffff0d7224 */ /* 0x000fce00078e0009 */
[----:B------:R-:W-:Y:S05]  /*25ab0*/  WARPSYNC.COLLECTIVE R15, `(.L_x_3107) ;  /* 0x000000000f087348 */ /* 0x000fea0003c00000 */
[----:B------:R0:W1:Y:S02]  /*25ac0*/  SHFL.IDX P6, R14, R13, R12, R11 ;  /* 0x0000000c0d0e7389 */ /* 0x00006400000c000b */
[----:B01----:R-:W-:Y:S01]  /*25ad0*/  ENDCOLLECTIVE ;  /* 0x000000000000791b */ /* 0x003fe20003800000 */
.L_x_3107:
[----:B------:R-:W-:Y:S05]  /*25ae0*/  BSYNC B1 ;  /* 0x0000000000017941 */ /* 0x000fea0003800000 */
.L_x_3106:
[----:B------:R-:W-:Y:S05]  /*25af0*/  BRA `(.L_x_3108) ;  /* 0xffffff90000c7947 */ /* 0x000fea000383ffff */
.L_x_2945:
[----:B------:R-:W-:Y:S01]  /*25b00*/  BSSY B1, `(.L_x_3109) ;  /* 0x0000006000017945 */ /* 0x000fe20003800000 */
[----:B------:R-:W-:-:S07]  /*25b10*/  IMAD.MOV.U32 R15, RZ, RZ, -0x1 ;  /* 0xffffffffff0f7424 */ /* 0x000fce00078e00ff */
[----:B012---:R-:W-:Y:S05]  /*25b20*/  WARPSYNC.COLLECTIVE R15, `(.L_x_3110) ;  /* 0x000000000f0c7348 */ /* 0x007fea0003c00000 */
[----:B------:R-:W-:Y:S02]  /*25b30*/  ELECT P6, UR62, PT ;  /* 0x00000000003e782f */ /* 0x000fe400038c0000 */
[----:B------:R-:W-:Y:S01]  /*25b40*/  MOV R14, UR62 ;  /* 0x0000003e000e7c02 */ /* 0x000fe20008000f00 */
[----:B012---:R-:W-:Y:S10]  /*25b50*/  ENDCOLLECTIVE ;  /* 0x000000000000791b */ /* 0x007ff40003800000 */
.L_x_3110:
[----:B------:R-:W-:Y:S05]  /*25b60*/  BSYNC B1 ;  /* 0x0000000000017941 */ /* 0x000fea0003800000 */
.L_x_3109:
[----:B------:R-:W-:Y:S05]  /*25b70*/  BRA `(.L_x_2944) ;  /* 0xffffff9000047947 */ /* 0x000fea000383ffff */
.L_x_2947:
[----:B--2---:R2:W3:Y:S02]  /*25b80*/  SYNCS.PHASECHK.TRANS64.TRYWAIT P0, [R22+URZ+0x30820], R7 ;  /* 0x03082007160075a7 */ /* 0x0044e4000800017f */
[----:B---3--:R-:W-:Y:S05]  /*25b90*/  @!P0 NANOSLEEP.SYNCS 0x989680 ;  /* 0x009896800000895d */ /* 0x008fea0003900000 */
[----:B------:R-:W3:Y:S02]  /*25ba0*/  @!P0 SYNCS.PHASECHK.TRANS64 P0, [R22+URZ+0x30820], R7 ;  /* 0x03082007160085a7 */ /* 0x000ee4000800007f */
[----:B---3--:R-:W-:Y:S05]  /*25bb0*/  @!P0 BRA `(.L_x_2947) ;  /* 0xfffffffc00f08947 */ /* 0x008fea000383ffff */
[----:B------:R-:W-:Y:S05]  /*25bc0*/  BRA `(.L_x_3111) ;  /* 0xffffff9000147947 */ /* 0x000fea000383ffff */
.L_x_2951:
[----:B0-----:R0:W3:Y:S02]  /*25bd0*/  SYNCS.PHASECHK.TRANS64.TRYWAIT P0, [R11+URZ+0x308a0], R10 ;  /* 0x0308a00a0b0075a7 */ /* 0x0010e4000800017f */
[----:B---3--:R-:W-:Y:S05]  /*25be0*/  @!P0 NANOSLEEP.SYNCS 0x989680 ;  /* 0x009896800000895d */ /* 0x008fea0003900000 */
[----:B------:R-:W3:Y:S02]  /*25bf0*/  @!P0 SYNCS.PHASECHK.TRANS64 P0, [R11+URZ+0x308a0], R10 ;  /* 0x0308a00a0b0085a7 */ /* 0x000ee4000800007f */
[----:B---3--:R-:W-:Y:S05]  /*25c00*/  @!P0 BRA `(.L_x_2951) ;  /* 0xfffffffc00f08947 */ /* 0x008fea000383ffff */
[----:B------:R-:W-:Y:S05]  /*25c10*/  BRA `(.L_x_3112) ;  /* 0xffffff90002c7947 */ /* 0x000fea000383ffff */
.L_x_2958:
[----:B-1----:R1:W2:Y:S02]  /*25c20*/  SYNCS.PHASECHK.TRANS64.TRYWAIT P0, [R11+URZ+0x308c0], R10 ;  /* 0x0308c00a0b0075a7 */ /* 0x0022a4000800017f */
[----:B--2---:R-:W-:Y:S05]  /*25c30*/  @!P0 NANOSLEEP.SYNCS 0x989680 ;  /* 0x009896800000895d */ /* 0x004fea0003900000 */
[----:B------:R-:W2:Y:S02]  /*25c40*/  @!P0 SYNCS.PHASECHK.TRANS64 P0, [R11+URZ+0x308c0], R10 ;  /* 0x0308c00a0b0085a7 */ /* 0x000ea4000800007f */
[----:B--2---:R-:W-:Y:S05]  /*25c50*/  @!P0 BRA `(.L_x_2958) ;  /* 0xfffffffc00f08947 */ /* 0x004fea000383ffff */
[----:B------:R-:W-:Y:S05]  /*25c60*/  BRA `(.L_x_3113) ;  /* 0xffffff9400287947 */ /* 0x000fea000383ffff */
.L_x_2967:
[----:B0-----:R0:W3:Y:S02]  /*25c70*/  SYNCS.PHASECHK.TRANS64.TRYWAIT P1, [R10+URZ+0x308a0], R9 ;  /* 0x0308a0090a0075a7 */ /* 0x0010e4000802017f */
[----:B---3--:R-:W-:Y:S05]  /*25c80*/  @!P1 NANOSLEEP.SYNCS 0x989680 ;  /* 0x009896800000995d */ /* 0x008fea0003900000 */
[----:B------:R-:W3:Y:S02]  /*25c90*/  @!P1 SYNCS.PHASECHK.TRANS64 P1, [R10+URZ+0x308a0], R9 ;  /* 0x0308a0090a0095a7 */ /* 0x000ee4000802007f */
[----:B---3--:R-:W-:Y:S05]  /*25ca0*/  @!P1 BRA `(.L_x_2967) ;  /* 0xfffffffc00f09947 */ /* 0x008fea000383ffff */
[----:B------:R-:W-:Y:S05]  /*25cb0*/  BRA `(.L_x_3114) ;  /* 0xffffff98005c7947 */ /* 0x000fea000383ffff */
.L_x_2974:
[----:B-1----:R1:W2:Y:S02]  /*25cc0*/  SYNCS.PHASECHK.TRANS64.TRYWAIT P1, [R10+URZ+0x308c0], R9 ;  /* 0x0308c0090a0075a7 */ /* 0x0022a4000802017f */
[----:B--2---:R-:W-:Y:S05]  /*25cd0*/  @!P1 NANOSLEEP.SYNCS 0x989680 ;  /* 0x009896800000995d */ /* 0x004fea0003900000 */
[----:B------:R-:W2:Y:S02]  /*25ce0*/  @!P1 SYNCS.PHASECHK.TRANS64 P1, [R10+URZ+0x308c0], R9 ;  /* 0x0308c0090a0095a7 */ /* 0x000ea4000802007f */
[----:B--2---:R-:W-:Y:S05]  /*25cf0*/  @!P1 BRA `(.L_x_2974) ;  /* 0xfffffffc00f09947 */ /* 0x004fea000383ffff */
[----:B------:R-:W-:Y:S05]  /*25d00*/  BRA `(.L_x_3115) ;  /* 0xffffff9c00547947 */ /* 0x000fea000383ffff */
.L_x_2989:
        /* <DEDUP_REMOVED lines=11> */
.L_x_3117:
[----:B------:R-:W-:Y:S05]  /*25dc0*/  BSYNC B0 ;  /* 0x0000000000007941 */ /* 0x000fea0003800000 */
.L_x_3116:
[----:B------:R-:W-:Y:S05]  /*25dd0*/  BRA `(.L_x_3118) ;  /* 0xffffffa800b07947 */ /* 0x000fea000383ffff */
.L_x_2992:
[----:B0-----:R0:W1:Y:S02]  /*25de0*/  SYNCS.PHASECHK.TRANS64.TRYWAIT P0, [R7+URZ+0x30840], R2 ;  /* 0x03084002070075a7 */ /* 0x001064000800017f */
[----:B-1----:R-:W-:Y:S05]  /*25df0*/  @!P0 NANOSLEEP.SYNCS 0x989680 ;  /* 0x009896800000895d */ /* 0x002fea0003900000 */
[----:B------:R-:W1:Y:S02]  /*25e00*/  @!P0 SYNCS.PHASECHK.TRANS64 P0, [R7+URZ+0x30840], R2 ;  /* 0x03084002070085a7 */ /* 0x000e64000800007f */
[----:B-1----:R-:W-:Y:S05]  /*25e10*/  @!P0 BRA `(.L_x_2992) ;  /* 0xfffffffc00f08947 */ /* 0x002fea000383ffff */
[----:B------:R-:W-:Y:S05]  /*25e20*/  BRA `(.L_x_3119) ;  /* 0xffffffac000c7947 */ /* 0x000fea000383ffff */
.L_x_2993:
        /* <DEDUP_REMOVED lines=8> */
.L_x_3121:
[----:B------:R-:W-:Y:S05]  /*25eb0*/  BSYNC B0 ;  /* 0x0000000000007941 */ /* 0x000fea0003800000 */
.L_x_3120:
        /* <DEDUP_REMOVED lines=9> */
.L_x_3122:
[----:B------:R-:W-:Y:S01]  /*25f50*/  ULDC.64 UR4, c[0x0][0x208] ;  /* 0x0000820000047ab9 */ /* 0x000fe20000000a00 */
[----:B------:R-:W-:Y:S02]  /*25f60*/  IMAD.MOV.U32 R13, RZ, RZ, R0 ;  /* 0x000000ffff0d7224 */ /* 0x000fe400078e0000 */
[----:B------:R-:W-:Y:S02]  /*25f70*/  IMAD.MOV.U32 R12, RZ, RZ, 0x1 ;  /* 0x00000001ff0c7424 */ /* 0x000fe400078e00ff */
[----:B------:R-:W-:-:S05]  /*25f80*/  IMAD.MOV.U32 R3, RZ, RZ, R14 ;  /* 0x000000ffff037224 */ /* 0x000fca00078e000e */
[----:B------:R-:W-:-:S05]  /*25f90*/  @P0 LEA R3, P1, R33, R3, 0x1 ;  /* 0x0000000321030211 */ /* 0x000fca00078208ff */
[----:B------:R-:W-:Y:S01]  /*25fa0*/  @P0 IMAD.X R2, RZ, RZ, R2, P1 ;  /* 0x000000ffff020224 */ /* 0x000fe200008e0602 */
[----:B------:R-:W-:-:S04]  /*25fb0*/  ISETP.GE.AND P1, PT, R6, 0x11, PT ;  /* 0x000000110600780c */ /* 0x000fc80003f26270 */
[----:B------:R-:W-:-:S04]  /*25fc0*/  @P0 LOP3.LUT R3, R3, R2, RZ, 0x3c, !PT ;  /* 0x0000000203030212 */ /* 0x000fc800078e3cff */
[----:B------:R-:W-:-:S04]  /*25fd0*/  @P0 LOP3.LUT R2, R3, R2, RZ, 0x3c, !PT ;  /* 0x0000000203020212 */ /* 0x000fc800078e3cff */
[----:B------:R-:W-:-:S05]  /*25fe0*/  @P0 LOP3.LUT R3, R3, R2, RZ, 0x3c, !PT ;  /* 0x0000000203030212 */ /* 0x000fca00078e3cff */
[----:B------:R-:W-:Y:S01]  /*25ff0*/  @!PT LDS RZ, [RZ] ;  /* 0x00000000fffff984 */ /* 0x000fe20000000800 */
[----:B------:R-:W-:Y:S01]  /*26000*/  @!PT LDS RZ, [RZ] ;  /* 0x00000000fffff984 */ /* 0x000fe20000000800 */
[----:B------:R-:W-:Y:S01]  /*26010*/  @!PT LDS RZ, [RZ] ;  /* 0x00000000fffff984 */ /* 0x000fe20000000800 */
[----:B------:R0:W-:Y:S04]  /*26020*/  @P0 LDGSTS.E.BYPASS.LTC128B.128 [R8+0x1e400], desc[UR4][R2.64], !P4 ;  /* 0x1e40000002080fae */ /* 0x0001e8000e101d44 */
[----:B------:R0:W-:Y:S04]  /*26030*/  @P0 LDGSTS.E.BYPASS.LTC128B.128 [R8+0x21400], desc[UR4][R2.64+0x80], !P3 ;  /* 0x2140008002080fae */ /* 0x0001e8000d901d44 */
[----:B------:R0:W-:Y:S02]  /*26040*/  @P0 LDGSTS.E.BYPASS.LTC128B.128 [R8+0x24400], desc[UR4][R2.64+0x100], !P2 ;  /* 0x2440010002080fae */ /* 0x0001e4000d101d44 */
[----:B0-----:R-:W-:Y:S05]  /*26050*/  WARPSYNC.COLLECTIVE R15, `(.L_x_3123) ;  /* 0x000000000f087348 */ /* 0x001fea0003c00000 */
[----:B------:R1:W2:Y:S02]  /*26060*/  SHFL.IDX P6, R14, R13, R12, R11 ;  /* 0x0000000c0d0e7389 */ /* 0x0002a400000c000b */
[----:B012---:R-:W-:Y:S01]  /*26070*/  ENDCOLLECTIVE ;  /* 0x000000000000791b */ /* 0x007fe20003800000 */
.L_x_3123:
[----:B------:R-:W-:Y:S02]  /*26080*/  @P1 IMAD R8, R5, 0x2, R22 ;  /* 0x0000000205081824 */ /* 0x000fe400078e0216 */
[----:B------:R-:W-:Y:S02]  /*26090*/  IMAD.MOV.U32 R13, RZ, RZ, R4 ;  /* 0x000000ffff0d7224 */ /* 0x000fe400078e0004 */
[----:B------:R-:W-:-:S07]  /*260a0*/  IMAD.MOV.U32 R2, RZ, RZ, R14 ;  /* 0x000000ffff027224 */ /* 0x000fce00078e000e */
[----:B------:R-:W-:Y:S05]  /*260b0*/  WARPSYNC.COLLECTIVE R15, `(.L_x_3124) ;  /* 0x000000000f087348 */ /* 0x000fea0003c00000 */
[----:B------:R0:W1:Y:S02]  /*260c0*/  SHFL.IDX P6, R14, R13, R12, R11 ;  /* 0x0000000c0d0e7389 */ /* 0x00006400000c000b */
[----:B01----:R-:W-:Y:S01]  /*260d0*/  ENDCOLLECTIVE ;  /* 0x000000000000791b */ /* 0x003fe20003800000 */
.L_x_3124:
[----:B------:R-:W-:Y:S01]  /*260e0*/  ULDC.64 UR4, c[0x0][0x208] ;  /* 0x0000820000047ab9 */ /* 0x000fe20000000a00 */
[----:B------:R-:W-:Y:S02]  /*260f0*/  IMAD.MOV.U32 R13, RZ, RZ, R0 ;  /* 0x000000ffff0d7224 */ /* 0x000fe400078e0000 */
[----:B------:R-:W-:Y:S02]  /*26100*/  IMAD.MOV.U32 R12, RZ, RZ, 0x2 ;  /* 0x00000002ff0c7424 */ /* 0x000fe400078e00ff */
[----:B------:R-:W-:-:S05]  /*26110*/  IMAD.MOV.U32 R3, RZ, RZ, R14 ;  /* 0x000000ffff037224 */ /* 0x000fca00078e000e */
[----:B------:R-:W-:-:S05]  /*26120*/  @P1 LEA R3, P0, R33, R3, 0x1 ;  /* 0x0000000321031211 */ /* 0x000fca00078008ff */
[----:B------:R-:W-:-:S05]  /*26130*/  @P1 IMAD.X R2, RZ, RZ, R2, P0 ;  /* 0x000000ffff021224 */ /* 0x000fca00000e0602 */
        /* <DEDUP_REMOVED lines=8> */
[----:B------:R0:W-:Y:S01]  /*261c0*/  @P1 LDGSTS.E.BYPASS.LTC128B.128 [R8+0x24c00], desc[UR4][R2.64+0x100], !P2 ;  /* 0x24c0010002081fae */ /* 0x0001e2000d101d44 */
[----:B------:R-:W-:-:S13]  /*261d0*/  ISETP.GE.AND P1, PT, R6, 0x21, PT ;  /* 0x000000210600780c */ /* 0x000fda0003f26270 */
[----:B0-----:R-:W-:Y:S05]  /*261e0*/  WARPSYNC.COLLECTIVE R15, `(.L_x_3125) ;  /* 0x000000000f087348 */ /* 0x001fea0003c00000 */
[----:B------:R1:W2:Y:S02]  /*261f0*/  SHFL.IDX P6, R14, R13, R12, R11 ;  /* 0x0000000c0d0e7389 */ /* 0x0002a400000c000b */
[----:B012---:R-:W-:Y:S01]  /*26200*/  ENDCOLLECTIVE ;  /* 0x000000000000791b */ /* 0x007fe20003800000 */
.L_x_3125:
[----:B------:R-:W-:Y:S02]  /*26210*/  @P1 IMAD R8, R5, 0x2, R22 ;  /* 0x0000000205081824 */ /* 0x000fe400078e0216 */
[----:B------:R-:W-:Y:S02]  /*26220*/  IMAD.MOV.U32 R13, RZ, RZ, R4 ;  /* 0x000000ffff0d7224 */ /* 0x000fe400078e0004 */
[----:B------:R-:W-:-:S07]  /*26230*/  IMAD.MOV.U32 R2, RZ, RZ, R14 ;  /* 0x000000ffff027224 */ /* 0x000fce00078e000e */
[----:B------:R-:W-:Y:S05]  /*26240*/  WARPSYNC.COLLECTIVE R15, `(.L_x_3126) ;  /* 0x000000000f087348 */ /* 0x000fea0003c00000 */
[----:B------:R0:W1:Y:S02]  /*26250*/  SHFL.IDX P6, R14, R13, R12, R11 ;  /* 0x0000000c0d0e7389 */ /* 0x00006400000c000b */
[----:B01----:R-:W-:Y:S01]  /*26260*/  ENDCOLLECTIVE ;  /* 0x000000000000791b */ /* 0x003fe20003800000 */
.L_x_3126:
        /* <DEDUP_REMOVED lines=19> */
.L_x_3127:
[----:B------:R-:W-:Y:S02]  /*263a0*/  @P1 IMAD R8, R5, 0x2, R22 ;  /* 0x0000000205081824 */ /* 0x000fe400078e0216 */
[----:B------:R-:W-:Y:S02]  /*263b0*/  IMAD.MOV.U32 R13, RZ, RZ, R4 ;  /* 0x000000ffff0d7224 */ /* 0x000fe400078e0004 */
[----:B------:R-:W-:-:S07]  /*263c0*/  IMAD.MOV.U32 R2, RZ, RZ, R14 ;  /* 0x000000ffff027224 */ /* 0x000fce00078e000e */
[----:B------:R-:W-:Y:S05]  /*263d0*/  WARPSYNC.COLLECTIVE R15, `(.L_x_3128) ;  /* 0x000000000f087348 */ /* 0x000fea0003c00000 */
[----:B------:R0:W1:Y:S02]  /*263e0*/  SHFL.IDX P6, R14, R13, R12, R11 ;  /* 0x0000000c0d0e7389 */ /* 0x00006400000c000b */
[----:B01----:R-:W-:Y:S01]  /*263f0*/  ENDCOLLECTIVE ;  /* 0x000000000000791b */ /* 0x003fe20003800000 */
.L_x_3128:
        /* <DEDUP_REMOVED lines=19> */
.L_x_3129:
[----:B------:R-:W-:Y:S02]  /*26530*/  @P1 IMAD R8, R5, 0x2, R22 ;  /* 0x0000000205081824 */ /* 0x000fe400078e0216 */
[----:B------:R-:W-:Y:S02]  /*26540*/  IMAD.MOV.U32 R13, RZ, RZ, R4 ;  /* 0x000000ffff0d7224 */ /* 0x000fe400078e0004 */
[----:B------:R-:W-:-:S07]  /*26550*/  IMAD.MOV.U32 R2, RZ, RZ, R14 ;  /* 0x000000ffff027224 */ /* 0x000fce00078e000e */
[----:B------:R-:W-:Y:S05]  /*26560*/  WARPSYNC.COLLECTIVE R15, `(.L_x_3130) ;  /* 0x000000000f087348 */ /* 0x000fea0003c00000 */
[----:B------:R0:W1:Y:S02]  /*26570*/  SHFL.IDX P6, R14, R13, R12, R11 ;  /* 0x0000000c0d0e7389 */ /* 0x00006400000c000b */
[----:B01----:R-:W-:Y:S01]  /*26580*/  ENDCOLLECTIVE ;  /* 0x000000000000791b */ /* 0x003fe20003800000 */
.L_x_3130:
        /* <DEDUP_REMOVED lines=18> */
.L_x_3131:
[----:B------:R-:W-:Y:S02]  /*266b0*/  IMAD.MOV.U32 R13, RZ, RZ, R4 ;  /* 0x000000ffff0d7224 */ /* 0x000fe400078e0004 */
[----:B------:R-:W-:-:S07]  /*266c0*/  IMAD.MOV.U32 R0, RZ, RZ, R14 ;  /* 0x000000ffff007224 */ /* 0x000fce00078e000e */
[----:B------:R-:W-:Y:S05]  /*266d0*/  WARPSYNC.COLLECTIVE R15, `(.L_x_3132) ;  /* 0x000000000f087348 */ /* 0x000fea0003c00000 */
[----:B------:R0:W1:Y:S02]  /*266e0*/  SHFL.IDX P6, R14, R13, R12, R11 ;  /* 0x0000000c0d0e7389 */ /* 0x00006400000c000b */
[----:B01----:R-:W-:Y:S01]  /*266f0*/  ENDCOLLECTIVE ;  /* 0x000000000000791b */ /* 0x003fe20003800000 */
.L_x_3132:
[----:B------:R-:W-:Y:S01]  /*26700*/  IMAD.MOV.U32 R2, RZ, RZ, R14 ;  /* 0x000000ffff027224 */ /* 0x000fe200078e000e */
[----:B------:R-:W-:Y:S06]  /*26710*/  BRA `(.L_x_3133) ;  /* 0xffffffa800507947 */ /* 0x000fec000383ffff */
.L_x_2998:
        /* <DEDUP_REMOVED lines=9> */
.L_x_3134:
[C---:B------:R-:W-:Y:S01]  /*267b0*/  VIADD R6, R17.reuse, 0x10 ;  /* 0x0000001011067836 */ /* 0x040fe20000000000 */
[----:B------:R-:W-:Y:S01]  /*267c0*/  ISETP.GE.AND P2, PT, R17, R5, PT ;  /* 0x000000051100720c */ /* 0x000fe20003f46270 */
[----:B------:R-:W-:Y:S02]  /*267d0*/  IMAD.MOV.U32 R13, RZ, RZ, R0 ;  /* 0x000000ffff0d7224 */ /* 0x000fe400078e0000 */
[----:B------:R-:W-:-:S10]  /*267e0*/  IMAD.MOV.U32 R2, RZ, RZ, R14 ;  /* 0x000000ffff027224 */ /* 0x000fd400078e000e */
[----:B------:R-:W-:Y:S05]  /*267f0*/  WARPSYNC.COLLECTIVE R15, `(.L_x_3135) ;  /* 0x000000000f087348 */ /* 0x000fea0003c00000 */
[----:B------:R0:W1:Y:S02]  /*26800*/  SHFL.IDX P6, R14, R13, R12, R11 ;  /* 0x0000000c0d0e7389 */ /* 0x00006400000c000b */
[----:B01----:R-:W-:Y:S01]  /*26810*/  ENDCOLLECTIVE ;  /* 0x000000000000791b */ /* 0x003fe20003800000 */
.L_x_3135:
[----:B------:R-:W-:Y:S01]  /*26820*/  ULDC.64 UR4, c[0x0][0x208] ;  /* 0x0000820000047ab9 */ /* 0x000fe20000000a00 */
[----:B------:R-:W-:Y:S02]  /*26830*/  IMAD.MOV.U32 R13, RZ, RZ, R4 ;  /* 0x000000ffff0d7224 */ /* 0x000fe400078e0004 */
[----:B------:R-:W-:Y:S01]  /*26840*/  IMAD.MOV.U32 R12, RZ, RZ, 0x1 ;  /* 0x00000001ff0c7424 */ /* 0x000fe200078e00ff */
[----:B------:R-:W-:-:S05]  /*26850*/  @!P2 LEA R14, P4, R33, R14, 0x1 ;  /* 0x0000000e210ea211 */ /* 0x000fca00078808ff */
[----:B------:R-:W-:Y:S02]  /*26860*/  @!P2 IMAD.X R3, RZ, RZ, R2, P4 ;  /* 0x000000ffff03a224 */ /* 0x000fe400020e0602 */
[----:B------:R-:W-:-:S05]  /*26870*/  @!P2 IMAD.MOV.U32 R2, RZ, RZ, R14 ;  /* 0x000000ffff02a224 */ /* 0x000fca00078e000e */
[----:B------:R-:W-:Y:S01]  /*26880*/  @!PT LDS RZ, [RZ] ;  /* 0x00000000fffff984 */ /* 0x000fe20000000800 */
[----:B------:R-:W-:Y:S01]  /*26890*/  @!PT LDS RZ, [RZ] ;  /* 0x00000000fffff984 */ /* 0x000fe20000000800 */
[----:B------:R-:W-:Y:S01]  /*268a0*/  @!PT LDS RZ, [RZ] ;  /* 0x00000000fffff984 */ /* 0x000fe20000000800 */
[----:B------:R0:W-:Y:S04]  /*268b0*/  @!P2 LDGSTS.E.BYPASS.LTC128B.128 [R8+0x12400], desc[UR4][R2.64], !P3 ;  /* 0x124000000208afae */ /* 0x0001e8000d901d44 */
[----:B------:R0:W-:Y:S04]  /*268c0*/  @!P2 LDGSTS.E.BYPASS.LTC128B.128 [R8+0x16400], desc[UR4][R2.64+0x80], !P0 ;  /* 0x164000800208afae */ /* 0x0001e8000c101d44 */
[----:B------:R0:W-:Y:S01]  /*268d0*/  @!P2 LDGSTS.E.BYPASS.LTC128B.128 [R8+0x1a400], desc[UR4][R2.64+0x100], !P1 ;  /* 0x1a4001000208afae */ /* 0x0001e2000c901d44 */
[----:B------:R-:W-:Y:S01]  /*268e0*/  ISETP.GE.AND P2, PT, R6, R5, PT ;  /* 0x000000050600720c */ /* 0x000fe20003f46270 */
[----:B------:R-:W-:-:S12]  /*268f0*/  VIADD R6, R17, 0x20 ;  /* 0x0000002011067836 */ /* 0x000fd80000000000 */
[----:B0-----:R-:W-:Y:S05]  /*26900*/  WARPSYNC.COLLECTIVE R15, `(.L_x_3136) ;  /* 0x000000000f087348 */ /* 0x001fea0003c00000 */
[----:B------:R1:W2:Y:S02]  /*26910*/  SHFL.IDX P6, R14, R13, R12, R11 ;  /* 0x0000000c0d0e7389 */ /* 0x0002a400000c000b */
[----:B012---:R-:W-:Y:S01]  /*26920*/  ENDCOLLECTIVE ;  /* 0x000000000000791b */ /* 0x007fe20003800000 */
.L_x_3136:
[----:B------:R-:W-:Y:S02]  /*26930*/  IMAD.MOV.U32 R13, RZ, RZ, R0 ;  /* 0x000000ffff0d7224 */ /* 0x000fe400078e0000 */
[----:B------:R-:W-:-:S07]  /*26940*/  IMAD.MOV.U32 R2, RZ, RZ, R14 ;  /* 0x000000ffff027224 */ /* 0x000fce00078e000e */
[----:B------:R-:W-:Y:S05]  /*26950*/  WARPSYNC.COLLECTIVE R15, `(.L_x_3137) ;  /* 0x000000000f087348 */ /* 0x000fea0003c00000 */
[----:B------:R0:W1:Y:S02]  /*26960*/  SHFL.IDX P6, R14, R13, R12, R11 ;  /* 0x0000000c0d0e7389 */ /* 0x00006400000c000b */
[----:B01----:R-:W-:Y:S01]  /*26970*/  ENDCOLLECTIVE ;  /* 0x000000000000791b */ /* 0x003fe20003800000 */
.L_x_3137:
[----:B------:R-:W-:Y:S01]  /*26980*/  ULDC.64 UR4, c[0x0][0x208] ;  /* 0x0000820000047ab9 */ /* 0x000fe20000000a00 */
[----:B------:R-:W-:Y:S02]  /*26990*/  IMAD.MOV.U32 R13, RZ, RZ, R4 ;  /* 0x000000ffff0d7224 */ /* 0x000fe400078e0004 */
[----:B------:R-:W-:Y:S01]  /*269a0*/  IMAD.MOV.U32 R12, RZ, RZ, 0x2 ;  /* 0x00000002ff0c7424 */ /* 0x000fe200078e00ff */
[----:B------:R-:W-:-:S05]  /*269b0*/  @!P2 LEA R14, P4, R33, R14, 0x1 ;  /* 0x0000000e210ea211 */ /* 0x000fca00078808ff */
[----:B------:R-:W-:Y:S02]  /*269c0*/  @!P2 IMAD.X R7, RZ, RZ, R2, P4 ;  /* 0x000000ffff07a224 */ /* 0x000fe400020e0602 */
[----:B------:R-:W-:Y:S02]  /*269d0*/  @!P2 IMAD.MOV.U32 R2, RZ, RZ, R14 ;  /* 0x000000ffff02a224 */ /* 0x000fe400078e000e */
        /* <DEDUP_REMOVED lines=12> */
.L_x_3138:
[----:B------:R-:W-:Y:S02]  /*26aa0*/  IMAD.MOV.U32 R13, RZ, RZ, R0 ;  /* 0x000000ffff0d7224 */ /* 0x000fe400078e0000 */
[----:B------:R-:W-:-:S07]  /*26ab0*/  IMAD.MOV.U32 R2, RZ, RZ, R14 ;  /* 0x000000ffff027224 */ /* 0x000fce00078e000e */
[----:B------:R-:W-:Y:S05]  /*26ac0*/  WARPSYNC.COLLECTIVE R15, `(.L_x_3139) ;  /* 0x000000000f087348 */ /* 0x000fea0003c00000 */
[----:B------:R0:W1:Y:S02]  /*26ad0*/  SHFL.IDX P6, R14, R13, R12, R11 ;  /* 0x0000000c0d0e7389 */ /* 0x00006400000c000b */
[----:B01----:R-:W-:Y:S01]  /*26ae0*/  ENDCOLLECTIVE ;  /* 0x000000000000791b */ /* 0x003fe20003800000 */
.L_x_3139:
        /* <DEDUP_REMOVED lines=13> */
[----:B------:R-:W-:Y:S02]  /*26bc0*/  ISETP.GE.AND P2, PT, R6, R5, PT ;  /* 0x000000050600720c */ /* 0x000fe40003f46270 */
[----:B------:R-:W-:-:S11]  /*26bd0*/  IADD3 R6, R17, 0x40, RZ ;  /* 0x0000004011067810 */ /* 0x000fd60007ffe0ff */
[----:B0-----:R-:W-:Y:S05]  /*26be0*/  WARPSYNC.COLLECTIVE R15, `(.L_x_3140) ;  /* 0x000000000f087348 */ /* 0x001fea0003c00000 */
[----:B------:R1:W2:Y:S02]  /*26bf0*/  SHFL.IDX P6, R14, R13, R12, R11 ;  /* 0x0000000c0d0e7389 */ /* 0x0002a400000c000b */
[----:B012---:R-:W-:Y:S01]  /*26c00*/  ENDCOLLECTIVE ;  /* 0x000000000000791b */ /* 0x007fe20003800000 */
.L_x_3140:
[----:B------:R-:W-:Y:S02]  /*26c10*/  IMAD.MOV.U32 R13, RZ, RZ, R0 ;  /* 0x000000ffff0d7224 */ /* 0x000fe400078e0000 */
[----:B------:R-:W-:-:S07]  /*26c20*/  IMAD.MOV.U32 R2, RZ, RZ, R14 ;  /* 0x000000ffff027224 */ /* 0x000fce00078e000e */
[----:B------:R-:W-:Y:S05]  /*26c30*/  WARPSYNC.COLLECTIVE R15, `(.L_x_3141) ;  /* 0x000000000f087348 */ /* 0x000fea0003c00000 */
[----:B------:R0:W1:Y:S02]  /*26c40*/  SHFL.IDX P6, R14, R13, R12, R11 ;  /* 0x0000000c0d0e7389 */ /* 0x00006400000c000b */
[----:B01----:R-:W-:Y:S01]  /*26c50*/  ENDCOLLECTIVE ;  /* 0x000000000000791b */ /* 0x003fe20003800000 */
.L_x_3141:
        /* <DEDUP_REMOVED lines=18> */
.L_x_3142:
[----:B------:R-:W-:Y:S02]  /*26d80*/  IMAD.MOV.U32 R13, RZ, RZ, R0 ;  /* 0x000000ffff0d7224 */ /* 0x000fe400078e0000 */
[----:B------:R-:W-:-:S07]  /*26d90*/  IMAD.MOV.U32 R2, RZ, RZ, R14 ;  /* 0x000000ffff027224 */ /* 0x000fce00078e000e */
[----:B------:R-:W-:Y:S05]  /*26da0*/  WARPSYNC.COLLECTIVE R15, `(.L_x_3143) ;  /* 0x000000000f087348 */ /* 0x000fea0003c00000 */
[----:B------:R0:W1:Y:S02]  /*26db0*/  SHFL.IDX P6, R14, R13, R12, R11 ;  /* 0x0000000c0d0e7389 */ /* 0x00006400000c000b */
[----:B01----:R-:W-:Y:S01]  /*26dc0*/  ENDCOLLECTIVE ;  /* 0x000000000000791b */ /* 0x003fe20003800000 */
.L_x_3143:
        /* <DEDUP_REMOVED lines=18> */
.L_x_3144:
[----:B------:R-:W-:Y:S02]  /*26ef0*/  IMAD.MOV.U32 R13, RZ, RZ, R0 ;  /* 0x000000ffff0d7224 */ /* 0x000fe400078e0000 */
[----:B------:R-:W-:-:S07]  /*26f00*/  IMAD.MOV.U32 R2, RZ, RZ, R14 ;  /* 0x000000ffff027224 */ /* 0x000fce00078e000e */
[----:B------:R-:W-:Y:S05]  /*26f10*/  WARPSYNC.COLLECTIVE R15, `(.L_x_3145) ;  /* 0x000000000f087348 */ /* 0x000fea0003c00000 */
[----:B------:R0:W1:Y:S02]  /*26f20*/  SHFL.IDX P6, R14, R13, R12, R11 ;  /* 0x0000000c0d0e7389 */ /* 0x00006400000c000b */
[----:B01----:R-:W-:Y:S01]  /*26f30*/  ENDCOLLECTIVE ;  /* 0x000000000000791b */ /* 0x003fe20003800000 */
.L_x_3145:
        /* <DEDUP_REMOVED lines=13> */
[----:B------:R-:W-:-:S13]  /*27010*/  ISETP.GE.AND P2, PT, R6, R5, PT ;  /* 0x000000050600720c */ /* 0x000fda0003f46270 */
[----:B0-----:R-:W-:Y:S05]  /*27020*/  WARPSYNC.COLLECTIVE R15, `(.L_x_3146) ;  /* 0x000000000f087348 */ /* 0x001fea0003c00000 */
[----:B------:R1:W2:Y:S02]  /*27030*/  SHFL.IDX P6, R14, R13, R12, R11 ;  /* 0x0000000c0d0e7389 */ /* 0x0002a400000c000b */
[----:B012---:R-:W-:Y:S01]  /*27040*/  ENDCOLLECTIVE ;  /* 0x000000000000791b */ /* 0x007fe20003800000 */
.L_x_3146:
[----:B------:R-:W-:Y:S02]  /*27050*/  IMAD.MOV.U32 R13, RZ, RZ, R0 ;  /* 0x000000ffff0d7224 */ /* 0x000fe400078e0000 */
[----:B------:R-:W-:-:S07]  /*27060*/  IMAD.MOV.U32 R2, RZ, RZ, R14 ;  /* 0x000000ffff027224 */ /* 0x000fce00078e000e */
[----:B------:R-:W-:Y:S05]  /*27070*/  WARPSYNC.COLLECTIVE R15, `(.L_x_3147) ;  /* 0x000000000f087348 */ /* 0x000fea0003c00000 */
[----:B------:R0:W1:Y:S02]  /*27080*/  SHFL.IDX P6, R14, R13, R12, R11 ;  /* 0x0000000c0d0e7389 */ /* 0x00006400000c000b */
[----:B01----:R-:W-:Y:S01]  /*27090*/  ENDCOLLECTIVE ;  /* 0x000000000000791b */ /* 0x003fe20003800000 */
.L_x_3147:
        /* <DEDUP_REMOVED lines=12> */
[----:B------:R0:W-:Y:S02]  /*27160*/  @!P2 LDGSTS.E.BYPASS.LTC128B.128 [R8+0x1d400], desc[UR4][R2.64+0x100], !P1 ;  /* 0x1d4001000208afae */ /* 0x0001e4000c901d44 */
[----:B0-----:R-:W-:Y:S05]  /*27170*/  WARPSYNC.COLLECTIVE R15, `(.L_x_3148) ;  /* 0x000000000f087348 */ /* 0x001fea0003c00000 */
[----:B------:R1:W2:Y:S02]  /*27180*/  SHFL.IDX P6, R14, R13, R12, R11 ;  /* 0x0000000c0d0e7389 */ /* 0x0002a400000c000b */
[----:B012---:R-:W-:Y:S01]  /*27190*/  ENDCOLLECTIVE ;  /* 0x000000000000791b */ /* 0x007fe20003800000 */
.L_x_3148:
[----:B------:R-:W-:Y:S02]  /*271a0*/  IMAD.MOV.U32 R13, RZ, RZ, R0 ;  /* 0x000000ffff0d7224 */ /* 0x000fe400078e0000 */
[----:B------:R-:W-:-:S07]  /*271b0*/  IMAD.MOV.U32 R4, RZ, RZ, R14 ;  /* 0x000000ffff047224 */ /* 0x000fce00078e000e */
[----:B------:R-:W-:Y:S05]  /*271c0*/  WARPSYNC.COLLECTIVE R15, `(.L_x_3149) ;  /* 0x000000000f087348 */ /* 0x000fea0003c00000 */
[----:B------:R0:W1:Y:S02]  /*271d0*/  SHFL.IDX P6, R14, R13, R12, R11 ;  /* 0x0000000c0d0e7389 */ /* 0x00006400000c000b */
[----:B01----:R-:W-:Y:S01]  /*271e0*/  ENDCOLLECTIVE ;  /* 0x000000000000791b */ /* 0x003fe20003800000 */
.L_x_3149:
[----:B------:R-:W-:Y:S05]  /*271f0*/  BRA `(.L_x_3150) ;  /* 0xffffffa800ac7947 */ /* 0x000fea000383ffff */
.L_x_3003:
[----:B0-----:R0:W1:Y:S02]  /*27200*/  SYNCS.PHASECHK.TRANS64.TRYWAIT P0, [R22+URZ+0x30820], R3 ;  /* 0x03082003160075a7 */ /* 0x001064000800017f */
[----:B-1----:R-:W-:Y:S05]  /*27210*/  @!P0 NANOSLEEP.SYNCS 0x989680 ;  /* 0x009896800000895d */ /* 0x002fea0003900000 */
[----:B------:R-:W1:Y:S02]  /*27220*/  @!P0 SYNCS.PHASECHK.TRANS64 P0, [R22+URZ+0x30820], R3 ;  /* 0x03082003160085a7 */ /* 0x000e64000800007f */
[----:B-1----:R-:W-:Y:S05]  /*27230*/  @!P0 BRA `(.L_x_3003) ;  /* 0xfffffffc00f08947 */ /* 0x002fea000383ffff */
[----:B------:R-:W-:Y:S05]  /*27240*/  BRA `(.L_x_3151) ;  /* 0xffffffac00207947 */ /* 0x000fea000383ffff */
.L_x_3008:
[----:B0-----:R0:W1:Y:S02]  /*27250*/  SYNCS.PHASECHK.TRANS64.TRYWAIT P0, [R7+URZ+0x30840], R2 ;  /* 0x03084002070075a7 */ /* 0x001064000800017f */
[----:B-1----:R-:W-:Y:S05]  /*27260*/  @!P0 NANOSLEEP.SYNCS 0x989680 ;  /* 0x009896800000895d */ /* 0x002fea0003900000 */
[----:B------:R-:W1:Y:S02]  /*27270*/  @!P0 SYNCS.PHASECHK.TRANS64 P0, [R7+URZ+0x30840], R2 ;  /* 0x03084002070085a7 */ /* 0x000e64000800007f */
[----:B-1----:R-:W-:Y:S05]  /*27280*/  @!P0 BRA `(.L_x_3008) ;  /* 0xfffffffc00f08947 */ /* 0x002fea000383ffff */
[----:B------:R-:W-:Y:S05]  /*27290*/  BRA `(.L_x_3152) ;  /* 0xffffffb000047947 */ /* 0x000fea000383ffff */
.L_x_3009:
[----:B------:R-:W-:Y:S01]  /*272a0*/  BSSY B1, `(.L_x_3153) ;  /* 0x0000008000017945 */ /* 0x000fe20003800000 */
[----:B------:R-:W-:Y:S02]  /*272b0*/  IMAD.MOV.U32 R13, RZ, RZ, R6 ;  /* 0x000000ffff0d7224 */ /* 0x000fe400078e0006 */
[----:B------:R-:W-:Y:S02]  /*272c0*/  IMAD.MOV.U32 R12, RZ, RZ, RZ ;  /* 0x000000ffff0c7224 */ /* 0x000fe400078e00ff */
[----:B------:R-:W-:Y:S02]  /*272d0*/  IMAD.MOV.U32 R11, RZ, RZ, 0x181f ;  /* 0x0000181fff0b7424 */ /* 0x000fe400078e00ff */
[----:B------:R-:W-:-:S07]  /*272e0*/  IMAD.MOV.U32 R15, RZ, RZ, -0x1 ;  /* 0xffffffffff0f7424 */ /* 0x000fce00078e00ff */
[----:B--2---:R-:W-:Y:S05]  /*272f0*/  WARPSYNC.COLLECTIVE R15, `(.L_x_3154) ;  /* 0x000000000f087348 */ /* 0x004fea0003c00000 */
[----:B--2---:R0:W1:Y:S02]  /*27300*/  SHFL.IDX P6, R14, R13, R12, R11 ;  /* 0x0000000c0d0e7389 */ /* 0x00406400000c000b */
[----:B01----:R-:W-:Y:S01]  /*27310*/  ENDCOLLECTIVE ;  /* 0x000000000000791b */ /* 0x003fe20003800000 */
.L_x_3154:
[----:B------:R-:W-:Y:S05]  /*27320*/  BSYNC B1 ;  /* 0x0000000000017941 */ /* 0x000fea0003800000 */
.L_x_3153:
[----:B------:R0:W-:Y:S04]  /*27330*/  STL [R1+0x70], R0 ;  /* 0x0000700001007387 */ /* 0x0001e80000100800 */
[----:B0-----:R0:W5:Y:S01]  /*27340*/  LDL.LU R0, [R1] ;  /* 0x0000000001007983 */ /* 0x0011620000300800 */
[----:B------:R-:W-:Y:S02]  /*27350*/  IMAD.MOV.U32 R13, RZ, RZ, R8 ;  /* 0x000000ffff0d7224 */ /* 0x000fe400078e0008 */
[----:B------:R-:W-:Y:S02]  /*27360*/  IMAD.MOV.U32 R12, RZ, RZ, RZ ;  /* 0x000000ffff0c7224 */ /* 0x000fe400078e00ff */
[----:B------:R-:W-:Y:S02]  /*27370*/  IMAD.MOV.U32 R11, RZ, RZ, 0x181f ;  /* 0x0000181fff0b7424 */ /* 0x000fe400078e00ff */
[----:B------:R-:W-:-:S02]  /*27380*/  IMAD.MOV.U32 R15, RZ, RZ, -0x1 ;  /* 0xffffffffff0f7424 */ /* 0x000fc400078e00ff */
[----:B------:R-:W-:Y:S02]  /*27390*/  IMAD.MOV.U32 R3, RZ, RZ, R14 ;  /* 0x000000ffff037224 */ /* 0x000fe400078e000e */
[----:B0-----:R-:W-:-:S07]  /*273a0*/  IMAD.SHL.U32 R4, R33, 0x2, RZ ;  /* 0x0000000221047824 */ /* 0x001fce00078e00ff */
[----:B-----5:R-:W-:Y:S05]  /*273b0*/  WARPSYNC.COLLECTIVE R15, `(.L_x_3155) ;  /* 0x000000000f087348 */ /* 0x020fea0003c00000 */
[----:B------:R0:W1:Y:S02]  /*273c0*/  SHFL.IDX P6, R14, R13, R12, R11 ;  /* 0x0000000c0d0e7389 */ /* 0x00006400000c000b */
[----:B01---5:R-:W-:Y:S01]  /*273d0*/  ENDCOLLECTIVE ;  /* 0x000000000000791b */ /* 0x023fe20003800000 */
.L_x_3155:
[----:B------:R-:W-:Y:S01]  /*273e0*/  IMAD R5, R5, 0x2, R22 ;  /* 0x0000000205057824 */ /* 0x000fe200078e0216 */
[----:B------:R-:W-:Y:S01]  /*273f0*/  ULDC.64 UR4, c[0x0][0x208] ;  /* 0x0000820000047ab9 */ /* 0x000fe20000000a00 */
[----:B------:R-:W-:Y:S02]  /*27400*/  IMAD.MOV.U32 R13, RZ, RZ, R6 ;  /* 0x000000ffff0d7224 */ /* 0x000fe400078e0006 */
[----:B------:R-:W-:Y:S02]  /*27410*/  IMAD.MOV.U32 R12, RZ, RZ, 0x1 ;  /* 0x00000001ff0c7424 */ /* 0x000fe400078e00ff */
[----:B------:R-:W-:-:S05]  /*27420*/  IMAD.MOV.U32 R2, RZ, RZ, R14 ;  /* 0x000000ffff027224 */ /* 0x000fca00078e000e */
[----:B------:R-:W-:-:S05]  /*27430*/  IADD3 R2, P0, R2, R4, RZ ;  /* 0x0000000402027210 */ /* 0x000fca0007f1e0ff */
[----:B------:R-:W-:Y:S01]  /*27440*/  IMAD.X R3, RZ, RZ, R3, P0 ;  /* 0x000000ffff037224 */ /* 0x000fe200000e0603 */
[----:B------:R-:W-:-:S04]  /*27450*/  LOP3.LUT R0, R0, 0xffffffbf, RZ, 0xc0, !PT ;  /* 0xffffffbf00007812 */ /* 0x000fc800078ec0ff */
[----:B------:R-:W-:-:S04]  /*27460*/  @P1 LOP3.LUT R0, R0, 0x40, RZ, 0xfc, !PT ;  /* 0x0000004000001812 */ /* 0x000fc800078efcff */
[----:B------:R-:W-:Y:S01]  /*27470*/  LOP3.LUT P1, RZ, R0, 0x4, RZ, 0xc0, !PT ;  /* 0x0000000400ff7812 */ /* 0x000fe2000782c0ff */
[----:B------:R0:W-:-:S12]  /*27480*/  STL [R1], R0 ;  /* 0x0000000001007387 */ /* 0x0001d80000100800 */
[----:B------:R-:W-:Y:S01]  /*27490*/  @!PT LDS RZ, [RZ] ;  /* 0x00000000fffff984 */ /* 0x000fe20000000800 */
[----:B------:R-:W-:Y:S01]  /*274a0*/  @!PT LDS RZ, [RZ] ;  /* 0x00000000fffff984 */ /* 0x000fe20000000800 */
[----:B------:R-:W-:Y:S01]  /*274b0*/  @!PT LDS RZ, [RZ] ;  /* 0x00000000fffff984 */ /* 0x000fe20000000800 */
[----:B------:R0:W-:Y:S04]  /*274c0*/  LDGSTS.E.BYPASS.LTC128B.128 [R5+0x1e400], desc[UR4][R2.64], !P1 ;  /* 0x1e40000002057fae */ /* 0x0001e8000c901d44 */
[----:B------:R0:W-:Y:S04]  /*274d0*/  LDGSTS.E.BYPASS.LTC128B.128 [R5+0x21400], desc[UR4][R2.64+0x80], !P5 ;  /* 0x2140008002057fae */ /* 0x0001e8000e901d44 */
[----:B------:R0:W-:Y:S02]  /*274e0*/  LDGSTS.E.BYPASS.LTC128B.128 [R5+0x24400], desc[UR4][R2.64+0x100], !P4 ;  /* 0x2440010002057fae */ /* 0x0001e4000e101d44 */
[----:B0-----:R-:W-:Y:S05]  /*274f0*/  WARPSYNC.COLLECTIVE R15, `(.L_x_3156) ;  /* 0x000000000f087348 */ /* 0x001fea0003c00000 */
[----:B------:R1:W2:Y:S02]  /*27500*/  SHFL.IDX P6, R14, R13, R12, R11 ;  /* 0x0000000c0d0e7389 */ /* 0x0002a400000c000b */
[----:B012---:R-:W-:Y:S01]  /*27510*/  ENDCOLLECTIVE ;  /* 0x000000000000791b */ /* 0x007fe20003800000 */
.L_x_3156:
[----:B------:R-:W-:Y:S02]  /*27520*/  IMAD.MOV.U32 R13, RZ, RZ, R8 ;  /* 0x000000ffff0d7224 */ /* 0x000fe400078e0008 */
[----:B------:R-:W-:-:S07]  /*27530*/  IMAD.MOV.U32 R3, RZ, RZ, R14 ;  /* 0x000000ffff037224 */ /* 0x000fce00078e000e */
[----:B------:R-:W-:Y:S05]  /*27540*/  WARPSYNC.COLLECTIVE R15, `(.L_x_3157) ;  /* 0x000000000f087348 */ /* 0x000fea0003c00000 */
[----:B------:R0:W1:Y:S02]  /*27550*/  SHFL.IDX P6, R14, R13, R12, R11 ;  /* 0x0000000c0d0e7389 */ /* 0x00006400000c000b */
[----:B01----:R-:W-:Y:S01]  /*27560*/  ENDCOLLECTIVE ;  /* 0x000000000000791b */ /* 0x003fe20003800000 */
.L_x_3157:
[----:B------:R-:W-:Y:S01]  /*27570*/  ULDC.64 UR4, c[0x0][0x208] ;  /* 0x0000820000047ab9 */ /* 0x000fe20000000a00 */
[----:B------:R-:W-:Y:S02]  /*27580*/  IMAD.MOV.U32 R13, RZ, RZ, R6 ;  /* 0x000000ffff0d7224 */ /* 0x000fe400078e0006 */
[----:B------:R-:W-:Y:S02]  /*27590*/  IMAD.MOV.U32 R12, RZ, RZ, 0x2 ;  /* 0x00000002ff0c7424 */ /* 0x000fe400078e00ff */
[----:B------:R-:W-:-:S05]  /*275a0*/  IMAD.MOV.U32 R2, RZ, RZ, R14 ;  /* 0x000000ffff027224 */ /* 0x000fca00078e000e */
[----:B------:R-:W-:-:S05]  /*275b0*/  IADD3 R2, P0, R2, R4, RZ ;  /* 0x0000000402027210 */ /* 0x000fca0007f1e0ff */
[----:B------:R-:W-:-:S05]  /*275c0*/  IMAD.X R3, RZ, RZ, R3, P0 ;  /* 0x000000ffff037224 */ /* 0x000fca00000e0603 */
        /* <DEDUP_REMOVED lines=9> */
.L_x_3158:
[----:B------:R-:W-:Y:S02]  /*27660*/  IMAD.MOV.U32 R13, RZ, RZ, R8 ;  /* 0x000000ffff0d7224 */ /* 0x000fe400078e0008 */
[----:B------:R-:W-:-:S07]  /*27670*/  IMAD.MOV.U32 R34, RZ, RZ, R14 ;  /* 0x000000ffff227224 */ /* 0x000fce00078e000e */
[----:B------:R-:W-:Y:S05]  /*27680*/  WARPSYNC.COLLECTIVE R15, `(.L_x_3159) ;  /* 0x000000000f087348 */ /* 0x000fea0003c00000 */
[----:B------:R0:W1:Y:S02]  /*27690*/  SHFL.IDX P6, R14, R13, R12, R11 ;  /* 0x0000000c0d0e7389 */ /* 0x00006400000c000b */
[----:B01----:R-:W-:Y:S01]  /*276a0*/  ENDCOLLECTIVE ;  /* 0x000000000000791b */ /* 0x003fe20003800000 */
.L_x_3159:
        /* <DEDUP_REMOVED lines=15> */
.L_x_3160:
[----:B------:R-:W-:Y:S02]  /*277a0*/  IMAD.MOV.U32 R13, RZ, RZ, R8 ;  /* 0x000000ffff0d7224 */ /* 0x000fe400078e0008 */
[----:B------:R-:W-:-:S07]  /*277b0*/  IMAD.MOV.U32 R34, RZ, RZ, R14 ;  /* 0x000000ffff227224 */ /* 0x000fce00078e000e */
[----:B------:R-:W-:Y:S05]  /*277c0*/  WARPSYNC.COLLECTIVE R15, `(.L_x_3161) ;  /* 0x000000000f087348 */ /* 0x000fea0003c00000 */
[----:B------:R0:W1:Y:S02]  /*277d0*/  SHFL.IDX P6, R14, R13, R12, R11 ;  /* 0x0000000c0d0e7389 */ /* 0x00006400000c000b */
[----:B01----:R-:W-:Y:S01]  /*277e0*/  ENDCOLLECTIVE ;  /* 0x000000000000791b */ /* 0x003fe20003800000 */
.L_x_3161:
        /* <DEDUP_REMOVED lines=15> */
.L_x_3162:
[----:B------:R-:W-:Y:S02]  /*278e0*/  IMAD.MOV.U32 R13, RZ, RZ, R8 ;  /* 0x000000ffff0d7224 */ /* 0x000fe400078e0008 */
[----:B------:R-:W-:-:S07]  /*278f0*/  IMAD.MOV.U32 R34, RZ, RZ, R14 ;  /* 0x000000ffff227224 */ /* 0x000fce00078e000e */
[----:B------:R-:W-:Y:S05]  /*27900*/  WARPSYNC.COLLECTIVE R15, `(.L_x_3163) ;  /* 0x000000000f087348 */ /* 0x000fea0003c00000 */
[----:B------:R0:W1:Y:S02]  /*27910*/  SHFL.IDX P6, R14, R13, R12, R11 ;  /* 0x0000000c0d0e7389 */ /* 0x00006400000c000b */
[----:B01----:R-:W-:Y:S01]  /*27920*/  ENDCOLLECTIVE ;  /* 0x000000000000791b */ /* 0x003fe20003800000 */
.L_x_3163:
[----:B------:R-:W-:Y:S01]  /*27930*/  ULDC.64 UR4, c[0x0][0x208] ;  /* 0x0000820000047ab9 */ /* 0x000fe20000000a00 */
[----:B------:R-:W-:-:S05]  /*27940*/  IMAD.MOV.U32 R2, RZ, RZ, R14 ;  /* 0x000000ffff027224 */ /* 0x000fca00078e000e */
[----:B------:R-:W-:-:S05]  /*27950*/  IADD3 R2, P0, R2, R4, RZ ;  /* 0x0000000402027210 */ /* 0x000fca0007f1e0ff */
[----:B------:R-:W-:-:S05]  /*27960*/  IMAD.X R3, RZ, RZ, R34, P0 ;  /* 0x000000ffff037224 */ /* 0x000fca00000e0622 */
        /* <DEDUP_REMOVED lines=8> */
[----:B------:R0:W-:Y:S04]  /*279f0*/  LDGSTS.E.BYPASS.LTC128B.128 [R5+0x23400], desc[UR4][R2.64+0x80], !P5 ;  /* 0x2340008002057fae */ /* 0x0001e8000e901d44 */
[----:B------:R0:W-:Y:S02]  /*27a00*/  LDGSTS.E.BYPASS.LTC128B.128 [R5+0x26400], desc[UR4][R2.64+0x100], !P4 ;  /* 0x2640010002057fae */ /* 0x0001e4000e101d44 */
[----:B0----5:R-:W-:Y:S05]  /*27a10*/  WARPSYNC.COLLECTIVE R15, `(.L_x_3164) ;  /* 0x000000000f087348 */ /* 0x021fea0003c00000 */
[----:B------:R1:W2:Y:S02]  /*27a20*/  SHFL.IDX P6, R14, R13, R12, R11 ;  /* 0x0000000c0d0e7389 */ /* 0x0002a400000c000b */
[----:B012--5:R-:W-:Y:S01]  /*27a30*/  ENDCOLLECTIVE ;  /* 0x000000000000791b */ /* 0x027fe20003800000 */
.L_x_3164:
[----:B------:R-:W-:Y:S02]  /*27a40*/  IMAD.MOV.U32 R13, RZ, RZ, R8 ;  /* 0x000000ffff0d7224 */ /* 0x000fe400078e0008 */
[----:B------:R-:W-:-:S07]  /*27a50*/  IMAD.MOV.U32 R34, RZ, RZ, R14 ;  /* 0x000000ffff227224 */ /* 0x000fce00078e000e */
[----:B------:R-:W-:Y:S05]  /*27a60*/  WARPSYNC.COLLECTIVE R15, `(.L_x_3165) ;  /* 0x000000000f087348 */ /* 0x000fea0003c00000 */
[----:B------:R0:W1:Y:S02]  /*27a70*/  SHFL.IDX P6, R14, R13, R12, R11 ;  /* 0x0000000c0d0e7389 */ /* 0x00006400000c000b */
[----:B01----:R-:W-:Y:S01]  /*27a80*/  ENDCOLLECTIVE ;  /* 0x000000000000791b */ /* 0x003fe20003800000 */
.L_x_3165:
[----:B------:R-:W-:Y:S01]  /*27a90*/  IMAD.MOV.U32 R2, RZ, RZ, R14 ;  /* 0x000000ffff027224 */ /* 0x000fe200078e000e */
[----:B------:R-:W-:Y:S06]  /*27aa0*/  BRA `(.L_x_3166) ;  /* 0xffffffac00147947 */ /* 0x000fec000383ffff */
.L_x_3014:
[----:B0-----:R0:W3:Y:S02]  /*27ab0*/  SYNCS.PHASECHK.TRANS64.TRYWAIT P0, [R6+URZ+0x30860], R2 ;  /* 0x03086002060075a7 */ /* 0x0010e4000800017f */
[----:B---3--:R-:W-:Y:S05]  /*27ac0*/  @!P0 NANOSLEEP.SYNCS 0x989680 ;  /* 0x009896800000895d */ /* 0x008fea0003900000 */
[----:B------:R-:W3:Y:S02]  /*27ad0*/  @!P0 SYNCS.PHASECHK.TRANS64 P0, [R6+URZ+0x30860], R2 ;  /* 0x03086002060085a7 */ /* 0x000ee4000800007f */
[----:B---3--:R-:W-:Y:S05]  /*27ae0*/  @!P0 BRA `(.L_x_3014) ;  /* 0xfffffffc00f08947 */ /* 0x008fea000383ffff */
[----:B------:R-:W-:Y:S05]  /*27af0*/  BRA `(.L_x_3167) ;  /* 0xffffffac00807947 */ /* 0x000fea000383ffff */
.L_x_3015:
        /* <DEDUP_REMOVED lines=8> */
.L_x_3169:
[----:B------:R-:W-:Y:S05]  /*27b80*/  BSYNC B1 ;  /* 0x0000000000017941 */ /* 0x000fea0003800000 */
.L_x_3168:
        /* <DEDUP_REMOVED lines=9> */
.L_x_3170:
[----:B------:R-:W-:Y:S01]  /*27c20*/  ULDC.64 UR4, c[0x0][0x208] ;  /* 0x0000820000047ab9 */ /* 0x000fe20000000a00 */
[----:B------:R-:W-:Y:S02]  /*27c30*/  IMAD.MOV.U32 R13, RZ, RZ, R24 ;  /* 0x000000ffff0d7224 */ /* 0x000fe400078e0018 */
[----:B------:R-:W-:Y:S02]  /*27c40*/  IMAD.MOV.U32 R12, RZ, RZ, 0x1 ;  /* 0x00000001ff0c7424 */ /* 0x000fe400078e00ff */
[----:B------:R-:W-:-:S05]  /*27c50*/  IMAD.MOV.U32 R2, RZ, RZ, R14 ;  /* 0x000000ffff027224 */ /* 0x000fca00078e000e */
[----:B------:R-:W-:-:S05]  /*27c60*/  IADD3 R2, P0, R2, R4, RZ ;  /* 0x0000000402027210 */ /* 0x000fca0007f1e0ff */
        /* <DEDUP_REMOVED lines=9> */
[----:B------:R0:W-:Y:S02]  /*27d00*/  LDGSTS.E.BYPASS.LTC128B.128 [R5+0x6400], desc[UR4][R2.64+0x100], !P0 ;  /* 0x0640010002057fae */ /* 0x0001e4000c101d44 */
[----:B0-----:R-:W-:Y:S05]  /*27d10*/  WARPSYNC.COLLECTIVE R15, `(.L_x_3171) ;  /* 0x000000000f087348 */ /* 0x001fea0003c00000 */
[----:B------:R1:W2:Y:S02]  /*27d20*/  SHFL.IDX P6, R14, R13, R12, R11 ;  /* 0x0000000c0d0e7389 */ /* 0x0002a400000c000b */
[----:B012---:R-:W-:Y:S01]  /*27d30*/  ENDCOLLECTIVE ;  /* 0x000000000000791b */ /* 0x007fe20003800000 */
.L_x_3171:
[----:B------:R-:W-:Y:S02]  /*27d40*/  IMAD.MOV.U32 R13, RZ, RZ, R23 ;  /* 0x000000ffff0d7224 */ /* 0x000fe400078e0017 */
[----:B------:R-:W-:-:S07]  /*27d50*/  IMAD.MOV.U32 R3, RZ, RZ, R14 ;  /* 0x000000ffff037224 */ /* 0x000fce00078e000e */
[----:B------:R-:W-:Y:S05]  /*27d60*/  WARPSYNC.COLLECTIVE R15, `(.L_x_3172) ;  /* 0x000000000f087348 */ /* 0x000fea0003c00000 */
[----:B------:R0:W1:Y:S02]  /*27d70*/  SHFL.IDX P6, R14, R13, R12, R11 ;  /* 0x0000000c0d0e7389 */ /* 0x00006400000c000b */
[----:B01----:R-:W-:Y:S01]  /*27d80*/  ENDCOLLECTIVE ;  /* 0x000000000000791b */ /* 0x003fe20003800000 */
.L_x_3172:
        /* <DEDUP_REMOVED lines=18> */
.L_x_3173:
[----:B------:R-:W-:Y:S02]  /*27eb0*/  IMAD.MOV.U32 R13, RZ, RZ, R23 ;  /* 0x000000ffff0d7224 */ /* 0x000fe400078e0017 */
[----:B------:R-:W-:-:S07]  /*27ec0*/  IMAD.MOV.U32 R3, RZ, RZ, R14 ;  /* 0x000000ffff037224 */ /* 0x000fce00078e000e */
[----:B------:R-:W-:Y:S05]  /*27ed0*/  WARPSYNC.COLLECTIVE R15, `(.L_x_3174) ;  /* 0x000000000f087348 */ /* 0x000fea0003c00000 */
[----:B------:R0:W1:Y:S02]  /*27ee0*/  SHFL.IDX P6, R14, R13, R12, R11 ;  /* 0x0000000c0d0e7389 */ /* 0x00006400000c000b */
[----:B01----:R-:W-:Y:S01]  /*27ef0*/  ENDCOLLECTIVE ;  /* 0x000000000000791b */ /* 0x003fe20003800000 */
.L_x_3174:
        /* <DEDUP_REMOVED lines=18> */
.L_x_3175:
[----:B------:R-:W-:Y:S02]  /*28020*/  IMAD.MOV.U32 R13, RZ, RZ, R23 ;  /* 0x000000ffff0d7224 */ /* 0x000fe400078e0017 */
[----:B------:R-:W-:-:S07]  /*28030*/  IMAD.MOV.U32 R3, RZ, RZ, R14 ;  /* 0x000000ffff037224 */ /* 0x000fce00078e000e */
[----:B------:R-:W-:Y:S05]  /*28040*/  WARPSYNC.COLLECTIVE R15, `(.L_x_3176) ;  /* 0x000000000f087348 */ /* 0x000fea0003c00000 */
[----:B------:R0:W1:Y:S02]  /*28050*/  SHFL.IDX P6, R14, R13, R12, R11 ;  /* 0x0000000c0d0e7389 */ /* 0x00006400000c000b */
[----:B01----:R-:W-:Y:S01]  /*28060*/  ENDCOLLECTIVE ;  /* 0x000000000000791b */ /* 0x003fe20003800000 */
.L_x_3176:
        /* <DEDUP_REMOVED lines=18> */
.L_x_3177:
[----:B------:R-:W-:Y:S02]  /*28190*/  IMAD.MOV.U32 R13, RZ, RZ, R23 ;  /* 0x000000ffff0d7224 */ /* 0x000fe400078e0017 */
[----:B------:R-:W-:-:S07]  /*281a0*/  IMAD.MOV.U32 R3, RZ, RZ, R14 ;  /* 0x000000ffff037224 */ /* 0x000fce00078e000e */
[----:B------:R-:W-:Y:S05]  /*281b0*/  WARPSYNC.COLLECTIVE R15, `(.L_x_3178) ;  /* 0x000000000f087348 */ /* 0x000fea0003c00000 */
[----:B------:R0:W1:Y:S02]  /*281c0*/  SHFL.IDX P6, R14, R13, R12, R11 ;  /* 0x0000000c0d0e7389 */ /* 0x00006400000c000b */
[----:B01----:R-:W-:Y:S01]  /*281d0*/  ENDCOLLECTIVE ;  /* 0x000000000000791b */ /* 0x003fe20003800000 */
.L_x_3178:
[----:B------:R-:W-:Y:S01]  /*281e0*/  ULDC.64 UR4, c[0x0][0x208] ;  /* 0x0000820000047ab9 */ /* 0x000fe20000000a00 */
[----:B------:R-:W-:Y:S01]  /*281f0*/  IMAD.MOV.U32 R13, RZ, RZ, R24 ;  /* 0x000000ffff0d7224 */ /* 0x000fe200078e0018 */
[----:B------:R-:W-:Y:S01]  /*28200*/  MOV R12, 0x5 ;  /* 0x00000005000c7802 */ /* 0x000fe20000000f00 */
        /* <DEDUP_REMOVED lines=15> */
.L_x_3179:
[----:B------:R-:W-:Y:S02]  /*28300*/  IMAD.MOV.U32 R13, RZ, RZ, R23 ;  /* 0x000000ffff0d7224 */ /* 0x000fe400078e0017 */
[----:B------:R-:W-:-:S07]  /*28310*/  IMAD.MOV.U32 R24, RZ, RZ, R14 ;  /* 0x000000ffff187224 */ /* 0x000fce00078e000e */
[----:B------:R-:W-:Y:S05]  /*28320*/  WARPSYNC.COLLECTIVE R15, `(.L_x_3180) ;  /* 0x000000000f087348 */ /* 0x000fea0003c00000 */
[----:B------:R0:W1:Y:S02]  /*28330*/  SHFL.IDX P6, R14, R13, R12, R11 ;  /* 0x0000000c0d0e7389 */ /* 0x00006400000c000b */
[----:B01----:R-:W-:Y:S01]  /*28340*/  ENDCOLLECTIVE ;  /* 0x000000000000791b */ /* 0x003fe20003800000 */
.L_x_3180:
[----:B------:R-:W-:Y:S05]  /*28350*/  BRA `(.L_x_3181) ;  /* 0xffffffa800687947 */ /* 0x000fea000383ffff */
.L_x_3023:
[----:B0-----:R0:W1:Y:S02]  /*28360*/  SYNCS.PHASECHK.TRANS64.TRYWAIT P0, [R0+URZ+0x30860], R3 ;  /* 0x03086003000075a7 */ /* 0x001064000800017f */
[----:B-1----:R-:W-:Y:S05]  /*28370*/  @!P0 NANOSLEEP.SYNCS 0x989680 ;  /* 0x009896800000895d */ /* 0x002fea0003900000 */
[----:B------:R-:W1:Y:S02]  /*28380*/  @!P0 SYNCS.PHASECHK.TRANS64 P0, [R0+URZ+0x30860], R3 ;  /* 0x03086003000085a7 */ /* 0x000e64000800007f */
[----:B-1----:R-:W-:Y:S05]  /*28390*/  @!P0 BRA `(.L_x_3023) ;  /* 0xfffffffc00f08947 */ /* 0x002fea000383ffff */
[----:B------:R-:W-:Y:S05]  /*283a0*/  BRA `(.L_x_3182) ;  /* 0xffffffac00987947 */ /* 0x000fea000383ffff */
.L_x_3024:
        /* <DEDUP_REMOVED lines=8> */
.L_x_3184:
[----:B------:R-:W-:Y:S05]  /*28430*/  BSYNC B0 ;  /* 0x0000000000007941 */ /* 0x000fea0003800000 */
.L_x_3183:
        /* <DEDUP_REMOVED lines=9> */
.L_x_3185:
[----:B------:R-:W-:Y:S01]  /*284d0*/  ULDC UR4, c[0x0][0x2f4] ;  /* 0x0000bd0000047ab9 */ /* 0x000fe20000000800 */
[----:B------:R-:W-:Y:S01]  /*284e0*/  IMAD R4, R7, 0x2, R22 ;  /* 0x0000000207047824 */ /* 0x000fe200078e0216 */
[----:B------:R-:W-:Y:S01]  /*284f0*/  ISETP.GE.AND P2, PT, R33, UR4, PT ;  /* 0x0000000421007c0c */ /* 0x000fe2000bf46270 */
[----:B------:R-:W-:Y:S01]  /*28500*/  ULDC.64 UR6, c[0x0][0x208] ;  /* 0x0000820000067ab9 */ /* 0x000fe20000000a00 */
[----:B------:R-:W-:Y:S02]  /*28510*/  ISETP.GE.AND P1, PT, R36, UR4, PT ;  /* 0x0000000424007c0c */ /* 0x000fe4000bf26270 */
[C---:B------:R-:W-:Y:S02]  /*28520*/  ISETP.LT.OR P3, PT, R6.reuse, 0x1, P2 ;  /* 0x000000010600780c */ /* 0x040fe40001761670 */
[----:B------:R-:W-:Y:S01]  /*28530*/  ISETP.LT.OR P4, PT, R6, 0x1, P1 ;  /* 0x000000010600780c */ /* 0x000fe20000f81670 */
[----:B------:R-:W-:Y:S02]  /*28540*/  IMAD.MOV.U32 R13, RZ, RZ, R24 ;  /* 0x000000ffff0d7224 */ /* 0x000fe400078e0018 */
[----:B------:R-:W-:Y:S01]  /*28550*/  IMAD.MOV.U32 R12, RZ, RZ, 0x1 ;  /* 0x00000001ff0c7424 */ /* 0x000fe200078e00ff */
[----:B------:R-:W-:-:S05]  /*28560*/  IADD3 R2, P0, R14, R5, RZ ;  /* 0x000000050e027210 */ /* 0x000fca0007f1e0ff */
[----:B------:R-:W-:Y:S01]  /*28570*/  IMAD.X R3, RZ, RZ, R3, P0 ;  /* 0x000000ffff037224 */ /* 0x000fe200000e0603 */
[----:B------:R-:W-:-:S04]  /*28580*/  ISETP.GE.AND P0, PT, R35, UR4, PT ;  /* 0x0000000423007c0c */ /* 0x000fc8000bf06270 */
[----:B------:R-:W-:Y:S01]  /*28590*/  @!PT LDS RZ, [RZ] ;  /* 0x00000000fffff984 */ /* 0x000fe20000000800 */
[----:B------:R-:W-:Y:S01]  /*285a0*/  @!PT LDS RZ, [RZ] ;  /* 0x00000000fffff984 */ /* 0x000fe20000000800 */
[----:B------:R-:W-:Y:S01]  /*285b0*/  @!PT LDS RZ, [RZ] ;  /* 0x00000000fffff984 */ /* 0x000fe20000000800 */
[----:B------:R0:W-:Y:S01]  /*285c0*/  LDGSTS.E.BYPASS.LTC128B.128 [R4+0x400], desc[UR6][R2.64], !P3 ;  /* 0x0040000002047fae */ /* 0x0001e2000d901d46 */
[----:B------:R-:W-:-:S03]  /*285d0*/  ISETP.LT.OR P3, PT, R6, 0x1, P0 ;  /* 0x000000010600780c */ /* 0x000fc60000761670 */
[----:B------:R0:W-:Y:S10]  /*285e0*/  LDGSTS.E.BYPASS.LTC128B.128 [R4+0x3400], desc[UR6][R2.64+0x80], !P4 ;  /* 0x0340008002047fae */ /* 0x0001f4000e101d46 */
[----:B------:R0:W-:Y:S01]  /*285f0*/  LDGSTS.E.BYPASS.LTC128B.128 [R4+0x6400], desc[UR6][R2.64+0x100], !P3 ;  /* 0x0640010002047fae */ /* 0x0001e2000d901d46 */
[----:B------:R-:W-:-:S13]  /*28600*/  ISETP.LT.OR P3, PT, R6, 0x11, P2 ;  /* 0x000000110600780c */ /* 0x000fda0001761670 */
[----:B0-----:R-:W-:Y:S05]  /*28610*/  WARPSYNC.COLLECTIVE R15, `(.L_x_3186) ;  /* 0x000000000f087348 */ /* 0x001fea0003c00000 */
[----:B------:R1:W2:Y:S02]  /*28620*/  SHFL.IDX P6, R14, R13, R12, R11 ;  /* 0x0000000c0d0e7389 */ /* 0x0002a400000c000b */
[----:B012---:R-:W-:Y:S01]  /*28630*/  ENDCOLLECTIVE ;  /* 0x000000000000791b */ /* 0x007fe20003800000 */
.L_x_3186:
[----:B------:R-:W-:Y:S02]  /*28640*/  IMAD.MOV.U32 R13, RZ, RZ, R23 ;  /* 0x000000ffff0d7224 */ /* 0x000fe400078e0017 */
[----:B------:R-:W-:-:S07]  /*28650*/  IMAD.MOV.U32 R7, RZ, RZ, R14 ;  /* 0x000000ffff077224 */ /* 0x000fce00078e000e */
[----:B------:R-:W-:Y:S05]  /*28660*/  WARPSYNC.COLLECTIVE R15, `(.L_x_3187) ;  /* 0x000000000f087348 */ /* 0x000fea0003c00000 */
[----:B------:R0:W1:Y:S02]  /*28670*/  SHFL.IDX P6, R14, R13, R12, R11 ;  /* 0x0000000c0d0e7389 */ /* 0x00006400000c000b */
[----:B01----:R-:W-:Y:S01]  /*28680*/  ENDCOLLECTIVE ;  /* 0x000000000000791b */ /* 0x003fe20003800000 */
.L_x_3187:
[----:B------:R-:W-:Y:S01]  /*28690*/  ULDC.64 UR4, c[0x0][0x208] ;  /* 0x0000820000047ab9 */ /* 0x000fe20000000a00 */
[----:B------:R-:W-:Y:S02]  /*286a0*/  IMAD.MOV.U32 R13, RZ, RZ, R24 ;  /* 0x000000ffff0d7224 */ /* 0x000fe400078e0018 */
[----:B------:R-:W-:Y:S01]  /*286b0*/  IMAD.MOV.U32 R12, RZ, RZ, 0x2 ;  /* 0x00000002ff0c7424 */ /* 0x000fe200078e00ff */
[----:B------:R-:W-:-:S05]  /*286c0*/  IADD3 R2, P4, R14, R5, RZ ;  /* 0x000000050e027210 */ /* 0x000fca0007f9e0ff */
[----:B------:R-:W-:Y:S01]  /*286d0*/  IMAD.X R3, RZ, RZ, R7, P4 ;  /* 0x000000ffff037224 */ /* 0x000fe200020e0607 */
[----:B------:R-:W-:-:S04]  /*286e0*/  ISETP.LT.OR P4, PT, R6, 0x11, P1 ;  /* 0x000000110600780c */ /* 0x000fc80000f81670 */
[----:B------:R-:W-:Y:S01]  /*286f0*/  @!PT LDS RZ, [RZ] ;  /* 0x00000000fffff984 */ /* 0x000fe20000000800 */
[----:B------:R-:W-:Y:S01]  /*28700*/  @!PT LDS RZ, [RZ] ;  /* 0x00000000fffff984 */ /* 0x000fe20000000800 */
[----:B------:R-:W-:Y:S01]  /*28710*/  @!PT LDS RZ, [RZ] ;  /* 0x00000000fffff984 */ /* 0x000fe20000000800 */
[----:B------:R0:W-:Y:S01]  /*28720*/  LDGSTS.E.BYPASS.LTC128B.128 [R4+0xc00], desc[UR4][R2.64], !P3 ;  /* 0x00c0000002047fae */ /* 0x0001e2000d901d44 */
[----:B------:R-:W-:-:S08]  /*28730*/  ISETP.LT.OR P3, PT, R6, 0x11, P0 ;  /* 0x000000110600780c */ /* 0x000fd00000761670 */
[----:B------:R0:W-:Y:S05]  /*28740*/  LDGSTS.E.BYPASS.LTC128B.128 [R4+0x3c00], desc[UR4][R2.64+0x80], !P4 ;  /* 0x03c0008002047fae */ /* 0x0001ea000e101d44 */
[----:B------:R0:W-:Y:S01]  /*28750*/  LDGSTS.E.BYPASS.LTC128B.128 [R4+0x6c00], desc[UR4][R2.64+0x100], !P3 ;  /* 0x06c0010002047fae */ /* 0x0001e2000d901d44 */
[----:B------:R-:W-:-:S13]  /*28760*/  ISETP.LT.OR P3, PT, R6, 0x21, P2 ;  /* 0x000000210600780c */ /* 0x000fda0001761670 */
[----:B0-----:R-:W-:Y:S05]  /*28770*/  WARPSYNC.COLLECTIVE R15, `(.L_x_3188) ;  /* 0x000000000f087348 */ /* 0x001fea0003c00000 */
[----:B------:R1:W2:Y:S02]  /*28780*/  SHFL.IDX P6, R14, R13, R12, R11 ;  /* 0x0000000c0d0e7389 */ /* 0x0002a400000c000b */
[----:B012---:R-:W-:Y:S01]  /*28790*/  ENDCOLLECTIVE ;  /* 0x000000000000791b */ /* 0x007fe20003800000 */
.L_x_3188:
[----:B------:R-:W-:Y:S02]  /*287a0*/  IMAD.MOV.U32 R13, RZ, RZ, R23 ;  /* 0x000000ffff0d7224 */ /* 0x000fe400078e0017 */
[----:B------:R-:W-:-:S07]  /*287b0*/  IMAD.MOV.U32 R7, RZ, RZ, R14 ;  /* 0x000000ffff077224 */ /* 0x000fce00078e000e */
[----:B------:R-:W-:Y:S05]  /*287c0*/  WARPSYNC.COLLECTIVE R15, `(.L_x_3189) ;  /* 0x000000000f087348 */ /* 0x000fea0003c00000 */
[----:B------:R0:W1:Y:S02]  /*287d0*/  SHFL.IDX P6, R14, R13, R12, R11 ;  /* 0x0000000c0d0e7389 */ /* 0x00006400000c000b */
[----:B01----:R-:W-:Y:S01]  /*287e0*/  ENDCOLLECTIVE ;  /* 0x000000000000791b */ /* 0x003fe20003800000 */
.L_x_3189:
        /* <DEDUP_REMOVED lines=17> */
.L_x_3190:
[----:B------:R-:W-:Y:S02]  /*28900*/  IMAD.MOV.U32 R13, RZ, RZ, R23 ;  /* 0x000000ffff0d7224 */ /* 0x000fe400078e0017 */
[----:B------:R-:W-:-:S07]  /*28910*/  IMAD.MOV.U32 R7, RZ, RZ, R14 ;  /* 0x000000ffff077224 */ /* 0x000fce00078e000e */
[----:B------:R-:W-:Y:S05]  /*28920*/  WARPSYNC.COLLECTIVE R15, `(.L_x_3191) ;  /* 0x000000000f087348 */ /* 0x000fea0003c00000 */
[----:B------:R0:W1:Y:S02]  /*28930*/  SHFL.IDX P6, R14, R13, R12, R11 ;  /* 0x0000000c0d0e7389 */ /* 0x00006400000c000b */
[----:B01----:R-:W-:Y:S01]  /*28940*/  ENDCOLLECTIVE ;  /* 0x000000000000791b */ /* 0x003fe20003800000 */
.L_x_3191:
        /* <DEDUP_REMOVED lines=17> */
.L_x_3192:
[----:B------:R-:W-:Y:S02]  /*28a60*/  IMAD.MOV.U32 R13, RZ, RZ, R23 ;  /* 0x000000ffff0d7224 */ /* 0x000fe400078e0017 */
[----:B------:R-:W-:-:S07]  /*28a70*/  IMAD.MOV.U32 R7, RZ, RZ, R14 ;  /* 0x000000ffff077224 */ /* 0x000fce00078e000e */
[----:B------:R-:W-:Y:S05]  /*28a80*/  WARPSYNC.COLLECTIVE R15, `(.L_x_3193) ;  /* 0x000000000f087348 */ /* 0x000fea0003c00000 */
[----:B------:R0:W1:Y:S02]  /*28a90*/  SHFL.IDX P6, R14, R13, R12, R11 ;  /* 0x0000000c0d0e7389 */ /* 0x00006400000c000b */
[----:B01----:R-:W-:Y:S01]  /*28aa0*/  ENDCOLLECTIVE ;  /* 0x000000000000791b */ /* 0x003fe20003800000 */
.L_x_3193:
        /* <DEDUP_REMOVED lines=12> */
[----:B------:R0:W-:Y:S02]  /*28b70*/  LDGSTS.E.BYPASS.LTC128B.128 [R4+0x8400], desc[UR4][R2.64+0x100], !P3 ;  /* 0x0840010002047fae */ /* 0x0001e4000d901d44 */
[----:B0-----:R-:W-:Y:S05]  /*28b80*/  WARPSYNC.COLLECTIVE R15, `(.L_x_3194) ;  /* 0x000000000f087348 */ /* 0x001fea0003c00000 */
[----:B------:R1:W2:Y:S02]  /*28b90*/  SHFL.IDX P6, R14, R13, R12, R11 ;  /* 0x0000000c0d0e7389 */ /* 0x0002a400000c000b */
[----:B012---:R-:W-:Y:S01]  /*28ba0*/  ENDCOLLECTIVE ;  /* 0x000000000000791b */ /* 0x007fe20003800000 */
.L_x_3194:
[----:B------:R-:W-:Y:S02]  /*28bb0*/  IMAD.MOV.U32 R13, RZ, RZ, R23 ;  /* 0x000000ffff0d7224 */ /* 0x000fe400078e0017 */
[----:B------:R-:W-:-:S07]  /*28bc0*/  IMAD.MOV.U32 R24, RZ, RZ, R14 ;  /* 0x000000ffff187224 */ /* 0x000fce00078e000e */
[----:B------:R-:W-:Y:S05]  /*28bd0*/  WARPSYNC.COLLECTIVE R15, `(.L_x_3195) ;  /* 0x000000000f087348 */ /* 0x000fea0003c00000 */
[----:B------:R0:W1:Y:S02]  /*28be0*/  SHFL.IDX P6, R14, R13, R12, R11 ;  /* 0x0000000c0d0e7389 */ /* 0x00006400000c000b */
[----:B01----:R-:W-:Y:S01]  /*28bf0*/  ENDCOLLECTIVE ;  /* 0x000000000000791b */ /* 0x003fe20003800000 */
.L_x_3195:
[----:B------:R-:W-:Y:S05]  /*28c00*/  BRA `(.L_x_3196) ;  /* 0xffffffa8008c7947 */ /* 0x000fea000383ffff */
.L_x_3029:
[----:B------:R-:W-:Y:S01]  /*28c10*/  BSSY B0, `(.L_x_3197) ;  /* 0x0000008000007945 */ /* 0x000fe20003800000 */
[----:B------:R-:W-:Y:S02]  /*28c20*/  IMAD.MOV.U32 R13, RZ, RZ, R16 ;  /* 0x000000ffff0d7224 */ /* 0x000fe400078e0010 */
[----:B-1----:R-:W-:Y:S02]  /*28c30*/  IMAD.MOV.U32 R12, RZ, RZ, RZ ;  /* 0x000000ffff0c7224 */ /* 0x002fe400078e00ff */
[----:B0-----:R-:W-:Y:S02]  /*28c40*/  IMAD.MOV.U32 R11, RZ, RZ, 0x1f ;  /* 0x0000001fff0b7424 */ /* 0x001fe400078e00ff */
[----:B------:R-:W-:-:S07]  /*28c50*/  IMAD.MOV.U32 R15, RZ, RZ, -0x1 ;  /* 0xffffffffff0f7424 */ /* 0x000fce00078e00ff */
[----:B------:R-:W-:Y:S05]  /*28c60*/  WARPSYNC.COLLECTIVE R15, `(.L_x_3198) ;  /* 0x000000000f087348 */ /* 0x000fea0003c00000 */
[----:B------:R0:W1:Y:S02]  /*28c70*/  SHFL.IDX P6, R14, R13, R12, R11 ;  /* 0x0000000c0d0e7389 */ /* 0x00006400000c000b */
[----:B01----:R-:W-:Y:S01]  /*28c80*/  ENDCOLLECTIVE ;  /* 0x000000000000791b */ /* 0x003fe20003800000 */
.L_x_3198:
[----:B------:R-:W-:Y:S05]  /*28c90*/  BSYNC B0 ;  /* 0x0000000000007941 */ /* 0x000fea0003800000 */
.L_x_3197:
        /* <DEDUP_REMOVED lines=9> */
.L_x_3199:
[----:B------:R-:W-:Y:S01]  /*28d30*/  ULDC UR4, c[0x0][0xc3c] ;  /* 0x00030f0000047ab9 */ /* 0x000fe20000000800 */
[----:B------:R-:W-:Y:S01]  /*28d40*/  ULDC.64 UR6, c[0x0][0x208] ;  /* 0x0000820000067ab9 */ /* 0x000fe20000000a00 */
        /* <DEDUP_REMOVED lines=17> */
.L_x_3200:
[----:B------:R-:W-:Y:S01]  /*28e60*/  IMAD.MOV.U32 R12, RZ, RZ, 0x2 ;  /* 0x00000002ff0c7424 */ /* 0x000fe200078e00ff */
[----:B------:R-:W-:-:S05]  /*28e70*/  SEL R6, R14, RZ, P1 ;  /* 0x000000ff0e067207 */ /* 0x000fca0000800000 */
[----:B------:R-:W-:-:S04]  /*28e80*/  IMAD.IADD R6, R5, 0x1, R6 ;  /* 0x0000000105067824 */ /* 0x000fc800078e0206 */
[----:B------:R-:W-:-:S07]  /*28e90*/  IMAD.MOV.U32 R13, RZ, RZ, R6 ;  /* 0x000000ffff0d7224 */ /* 0x000fce00078e0006 */
[----:B------:R-:W-:Y:S05]  /*28ea0*/  WARPSYNC.COLLECTIVE R15, `(.L_x_3201) ;  /* 0x000000000f087348 */ /* 0x000fea0003c00000 */
[----:B------:R0:W1:Y:S02]  /*28eb0*/  SHFL.UP P6, R14, R13, R12, R11 ;  /* 0x0400000c0d0e7389 */ /* 0x00006400000c000b */
[----:B01----:R-:W-:Y:S01]  /*28ec0*/  ENDCOLLECTIVE ;  /* 0x000000000000791b */ /* 0x003fe20003800000 */
.L_x_3201:
[----:B------:R-:W-:Y:S01]  /*28ed0*/  IMAD.MOV.U32 R12, RZ, RZ, 0x4 ;  /* 0x00000004ff0c7424 */ /* 0x000fe200078e00ff */
[----:B------:R-:W-:-:S05]  /*28ee0*/  SEL R7, R14, RZ, P2 ;  /* 0x000000ff0e077207 */ /* 0x000fca0001000000 */
[----:B------:R-:W-:-:S04]  /*28ef0*/  IMAD.IADD R7, R6, 0x1, R7 ;  /* 0x0000000106077824 */ /* 0x000fc800078e0207 */
[----:B------:R-:W-:-:S07]  /*28f00*/  IMAD.MOV.U32 R13, RZ, RZ, R7 ;  /* 0x000000ffff0d7224 */ /* 0x000fce00078e0007 */
[----:B------:R-:W-:Y:S05]  /*28f10*/  WARPSYNC.COLLECTIVE R15, `(.L_x_3202) ;  /* 0x000000000f087348 */ /* 0x000fea0003c00000 */
[----:B------:R0:W1:Y:S02]  /*28f20*/  SHFL.UP P6, R14, R13, R12, R11 ;  /* 0x0400000c0d0e7389 */ /* 0x00006400000c000b */
[----:B01----:R-:W-:Y:S01]  /*28f30*/  ENDCOLLECTIVE ;  /* 0x000000000000791b */ /* 0x003fe20003800000 */
.L_x_3202:
[----:B------:R-:W-:Y:S01]  /*28f40*/  IMAD.MOV.U32 R12, RZ, RZ, 0x8 ;  /* 0x00000008ff0c7424 */ /* 0x000fe200078e00ff */
[----:B------:R-:W-:-:S05]  /*28f50*/  SEL R2, R14, RZ, P3 ;  /* 0x000000ff0e027207 */ /* 0x000fca0001800000 */
[----:B------:R-:W-:-:S04]  /*28f60*/  IMAD.IADD R2, R7, 0x1, R2 ;  /* 0x0000000107027824 */ /* 0x000fc800078e0202 */
[----:B------:R-:W-:-:S07]  /*28f70*/  IMAD.MOV.U32 R13, RZ, RZ, R2 ;  /* 0x000000ffff0d7224 */ /* 0x000fce00078e0002 */
[----:B------:R-:W-:Y:S05]  /*28f80*/  WARPSYNC.COLLECTIVE R15, `(.L_x_3203) ;  /* 0x000000000f087348 */ /* 0x000fea0003c00000 */
[----:B------:R0:W1:Y:S02]  /*28f90*/  SHFL.UP P6, R14, R13, R12, R11 ;  /* 0x0400000c0d0e7389 */ /* 0x00006400000c000b */
[----:B01----:R-:W-:Y:S01]  /*28fa0*/  ENDCOLLECTIVE ;  /* 0x000000000000791b */ /* 0x003fe20003800000 */
.L_x_3203:
[----:B------:R-:W-:Y:S01]  /*28fb0*/  IMAD.MOV.U32 R12, RZ, RZ, 0x10 ;  /* 0x00000010ff0c7424 */ /* 0x000fe200078e00ff */
[----:B------:R-:W-:-:S05]  /*28fc0*/  SEL R3, R14, RZ, P4 ;  /* 0x000000ff0e037207 */ /* 0x000fca0002000000 */
[----:B------:R-:W-:-:S04]  /*28fd0*/  IMAD.IADD R3, R2, 0x1, R3 ;  /* 0x0000000102037824 */ /* 0x000fc800078e0203 */
[----:B------:R-:W-:-:S07]  /*28fe0*/  IMAD.MOV.U32 R13, RZ, RZ, R3 ;  /* 0x000000ffff0d7224 */ /* 0x000fce00078e0003 */
[----:B------:R-:W-:Y:S05]  /*28ff0*/  WARPSYNC.COLLECTIVE R15, `(.L_x_3204) ;  /* 0x000000000f087348 */ /* 0x000fea0003c00000 */
[----:B------:R0:W1:Y:S02]  /*29000*/  SHFL.UP P6, R14, R13, R12, R11 ;  /* 0x0400000c0d0e7389 */ /* 0x00006400000c000b */
[----:B01----:R-:W-:Y:S01]  /*29010*/  ENDCOLLECTIVE ;  /* 0x000000000000791b */ /* 0x003fe20003800000 */
.L_x_3204:
        /* <DEDUP_REMOVED lines=8> */
.L_x_3205:
[----:B------:R-:W-:Y:S05]  /*290a0*/  BRA `(.L_x_3206) ;  /* 0xffffffa800a87947 */ /* 0x000fea000383ffff */
.L_x_3034:
[----:B------:R-:W-:Y:S01]  /*290b0*/  BSSY B0, `(.L_x_3207) ;  /* 0x0000008000007945 */ /* 0x000fe20003800000 */
[----:B-----5:R-:W-:Y:S02]  /*290c0*/  IMAD.MOV.U32 R13, RZ, RZ, R5 ;  /* 0x000000ffff0d7224 */ /* 0x020fe400078e0005 */
[----:B-1----:R-:W-:Y:S02]  /*290d0*/  IMAD.MOV.U32 R12, RZ, RZ, 0x1 ;  /* 0x00000001ff0c7424 */ /* 0x002fe400078e00ff */
[----:B0-----:R-:W-:Y:S02]  /*290e0*/  IMAD.MOV.U32 R11, RZ, RZ, RZ ;  /* 0x000000ffff0b7224 */ /* 0x001fe400078e00ff */
[----:B------:R-:W-:-:S07]  /*290f0*/  IMAD.MOV.U32 R15, RZ, RZ, -0x1 ;  /* 0xffffffffff0f7424 */ /* 0x000fce00078e00ff */
[----:B--23--:R-:W-:Y:S05]  /*29100*/  WARPSYNC.COLLECTIVE R15, `(.L_x_3208) ;  /* 0x000000000f087348 */ /* 0x00cfea0003c00000 */
[----:B------:R0:W1:Y:S02]  /*29110*/  SHFL.UP P6, R14, R13, R12, R11 ;  /* 0x0400000c0d0e7389 */ /* 0x00006400000c000b */
[----:B0123--:R-:W-:Y:S01]  /*29120*/  ENDCOLLECTIVE ;  /* 0x000000000000791b */ /* 0x00ffe20003800000 */
.L_x_3208:
[----:B------:R-:W-:Y:S05]  /*29130*/  BSYNC B0 ;  /* 0x0000000000007941 */ /* 0x000fea0003800000 */
.L_x_3207:
        /* <DEDUP_REMOVED lines=8> */
.L_x_3209:
[----:B------:R-:W-:Y:S01]  /*291c0*/  IMAD.MOV.U32 R12, RZ, RZ, 0x4 ;  /* 0x00000004ff0c7424 */ /* 0x000fe200078e00ff */
[----:B------:R-:W-:-:S05]  /*291d0*/  SEL R2, R14, RZ, P2 ;  /* 0x000000ff0e027207 */ /* 0x000fca0001000000 */
[----:B------:R-:W-:-:S04]  /*291e0*/  IMAD.IADD R2, R13, 0x1, R2 ;  /* 0x000000010d027824 */ /* 0x000fc800078e0202 */
[----:B------:R-:W-:-:S07]  /*291f0*/  IMAD.MOV.U32 R13, RZ, RZ, R2 ;  /* 0x000000ffff0d7224 */ /* 0x000fce00078e0002 */
[----:B------:R-:W-:Y:S05]  /*29200*/  WARPSYNC.COLLECTIVE R15, `(.L_x_3210) ;  /* 0x000000000f087348 */ /* 0x000fea0003c00000 */
[----:B------:R0:W1:Y:S02]  /*29210*/  SHFL.UP P6, R14, R13, R12, R11 ;  /* 0x0400000c0d0e7389 */ /* 0x00006400000c000b */
[----:B01----:R-:W-:Y:S01]  /*29220*/  ENDCOLLECTIVE ;  /* 0x000000000000791b */ /* 0x003fe20003800000 */
.L_x_3210:
[----:B------:R-:W-:Y:S01]  /*29230*/  IMAD.MOV.U32 R12, RZ, RZ, 0x8 ;  /* 0x00000008ff0c7424 */ /* 0x000fe200078e00ff */
[----:B------:R-:W-:-:S05]  /*29240*/  SEL R3, R14, RZ, P3 ;  /* 0x000000ff0e037207 */ /* 0x000fca0001800000 */
[----:B------:R-:W-:-:S04]  /*29250*/  IMAD.IADD R3, R2, 0x1, R3 ;  /* 0x0000000102037824 */ /* 0x000fc800078e0203 */
[----:B------:R-:W-:-:S07]  /*29260*/  IMAD.MOV.U32 R13, RZ, RZ, R3 ;  /* 0x000000ffff0d7224 */ /* 0x000fce00078e0003 */
[----:B------:R-:W-:Y:S05]  /*29270*/  WARPSYNC.COLLECTIVE R15, `(.L_x_3211) ;  /* 0x000000000f087348 */ /* 0x000fea0003c00000 */
[----:B------:R0:W1:Y:S02]  /*29280*/  SHFL.UP P6, R14, R13, R12, R11 ;  /* 0x0400000c0d0e7389 */ /* 0x00006400000c000b */
[----:B01----:R-:W-:Y:S01]  /*29290*/  ENDCOLLECTIVE ;  /* 0x000000000000791b */ /* 0x003fe20003800000 */
.L_x_3211:
[----:B------:R-:W-:Y:S01]  /*292a0*/  IMAD.MOV.U32 R12, RZ, RZ, 0x10 ;  /* 0x00000010ff0c7424 */ /* 0x000fe200078e00ff */
[----:B------:R-:W-:-:S05]  /*292b0*/  SEL R4, R14, RZ, P4 ;  /* 0x000000ff0e047207 */ /* 0x000fca0002000000 */
[----:B------:R-:W-:-:S04]  /*292c0*/  IMAD.IADD R4, R3, 0x1, R4 ;  /* 0x0000000103047824 */ /* 0x000fc800078e0204 */
[----:B------:R-:W-:-:S07]  /*292d0*/  IMAD.MOV.U32 R13, RZ, RZ, R4 ;  /* 0x000000ffff0d7224 */ /* 0x000fce00078e0004 */
[----:B------:R-:W-:Y:S05]  /*292e0*/  WARPSYNC.COLLECTIVE R15, `(.L_x_3212) ;  /* 0x000000000f087348 */ /* 0x000fea0003c00000 */
[----:B------:R0:W1:Y:S02]  /*292f0*/  SHFL.UP P6, R14, R13, R12, R11 ;  /* 0x0400000c0d0e7389 */ /* 0x00006400000c000b */
[----:B01----:R-:W-:Y:S01]  /*29300*/  ENDCOLLECTIVE ;  /* 0x000000000000791b */ /* 0x003fe20003800000 */
.L_x_3212:
        /* <DEDUP_REMOVED lines=8> */
.L_x_3213:
[----:B------:R-:W-:Y:S05]  /*29390*/  BRA `(.L_x_3214) ;  /* 0xffffffa8008c7947 */ /* 0x000fea000383ffff */
.L_x_3036:
[----:B------:R-:W-:Y:S01]  /*293a0*/  BSSY B0, `(.L_x_3215) ;  /* 0x0000006000007945 */ /* 0x000fe20003800000 */
[----:B------:R-:W-:Y:S01]  /*293b0*/  PLOP3.LUT P6, PT, P6, PT, PT, 0x8, 0x0 ;  /* 0x000000000000781c */ /* 0x000fe200037ce170 */
[----:B------:R-:W-:-:S12]  /*293c0*/  IMAD.MOV.U32 R15, RZ, RZ, -0x1 ;  /* 0xffffffffff0f7424 */ /* 0x000fd800078e00ff */
[----:B012---:R-:W-:Y:S05]  /*293d0*/  WARPSYNC.COLLECTIVE R15, `(.L_x_3216) ;  /* 0x000000000f087348 */ /* 0x007fea0003c00000 */
[----:B------:R-:W-:Y:S01]  /*293e0*/  VOTE.ANY R14, PT, P6 ;  /* 0x00000000000e7806 */ /* 0x000fe200030e0100 */
[----:B012---:R-:W-:Y:S06]  /*293f0*/  ENDCOLLECTIVE ;  /* 0x000000000000791b */ /* 0x007fec0003800000 */
.L_x_3216:
[----:B------:R-:W-:Y:S05]  /*29400*/  BSYNC B0 ;  /* 0x0000000000007941 */ /* 0x000fea0003800000 */
.L_x_3215:
        /* <DEDUP_REMOVED lines=9> */
.L_x_3217:
[----:B------:R-:W-:Y:S01]  /*294a0*/  IMAD.MOV.U32 R5, RZ, RZ, R14 ;  /* 0x000000ffff057224 */ /* 0x000fe200078e000e */
[----:B------:R-:W-:Y:S06]  /*294b0*/  BRA `(.L_x_3218) ;  /* 0xffffffa8007c7947 */ /* 0x000fec000383ffff */
.L_x_3038:
[----:B------:R-:W-:Y:S01]  /*294c0*/  BSSY B0, `(.L_x_3219) ;  /* 0x0000007000007945 */ /* 0x000fe20003800000 */
[----:B------:R-:W-:Y:S02]  /*294d0*/  IMAD.MOV.U32 R13, RZ, RZ, R6 ;  /* 0x000000ffff0d7224 */ /* 0x000fe400078e0006 */
[----:B0-----:R-:W-:Y:S02]  /*294e0*/  IMAD.MOV.U32 R11, RZ, RZ, 0x1f ;  /* 0x0000001fff0b7424 */ /* 0x001fe400078e00ff */
[----:B------:R-:W-:-:S07]  /*294f0*/  IMAD.MOV.U32 R15, RZ, RZ, -0x1 ;  /* 0xffffffffff0f7424 */ /* 0x000fce00078e00ff */
[----:B--234-:R-:W-:Y:S05]  /*29500*/  WARPSYNC.COLLECTIVE R15, `(.L_x_3220) ;  /* 0x000000000f087348 */ /* 0x01cfea0003c00000 */
[----:B------:R0:W1:Y:S02]  /*29510*/  SHFL.IDX P6, R14, R13, R12, R11 ;  /* 0x0000000c0d0e7389 */ /* 0x00006400000c000b */
[----:B01234-:R-:W-:Y:S01]  /*29520*/  ENDCOLLECTIVE ;  /* 0x000000000000791b */ /* 0x01ffe20003800000 */
.L_x_3220:
[----:B------:R-:W-:Y:S05]  /*29530*/  BSYNC B0 ;  /* 0x0000000000007941 */ /* 0x000fea0003800000 */
.L_x_3219:
[----:B------:R-:W-:Y:S05]  /*29540*/  BRA `(.L_x_3037) ;  /* 0xffffffa800747947 */ /* 0x000fea000383ffff */
.L_x_3042:
[----:B0-----:R0:W3:Y:S02]  /*29550*/  SYNCS.PHASECHK.TRANS64.TRYWAIT P0, [R7+URZ+0x30820], R0 ;  /* 0x03082000070075a7 */ /* 0x0010e4000800017f */
[----:B---3--:R-:W-:Y:S05]  /*29560*/  @!P0 NANOSLEEP.SYNCS 0x989680 ;  /* 0x009896800000895d */ /* 0x008fea0003900000 */
[----:B------:R-:W3:Y:S02]  /*29570*/  @!P0 SYNCS.PHASECHK.TRANS64 P0, [R7+URZ+0x30820], R0 ;  /* 0x03082000070085a7 */ /* 0x000ee4000800007f */
[----:B---3--:R-:W-:Y:S05]  /*29580*/  @!P0 BRA `(.L_x_3042) ;  /* 0xfffffffc00f08947 */ /* 0x008fea000383ffff */
[----:B------:R-:W-:Y:S05]  /*29590*/  BRA `(.L_x_3221) ;  /* 0xffffffac00f07947 */ /* 0x000fea000383ffff */
.L_x_3043:
[----:B------:R-:W3:Y:S01]  /*295a0*/  S2R R2, SR_TID.X ;  /* 0x0000000000027919 */ /* 0x000ee20000002100 */
[----:B------:R-:W-:Y:S01]  /*295b0*/  BSSY B0, `(.L_x_3222) ;  /* 0x000000a000007945 */ /* 0x000fe20003800000 */
[----:B-1----:R-:W-:Y:S02]  /*295c0*/  IMAD.MOV.U32 R12, RZ, RZ, RZ ;  /* 0x000000ffff0c7224 */ /* 0x002fe400078e00ff */
[----:B------:R-:W-:Y:S02]  /*295d0*/  IMAD.MOV.U32 R11, RZ, RZ, 0x1f ;  /* 0x0000001fff0b7424 */ /* 0x000fe400078e00ff */
[----:B------:R-:W-:Y:S01]  /*295e0*/  IMAD.MOV.U32 R15, RZ, RZ, -0x1 ;  /* 0xffffffffff0f7424 */ /* 0x000fe200078e00ff */
[----:B---3--:R-:W-:-:S04]  /*295f0*/  SHF.R.U32.HI R2, RZ, 0x5, R2 ;  /* 0x00000005ff027819 */ /* 0x008fc80000011602 */
[----:B------:R-:W-:-:S05]  /*29600*/  LOP3.LUT R2, R2, 0x3, RZ, 0xc0, !PT ;  /* 0x0000000302027812 */ /* 0x000fca00078ec0ff */
[----:B------:R-:W-:-:S07]  /*29610*/  IMAD.MOV.U32 R13, RZ, RZ, R2 ;  /* 0x000000ffff0d7224 */ /* 0x000fce00078e0002 */
[----:B0-2-4-:R-:W-:Y:S05]  /*29620*/  WARPSYNC.COLLECTIVE R15, `(.L_x_3223) ;  /* 0x000000000f087348 */ /* 0x015fea0003c00000 */
[----:B------:R1:W3:Y:S02]  /*29630*/  SHFL.IDX P6, R14, R13, R12, R11 ;  /* 0x0000000c0d0e7389 */ /* 0x0002e400000c000b */
[----:B01234-:R-:W-:Y:S01]  /*29640*/  ENDCOLLECTIVE ;  /* 0x000000000000791b */ /* 0x01ffe20003800000 */
.L_x_3223:
[----:B------:R-:W-:Y:S05]  /*29650*/  BSYNC B0 ;  /* 0x0000000000007941 */ /* 0x000fea0003800000 */
.L_x_3222:
[----:B------:R-:W-:Y:S05]  /*29660*/  BRA `(.L_x_3224) ;  /* 0xffffffac00d87947 */ /* 0x000fea000383ffff */
.L_x_3044:
[----:B------:R-:W-:Y:S01]  /*29670*/  BSSY B0, `(.L_x_3225) ;  /* 0x0000006000007945 */ /* 0x000fe20003800000 */
[----:B------:R-:W-:-:S07]  /*29680*/  IMAD.MOV.U32 R15, RZ, RZ, -0x1 ;  /* 0xffffffffff0f7424 */ /* 0x000fce00078e00ff */
[----:B012-4-:R-:W-:Y:S05]  /*29690*/  WARPSYNC.COLLECTIVE R15, `(.L_x_3226) ;  /* 0x000000000f0c7348 */ /* 0x017fea0003c00000 */
[----:B------:R-:W-:Y:S02]  /*296a0*/  ELECT P6, UR62, PT ;  /* 0x00000000003e782f */ /* 0x000fe400038c0000 */
[----:B------:R-:W-:Y:S01]  /*296b0*/  MOV R14, UR62 ;  /* 0x0000003e000e7c02 */ /* 0x000fe20008000f00 */
[----:B012-4-:R-:W-:Y:S10]  /*296c0*/  ENDCOLLECTIVE ;  /* 0x000000000000791b */ /* 0x017ff40003800000 */
.L_x_3226:
[----:B------:R-:W-:Y:S05]  /*296d0*/  BSYNC B0 ;  /* 0x0000000000007941 */ /* 0x000fea0003800000 */
.L_x_3225:
[----:B------:R-:W-:Y:S05]  /*296e0*/  BRA `(.L_x_3227) ;  /* 0xffffffac00cc7947 */ /* 0x000fea000383ffff */
.L_x_3046:
[----:B0-----:R0:W3:Y:S02]  /*296f0*/  SYNCS.PHASECHK.TRANS64.TRYWAIT P1, [R5+URZ+0x30840], R0 ;  /* 0x03084000050075a7 */ /* 0x0010e4000802017f */
[----:B---3--:R-:W-:Y:S05]  /*29700*/  @!P1 NANOSLEEP.SYNCS 0x989680 ;  /* 0x009896800000995d */ /* 0x008fea0003900000 */
[----:B------:R-:W3:Y:S02]  /*29710*/  @!P1 SYNCS.PHASECHK.TRANS64 P1, [R5+URZ+0x30840], R0 ;  /* 0x03084000050095a7 */ /* 0x000ee4000802007f */
[----:B---3--:R-:W-:Y:S05]  /*29720*/  @!P1 BRA `(.L_x_3046) ;  /* 0xfffffffc00f09947 */ /* 0x008fea000383ffff */
[----:B------:R-:W-:Y:S05]  /*29730*/  BRA `(.L_x_3228) ;  /* 0xffffffac00ec7947 */ /* 0x000fea000383ffff */
.L_x_3048:
[----:B---3--:R3:W0:Y:S02]  /*29740*/  SYNCS.PHASECHK.TRANS64.TRYWAIT P1, [R3+URZ+0x30840], R2 ;  /* 0x03084002030075a7 */ /* 0x008624000802017f */
[----:B0-----:R-:W-:Y:S05]  /*29750*/  @!P1 NANOSLEEP.SYNCS 0x989680 ;  /* 0x009896800000995d */ /* 0x001fea0003900000 */
[----:B------:R-:W0:Y:S02]  /*29760*/  @!P1 SYNCS.PHASECHK.TRANS64 P1, [R3+URZ+0x30840], R2 ;  /* 0x03084002030095a7 */ /* 0x000e24000802007f */
[----:B0-----:R-:W-:Y:S05]  /*29770*/  @!P1 BRA `(.L_x_3048) ;  /* 0xfffffffc00f09947 */ /* 0x001fea000383ffff */
[----:B------:R-:W-:Y:S05]  /*29780*/  BRA `(.L_x_3229) ;  /* 0xffffffac00f87947 */ /* 0x000fea000383ffff */
.L_x_3050:
[----:B------:R0:W0:Y:S02]  /*29790*/  SYNCS.PHASECHK.TRANS64.TRYWAIT P1, [R5+URZ+0x30860], R0 ;  /* 0x03086000050075a7 */ /* 0x000024000802017f */
[----:B0-----:R-:W-:Y:S05]  /*297a0*/  @!P1 NANOSLEEP.SYNCS 0x989680 ;  /* 0x009896800000995d */ /* 0x001fea0003900000 */
[----:B------:R-:W0:Y:S02]  /*297b0*/  @!P1 SYNCS.PHASECHK.TRANS64 P1, [R5+URZ+0x30860], R0 ;  /* 0x03086000050095a7 */ /* 0x000e24000802007f */
[----:B0-----:R-:W-:Y:S05]  /*297c0*/  @!P1 BRA `(.L_x_3050) ;  /* 0xfffffffc00f09947 */ /* 0x001fea000383ffff */
[----:B------:R-:W-:Y:S05]  /*297d0*/  BRA `(.L_x_3230) ;  /* 0xffffffac00f47947 */ /* 0x000fea000383ffff */
.L_x_3231:
        /* <DEDUP_REMOVED lines=10> */
.L_x_3240:


//--------------------- .nv.global.init           --------------------------
	.section	.nv.global.init,"aw",@progbits
.nv.global.init:
	.type		$str$23,@object
	.size		$str$23,($str$24 - $str$23)
$str$23:
        /*0000*/ 	.byte	0x28, 0x61, 0x64, 0x64, 0x72, 0x65, 0x73, 0x73, 0x20, 0x26, 0x20, 0x6d, 0x61, 0x73, 0x6b, 0x29
        /*0010*/ 	.byte	0x20, 0x3d, 0x3d, 0x20, 0x30, 0x00
	.type		$str$24,@object
	.size		$str$24,(__unnamed_5 - $str$24)
$str$24:
        /*0016*/ 	.byte	0x2f, 0x74, 0x6d, 0x70, 0x2f, 0x6f, 0x73, 0x73, 0x5f, 0x6b, 0x65, 0x72, 0x6e, 0x65, 0x6c, 0x73
        /*0026*/ 	.byte	0x5f, 0x73, 0x72, 0x63, 0x2f, 0x66, 0x6c, 0x61, 0x73, 0x68, 0x5f, 0x61, 0x74, 0x74, 0x65, 0x6e
        /*0036*/ 	.byte	0x74, 0x69, 0x6f, 0x6e, 0x2f, 0x63, 0x73, 0x72, 0x63, 0x2f, 0x63, 0x75, 0x74, 0x6c, 0x61, 0x73
        /*0046*/ 	.byte	0x73, 0x2f, 0x69, 0x6e, 0x63, 0x6c, 0x75, 0x64, 0x65, 0x2f, 0x63, 0x75, 0x74, 0x65, 0x2f, 0x70
        /*0056*/ 	.byte	0x6f, 0x69, 0x6e, 0x74, 0x65, 0x72, 0x5f, 0x66, 0x6c, 0x61, 0x67, 0x67, 0x65, 0x64, 0x2e, 0x68
        /*0066*/ 	.byte	0x70, 0x70, 0x00
	.type		__unnamed_5,@object
	.size		__unnamed_5,(__unnamed_4 - __unnamed_5)
__unnamed_5:
        /* <DEDUP_REMOVED lines=25> */
	.type		__unnamed_4,@object
	.size		__unnamed_4,(__unnamed_3 - __unnamed_4)
__unnamed_4:
        /* <DEDUP_REMOVED lines=25> */
	.type		__unnamed_3,@object
	.size		__unnamed_3,(__unnamed_2 - __unnamed_3)
__unnamed_3:
        /* <DEDUP_REMOVED lines=29> */
	.type		__unnamed_2,@object
	.size		__unnamed_2,(__unnamed_1 - __unnamed_2)
__unnamed_2:
        /* <DEDUP_REMOVED lines=29> */
	.type		__unnamed_1,@object
	.size		__unnamed_1,(.L_0 - __unnamed_1)
__unnamed_1:
        /* <DEDUP_REMOVED lines=29> */
        /*08e1*/ 	.byte	0x5d, 0x00
.L_0:


//--------------------- .nv.shared._ZN7cutlass13device_kernelIN5flash11enable_sm90INS1_16FlashAttnFwdSm90INS1_25CollectiveMainloopFwdSm90ILi2EN4cute5tupleIJNS5_1CILi1EEES8_S8_EEENS6_IJNS7_ILi128EEENS7_ILi96EEENS7_ILi192EEEEEELi192ENS_10bfloat16_tEfNS_4arch4Sm90ELb0ELb0ELb0ELb0ELb1ELb0ELb0ELb1ELb1ELb1ELb0ELb0EEENS1_21CollectiveEpilogueFwdINS6_IJSA_SC_SB_EEES9_SE_SG_Li256ELb0ELb1ELb0ELb0EEENS1_29StaticPersistentTileSchedulerILb0EEEEEEEEEvNT_6ParamsE --------------------------
	.section	.nv.shared._ZN7cutlass13device_kernelIN5flash11enable_sm90INS1_16FlashAttnFwdSm90INS1_25CollectiveMainloopFwdSm90ILi2EN4cute5tupleIJNS5_1CILi1EEES8_S8_EEENS6_IJNS7_ILi128EEENS7_ILi96EEENS7_ILi192EEEEEELi192ENS_10bfloat16_tEfNS_4arch4Sm90ELb0ELb0ELb0ELb0ELb1ELb0ELb0ELb1ELb1ELb1ELb0ELb0EEENS1_21CollectiveEpilogueFwdINS6_IJSA_SC_SB_EEES9_SE_SG_Li256ELb0ELb1ELb0ELb0EEENS1_29StaticPersistentTileSchedulerILb0EEEEEEEEEvNT_6ParamsE,"aw",@nobits
	.sectionflags	@""
	.align	16
	.zero		1024


//--------------------- .nv.shared.reserved.0     --------------------------
	.section	.nv.shared.reserved.0,"aw",@nobits
	.weak		__nv_reservedSMEM_offset_0_alias
	.size		__nv_reservedSMEM_offset_0_alias, 0, 0
	.other		__nv_reservedSMEM_offset_0_alias,@"STO_CUDA_RESERVED_SHARED STV_DEFAULT"
__nv_reservedSMEM_offset_0_alias:
	.zero		0


//--------------------- .nv.global                --------------------------
	.section	.nv.global,"aw",@nobits
.nv.global:
	.type		_ZN72_INTERNAL_871ed516_36_flash_fwd_hdim192_bf16_paged_sm90_cu_1d5d5cfe_32334cute1_E,@object
	.size		_ZN72_INTERNAL_871ed516_36_flash_fwd_hdim192_bf16_paged_sm90_cu_1d5d5cfe_32334cute1_E,(_ZN72_INTERNAL_871ed516_36_flash_fwd_hdim192_bf16_paged_sm90_cu_1d5d5cfe_32334cuda3std3__45__cpo6cbeginE - _ZN72_INTERNAL_871ed516_36_flash_fwd_hdim192_bf16_paged_sm90_cu_1d5d5cfe_32334cute1_E)
_ZN72_INTERNAL_871ed516_36_flash_fwd_hdim192_bf16_paged_sm90_cu_1d5d5cfe_32334cute1_E:
	.zero		1
	.type		_ZN72_INTERNAL_871ed516_36_flash_fwd_hdim192_bf16_paged_sm90_cu_1d5d5cfe_32334cuda3std3__45__cpo6cbeginE,@object
	.size		_ZN72_INTERNAL_871ed516_36_flash_fwd_hdim192_bf16_paged_sm90_cu_1d5d5cfe_32334cuda3std3__45__cpo6cbeginE,(_ZN72_INTERNAL_871ed516_36_flash_fwd_hdim192_bf16_paged_sm90_cu_1d5d5cfe_32334cuda3std3__48in_placeE - _ZN72_INTERNAL_871ed516_36_flash_fwd_hdim192_bf16_paged_sm90_cu_1d5d5cfe_32334cuda3std3__45__cpo6cbeginE)
_ZN72_INTERNAL_871ed516_36_flash_fwd_hdim192_bf16_paged_sm90_cu_1d5d5cfe_32334cuda3std3__45__cpo6cbeginE:
	.zero		1
	.type		_ZN72_INTERNAL_871ed516_36_flash_fwd_hdim192_bf16_paged_sm90_cu_1d5d5cfe_32334cuda3std3__48in_placeE,@object
	.size		_ZN72_INTERNAL_871ed516_36_flash_fwd_hdim192_bf16_paged_sm90_cu_1d5d5cfe_32334cuda3std3__48in_placeE,(_ZN72_INTERNAL_871ed516_36_flash_fwd_hdim192_bf16_paged_sm90_cu_1d5d5cfe_32334cuda3std6ranges3__45__cpo9iter_moveE - _ZN72_INTERNAL_871ed516_36_flash_fwd_hdim192_bf16_paged_sm90_cu_1d5d5cfe_32334cuda3std3__48in_placeE)
_ZN72_INTERNAL_871ed516_36_flash_fwd_hdim192_bf16_paged_sm90_cu_1d5d5cfe_32334cuda3std3__48in_placeE:
	.zero		1
	.type		_ZN72_INTERNAL_871ed516_36_flash_fwd_hdim192_bf16_paged_sm90_cu_1d5d5cfe_32334cuda3std6ranges3__45__cpo9iter_moveE,@object
	.size		_ZN72_INTERNAL_871ed516_36_flash_fwd_hdim192_bf16_paged_sm90_cu_1d5d5cfe_32334cuda3std6ranges3__45__cpo9iter_moveE,(_ZN72_INTERNAL_871ed516_36_flash_fwd_hdim192_bf16_paged_sm90_cu_1d5d5cfe_32334cuda3std3__45__cpo5beginE - _ZN72_INTERNAL_871ed516_36_flash_fwd_hdim192_bf16_paged_sm90_cu_1d5d5cfe_32334cuda3std6ranges3__45__cpo9iter_moveE)
_ZN72_INTERNAL_871ed516_36_flash_fwd_hdim192_bf16_paged_sm90_cu_1d5d5cfe_32334cuda3std6ranges3__45__cpo9iter_moveE:
	.zero		1
	.type		_ZN72_INTERNAL_871ed516_36_flash_fwd_hdim192_bf16_paged_sm90_cu_1d5d5cfe_32334cuda3std3__45__cpo5beginE,@object
	.size		_ZN72_INTERNAL_871ed516_36_flash_fwd_hdim192_bf16_paged_sm90_cu_1d5d5cfe_32334cuda3std3__45__cpo5beginE,(_ZN72_INTERNAL_871ed516_36_flash_fwd_hdim192_bf16_paged_sm90_cu_1d5d5cfe_32334cuda3std3__474_GLOBAL__N__871ed516_36_flash_fwd_hdim192_bf16_paged_sm90_cu_1d5d5cfe_32336ignoreE - _ZN72_INTERNAL_871ed516_36_flash_fwd_hdim192_bf16_paged_sm90_cu_1d5d5cfe_32334cuda3std3__45__cpo5beginE)
_ZN72_INTERNAL_871ed516_36_flash_fwd_hdim192_bf16_paged_sm90_cu_1d5d5cfe_32334cuda3std3__45__cpo5beginE:
	.zero		1
	.type		_ZN72_INTERNAL_871ed516_36_flash_fwd_hdim192_bf16_paged_sm90_cu_1d5d5cfe_32334cuda3std3__474_GLOBAL__N__871ed516_36_flash_fwd_hdim192_bf16_paged_sm90_cu_1d5d5cfe_32336ignoreE,@object
	.size		_ZN72_INTERNAL_871ed516_36_flash_fwd_hdim192_bf16_paged_sm90_cu_1d5d5cfe_32334cuda3std3__474_GLOBAL__N__871ed516_36_flash_fwd_hdim192_bf16_paged_sm90_cu_1d5d5cfe_32336ignoreE,(_ZN72_INTERNAL_871ed516_36_flash_fwd_hdim192_bf16_paged_sm90_cu_1d5d5cfe_32334cute7productE - _ZN72_INTERNAL_871ed516_36_flash_fwd_hdim192_bf16_paged_sm90_cu_1d5d5cfe_32334cuda3std3__474_GLOBAL__N__871ed516_36_flash_fwd_hdim192_bf16_paged_sm90_cu_1d5d5cfe_32336ignoreE)
_ZN72_INTERNAL_871ed516_36_flash_fwd_hdim192_bf16_paged_sm90_cu_1d5d5cfe_32334cuda3std3__474_GLOBAL__N__871ed516_36_flash_fwd_hdim192_bf16_paged_sm90_cu_1d5d5cfe_32336ignoreE:
	.zero		1
	.type		_ZN72_INTERNAL_871ed516_36_flash_fwd_hdim192_bf16_paged_sm90_cu_1d5d5cfe_32334cute7productE,@object
	.size		_ZN72_INTERNAL_871ed516_36_flash_fwd_hdim192_bf16_paged_sm90_cu_1d5d5cfe_32334cute7productE,(_ZN72_INTERNAL_871ed516_36_flash_fwd_hdim192_bf16_paged_sm90_cu_1d5d5cfe_32334cuda3std3__45__cpo3endE - _ZN72_INTERNAL_871ed516_36_flash_fwd_hdim192_bf16_paged_sm90_cu_1d5d5cfe_32334cute7productE)
_ZN72_INTERNAL_871ed516_36_flash_fwd_hdim192_bf16_paged_sm90_cu_1d5d5cfe_32334cute7productE:
	.zero		1
	.type		_ZN72_INTERNAL_871ed516_36_flash_fwd_hdim192_bf16_paged_sm90_cu_1d5d5cfe_32334cuda3std3__45__cpo3endE,@object
	.size		_ZN72_INTERNAL_871ed516_36_flash_fwd_hdim192_bf16_paged_sm90_cu_1d5d5cfe_32334cuda3std3__45__cpo3endE,(_ZN72_INTERNAL_871ed516_36_flash_fwd_hdim192_bf16_paged_sm90_cu_1d5d5cfe_32334cuda3std3__419piecewise_constructE - _ZN72_INTERNAL_871ed516_36_flash_fwd_hdim192_bf16_paged_sm90_cu_1d5d5cfe_32334cuda3std3__45__cpo3endE)
_ZN72_INTERNAL_871ed516_36_flash_fwd_hdim192_bf16_paged_sm90_cu_1d5d5cfe_32334cuda3std3__45__cpo3endE:
	.zero		1
	.type		_ZN72_INTERNAL_871ed516_36_flash_fwd_hdim192_bf16_paged_sm90_cu_1d5d5cfe_32334cuda3std3__419piecewise_constructE,@object
	.size		_ZN72_INTERNAL_871ed516_36_flash_fwd_hdim192_bf16_paged_sm90_cu_1d5d5cfe_32334cuda3std3__419piecewise_constructE,(_ZN72_INTERNAL_871ed516_36_flash_fwd_hdim192_bf16_paged_sm90_cu_1d5d5cfe_32334cuda3std3__45__cpo4cendE - _ZN72_INTERNAL_871ed516_36_flash_fwd_hdim192_bf16_paged_sm90_cu_1d5d5cfe_32334cuda3std3__419piecewise_constructE)
_ZN72_INTERNAL_871ed516_36_flash_fwd_hdim192_bf16_paged_sm90_cu_1d5d5cfe_32334cuda3std3__419piecewise_constructE:
	.zero		1
	.type		_ZN72_INTERNAL_871ed516_36_flash_fwd_hdim192_bf16_paged_sm90_cu_1d5d5cfe_32334cuda3std3__45__cpo4cendE,@object
	.size		_ZN72_INTERNAL_871ed516_36_flash_fwd_hdim192_bf16_paged_sm90_cu_1d5d5cfe_32334cuda3std3__45__cpo4cendE,(_ZN72_INTERNAL_871ed516_36_flash_fwd_hdim192_bf16_paged_sm90_cu_1d5d5cfe_32334cuda3std6ranges3__45__cpo4swapE - _ZN72_INTERNAL_871ed516_36_flash_fwd_hdim192_bf16_paged_sm90_cu_1d5d5cfe_32334cuda3std3__45__cpo4cendE)
_ZN72_INTERNAL_871ed516_36_flash_fwd_hdim192_bf16_paged_sm90_cu_1d5d5cfe_32334cuda3std3__45__cpo4cendE:
	.zero		1
	.type		_ZN72_INTERNAL_871ed516_36_flash_fwd_hdim192_bf16_paged_sm90_cu_1d5d5cfe_32334cuda3std6ranges3__45__cpo4swapE,@object
	.size		_ZN72_INTERNAL_871ed516_36_flash_fwd_hdim192_bf16_paged_sm90_cu_1d5d5cfe_32334cuda3std6ranges3__45__cpo4swapE,(.L_12 - _ZN72_INTERNAL_871ed516_36_flash_fwd_hdim192_bf16_paged_sm90_cu_1d5d5cfe_32334cuda3std6ranges3__45__cpo4swapE)
_ZN72_INTERNAL_871ed516_36_flash_fwd_hdim192_bf16_paged_sm90_cu_1d5d5cfe_32334cuda3std6ranges3__45__cpo4swapE:
	.zero		1
.L_12:


//--------------------- .nv.shared._ZN7cutlass13device_kernelIN5flash11enable_sm90INS1_16FlashAttnFwdSm90INS1_25CollectiveMainloopFwdSm90ILi2EN4cute5tupleIJNS5_1CILi1EEES8_S8_EEENS6_IJNS7_ILi128EEENS7_ILi96EEENS7_ILi192EEEEEELi192ENS_10bfloat16_tEfNS_4arch4Sm90ELb0ELb0ELb0ELb1ELb1ELb0ELb0ELb1ELb1ELb1ELb0ELb0EEENS1_21CollectiveEpilogueFwdINS6_IJSA_SC_SB_EEES9_SE_SG_Li256ELb1ELb1ELb0ELb0EEENS1_36VarlenDynamicPersistentTileSchedulerILi128ELi96ELi256ELi128ELb0ELb1ELb1ELb0ELb1ELb1EEEEEEEEEvNT_6ParamsE --------------------------
	.section	.nv.shared._ZN7cutlass13device_kernelIN5flash11enable_sm90INS1_16FlashAttnFwdSm90INS1_25CollectiveMainloopFwdSm90ILi2EN4cute5tupleIJNS5_1CILi1EEES8_S8_EEENS6_IJNS7_ILi128EEENS7_ILi96EEENS7_ILi192EEEEEELi192ENS_10bfloat16_tEfNS_4arch4Sm90ELb0ELb0ELb0ELb1ELb1ELb0ELb0ELb1ELb1ELb1ELb0ELb0EEENS1_21CollectiveEpilogueFwdINS6_IJSA_SC_SB_EEES9_SE_SG_Li256ELb1ELb1ELb0ELb0EEENS1_36VarlenDynamicPersistentTileSchedulerILi128ELi96ELi256ELi128ELb0ELb1ELb1ELb0ELb1ELb1EEEEEEEEEvNT_6ParamsE,"aw",@nobits
	.sectionflags	@""
	.align	16
	.zero		1024


//--------------------- .nv.shared._ZN7cutlass13device_kernelIN5flash11enable_sm90INS1_16FlashAttnFwdSm90INS1_25CollectiveMainloopFwdSm90ILi2EN4cute5tupleIJNS5_1CILi1EEES8_S8_EEENS6_IJNS7_ILi128EEENS7_ILi96EEENS7_ILi192EEEEEELi192ENS_10bfloat16_tEfNS_4arch4Sm90ELb0ELb0ELb0ELb1ELb1ELb1ELb0ELb1ELb1ELb1ELb0ELb0EEENS1_21CollectiveEpilogueFwdINS6_IJSA_SC_SB_EEES9_SE_SG_Li256ELb1ELb1ELb0ELb0EEENS1_36VarlenDynamicPersistentTileSchedulerILi128ELi96ELi256ELi128ELb0ELb1ELb1ELb0ELb1ELb1EEEEEEEEEvNT_6ParamsE --------------------------
	.section	.nv.shared._ZN7cutlass13device_kernelIN5flash11enable_sm90INS1_16FlashAttnFwdSm90INS1_25CollectiveMainloopFwdSm90ILi2EN4cute5tupleIJNS5_1CILi1EEES8_S8_EEENS6_IJNS7_ILi128EEENS7_ILi96EEENS7_ILi192EEEEEELi192ENS_10bfloat16_tEfNS_4arch4Sm90ELb0ELb0ELb0ELb1ELb1ELb1ELb0ELb1ELb1ELb1ELb0ELb0EEENS1_21CollectiveEpilogueFwdINS6_IJSA_SC_SB_EEES9_SE_SG_Li256ELb1ELb1ELb0ELb0EEENS1_36VarlenDynamicPersistentTileSchedulerILi128ELi96ELi256ELi128ELb0ELb1ELb1ELb0ELb1ELb1EEEEEEEEEvNT_6ParamsE,"aw",@nobits
	.sectionflags	@""
	.align	16
	.zero		1024


//--------------------- .nv.shared._ZN7cutlass13device_kernelIN5flash11enable_sm90INS1_16FlashAttnFwdSm90INS1_25CollectiveMainloopFwdSm90ILi2EN4cute5tupleIJNS5_1CILi1EEES8_S8_EEENS6_IJNS7_ILi128EEENS7_ILi96EEENS7_ILi192EEEEEELi192ENS_10bfloat16_tEfNS_4arch4Sm90ELb0ELb1ELb0ELb0ELb1ELb0ELb0ELb1ELb1ELb1ELb0ELb0EEENS1_21CollectiveEpilogueFwdINS6_IJSA_SC_SB_EEES9_SE_SG_Li256ELb0ELb1ELb0ELb0EEENS1_30DynamicPersistentTileSchedulerILi256ELi128ELb0ELb1ELb1EEEEEEEEEvNT_6ParamsE --------------------------
	.section	.nv.shared._ZN7cutlass13device_kernelIN5flash11enable_sm90INS1_16FlashAttnFwdSm90INS1_25CollectiveMainloopFwdSm90ILi2EN4cute5tupleIJNS5_1CILi1EEES8_S8_EEENS6_IJNS7_ILi128EEENS7_ILi96EEENS7_ILi192EEEEEELi192ENS_10bfloat16_tEfNS_4arch4Sm90ELb0ELb1ELb0ELb0ELb1ELb0ELb0ELb1ELb1ELb1ELb0ELb0EEENS1_21CollectiveEpilogueFwdINS6_IJSA_SC_SB_EEES9_SE_SG_Li256ELb0ELb1ELb0ELb0EEENS1_30DynamicPersistentTileSchedulerILi256ELi128ELb0ELb1ELb1EEEEEEEEEvNT_6ParamsE,"aw",@nobits
	.sectionflags	@""
	.align	16
	.zero		1024


//--------------------- .nv.shared._ZN7cutlass13device_kernelIN5flash11enable_sm90INS1_16FlashAttnFwdSm90INS1_25CollectiveMainloopFwdSm90ILi2EN4cute5tupleIJNS5_1CILi1EEES8_S8_EEENS6_IJNS7_ILi128EEENS7_ILi96EEENS7_ILi192EEEEEELi192ENS_10bfloat16_tEfNS_4arch4Sm90ELb0ELb1ELb0ELb1ELb1ELb0ELb0ELb1ELb1ELb1ELb0ELb0EEENS1_21CollectiveEpilogueFwdINS6_IJSA_SC_SB_EEES9_SE_SG_Li256ELb1ELb1ELb0ELb0EEENS1_36VarlenDynamicPersistentTileSchedulerILi128ELi96ELi256ELi128ELb0ELb1ELb1ELb1ELb0ELb1EEEEEEEEEvNT_6ParamsE --------------------------
	.section	.nv.shared._ZN7cutlass13device_kernelIN5flash11enable_sm90INS1_16FlashAttnFwdSm90INS1_25CollectiveMainloopFwdSm90ILi2EN4cute5tupleIJNS5_1CILi1EEES8_S8_EEENS6_IJNS7_ILi128EEENS7_ILi96EEENS7_ILi192EEEEEELi192ENS_10bfloat16_tEfNS_4arch4Sm90ELb0ELb1ELb0ELb1ELb1ELb0ELb0ELb1ELb1ELb1ELb0ELb0EEENS1_21CollectiveEpilogueFwdINS6_IJSA_SC_SB_EEES9_SE_SG_Li256ELb1ELb1ELb0ELb0EEENS1_36VarlenDynamicPersistentTileSchedulerILi128ELi96ELi256ELi128ELb0ELb1ELb1ELb1ELb0ELb1EEEEEEEEEvNT_6ParamsE,"aw",@nobits
	.sectionflags	@""
	.align	16
	.zero		1024


//--------------------- .nv.shared._ZN7cutlass13device_kernelIN5flash11enable_sm90INS1_16FlashAttnFwdSm90INS1_25CollectiveMainloopFwdSm90ILi2EN4cute5tupleIJNS5_1CILi1EEES8_S8_EEENS6_IJNS7_ILi128EEENS7_ILi96EEENS7_ILi192EEEEEELi192ENS_10bfloat16_tEfNS_4arch4Sm90ELb0ELb1ELb0ELb1ELb1ELb1ELb0ELb1ELb1ELb1ELb0ELb0EEENS1_21CollectiveEpilogueFwdINS6_IJSA_SC_SB_EEES9_SE_SG_Li256ELb1ELb1ELb0ELb0EEENS1_36VarlenDynamicPersistentTileSchedulerILi128ELi96ELi256ELi128ELb0ELb1ELb1ELb1ELb0ELb1EEEEEEEEEvNT_6ParamsE --------------------------
	.section	.nv.shared._ZN7cutlass13device_kernelIN5flash11enable_sm90INS1_16FlashAttnFwdSm90INS1_25CollectiveMainloopFwdSm90ILi2EN4cute5tupleIJNS5_1CILi1EEES8_S8_EEENS6_IJNS7_ILi128EEENS7_ILi96EEENS7_ILi192EEEEEELi192ENS_10bfloat16_tEfNS_4arch4Sm90ELb0ELb1ELb0ELb1ELb1ELb1ELb0ELb1ELb1ELb1ELb0ELb0EEENS1_21CollectiveEpilogueFwdINS6_IJSA_SC_SB_EEES9_SE_SG_Li256ELb1ELb1ELb0ELb0EEENS1_36VarlenDynamicPersistentTileSchedulerILi128ELi96ELi256ELi128ELb0ELb1ELb1ELb1ELb0ELb1EEEEEEEEEvNT_6ParamsE,"aw",@nobits
	.sectionflags	@""
	.align	16
	.zero		1024


//--------------------- .nv.shared._ZN7cutlass13device_kernelIN5flash11enable_sm90INS1_16FlashAttnFwdSm90INS1_25CollectiveMainloopFwdSm90ILi2EN4cute5tupleIJNS5_1CILi1EEES8_S8_EEENS6_IJNS7_ILi128EEENS7_ILi96EEENS7_ILi192EEEEEELi192ENS_10bfloat16_tEfNS_4arch4Sm90ELb1ELb0ELb0ELb0ELb1ELb0ELb0ELb1ELb1ELb1ELb0ELb0EEENS1_21CollectiveEpilogueFwdINS6_IJSA_SC_SB_EEES9_SE_SG_Li256ELb0ELb1ELb0ELb0EEENS1_30DynamicPersistentTileSchedulerILi256ELi128ELb0ELb1ELb1EEEEEEEEEvNT_6ParamsE --------------------------
	.section	.nv.shared._ZN7cutlass13device_kernelIN5flash11enable_sm90INS1_16FlashAttnFwdSm90INS1_25CollectiveMainloopFwdSm90ILi2EN4cute5tupleIJNS5_1CILi1EEES8_S8_EEENS6_IJNS7_ILi128EEENS7_ILi96EEENS7_ILi192EEEEEELi192ENS_10bfloat16_tEfNS_4arch4Sm90ELb1ELb0ELb0ELb0ELb1ELb0ELb0ELb1ELb1ELb1ELb0ELb0EEENS1_21CollectiveEpilogueFwdINS6_IJSA_SC_SB_EEES9_SE_SG_Li256ELb0ELb1ELb0ELb0EEENS1_30DynamicPersistentTileSchedulerILi256ELi128ELb0ELb1ELb1EEEEEEEEEvNT_6ParamsE,"aw",@nobits
	.sectionflags	@""
	.align	16
	.zero		1024


//--------------------- .nv.shared._ZN7cutlass13device_kernelIN5flash11enable_sm90INS1_16FlashAttnFwdSm90INS1_25CollectiveMainloopFwdSm90ILi2EN4cute5tupleIJNS5_1CILi1EEES8_S8_EEENS6_IJNS7_ILi128EEENS7_ILi96EEENS7_ILi192EEEEEELi192ENS_10bfloat16_tEfNS_4arch4Sm90ELb1ELb0ELb0ELb1ELb1ELb0ELb0ELb1ELb1ELb1ELb0ELb0EEENS1_21CollectiveEpilogueFwdINS6_IJSA_SC_SB_EEES9_SE_SG_Li256ELb1ELb1ELb0ELb0EEENS1_36VarlenDynamicPersistentTileSchedulerILi128ELi96ELi256ELi128ELb0ELb1ELb1ELb1ELb1ELb1EEEEEEEEEvNT_6ParamsE --------------------------
	.section	.nv.shared._ZN7cutlass13device_kernelIN5flash11enable_sm90INS1_16FlashAttnFwdSm90INS1_25CollectiveMainloopFwdSm90ILi2EN4cute5tupleIJNS5_1CILi1EEES8_S8_EEENS6_IJNS7_ILi128EEENS7_ILi96EEENS7_ILi192EEEEEELi192ENS_10bfloat16_tEfNS_4arch4Sm90ELb1ELb0ELb0ELb1ELb1ELb0ELb0ELb1ELb1ELb1ELb0ELb0EEENS1_21CollectiveEpilogueFwdINS6_IJSA_SC_SB_EEES9_SE_SG_Li256ELb1ELb1ELb0ELb0EEENS1_36VarlenDynamicPersistentTileSchedulerILi128ELi96ELi256ELi128ELb0ELb1ELb1ELb1ELb1ELb1EEEEEEEEEvNT_6ParamsE,"aw",@nobits
	.sectionflags	@""
	.align	16
	.zero		1024


//--------------------- .nv.shared._ZN7cutlass13device_kernelIN5flash11enable_sm90INS1_16FlashAttnFwdSm90INS1_25CollectiveMainloopFwdSm90ILi2EN4cute5tupleIJNS5_1CILi1EEES8_S8_EEENS6_IJNS7_ILi128EEENS7_ILi96EEENS7_ILi192EEEEEELi192ENS_10bfloat16_tEfNS_4arch4Sm90ELb1ELb0ELb0ELb1ELb1ELb1ELb0ELb1ELb1ELb1ELb0ELb0EEENS1_21CollectiveEpilogueFwdINS6_IJSA_SC_SB_EEES9_SE_SG_Li256ELb1ELb1ELb0ELb0EEENS1_36VarlenDynamicPersistentTileSchedulerILi128ELi96ELi256ELi128ELb0ELb1ELb1ELb1ELb1ELb1EEEEEEEEEvNT_6ParamsE --------------------------
	.section	.nv.shared._ZN7cutlass13device_kernelIN5flash11enable_sm90INS1_16FlashAttnFwdSm90INS1_25CollectiveMainloopFwdSm90ILi2EN4cute5tupleIJNS5_1CILi1EEES8_S8_EEENS6_IJNS7_ILi128EEENS7_ILi96EEENS7_ILi192EEEEEELi192ENS_10bfloat16_tEfNS_4arch4Sm90ELb1ELb0ELb0ELb1ELb1ELb1ELb0ELb1ELb1ELb1ELb0ELb0EEENS1_21CollectiveEpilogueFwdINS6_IJSA_SC_SB_EEES9_SE_SG_Li256ELb1ELb1ELb0ELb0EEENS1_36VarlenDynamicPersistentTileSchedulerILi128ELi96ELi256ELi128ELb0ELb1ELb1ELb1ELb1ELb1EEEEEEEEEvNT_6ParamsE,"aw",@nobits
	.sectionflags	@""
	.align	16
	.zero		1024


//--------------------- .nv.constant0._ZN7cutlass13device_kernelIN5flash11enable_sm90INS1_16FlashAttnFwdSm90INS1_25CollectiveMainloopFwdSm90ILi2EN4cute5tupleIJNS5_1CILi1EEES8_S8_EEENS6_IJNS7_ILi128EEENS7_ILi96EEENS7_ILi192EEEEEELi192ENS_10bfloat16_tEfNS_4arch4Sm90ELb0ELb0ELb0ELb0ELb1ELb0ELb0ELb1ELb1ELb1ELb0ELb0EEENS1_21CollectiveEpilogueFwdINS6_IJSA_SC_SB_EEES9_SE_SG_Li256ELb0ELb1ELb0ELb0EEENS1_29StaticPersistentTileSchedulerILb0EEEEEEEEEvNT_6ParamsE --------------------------
	.section	.nv.constant0._ZN7cutlass13device_kernelIN5flash11enable_sm90INS1_16FlashAttnFwdSm90INS1_25CollectiveMainloopFwdSm90ILi2EN4cute5tupleIJNS5_1CILi1EEES8_S8_EEENS6_IJNS7_ILi128EEENS7_ILi96EEENS7_ILi192EEEEEELi192ENS_10bfloat16_tEfNS_4arch4Sm90ELb0ELb0ELb0ELb0ELb1ELb0ELb0ELb1ELb1ELb1ELb0ELb0EEENS1_21CollectiveEpilogueFwdINS6_IJSA_SC_SB_EEES9_SE_SG_Li256ELb0ELb1ELb0ELb0EEENS1_29StaticPersistentTileSchedulerILb0EEEEEEEEEvNT_6ParamsE,"a",@progbits
	.sectionflags	@""
	.align	4
.nv.constant0._ZN7cutlass13device_kernelIN5flash11enable_sm90INS1_16FlashAttnFwdSm90INS1_25CollectiveMainloopFwdSm90ILi2EN4cute5tupleIJNS5_1CILi1EEES8_S8_EEENS6_IJNS7_ILi128EEENS7_ILi96EEENS7_ILi192EEEEEELi192ENS_10bfloat16_tEfNS_4arch4Sm90ELb0ELb0ELb0ELb0ELb1ELb0ELb0ELb1ELb1ELb1ELb0ELb0EEENS1_21CollectiveEpilogueFwdINS6_IJSA_SC_SB_EEES9_SE_SG_Li256ELb0ELb1ELb0ELb0EEENS1_29StaticPersistentTileSchedulerILb0EEEEEEEEEvNT_6ParamsE:
	.zero		3200


//--------------------- .nv.constant0._ZN7cutlass13device_kernelIN5flash11enable_sm90INS1_16FlashAttnFwdSm90INS1_25CollectiveMainloopFwdSm90ILi2EN4cute5tupleIJNS5_1CILi1EEES8_S8_EEENS6_IJNS7_ILi128EEENS7_ILi96EEENS7_ILi192EEEEEELi192ENS_10bfloat16_tEfNS_4arch4Sm90ELb0ELb0ELb0ELb1ELb1ELb0ELb0ELb1ELb1ELb1ELb0ELb0EEENS1_21CollectiveEpilogueFwdINS6_IJSA_SC_SB_EEES9_SE_SG_Li256ELb1ELb1ELb0ELb0EEENS1_36VarlenDynamicPersistentTileSchedulerILi128ELi96ELi256ELi128ELb0ELb1ELb1ELb0ELb1ELb1EEEEEEEEEvNT_6ParamsE --------------------------
	.section	.nv.constant0._ZN7cutlass13device_kernelIN5flash11enable_sm90INS1_16FlashAttnFwdSm90INS1_25CollectiveMainloopFwdSm90ILi2EN4cute5tupleIJNS5_1CILi1EEES8_S8_EEENS6_IJNS7_ILi128EEENS7_ILi96EEENS7_ILi192EEEEEELi192ENS_10bfloat16_tEfNS_4arch4Sm90ELb0ELb0ELb0ELb1ELb1ELb0ELb0ELb1ELb1ELb1ELb0ELb0EEENS1_21CollectiveEpilogueFwdINS6_IJSA_SC_SB_EEES9_SE_SG_Li256ELb1ELb1ELb0ELb0EEENS1_36VarlenDynamicPersistentTileSchedulerILi128ELi96ELi256ELi128ELb0ELb1ELb1ELb0ELb1ELb1EEEEEEEEEvNT_6ParamsE,"a",@progbits
	.sectionflags	@""
	.align	4
.nv.constant0._ZN7cutlass13device_kernelIN5flash11enable_sm90INS1_16FlashAttnFwdSm90INS1_25CollectiveMainloopFwdSm90ILi2EN4cute5tupleIJNS5_1CILi1EEES8_S8_EEENS6_IJNS7_ILi128EEENS7_ILi96EEENS7_ILi192EEEEEELi192ENS_10bfloat16_tEfNS_4arch4Sm90ELb0ELb0ELb0ELb1ELb1ELb0ELb0ELb1ELb1ELb1ELb0ELb0EEENS1_21CollectiveEpilogueFwdINS6_IJSA_SC_SB_EEES9_SE_SG_Li256ELb1ELb1ELb0ELb0EEENS1_36VarlenDynamicPersistentTileSchedulerILi128ELi96ELi256ELi128ELb0ELb1ELb1ELb0ELb1ELb1EEEEEEEEEvNT_6ParamsE:
	.zero		3328


//--------------------- .nv.constant0._ZN7cutlass13device_kernelIN5flash11enable_sm90INS1_16FlashAttnFwdSm90INS1_25CollectiveMainloopFwdSm90ILi2EN4cute5tupleIJNS5_1CILi1EEES8_S8_EEENS6_IJNS7_ILi128EEENS7_ILi96EEENS7_ILi192EEEEEELi192ENS_10bfloat16_tEfNS_4arch4Sm90ELb0ELb0ELb0ELb1ELb1ELb1ELb0ELb1ELb1ELb1ELb0ELb0EEENS1_21CollectiveEpilogueFwdINS6_IJSA_SC_SB_EEES9_SE_SG_Li256ELb1ELb1ELb0ELb0EEENS1_36VarlenDynamicPersistentTileSchedulerILi128ELi96ELi256ELi128ELb0ELb1ELb1ELb0ELb1ELb1EEEEEEEEEvNT_6ParamsE --------------------------
	.section	.nv.constant0._ZN7cutlass13device_kernelIN5flash11enable_sm90INS1_16FlashAttnFwdSm90INS1_25CollectiveMainloopFwdSm90ILi2EN4cute5tupleIJNS5_1CILi1EEES8_S8_EEENS6_IJNS7_ILi128EEENS7_ILi96EEENS7_ILi192EEEEEELi192ENS_10bfloat16_tEfNS_4arch4Sm90ELb0ELb0ELb0ELb1ELb1ELb1ELb0ELb1ELb1ELb1ELb0ELb0EEENS1_21CollectiveEpilogueFwdINS6_IJSA_SC_SB_EEES9_SE_SG_Li256ELb1ELb1ELb0ELb0EEENS1_36VarlenDynamicPersistentTileSchedulerILi128ELi96ELi256ELi128ELb0ELb1ELb1ELb0ELb1ELb1EEEEEEEEEvNT_6ParamsE,"a",@progbits
	.sectionflags	@""
	.align	4
.nv.constant0._ZN7cutlass13device_kernelIN5flash11enable_sm90INS1_16FlashAttnFwdSm90INS1_25CollectiveMainloopFwdSm90ILi2EN4cute5tupleIJNS5_1CILi1EEES8_S8_EEENS6_IJNS7_ILi128EEENS7_ILi96EEENS7_ILi192EEEEEELi192ENS_10bfloat16_tEfNS_4arch4Sm90ELb0ELb0ELb0ELb1ELb1ELb1ELb0ELb1ELb1ELb1ELb0ELb0EEENS1_21CollectiveEpilogueFwdINS6_IJSA_SC_SB_EEES9_SE_SG_Li256ELb1ELb1ELb0ELb0EEENS1_36VarlenDynamicPersistentTileSchedulerILi128ELi96ELi256ELi128ELb0ELb1ELb1ELb0ELb1ELb1EEEEEEEEEvNT_6ParamsE:
	.zero		3328


//--------------------- .nv.constant0._ZN7cutlass13device_kernelIN5flash11enable_sm90INS1_16FlashAttnFwdSm90INS1_25CollectiveMainloopFwdSm90ILi2EN4cute5tupleIJNS5_1CILi1EEES8_S8_EEENS6_IJNS7_ILi128EEENS7_ILi96EEENS7_ILi192EEEEEELi192ENS_10bfloat16_tEfNS_4arch4Sm90ELb0ELb1ELb0ELb0ELb1ELb0ELb0ELb1ELb1ELb1ELb0ELb0EEENS1_21CollectiveEpilogueFwdINS6_IJSA_SC_SB_EEES9_SE_SG_Li256ELb0ELb1ELb0ELb0EEENS1_30DynamicPersistentTileSchedulerILi256ELi128ELb0ELb1ELb1EEEEEEEEEvNT_6ParamsE --------------------------
	.section	.nv.constant0._ZN7cutlass13device_kernelIN5flash11enable_sm90INS1_16FlashAttnFwdSm90INS1_25CollectiveMainloopFwdSm90ILi2EN4cute5tupleIJNS5_1CILi1EEES8_S8_EEENS6_IJNS7_ILi128EEENS7_ILi96EEENS7_ILi192EEEEEELi192ENS_10bfloat16_tEfNS_4arch4Sm90ELb0ELb1ELb0ELb0ELb1ELb0ELb0ELb1ELb1ELb1ELb0ELb0EEENS1_21CollectiveEpilogueFwdINS6_IJSA_SC_SB_EEES9_SE_SG_Li256ELb0ELb1ELb0ELb0EEENS1_30DynamicPersistentTileSchedulerILi256ELi128ELb0ELb1ELb1EEEEEEEEEvNT_6ParamsE,"a",@progbits
	.sectionflags	@""
	.align	4
.nv.constant0._ZN7cutlass13device_kernelIN5flash11enable_sm90INS1_16FlashAttnFwdSm90INS1_25CollectiveMainloopFwdSm90ILi2EN4cute5tupleIJNS5_1CILi1EEES8_S8_EEENS6_IJNS7_ILi128EEENS7_ILi96EEENS7_ILi192EEEEEELi192ENS_10bfloat16_tEfNS_4arch4Sm90ELb0ELb1ELb0ELb0ELb1ELb0ELb0ELb1ELb1ELb1ELb0ELb0EEENS1_21CollectiveEpilogueFwdINS6_IJSA_SC_SB_EEES9_SE_SG_Li256ELb0ELb1ELb0ELb0EEENS1_30DynamicPersistentTileSchedulerILi256ELi128ELb0ELb1ELb1EEEEEEEEEvNT_6ParamsE:
	.zero		3328


//--------------------- .nv.constant0._ZN7cutlass13device_kernelIN5flash11enable_sm90INS1_16FlashAttnFwdSm90INS1_25CollectiveMainloopFwdSm90ILi2EN4cute5tupleIJNS5_1CILi1EEES8_S8_EEENS6_IJNS7_ILi128EEENS7_ILi96EEENS7_ILi192EEEEEELi192ENS_10bfloat16_tEfNS_4arch4Sm90ELb0ELb1ELb0ELb1ELb1ELb0ELb0ELb1ELb1ELb1ELb0ELb0EEENS1_21CollectiveEpilogueFwdINS6_IJSA_SC_SB_EEES9_SE_SG_Li256ELb1ELb1ELb0ELb0EEENS1_36VarlenDynamicPersistentTileSchedulerILi128ELi96ELi256ELi128ELb0ELb1ELb1ELb1ELb0ELb1EEEEEEEEEvNT_6ParamsE --------------------------
	.section	.nv.constant0._ZN7cutlass13device_kernelIN5flash11enable_sm90INS1_16FlashAttnFwdSm90INS1_25CollectiveMainloopFwdSm90ILi2EN4cute5tupleIJNS5_1CILi1EEES8_S8_EEENS6_IJNS7_ILi128EEENS7_ILi96EEENS7_ILi192EEEEEELi192ENS_10bfloat16_tEfNS_4arch4Sm90ELb0ELb1ELb0ELb1ELb1ELb0ELb0ELb1ELb1ELb1ELb0ELb0EEENS1_21CollectiveEpilogueFwdINS6_IJSA_SC_SB_EEES9_SE_SG_Li256ELb1ELb1ELb0ELb0EEENS1_36VarlenDynamicPersistentTileSchedulerILi128ELi96ELi256ELi128ELb0ELb1ELb1ELb1ELb0ELb1EEEEEEEEEvNT_6ParamsE,"a",@progbits
	.sectionflags	@""
	.align	4
.nv.constant0._ZN7cutlass13device_kernelIN5flash11enable_sm90INS1_16FlashAttnFwdSm90INS1_25CollectiveMainloopFwdSm90ILi2EN4cute5tupleIJNS5_1CILi1EEES8_S8_EEENS6_IJNS7_ILi128EEENS7_ILi96EEENS7_ILi192EEEEEELi192ENS_10bfloat16_tEfNS_4arch4Sm90ELb0ELb1ELb0ELb1ELb1ELb0ELb0ELb1ELb1ELb1ELb0ELb0EEENS1_21CollectiveEpilogueFwdINS6_IJSA_SC_SB_EEES9_SE_SG_Li256ELb1ELb1ELb0ELb0EEENS1_36VarlenDynamicPersistentTileSchedulerILi128ELi96ELi256ELi128ELb0ELb1ELb1ELb1ELb0ELb1EEEEEEEEEvNT_6ParamsE:
	.zero		3328


//--------------------- .nv.constant0._ZN7cutlass13device_kernelIN5flash11enable_sm90INS1_16FlashAttnFwdSm90INS1_25CollectiveMainloopFwdSm90ILi2EN4cute5tupleIJNS5_1CILi1EEES8_S8_EEENS6_IJNS7_ILi128EEENS7_ILi96EEENS7_ILi192EEEEEELi192ENS_10bfloat16_tEfNS_4arch4Sm90ELb0ELb1ELb0ELb1ELb1ELb1ELb0ELb1ELb1ELb1ELb0ELb0EEENS1_21CollectiveEpilogueFwdINS6_IJSA_SC_SB_EEES9_SE_SG_Li256ELb1ELb1ELb0ELb0EEENS1_36VarlenDynamicPersistentTileSchedulerILi128ELi96ELi256ELi128ELb0ELb1ELb1ELb1ELb0ELb1EEEEEEEEEvNT_6ParamsE --------------------------
	.section	.nv.constant0._ZN7cutlass13device_kernelIN5flash11enable_sm90INS1_16FlashAttnFwdSm90INS1_25CollectiveMainloopFwdSm90ILi2EN4cute5tupleIJNS5_1CILi1EEES8_S8_EEENS6_IJNS7_ILi128EEENS7_ILi96EEENS7_ILi192EEEEEELi192ENS_10bfloat16_tEfNS_4arch4Sm90ELb0ELb1ELb0ELb1ELb1ELb1ELb0ELb1ELb1ELb1ELb0ELb0EEENS1_21CollectiveEpilogueFwdINS6_IJSA_SC_SB_EEES9_SE_SG_Li256ELb1ELb1ELb0ELb0EEENS1_36VarlenDynamicPersistentTileSchedulerILi128ELi96ELi256ELi128ELb0ELb1ELb1ELb1ELb0ELb1EEEEEEEEEvNT_6ParamsE,"a",@progbits
	.sectionflags	@""
	.align	4
.nv.constant0._ZN7cutlass13device_kernelIN5flash11enable_sm90INS1_16FlashAttnFwdSm90INS1_25CollectiveMainloopFwdSm90ILi2EN4cute5tupleIJNS5_1CILi1EEES8_S8_EEENS6_IJNS7_ILi128EEENS7_ILi96EEENS7_ILi192EEEEEELi192ENS_10bfloat16_tEfNS_4arch4Sm90ELb0ELb1ELb0ELb1ELb1ELb1ELb0ELb1ELb1ELb1ELb0ELb0EEENS1_21CollectiveEpilogueFwdINS6_IJSA_SC_SB_EEES9_SE_SG_Li256ELb1ELb1ELb0ELb0EEENS1_36VarlenDynamicPersistentTileSchedulerILi128ELi96ELi256ELi128ELb0ELb1ELb1ELb1ELb0ELb1EEEEEEEEEvNT_6ParamsE:
	.zero		3328


//--------------------- .nv.constant0._ZN7cutlass13device_kernelIN5flash11enable_sm90INS1_16FlashAttnFwdSm90INS1_25CollectiveMainloopFwdSm90ILi2EN4cute5tupleIJNS5_1CILi1EEES8_S8_EEENS6_IJNS7_ILi128EEENS7_ILi96EEENS7_ILi192EEEEEELi192ENS_10bfloat16_tEfNS_4arch4Sm90ELb1ELb0ELb0ELb0ELb1ELb0ELb0ELb1ELb1ELb1ELb0ELb0EEENS1_21CollectiveEpilogueFwdINS6_IJSA_SC_SB_EEES9_SE_SG_Li256ELb0ELb1ELb0ELb0EEENS1_30DynamicPersistentTileSchedulerILi256ELi128ELb0ELb1ELb1EEEEEEEEEvNT_6ParamsE --------------------------
	.section	.nv.constant0._ZN7cutlass13device_kernelIN5flash11enable_sm90INS1_16FlashAttnFwdSm90INS1_25CollectiveMainloopFwdSm90ILi2EN4cute5tupleIJNS5_1CILi1EEES8_S8_EEENS6_IJNS7_ILi128EEENS7_ILi96EEENS7_ILi192EEEEEELi192ENS_10bfloat16_tEfNS_4arch4Sm90ELb1ELb0ELb0ELb0ELb1ELb0ELb0ELb1ELb1ELb1ELb0ELb0EEENS1_21CollectiveEpilogueFwdINS6_IJSA_SC_SB_EEES9_SE_SG_Li256ELb0ELb1ELb0ELb0EEENS1_30DynamicPersistentTileSchedulerILi256ELi128ELb0ELb1ELb1EEEEEEEEEvNT_6ParamsE,"a",@progbits
	.sectionflags	@""
	.align	4
.nv.constant0._ZN7cutlass13device_kernelIN5flash11enable_sm90INS1_16FlashAttnFwdSm90INS1_25CollectiveMainloopFwdSm90ILi2EN4cute5tupleIJNS5_1CILi1EEES8_S8_EEENS6_IJNS7_ILi128EEENS7_ILi96EEENS7_ILi192EEEEEELi192ENS_10bfloat16_tEfNS_4arch4Sm90ELb1ELb0ELb0ELb0ELb1ELb0ELb0ELb1ELb1ELb1ELb0ELb0EEENS1_21CollectiveEpilogueFwdINS6_IJSA_SC_SB_EEES9_SE_SG_Li256ELb0ELb1ELb0ELb0EEENS1_30DynamicPersistentTileSchedulerILi256ELi128ELb0ELb1ELb1EEEEEEEEEvNT_6ParamsE:
	.zero		3328


//--------------------- .nv.constant0._ZN7cutlass13device_kernelIN5flash11enable_sm90INS1_16FlashAttnFwdSm90INS1_25CollectiveMainloopFwdSm90ILi2EN4cute5tupleIJNS5_1CILi1EEES8_S8_EEENS6_IJNS7_ILi128EEENS7_ILi96EEENS7_ILi192EEEEEELi192ENS_10bfloat16_tEfNS_4arch4Sm90ELb1ELb0ELb0ELb1ELb1ELb0ELb0ELb1ELb1ELb1ELb0ELb0EEENS1_21CollectiveEpilogueFwdINS6_IJSA_SC_SB_EEES9_SE_SG_Li256ELb1ELb1ELb0ELb0EEENS1_36VarlenDynamicPersistentTileSchedulerILi128ELi96ELi256ELi128ELb0ELb1ELb1ELb1ELb1ELb1EEEEEEEEEvNT_6ParamsE --------------------------
	.section	.nv.constant0._ZN7cutlass13device_kernelIN5flash11enable_sm90INS1_16FlashAttnFwdSm90INS1_25CollectiveMainloopFwdSm90ILi2EN4cute5tupleIJNS5_1CILi1EEES8_S8_EEENS6_IJNS7_ILi128EEENS7_ILi96EEENS7_ILi192EEEEEELi192ENS_10bfloat16_tEfNS_4arch4Sm90ELb1ELb0ELb0ELb1ELb1ELb0ELb0ELb1ELb1ELb1ELb0ELb0EEENS1_21CollectiveEpilogueFwdINS6_IJSA_SC_SB_EEES9_SE_SG_Li256ELb1ELb1ELb0ELb0EEENS1_36VarlenDynamicPersistentTileSchedulerILi128ELi96ELi256ELi128ELb0ELb1ELb1ELb1ELb1ELb1EEEEEEEEEvNT_6ParamsE,"a",@progbits
	.sectionflags	@""
	.align	4
.nv.constant0._ZN7cutlass13device_kernelIN5flash11enable_sm90INS1_16FlashAttnFwdSm90INS1_25CollectiveMainloopFwdSm90ILi2EN4cute5tupleIJNS5_1CILi1EEES8_S8_EEENS6_IJNS7_ILi128EEENS7_ILi96EEENS7_ILi192EEEEEELi192ENS_10bfloat16_tEfNS_4arch4Sm90ELb1ELb0ELb0ELb1ELb1ELb0ELb0ELb1ELb1ELb1ELb0ELb0EEENS1_21CollectiveEpilogueFwdINS6_IJSA_SC_SB_EEES9_SE_SG_Li256ELb1ELb1ELb0ELb0EEENS1_36VarlenDynamicPersistentTileSchedulerILi128ELi96ELi256ELi128ELb0ELb1ELb1ELb1ELb1ELb1EEEEEEEEEvNT_6ParamsE:
	.zero		3328


//--------------------- .nv.constant0._ZN7cutlass13device_kernelIN5flash11enable_sm90INS1_16FlashAttnFwdSm90INS1_25CollectiveMainloopFwdSm90ILi2EN4cute5tupleIJNS5_1CILi1EEES8_S8_EEENS6_IJNS7_ILi128EEENS7_ILi96EEENS7_ILi192EEEEEELi192ENS_10bfloat16_tEfNS_4arch4Sm90ELb1ELb0ELb0ELb1ELb1ELb1ELb0ELb1ELb1ELb1ELb0ELb0EEENS1_21CollectiveEpilogueFwdINS6_IJSA_SC_SB_EEES9_SE_SG_Li256ELb1ELb1ELb0ELb0EEENS1_36VarlenDynamicPersistentTileSchedulerILi128ELi96ELi256ELi128ELb0ELb1ELb1ELb1ELb1ELb1EEEEEEEEEvNT_6ParamsE --------------------------
	.section	.nv.constant0._ZN7cutlass13device_kernelIN5flash11enable_sm90INS1_16FlashAttnFwdSm90INS1_25CollectiveMainloopFwdSm90ILi2EN4cute5tupleIJNS5_1CILi1EEES8_S8_EEENS6_IJNS7_ILi128EEENS7_ILi96EEENS7_ILi192EEEEEELi192ENS_10bfloat16_tEfNS_4arch4Sm90ELb1ELb0ELb0ELb1ELb1ELb1ELb0ELb1ELb1ELb1ELb0ELb0EEENS1_21CollectiveEpilogueFwdINS6_IJSA_SC_SB_EEES9_SE_SG_Li256ELb1ELb1ELb0ELb0EEENS1_36VarlenDynamicPersistentTileSchedulerILi128ELi96ELi256ELi128ELb0ELb1ELb1ELb1ELb1ELb1EEEEEEEEEvNT_6ParamsE,"a",@progbits
	.sectionflags	@""
	.align	4
.nv.constant0._ZN7cutlass13device_kernelIN5flash11enable_sm90INS1_16FlashAttnFwdSm90INS1_25CollectiveMainloopFwdSm90ILi2EN4cute5tupleIJNS5_1CILi1EEES8_S8_EEENS6_IJNS7_ILi128EEENS7_ILi96EEENS7_ILi192EEEEEELi192ENS_10bfloat16_tEfNS_4arch4Sm90ELb1ELb0ELb0ELb1ELb1ELb1ELb0ELb1ELb1ELb1ELb0ELb0EEENS1_21CollectiveEpilogueFwdINS6_IJSA_SC_SB_EEES9_SE_SG_Li256ELb1ELb1ELb0ELb0EEENS1_36VarlenDynamicPersistentTileSchedulerILi128ELi96ELi256ELi128ELb0ELb1ELb1ELb1ELb1ELb1EEEEEEEEEvNT_6ParamsE:
	.zero		3328


//--------------------- SYMBOLS --------------------------

	.type		.nv.reservedSmem.offset0,@object
	.size		.nv.reservedSmem.offset0,0x4
	.type		__assertfail,@function
